	.target	sm_80

	.elftype	@"ET_EXEC"


//--------------------- .note.nv.tkinfo           --------------------------
	.section	.note.nv.tkinfo,"",@"SHT_NOTE"
	.sectionflags	@"SHF_NOTE_NV_TKINFO"
	.tkinfo
        /*0018*/ 	.word	0x00000002
        /*0030*/ 	.string	""
        /*0030*/ 	.string	"ptxas"
        /*0030*/ 	.string	"Cuda compilation tools, release 13.0, V13.0.88"
        /*0030*/ 	.string	"Build cuda_13.0.r13.0/compiler.36424714_0"
        /*0030*/ 	.string	"-arch sm_80 -m 64 "



//--------------------- .note.nv.cuinfo           --------------------------
	.section	.note.nv.cuinfo,"",@"SHT_NOTE"
	.sectionflags	@"SHF_NOTE_NV_CUINFO"
        /*0018*/ 	.short	0x0002
        /*001a*/ 	.short	0x0050
        /*001c*/ 	.short	0x0082
	.zero		2


//--------------------- .nv.info                  --------------------------
	.section	.nv.info,"",@"SHT_CUDA_INFO"
	.align	4


	//----- nvinfo : EIATTR_REGCOUNT
	.align		4
        /*0000*/ 	.byte	0x04, 0x2f
        /*0002*/ 	.short	(.L_12 - .L_11)
	.align		4
.L_11:
        /*0004*/ 	.word	index@(_ZN7cutlass13device_kernelIN5flash19enable_sm80_to_sm89INS1_16FlashAttnFwdSm80INS1_25CollectiveMainloopFwdSm80ILi4ELi1ELb0EN4cute5tupleIJNS5_1CILi128EEENS7_ILi48EEENS7_ILi96EEEEEELi96ENS_10bfloat16_tEfNS_4arch4Sm80ELb1ELb0ELb0ELb1ELb1ELb1ELb1ELb1EEENS1_21CollectiveEpilogueFwdINS6_IJS8_SA_S9_EEENS6_IJNS7_ILi1EEESI_SI_EEESC_SE_Li128ELb1ELb1ELb1ELb0EEENS1_36VarlenDynamicPersistentTileSchedulerILi128ELi48ELi128ELi128ELb1ELb1ELb0ELb1ELb1ELb1EEEEEEEEEvNT_6ParamsE)
        /*0008*/ 	.word	0x000000ff


	//----- nvinfo : EIATTR_FRAME_SIZE
	.align		4
.L_12:
        /*000c*/ 	.byte	0x04, 0x11
        /*000e*/ 	.short	(.L_14 - .L_13)
	.align		4
.L_13:
        /*0010*/ 	.word	index@($__internal_53_$__cuda_sm70_votesync_ballot)
        /*0014*/ 	.word	0x00000000


	//----- nvinfo : EIATTR_FRAME_SIZE
	.align		4
.L_14:
        /*0018*/ 	.byte	0x04, 0x11
        /*001a*/ 	.short	(.L_16 - .L_15)
	.align		4
.L_15:
        /*001c*/ 	.word	index@($__internal_52_$__cuda_sm70_shflsync_up_p)
        /*0020*/ 	.word	0x00000000


	//----- nvinfo : EIATTR_FRAME_SIZE
	.align		4
.L_16:
        /*0024*/ 	.byte	0x04, 0x11
        /*0026*/ 	.short	(.L_18 - .L_17)
	.align		4
.L_17:
        /*0028*/ 	.word	index@($__internal_51_$__cuda_sm70_shflsync_idx_p)
        /*002c*/ 	.word	0x00000000


	//----- nvinfo : EIATTR_FRAME_SIZE
	.align		4
.L_18:
        /*0030*/ 	.byte	0x04, 0x11
        /*0032*/ 	.short	(.L_20 - .L_19)
	.align		4
.L_19:
        /*0034*/ 	.word	index@($__internal_50_$__cuda_sm70_shflsync_bfly_p)
        /*0038*/ 	.word	0x00000000


	//----- nvinfo : EIATTR_FRAME_SIZE
	.align		4
.L_20:
        /*003c*/ 	.byte	0x04, 0x11
        /*003e*/ 	.short	(.L_22 - .L_21)
	.align		4
.L_21:
        /*0040*/ 	.word	index@(_ZN7cutlass13device_kernelIN5flash19enable_sm80_to_sm89INS1_16FlashAttnFwdSm80INS1_25CollectiveMainloopFwdSm80ILi4ELi1ELb0EN4cute5tupleIJNS5_1CILi128EEENS7_ILi48EEENS7_ILi96EEEEEELi96ENS_10bfloat16_tEfNS_4arch4Sm80ELb1ELb0ELb0ELb1ELb1ELb1ELb1ELb1EEENS1_21CollectiveEpilogueFwdINS6_IJS8_SA_S9_EEENS6_IJNS7_ILi1EEESI_SI_EEESC_SE_Li128ELb1ELb1ELb1ELb0EEENS1_36VarlenDynamicPersistentTileSchedulerILi128ELi48ELi128ELi128ELb1ELb1ELb0ELb1ELb1ELb1EEEEEEEEEvNT_6ParamsE)
        /*0044*/ 	.word	0x00000150


	//----- nvinfo : EIATTR_REGCOUNT
	.align		4
.L_22:
        /*0048*/ 	.byte	0x04, 0x2f
        /*004a*/ 	.short	(.L_24 - .L_23)
	.align		4
.L_23:
        /*004c*/ 	.word	index@(_ZN7cutlass13device_kernelIN5flash19enable_sm80_to_sm89INS1_16FlashAttnFwdSm80INS1_25CollectiveMainloopFwdSm80ILi4ELi1ELb0EN4cute5tupleIJNS5_1CILi128EEENS7_ILi48EEENS7_ILi96EEEEEELi96ENS_10bfloat16_tEfNS_4arch4Sm80ELb1ELb0ELb0ELb1ELb1ELb0ELb1ELb1EEENS1_21CollectiveEpilogueFwdINS6_IJS8_SA_S9_EEENS6_IJNS7_ILi1EEESI_SI_EEESC_SE_Li128ELb1ELb1ELb1ELb0EEENS1_36VarlenDynamicPersistentTileSchedulerILi128ELi48ELi128ELi128ELb1ELb1ELb0ELb1ELb1ELb1EEEEEEEEEvNT_6ParamsE)
        /*0050*/ 	.word	0x000000ff


	//----- nvinfo : EIATTR_FRAME_SIZE
	.align		4
.L_24:
        /*0054*/ 	.byte	0x04, 0x11
        /*0056*/ 	.short	(.L_26 - .L_25)
	.align		4
.L_25:
        /*0058*/ 	.word	index@($__internal_49_$__cuda_sm70_votesync_ballot)
        /*005c*/ 	.word	0x00000000


	//----- nvinfo : EIATTR_FRAME_SIZE
	.align		4
.L_26:
        /*0060*/ 	.byte	0x04, 0x11
        /*0062*/ 	.short	(.L_28 - .L_27)
	.align		4
.L_27:
        /*0064*/ 	.word	index@($__internal_48_$__cuda_sm70_shflsync_up_p)
        /*0068*/ 	.word	0x00000000


	//----- nvinfo : EIATTR_FRAME_SIZE
	.align		4
.L_28:
        /*006c*/ 	.byte	0x04, 0x11
        /*006e*/ 	.short	(.L_30 - .L_29)
	.align		4
.L_29:
        /*0070*/ 	.word	index@($__internal_47_$__cuda_sm70_shflsync_idx_p)
        /*0074*/ 	.word	0x00000000


	//----- nvinfo : EIATTR_FRAME_SIZE
	.align		4
.L_30:
        /*0078*/ 	.byte	0x04, 0x11
        /*007a*/ 	.short	(.L_32 - .L_31)
	.align		4
.L_31:
        /*007c*/ 	.word	index@($__internal_46_$__cuda_sm70_shflsync_bfly_p)
        /*0080*/ 	.word	0x00000000


	//----- nvinfo : EIATTR_FRAME_SIZE
	.align		4
.L_32:
        /*0084*/ 	.byte	0x04, 0x11
        /*0086*/ 	.short	(.L_34 - .L_33)
	.align		4
.L_33:
        /*0088*/ 	.word	index@(_ZN7cutlass13device_kernelIN5flash19enable_sm80_to_sm89INS1_16FlashAttnFwdSm80INS1_25CollectiveMainloopFwdSm80ILi4ELi1ELb0EN4cute5tupleIJNS5_1CILi128EEENS7_ILi48EEENS7_ILi96EEEEEELi96ENS_10bfloat16_tEfNS_4arch4Sm80ELb1ELb0ELb0ELb1ELb1ELb0ELb1ELb1EEENS1_21CollectiveEpilogueFwdINS6_IJS8_SA_S9_EEENS6_IJNS7_ILi1EEESI_SI_EEESC_SE_Li128ELb1ELb1ELb1ELb0EEENS1_36VarlenDynamicPersistentTileSchedulerILi128ELi48ELi128ELi128ELb1ELb1ELb0ELb1ELb1ELb1EEEEEEEEEvNT_6ParamsE)
        /*008c*/ 	.word	0x00000028


	//----- nvinfo : EIATTR_REGCOUNT
	.align		4
.L_34:
        /*0090*/ 	.byte	0x04, 0x2f
        /*0092*/ 	.short	(.L_36 - .L_35)
	.align		4
.L_35:
        /*0094*/ 	.word	index@(_ZN7cutlass13device_kernelIN5flash19enable_sm80_to_sm89INS1_16FlashAttnFwdSm80INS1_25CollectiveMainloopFwdSm80ILi4ELi1ELb0EN4cute5tupleIJNS5_1CILi128EEENS7_ILi64EEENS7_ILi96EEEEEELi96ENS_10bfloat16_tEfNS_4arch4Sm80ELb1ELb0ELb0ELb0ELb1ELb0ELb1ELb1EEENS1_21CollectiveEpilogueFwdINS6_IJS8_SA_S9_EEENS6_IJNS7_ILi1EEESI_SI_EEESC_SE_Li128ELb0ELb1ELb1ELb0EEENS1_30DynamicPersistentTileSchedulerILi128ELi128ELb1ELb1ELb0EEEEEEEEEvNT_6ParamsE)
        /*0098*/ 	.word	0x000000ff


	//----- nvinfo : EIATTR_FRAME_SIZE
	.align		4
.L_36:
        /*009c*/ 	.byte	0x04, 0x11
        /*009e*/ 	.short	(.L_38 - .L_37)
	.align		4
.L_37:
        /*00a0*/ 	.word	index@($__internal_45_$__cuda_sm70_shflsync_idx_p)
        /*00a4*/ 	.word	0x00000000


	//----- nvinfo : EIATTR_FRAME_SIZE
	.align		4
.L_38:
        /*00a8*/ 	.byte	0x04, 0x11
        /*00aa*/ 	.short	(.L_40 - .L_39)
	.align		4
.L_39:
        /*00ac*/ 	.word	index@($__internal_44_$__cuda_sm70_shflsync_bfly_p)
        /*00b0*/ 	.word	0x00000000


	//----- nvinfo : EIATTR_FRAME_SIZE
	.align		4
.L_40:
        /*00b4*/ 	.byte	0x04, 0x11
        /*00b6*/ 	.short	(.L_42 - .L_41)
	.align		4
.L_41:
        /*00b8*/ 	.word	index@(_ZN7cutlass13device_kernelIN5flash19enable_sm80_to_sm89INS1_16FlashAttnFwdSm80INS1_25CollectiveMainloopFwdSm80ILi4ELi1ELb0EN4cute5tupleIJNS5_1CILi128EEENS7_ILi64EEENS7_ILi96EEEEEELi96ENS_10bfloat16_tEfNS_4arch4Sm80ELb1ELb0ELb0ELb0ELb1ELb0ELb1ELb1EEENS1_21CollectiveEpilogueFwdINS6_IJS8_SA_S9_EEENS6_IJNS7_ILi1EEESI_SI_EEESC_SE_Li128ELb0ELb1ELb1ELb0EEENS1_30DynamicPersistentTileSchedulerILi128ELi128ELb1ELb1ELb0EEEEEEEEEvNT_6ParamsE)
        /*00bc*/ 	.word	0x000000c0


	//----- nvinfo : EIATTR_REGCOUNT
	.align		4
.L_42:
        /*00c0*/ 	.byte	0x04, 0x2f
        /*00c2*/ 	.short	(.L_44 - .L_43)
	.align		4
.L_43:
        /*00c4*/ 	.word	index@(_ZN7cutlass13device_kernelIN5flash19enable_sm80_to_sm89INS1_16FlashAttnFwdSm80INS1_25CollectiveMainloopFwdSm80ILi4ELi1ELb0EN4cute5tupleIJNS5_1CILi128EEENS7_ILi48EEENS7_ILi96EEEEEELi96ENS_10bfloat16_tEfNS_4arch4Sm80ELb0ELb1ELb0ELb1ELb1ELb1ELb1ELb1EEENS1_21CollectiveEpilogueFwdINS6_IJS8_SA_S9_EEENS6_IJNS7_ILi1EEESI_SI_EEESC_SE_Li128ELb1ELb1ELb1ELb0EEENS1_36VarlenDynamicPersistentTileSchedulerILi128ELi48ELi128ELi128ELb1ELb1ELb0ELb1ELb0ELb1EEEEEEEEEvNT_6ParamsE)
        /*00c8*/ 	.word	0x000000ff


	//----- nvinfo : EIATTR_FRAME_SIZE
	.align		4
.L_44:
        /*00cc*/ 	.byte	0x04, 0x11
        /*00ce*/ 	.short	(.L_46 - .L_45)
	.align		4
.L_45:
        /*00d0*/ 	.word	index@($__internal_43_$__cuda_sm70_votesync_ballot)
        /*00d4*/ 	.word	0x00000000


	//----- nvinfo : EIATTR_FRAME_SIZE
	.align		4
.L_46:
        /*00d8*/ 	.byte	0x04, 0x11
        /*00da*/ 	.short	(.L_48 - .L_47)
	.align		4
.L_47:
        /*00dc*/ 	.word	index@($__internal_42_$__cuda_sm70_shflsync_up_p)
        /*00e0*/ 	.word	0x00000000


	//----- nvinfo : EIATTR_FRAME_SIZE
	.align		4
.L_48:
        /*00e4*/ 	.byte	0x04, 0x11
        /*00e6*/ 	.short	(.L_50 - .L_49)
	.align		4
.L_49:
        /*00e8*/ 	.word	index@($__internal_41_$__cuda_sm70_shflsync_idx_p)
        /*00ec*/ 	.word	0x00000000


	//----- nvinfo : EIATTR_FRAME_SIZE
	.align		4
.L_50:
        /*00f0*/ 	.byte	0x04, 0x11
        /*00f2*/ 	.short	(.L_52 - .L_51)
	.align		4
.L_51:
        /*00f4*/ 	.word	index@($__internal_40_$__cuda_sm70_shflsync_bfly_p)
        /*00f8*/ 	.word	0x00000000


	//----- nvinfo : EIATTR_FRAME_SIZE
	.align		4
.L_52:
        /*00fc*/ 	.byte	0x04, 0x11
        /*00fe*/ 	.short	(.L_54 - .L_53)
	.align		4
.L_53:
        /*0100*/ 	.word	index@(_ZN7cutlass13device_kernelIN5flash19enable_sm80_to_sm89INS1_16FlashAttnFwdSm80INS1_25CollectiveMainloopFwdSm80ILi4ELi1ELb0EN4cute5tupleIJNS5_1CILi128EEENS7_ILi48EEENS7_ILi96EEEEEELi96ENS_10bfloat16_tEfNS_4arch4Sm80ELb0ELb1ELb0ELb1ELb1ELb1ELb1ELb1EEENS1_21CollectiveEpilogueFwdINS6_IJS8_SA_S9_EEENS6_IJNS7_ILi1EEESI_SI_EEESC_SE_Li128ELb1ELb1ELb1ELb0EEENS1_36VarlenDynamicPersistentTileSchedulerILi128ELi48ELi128ELi128ELb1ELb1ELb0ELb1ELb0ELb1EEEEEEEEEvNT_6ParamsE)
        /*0104*/ 	.word	0x000000e8


	//----- nvinfo : EIATTR_REGCOUNT
	.align		4
.L_54:
        /*0108*/ 	.byte	0x04, 0x2f
        /*010a*/ 	.short	(.L_56 - .L_55)
	.align		4
.L_55:
        /*010c*/ 	.word	index@(_ZN7cutlass13device_kernelIN5flash19enable_sm80_to_sm89INS1_16FlashAttnFwdSm80INS1_25CollectiveMainloopFwdSm80ILi4ELi1ELb0EN4cute5tupleIJNS5_1CILi128EEENS7_ILi48EEENS7_ILi96EEEEEELi96ENS_10bfloat16_tEfNS_4arch4Sm80ELb0ELb1ELb0ELb1ELb1ELb0ELb1ELb1EEENS1_21CollectiveEpilogueFwdINS6_IJS8_SA_S9_EEENS6_IJNS7_ILi1EEESI_SI_EEESC_SE_Li128ELb1ELb1ELb1ELb0EEENS1_36VarlenDynamicPersistentTileSchedulerILi128ELi48ELi128ELi128ELb1ELb1ELb0ELb1ELb0ELb1EEEEEEEEEvNT_6ParamsE)
        /*0110*/ 	.word	0x000000ff


	//----- nvinfo : EIATTR_FRAME_SIZE
	.align		4
.L_56:
        /*0114*/ 	.byte	0x04, 0x11
        /*0116*/ 	.short	(.L_58 - .L_57)
	.align		4
.L_57:
        /*0118*/ 	.word	index@($__internal_39_$__cuda_sm70_votesync_ballot)
        /*011c*/ 	.word	0x00000000


	//----- nvinfo : EIATTR_FRAME_SIZE
	.align		4
.L_58:
        /*0120*/ 	.byte	0x04, 0x11
        /*0122*/ 	.short	(.L_60 - .L_59)
	.align		4
.L_59:
        /*0124*/ 	.word	index@($__internal_38_$__cuda_sm70_shflsync_up_p)
        /*0128*/ 	.word	0x00000000


	//----- nvinfo : EIATTR_FRAME_SIZE
	.align		4
.L_60:
        /*012c*/ 	.byte	0x04, 0x11
        /*012e*/ 	.short	(.L_62 - .L_61)
	.align		4
.L_61:
        /*0130*/ 	.word	index@($__internal_37_$__cuda_sm70_shflsync_idx_p)
        /*0134*/ 	.word	0x00000000


	//----- nvinfo : EIATTR_FRAME_SIZE
	.align		4
.L_62:
        /*0138*/ 	.byte	0x04, 0x11
        /*013a*/ 	.short	(.L_64 - .L_63)
	.align		4
.L_63:
        /*013c*/ 	.word	index@($__internal_36_$__cuda_sm70_shflsync_bfly_p)
        /*0140*/ 	.word	0x00000000


	//----- nvinfo : EIATTR_FRAME_SIZE
	.align		4
.L_64:
        /*0144*/ 	.byte	0x04, 0x11
        /*0146*/ 	.short	(.L_66 - .L_65)
	.align		4
.L_65:
        /*0148*/ 	.word	index@(_ZN7cutlass13device_kernelIN5flash19enable_sm80_to_sm89INS1_16FlashAttnFwdSm80INS1_25CollectiveMainloopFwdSm80ILi4ELi1ELb0EN4cute5tupleIJNS5_1CILi128EEENS7_ILi48EEENS7_ILi96EEEEEELi96ENS_10bfloat16_tEfNS_4arch4Sm80ELb0ELb1ELb0ELb1ELb1ELb0ELb1ELb1EEENS1_21CollectiveEpilogueFwdINS6_IJS8_SA_S9_EEENS6_IJNS7_ILi1EEESI_SI_EEESC_SE_Li128ELb1ELb1ELb1ELb0EEENS1_36VarlenDynamicPersistentTileSchedulerILi128ELi48ELi128ELi128ELb1ELb1ELb0ELb1ELb0ELb1EEEEEEEEEvNT_6ParamsE)
        /*014c*/ 	.word	0x00000040


	//----- nvinfo : EIATTR_REGCOUNT
	.align		4
.L_66:
        /*0150*/ 	.byte	0x04, 0x2f
        /*0152*/ 	.short	(.L_68 - .L_67)
	.align		4
.L_67:
        /*0154*/ 	.word	index@(_ZN7cutlass13device_kernelIN5flash19enable_sm80_to_sm89INS1_16FlashAttnFwdSm80INS1_25CollectiveMainloopFwdSm80ILi4ELi1ELb0EN4cute5tupleIJNS5_1CILi128EEENS7_ILi48EEENS7_ILi96EEEEEELi96ENS_10bfloat16_tEfNS_4arch4Sm80ELb0ELb1ELb0ELb0ELb1ELb0ELb1ELb1EEENS1_21CollectiveEpilogueFwdINS6_IJS8_SA_S9_EEENS6_IJNS7_ILi1EEESI_SI_EEESC_SE_Li128ELb0ELb1ELb1ELb0EEENS1_19SingleTileSchedulerILb0ELb1ELb1ELi128EEEEEEEEEvNT_6ParamsE)
        /*0158*/ 	.word	0x000000ff


	//----- nvinfo : EIATTR_FRAME_SIZE
	.align		4
.L_68:
        /*015c*/ 	.byte	0x04, 0x11
        /*015e*/ 	.short	(.L_70 - .L_69)
	.align		4
.L_69:
        /*0160*/ 	.word	index@($__internal_35_$__cuda_sm70_shflsync_idx_p)
        /*0164*/ 	.word	0x00000000


	//----- nvinfo : EIATTR_FRAME_SIZE
	.align		4
.L_70:
        /*0168*/ 	.byte	0x04, 0x11
        /*016a*/ 	.short	(.L_72 - .L_71)
	.align		4
.L_71:
        /*016c*/ 	.word	index@(_ZN7cutlass13device_kernelIN5flash19enable_sm80_to_sm89INS1_16FlashAttnFwdSm80INS1_25CollectiveMainloopFwdSm80ILi4ELi1ELb0EN4cute5tupleIJNS5_1CILi128EEENS7_ILi48EEENS7_ILi96EEEEEELi96ENS_10bfloat16_tEfNS_4arch4Sm80ELb0ELb1ELb0ELb0ELb1ELb0ELb1ELb1EEENS1_21CollectiveEpilogueFwdINS6_IJS8_SA_S9_EEENS6_IJNS7_ILi1EEESI_SI_EEESC_SE_Li128ELb0ELb1ELb1ELb0EEENS1_19SingleTileSchedulerILb0ELb1ELb1ELi128EEEEEEEEEvNT_6ParamsE)
        /*0170*/ 	.word	0x00000000


	//----- nvinfo : EIATTR_REGCOUNT
	.align		4
.L_72:
        /*0174*/ 	.byte	0x04, 0x2f
        /*0176*/ 	.short	(.L_74 - .L_73)
	.align		4
.L_73:
        /*0178*/ 	.word	index@(_ZN7cutlass13device_kernelIN5flash19enable_sm80_to_sm89INS1_16FlashAttnFwdSm80INS1_25CollectiveMainloopFwdSm80ILi4ELi1ELb0EN4cute5tupleIJNS5_1CILi128EEENS7_ILi48EEENS7_ILi96EEEEEELi96ENS_10bfloat16_tEfNS_4arch4Sm80ELb0ELb0ELb0ELb1ELb1ELb1ELb1ELb1EEENS1_21CollectiveEpilogueFwdINS6_IJS8_SA_S9_EEENS6_IJNS7_ILi1EEESI_SI_EEESC_SE_Li128ELb1ELb1ELb1ELb0EEENS1_36VarlenDynamicPersistentTileSchedulerILi128ELi48ELi128ELi128ELb1ELb1ELb0ELb0ELb1ELb1EEEEEEEEEvNT_6ParamsE)
        /*017c*/ 	.word	0x000000ff


	//----- nvinfo : EIATTR_FRAME_SIZE
	.align		4
.L_74:
        /*0180*/ 	.byte	0x04, 0x11
        /*0182*/ 	.short	(.L_76 - .L_75)
	.align		4
.L_75:
        /*0184*/ 	.word	index@($__internal_34_$__cuda_sm70_votesync_ballot)
        /*0188*/ 	.word	0x00000000


	//----- nvinfo : EIATTR_FRAME_SIZE
	.align		4
.L_76:
        /*018c*/ 	.byte	0x04, 0x11
        /*018e*/ 	.short	(.L_78 - .L_77)
	.align		4
.L_77:
        /*0190*/ 	.word	index@($__internal_33_$__cuda_sm70_shflsync_up_p)
        /*0194*/ 	.word	0x00000000


	//----- nvinfo : EIATTR_FRAME_SIZE
	.align		4
.L_78:
        /*0198*/ 	.byte	0x04, 0x11
        /*019a*/ 	.short	(.L_80 - .L_79)
	.align		4
.L_79:
        /*019c*/ 	.word	index@($__internal_32_$__cuda_sm70_shflsync_idx_p)
        /*01a0*/ 	.word	0x00000000


	//----- nvinfo : EIATTR_FRAME_SIZE
	.align		4
.L_80:
        /*01a4*/ 	.byte	0x04, 0x11
        /*01a6*/ 	.short	(.L_82 - .L_81)
	.align		4
.L_81:
        /*01a8*/ 	.word	index@($__internal_31_$__cuda_sm70_shflsync_bfly_p)
        /*01ac*/ 	.word	0x00000000


	//----- nvinfo : EIATTR_FRAME_SIZE
	.align		4
.L_82:
        /*01b0*/ 	.byte	0x04, 0x11
        /*01b2*/ 	.short	(.L_84 - .L_83)
	.align		4
.L_83:
        /*01b4*/ 	.word	index@(_ZN7cutlass13device_kernelIN5flash19enable_sm80_to_sm89INS1_16FlashAttnFwdSm80INS1_25CollectiveMainloopFwdSm80ILi4ELi1ELb0EN4cute5tupleIJNS5_1CILi128EEENS7_ILi48EEENS7_ILi96EEEEEELi96ENS_10bfloat16_tEfNS_4arch4Sm80ELb0ELb0ELb0ELb1ELb1ELb1ELb1ELb1EEENS1_21CollectiveEpilogueFwdINS6_IJS8_SA_S9_EEENS6_IJNS7_ILi1EEESI_SI_EEESC_SE_Li128ELb1ELb1ELb1ELb0EEENS1_36VarlenDynamicPersistentTileSchedulerILi128ELi48ELi128ELi128ELb1ELb1ELb0ELb0ELb1ELb1EEEEEEEEEvNT_6ParamsE)
        /*01b8*/ 	.word	0x00000138


	//----- nvinfo : EIATTR_REGCOUNT
	.align		4
.L_84:
        /*01bc*/ 	.byte	0x04, 0x2f
        /*01be*/ 	.short	(.L_86 - .L_85)
	.align		4
.L_85:
        /*01c0*/ 	.word	index@(_ZN7cutlass13device_kernelIN5flash19enable_sm80_to_sm89INS1_16FlashAttnFwdSm80INS1_25CollectiveMainloopFwdSm80ILi4ELi1ELb0EN4cute5tupleIJNS5_1CILi128EEENS7_ILi48EEENS7_ILi96EEEEEELi96ENS_10bfloat16_tEfNS_4arch4Sm80ELb0ELb0ELb0ELb1ELb1ELb0ELb1ELb1EEENS1_21CollectiveEpilogueFwdINS6_IJS8_SA_S9_EEENS6_IJNS7_ILi1EEESI_SI_EEESC_SE_Li128ELb1ELb1ELb1ELb0EEENS1_36VarlenDynamicPersistentTileSchedulerILi128ELi48ELi128ELi128ELb1ELb1ELb0ELb0ELb1ELb1EEEEEEEEEvNT_6ParamsE)
        /*01c4*/ 	.word	0x000000ff


	//----- nvinfo : EIATTR_FRAME_SIZE
	.align		4
.L_86:
        /*01c8*/ 	.byte	0x04, 0x11
        /*01ca*/ 	.short	(.L_88 - .L_87)
	.align		4
.L_87:
        /*01cc*/ 	.word	index@($__internal_30_$__cuda_sm70_votesync_ballot)
        /*01d0*/ 	.word	0x00000000


	//----- nvinfo : EIATTR_FRAME_SIZE
	.align		4
.L_88:
        /*01d4*/ 	.byte	0x04, 0x11
        /*01d6*/ 	.short	(.L_90 - .L_89)
	.align		4
.L_89:
        /*01d8*/ 	.word	index@($__internal_29_$__cuda_sm70_shflsync_up_p)
        /*01dc*/ 	.word	0x00000000


	//----- nvinfo : EIATTR_FRAME_SIZE
	.align		4
.L_90:
        /*01e0*/ 	.byte	0x04, 0x11
        /*01e2*/ 	.short	(.L_92 - .L_91)
	.align		4
.L_91:
        /*01e4*/ 	.word	index@($__internal_28_$__cuda_sm70_shflsync_idx_p)
        /*01e8*/ 	.word	0x00000000


	//----- nvinfo : EIATTR_FRAME_SIZE
	.align		4
.L_92:
        /*01ec*/ 	.byte	0x04, 0x11
        /*01ee*/ 	.short	(.L_94 - .L_93)
	.align		4
.L_93:
        /*01f0*/ 	.word	index@($__internal_27_$__cuda_sm70_shflsync_bfly_p)
        /*01f4*/ 	.word	0x00000000


	//----- nvinfo : EIATTR_FRAME_SIZE
	.align		4
.L_94:
        /*01f8*/ 	.byte	0x04, 0x11
        /*01fa*/ 	.short	(.L_96 - .L_95)
	.align		4
.L_95:
        /*01fc*/ 	.word	index@(_ZN7cutlass13device_kernelIN5flash19enable_sm80_to_sm89INS1_16FlashAttnFwdSm80INS1_25CollectiveMainloopFwdSm80ILi4ELi1ELb0EN4cute5tupleIJNS5_1CILi128EEENS7_ILi48EEENS7_ILi96EEEEEELi96ENS_10bfloat16_tEfNS_4arch4Sm80ELb0ELb0ELb0ELb1ELb1ELb0ELb1ELb1EEENS1_21CollectiveEpilogueFwdINS6_IJS8_SA_S9_EEENS6_IJNS7_ILi1EEESI_SI_EEESC_SE_Li128ELb1ELb1ELb1ELb0EEENS1_36VarlenDynamicPersistentTileSchedulerILi128ELi48ELi128ELi128ELb1ELb1ELb0ELb0ELb1ELb1EEEEEEEEEvNT_6ParamsE)
        /*0200*/ 	.word	0x00000068


	//----- nvinfo : EIATTR_REGCOUNT
	.align		4
.L_96:
        /*0204*/ 	.byte	0x04, 0x2f
        /*0206*/ 	.short	(.L_98 - .L_97)
	.align		4
.L_97:
        /*0208*/ 	.word	index@(_ZN7cutlass13device_kernelIN5flash19enable_sm80_to_sm89INS1_16FlashAttnFwdSm80INS1_25CollectiveMainloopFwdSm80ILi4ELi1ELb0EN4cute5tupleIJNS5_1CILi128EEENS7_ILi64EEENS7_ILi96EEEEEELi96ENS_10bfloat16_tEfNS_4arch4Sm80ELb0ELb0ELb0ELb0ELb1ELb0ELb1ELb1EEENS1_21CollectiveEpilogueFwdINS6_IJS8_SA_S9_EEENS6_IJNS7_ILi1EEESI_SI_EEESC_SE_Li128ELb0ELb1ELb1ELb0EEENS1_19SingleTileSchedulerILb0ELb1ELb1ELi128EEEEEEEEEvNT_6ParamsE)
        /*020c*/ 	.word	0x000000ff


	//----- nvinfo : EIATTR_FRAME_SIZE
	.align		4
.L_98:
        /*0210*/ 	.byte	0x04, 0x11
        /*0212*/ 	.short	(.L_100 - .L_99)
	.align		4
.L_99:
        /*0214*/ 	.word	index@(_ZN7cutlass13device_kernelIN5flash19enable_sm80_to_sm89INS1_16FlashAttnFwdSm80INS1_25CollectiveMainloopFwdSm80ILi4ELi1ELb0EN4cute5tupleIJNS5_1CILi128EEENS7_ILi64EEENS7_ILi96EEEEEELi96ENS_10bfloat16_tEfNS_4arch4Sm80ELb0ELb0ELb0ELb0ELb1ELb0ELb1ELb1EEENS1_21CollectiveEpilogueFwdINS6_IJS8_SA_S9_EEENS6_IJNS7_ILi1EEESI_SI_EEESC_SE_Li128ELb0ELb1ELb1ELb0EEENS1_19SingleTileSchedulerILb0ELb1ELb1ELi128EEEEEEEEEvNT_6ParamsE)
        /*0218*/ 	.word	0x00000028


	//----- nvinfo : EIATTR_REGCOUNT
	.align		4
.L_100:
        /*021c*/ 	.byte	0x04, 0x2f
        /*021e*/ 	.short	(.L_102 - .L_101)
	.align		4
.L_101:
        /*0220*/ 	.word	index@(_ZN7cutlass13device_kernelIN5flash19enable_sm80_to_sm89INS1_16FlashAttnFwdSm80INS1_25CollectiveMainloopFwdSm80ILi4ELi1ELb0EN4cute5tupleIJNS5_1CILi128EEENS7_ILi48EEENS7_ILi96EEEEEELi96ENS_10bfloat16_tEfNS_4arch4Sm80ELb1ELb0ELb1ELb1ELb1ELb1ELb1ELb1EEENS1_21CollectiveEpilogueFwdINS6_IJS8_SA_S9_EEENS6_IJNS7_ILi1EEESI_SI_EEESC_SE_Li128ELb1ELb1ELb1ELb0EEENS1_36VarlenDynamicPersistentTileSchedulerILi128ELi48ELi128ELi128ELb1ELb1ELb0ELb1ELb1ELb1EEEEEEEEEvNT_6ParamsE)
        /*0224*/ 	.word	0x000000ff


	//----- nvinfo : EIATTR_FRAME_SIZE
	.align		4
.L_102:
        /*0228*/ 	.byte	0x04, 0x11
        /*022a*/ 	.short	(.L_104 - .L_103)
	.align		4
.L_103:
        /*022c*/ 	.word	index@($__internal_26_$__cuda_sm70_votesync_ballot)
        /*0230*/ 	.word	0x00000000


	//----- nvinfo : EIATTR_FRAME_SIZE
	.align		4
.L_104:
        /*0234*/ 	.byte	0x04, 0x11
        /*0236*/ 	.short	(.L_106 - .L_105)
	.align		4
.L_105:
        /*0238*/ 	.word	index@($__internal_25_$__cuda_sm70_shflsync_up_p)
        /*023c*/ 	.word	0x00000000


	//----- nvinfo : EIATTR_FRAME_SIZE
	.align		4
.L_106:
        /*0240*/ 	.byte	0x04, 0x11
        /*0242*/ 	.short	(.L_108 - .L_107)
	.align		4
.L_107:
        /*0244*/ 	.word	index@($__internal_24_$__cuda_sm70_shflsync_idx_p)
        /*0248*/ 	.word	0x00000000


	//----- nvinfo : EIATTR_FRAME_SIZE
	.align		4
.L_108:
        /*024c*/ 	.byte	0x04, 0x11
        /*024e*/ 	.short	(.L_110 - .L_109)
	.align		4
.L_109:
        /*0250*/ 	.word	index@($__internal_23_$__cuda_sm70_shflsync_bfly_p)
        /*0254*/ 	.word	0x00000000


	//----- nvinfo : EIATTR_FRAME_SIZE
	.align		4
.L_110:
        /*0258*/ 	.byte	0x04, 0x11
        /*025a*/ 	.short	(.L_112 - .L_111)
	.align		4
.L_111:
        /*025c*/ 	.word	index@(_ZN7cutlass13device_kernelIN5flash19enable_sm80_to_sm89INS1_16FlashAttnFwdSm80INS1_25CollectiveMainloopFwdSm80ILi4ELi1ELb0EN4cute5tupleIJNS5_1CILi128EEENS7_ILi48EEENS7_ILi96EEEEEELi96ENS_10bfloat16_tEfNS_4arch4Sm80ELb1ELb0ELb1ELb1ELb1ELb1ELb1ELb1EEENS1_21CollectiveEpilogueFwdINS6_IJS8_SA_S9_EEENS6_IJNS7_ILi1EEESI_SI_EEESC_SE_Li128ELb1ELb1ELb1ELb0EEENS1_36VarlenDynamicPersistentTileSchedulerILi128ELi48ELi128ELi128ELb1ELb1ELb0ELb1ELb1ELb1EEEEEEEEEvNT_6ParamsE)
        /*0260*/ 	.word	0x00000150


	//----- nvinfo : EIATTR_REGCOUNT
	.align		4
.L_112:
        /*0264*/ 	.byte	0x04, 0x2f
        /*0266*/ 	.short	(.L_114 - .L_113)
	.align		4
.L_113:
        /*0268*/ 	.word	index@(_ZN7cutlass13device_kernelIN5flash19enable_sm80_to_sm89INS1_16FlashAttnFwdSm80INS1_25CollectiveMainloopFwdSm80ILi4ELi1ELb0EN4cute5tupleIJNS5_1CILi128EEENS7_ILi48EEENS7_ILi96EEEEEELi96ENS_10bfloat16_tEfNS_4arch4Sm80ELb1ELb0ELb1ELb1ELb1ELb0ELb1ELb1EEENS1_21CollectiveEpilogueFwdINS6_IJS8_SA_S9_EEENS6_IJNS7_ILi1EEESI_SI_EEESC_SE_Li128ELb1ELb1ELb1ELb0EEENS1_36VarlenDynamicPersistentTileSchedulerILi128ELi48ELi128ELi128ELb1ELb1ELb0ELb1ELb1ELb1EEEEEEEEEvNT_6ParamsE)
        /*026c*/ 	.word	0x000000ff


	//----- nvinfo : EIATTR_FRAME_SIZE
	.align		4
.L_114:
        /*0270*/ 	.byte	0x04, 0x11
        /*0272*/ 	.short	(.L_116 - .L_115)
	.align		4
.L_115:
        /*0274*/ 	.word	index@($__internal_22_$__cuda_sm70_votesync_ballot)
        /*0278*/ 	.word	0x00000000


	//----- nvinfo : EIATTR_FRAME_SIZE
	.align		4
.L_116:
        /*027c*/ 	.byte	0x04, 0x11
        /*027e*/ 	.short	(.L_118 - .L_117)
	.align		4
.L_117:
        /*0280*/ 	.word	index@($__internal_21_$__cuda_sm70_shflsync_up_p)
        /*0284*/ 	.word	0x00000000


	//----- nvinfo : EIATTR_FRAME_SIZE
	.align		4
.L_118:
        /*0288*/ 	.byte	0x04, 0x11
        /*028a*/ 	.short	(.L_120 - .L_119)
	.align		4
.L_119:
        /*028c*/ 	.word	index@($__internal_20_$__cuda_sm70_shflsync_idx_p)
        /*0290*/ 	.word	0x00000000


	//----- nvinfo : EIATTR_FRAME_SIZE
	.align		4
.L_120:
        /*0294*/ 	.byte	0x04, 0x11
        /*0296*/ 	.short	(.L_122 - .L_121)
	.align		4
.L_121:
        /*0298*/ 	.word	index@($__internal_19_$__cuda_sm70_shflsync_bfly_p)
        /*029c*/ 	.word	0x00000000


	//----- nvinfo : EIATTR_FRAME_SIZE
	.align		4
.L_122:
        /*02a0*/ 	.byte	0x04, 0x11
        /*02a2*/ 	.short	(.L_124 - .L_123)
	.align		4
.L_123:
        /*02a4*/ 	.word	index@(_ZN7cutlass13device_kernelIN5flash19enable_sm80_to_sm89INS1_16FlashAttnFwdSm80INS1_25CollectiveMainloopFwdSm80ILi4ELi1ELb0EN4cute5tupleIJNS5_1CILi128EEENS7_ILi48EEENS7_ILi96EEEEEELi96ENS_10bfloat16_tEfNS_4arch4Sm80ELb1ELb0ELb1ELb1ELb1ELb0ELb1ELb1EEENS1_21CollectiveEpilogueFwdINS6_IJS8_SA_S9_EEENS6_IJNS7_ILi1EEESI_SI_EEESC_SE_Li128ELb1ELb1ELb1ELb0EEENS1_36VarlenDynamicPersistentTileSchedulerILi128ELi48ELi128ELi128ELb1ELb1ELb0ELb1ELb1ELb1EEEEEEEEEvNT_6ParamsE)
        /*02a8*/ 	.word	0x00000040


	//----- nvinfo : EIATTR_REGCOUNT
	.align		4
.L_124:
        /*02ac*/ 	.byte	0x04, 0x2f
        /*02ae*/ 	.short	(.L_126 - .L_125)
	.align		4
.L_125:
        /*02b0*/ 	.word	index@(_ZN7cutlass13device_kernelIN5flash19enable_sm80_to_sm89INS1_16FlashAttnFwdSm80INS1_25CollectiveMainloopFwdSm80ILi4ELi1ELb0EN4cute5tupleIJNS5_1CILi128EEENS7_ILi64EEENS7_ILi96EEEEEELi96ENS_10bfloat16_tEfNS_4arch4Sm80ELb1ELb0ELb1ELb0ELb1ELb0ELb1ELb1EEENS1_21CollectiveEpilogueFwdINS6_IJS8_SA_S9_EEENS6_IJNS7_ILi1EEESI_SI_EEESC_SE_Li128ELb0ELb1ELb1ELb0EEENS1_30DynamicPersistentTileSchedulerILi128ELi128ELb1ELb1ELb0EEEEEEEEEvNT_6ParamsE)
        /*02b4*/ 	.word	0x000000ff


	//----- nvinfo : EIATTR_FRAME_SIZE
	.align		4
.L_126:
        /*02b8*/ 	.byte	0x04, 0x11
        /*02ba*/ 	.short	(.L_128 - .L_127)
	.align		4
.L_127:
        /*02bc*/ 	.word	index@($__internal_18_$__cuda_sm70_shflsync_idx_p)
        /*02c0*/ 	.word	0x00000000


	//----- nvinfo : EIATTR_FRAME_SIZE
	.align		4
.L_128:
        /*02c4*/ 	.byte	0x04, 0x11
        /*02c6*/ 	.short	(.L_130 - .L_129)
	.align		4
.L_129:
        /*02c8*/ 	.word	index@($__internal_17_$__cuda_sm70_shflsync_bfly_p)
        /*02cc*/ 	.word	0x00000000


	//----- nvinfo : EIATTR_FRAME_SIZE
	.align		4
.L_130:
        /*02d0*/ 	.byte	0x04, 0x11
        /*02d2*/ 	.short	(.L_132 - .L_131)
	.align		4
.L_131:
        /*02d4*/ 	.word	index@(_ZN7cutlass13device_kernelIN5flash19enable_sm80_to_sm89INS1_16FlashAttnFwdSm80INS1_25CollectiveMainloopFwdSm80ILi4ELi1ELb0EN4cute5tupleIJNS5_1CILi128EEENS7_ILi64EEENS7_ILi96EEEEEELi96ENS_10bfloat16_tEfNS_4arch4Sm80ELb1ELb0ELb1ELb0ELb1ELb0ELb1ELb1EEENS1_21CollectiveEpilogueFwdINS6_IJS8_SA_S9_EEENS6_IJNS7_ILi1EEESI_SI_EEESC_SE_Li128ELb0ELb1ELb1ELb0EEENS1_30DynamicPersistentTileSchedulerILi128ELi128ELb1ELb1ELb0EEEEEEEEEvNT_6ParamsE)
        /*02d8*/ 	.word	0x000000c0


	//----- nvinfo : EIATTR_REGCOUNT
	.align		4
.L_132:
        /*02dc*/ 	.byte	0x04, 0x2f
        /*02de*/ 	.short	(.L_134 - .L_133)
	.align		4
.L_133:
        /*02e0*/ 	.word	index@(_ZN7cutlass13device_kernelIN5flash19enable_sm80_to_sm89INS1_16FlashAttnFwdSm80INS1_25CollectiveMainloopFwdSm80ILi4ELi1ELb0EN4cute5tupleIJNS5_1CILi128EEENS7_ILi48EEENS7_ILi96EEEEEELi96ENS_10bfloat16_tEfNS_4arch4Sm80ELb0ELb1ELb1ELb1ELb1ELb1ELb1ELb1EEENS1_21CollectiveEpilogueFwdINS6_IJS8_SA_S9_EEENS6_IJNS7_ILi1EEESI_SI_EEESC_SE_Li128ELb1ELb1ELb1ELb0EEENS1_36VarlenDynamicPersistentTileSchedulerILi128ELi48ELi128ELi128ELb1ELb1ELb0ELb1ELb0ELb1EEEEEEEEEvNT_6ParamsE)
        /*02e4*/ 	.word	0x000000ff


	//----- nvinfo : EIATTR_FRAME_SIZE
	.align		4
.L_134:
        /*02e8*/ 	.byte	0x04, 0x11
        /*02ea*/ 	.short	(.L_136 - .L_135)
	.align		4
.L_135:
        /*02ec*/ 	.word	index@($__internal_16_$__cuda_sm70_votesync_ballot)
        /*02f0*/ 	.word	0x00000000


	//----- nvinfo : EIATTR_FRAME_SIZE
	.align		4
.L_136:
        /*02f4*/ 	.byte	0x04, 0x11
        /*02f6*/ 	.short	(.L_138 - .L_137)
	.align		4
.L_137:
        /*02f8*/ 	.word	index@($__internal_15_$__cuda_sm70_shflsync_up_p)
        /*02fc*/ 	.word	0x00000000


	//----- nvinfo : EIATTR_FRAME_SIZE
	.align		4
.L_138:
        /*0300*/ 	.byte	0x04, 0x11
        /*0302*/ 	.short	(.L_140 - .L_139)
	.align		4
.L_139:
        /*0304*/ 	.word	index@($__internal_14_$__cuda_sm70_shflsync_idx_p)
        /*0308*/ 	.word	0x00000000


	//----- nvinfo : EIATTR_FRAME_SIZE
	.align		4
.L_140:
        /*030c*/ 	.byte	0x04, 0x11
        /*030e*/ 	.short	(.L_142 - .L_141)
	.align		4
.L_141:
        /*0310*/ 	.word	index@($__internal_13_$__cuda_sm70_shflsync_bfly_p)
        /*0314*/ 	.word	0x00000000


	//----- nvinfo : EIATTR_FRAME_SIZE
	.align		4
.L_142:
        /*0318*/ 	.byte	0x04, 0x11
        /*031a*/ 	.short	(.L_144 - .L_143)
	.align		4
.L_143:
        /*031c*/ 	.word	index@(_ZN7cutlass13device_kernelIN5flash19enable_sm80_to_sm89INS1_16FlashAttnFwdSm80INS1_25CollectiveMainloopFwdSm80ILi4ELi1ELb0EN4cute5tupleIJNS5_1CILi128EEENS7_ILi48EEENS7_ILi96EEEEEELi96ENS_10bfloat16_tEfNS_4arch4Sm80ELb0ELb1ELb1ELb1ELb1ELb1ELb1ELb1EEENS1_21CollectiveEpilogueFwdINS6_IJS8_SA_S9_EEENS6_IJNS7_ILi1EEESI_SI_EEESC_SE_Li128ELb1ELb1ELb1ELb0EEENS1_36VarlenDynamicPersistentTileSchedulerILi128ELi48ELi128ELi128ELb1ELb1ELb0ELb1ELb0ELb1EEEEEEEEEvNT_6ParamsE)
        /*0320*/ 	.word	0x000000f0


	//----- nvinfo : EIATTR_REGCOUNT
	.align		4
.L_144:
        /*0324*/ 	.byte	0x04, 0x2f
        /*0326*/ 	.short	(.L_146 - .L_145)
	.align		4
.L_145:
        /*0328*/ 	.word	index@(_ZN7cutlass13device_kernelIN5flash19enable_sm80_to_sm89INS1_16FlashAttnFwdSm80INS1_25CollectiveMainloopFwdSm80ILi4ELi1ELb0EN4cute5tupleIJNS5_1CILi128EEENS7_ILi48EEENS7_ILi96EEEEEELi96ENS_10bfloat16_tEfNS_4arch4Sm80ELb0ELb1ELb1ELb1ELb1ELb0ELb1ELb1EEENS1_21CollectiveEpilogueFwdINS6_IJS8_SA_S9_EEENS6_IJNS7_ILi1EEESI_SI_EEESC_SE_Li128ELb1ELb1ELb1ELb0EEENS1_36VarlenDynamicPersistentTileSchedulerILi128ELi48ELi128ELi128ELb1ELb1ELb0ELb1ELb0ELb1EEEEEEEEEvNT_6ParamsE)
        /*032c*/ 	.word	0x000000ff


	//----- nvinfo : EIATTR_FRAME_SIZE
	.align		4
.L_146:
        /*0330*/ 	.byte	0x04, 0x11
        /*0332*/ 	.short	(.L_148 - .L_147)
	.align		4
.L_147:
        /*0334*/ 	.word	index@($__internal_12_$__cuda_sm70_votesync_ballot)
        /*0338*/ 	.word	0x00000000


	//----- nvinfo : EIATTR_FRAME_SIZE
	.align		4
.L_148:
        /*033c*/ 	.byte	0x04, 0x11
        /*033e*/ 	.short	(.L_150 - .L_149)
	.align		4
.L_149:
        /*0340*/ 	.word	index@($__internal_11_$__cuda_sm70_shflsync_up_p)
        /*0344*/ 	.word	0x00000000


	//----- nvinfo : EIATTR_FRAME_SIZE
	.align		4
.L_150:
        /*0348*/ 	.byte	0x04, 0x11
        /*034a*/ 	.short	(.L_152 - .L_151)
	.align		4
.L_151:
        /*034c*/ 	.word	index@($__internal_10_$__cuda_sm70_shflsync_idx_p)
        /*0350*/ 	.word	0x00000000


	//----- nvinfo : EIATTR_FRAME_SIZE
	.align		4
.L_152:
        /*0354*/ 	.byte	0x04, 0x11
        /*0356*/ 	.short	(.L_154 - .L_153)
	.align		4
.L_153:
        /*0358*/ 	.word	index@($__internal_9_$__cuda_sm70_shflsync_bfly_p)
        /*035c*/ 	.word	0x00000000


	//----- nvinfo : EIATTR_FRAME_SIZE
	.align		4
.L_154:
        /*0360*/ 	.byte	0x04, 0x11
        /*0362*/ 	.short	(.L_156 - .L_155)
	.align		4
.L_155:
        /*0364*/ 	.word	index@(_ZN7cutlass13device_kernelIN5flash19enable_sm80_to_sm89INS1_16FlashAttnFwdSm80INS1_25CollectiveMainloopFwdSm80ILi4ELi1ELb0EN4cute5tupleIJNS5_1CILi128EEENS7_ILi48EEENS7_ILi96EEEEEELi96ENS_10bfloat16_tEfNS_4arch4Sm80ELb0ELb1ELb1ELb1ELb1ELb0ELb1ELb1EEENS1_21CollectiveEpilogueFwdINS6_IJS8_SA_S9_EEENS6_IJNS7_ILi1EEESI_SI_EEESC_SE_Li128ELb1ELb1ELb1ELb0EEENS1_36VarlenDynamicPersistentTileSchedulerILi128ELi48ELi128ELi128ELb1ELb1ELb0ELb1ELb0ELb1EEEEEEEEEvNT_6ParamsE)
        /*0368*/ 	.word	0x00000038


	//----- nvinfo : EIATTR_REGCOUNT
	.align		4
.L_156:
        /*036c*/ 	.byte	0x04, 0x2f
        /*036e*/ 	.short	(.L_158 - .L_157)
	.align		4
.L_157:
        /*0370*/ 	.word	index@(_ZN7cutlass13device_kernelIN5flash19enable_sm80_to_sm89INS1_16FlashAttnFwdSm80INS1_25CollectiveMainloopFwdSm80ILi4ELi1ELb0EN4cute5tupleIJNS5_1CILi128EEENS7_ILi48EEENS7_ILi96EEEEEELi96ENS_10bfloat16_tEfNS_4arch4Sm80ELb0ELb1ELb1ELb0ELb1ELb0ELb1ELb1EEENS1_21CollectiveEpilogueFwdINS6_IJS8_SA_S9_EEENS6_IJNS7_ILi1EEESI_SI_EEESC_SE_Li128ELb0ELb1ELb1ELb0EEENS1_19SingleTileSchedulerILb0ELb1ELb1ELi128EEEEEEEEEvNT_6ParamsE)
        /*0374*/ 	.word	0x000000ff


	//----- nvinfo : EIATTR_FRAME_SIZE
	.align		4
.L_158:
        /*0378*/ 	.byte	0x04, 0x11
        /*037a*/ 	.short	(.L_160 - .L_159)
	.align		4
.L_159:
        /*037c*/ 	.word	index@($__internal_8_$__cuda_sm70_shflsync_idx_p)
        /*0380*/ 	.word	0x00000000


	//----- nvinfo : EIATTR_FRAME_SIZE
	.align		4
.L_160:
        /*0384*/ 	.byte	0x04, 0x11
        /*0386*/ 	.short	(.L_162 - .L_161)
	.align		4
.L_161:
        /*0388*/ 	.word	index@(_ZN7cutlass13device_kernelIN5flash19enable_sm80_to_sm89INS1_16FlashAttnFwdSm80INS1_25CollectiveMainloopFwdSm80ILi4ELi1ELb0EN4cute5tupleIJNS5_1CILi128EEENS7_ILi48EEENS7_ILi96EEEEEELi96ENS_10bfloat16_tEfNS_4arch4Sm80ELb0ELb1ELb1ELb0ELb1ELb0ELb1ELb1EEENS1_21CollectiveEpilogueFwdINS6_IJS8_SA_S9_EEENS6_IJNS7_ILi1EEESI_SI_EEESC_SE_Li128ELb0ELb1ELb1ELb0EEENS1_19SingleTileSchedulerILb0ELb1ELb1ELi128EEEEEEEEEvNT_6ParamsE)
        /*038c*/ 	.word	0x00000000


	//----- nvinfo : EIATTR_REGCOUNT
	.align		4
.L_162:
        /*0390*/ 	.byte	0x04, 0x2f
        /*0392*/ 	.short	(.L_164 - .L_163)
	.align		4
.L_163:
        /*0394*/ 	.word	index@(_ZN7cutlass13device_kernelIN5flash19enable_sm80_to_sm89INS1_16FlashAttnFwdSm80INS1_25CollectiveMainloopFwdSm80ILi4ELi1ELb0EN4cute5tupleIJNS5_1CILi128EEENS7_ILi48EEENS7_ILi96EEEEEELi96ENS_10bfloat16_tEfNS_4arch4Sm80ELb0ELb0ELb1ELb1ELb1ELb1ELb1ELb1EEENS1_21CollectiveEpilogueFwdINS6_IJS8_SA_S9_EEENS6_IJNS7_ILi1EEESI_SI_EEESC_SE_Li128ELb1ELb1ELb1ELb0EEENS1_36VarlenDynamicPersistentTileSchedulerILi128ELi48ELi128ELi128ELb1ELb1ELb0ELb0ELb1ELb1EEEEEEEEEvNT_6ParamsE)
        /*0398*/ 	.word	0x000000ff


	//----- nvinfo : EIATTR_FRAME_SIZE
	.align		4
.L_164:
        /*039c*/ 	.byte	0x04, 0x11
        /*039e*/ 	.short	(.L_166 - .L_165)
	.align		4
.L_165:
        /*03a0*/ 	.word	index@($__internal_7_$__cuda_sm70_votesync_ballot)
        /*03a4*/ 	.word	0x00000000


	//----- nvinfo : EIATTR_FRAME_SIZE
	.align		4
.L_166:
        /*03a8*/ 	.byte	0x04, 0x11
        /*03aa*/ 	.short	(.L_168 - .L_167)
	.align		4
.L_167:
        /*03ac*/ 	.word	index@($__internal_6_$__cuda_sm70_shflsync_up_p)
        /*03b0*/ 	.word	0x00000000


	//----- nvinfo : EIATTR_FRAME_SIZE
	.align		4
.L_168:
        /*03b4*/ 	.byte	0x04, 0x11
        /*03b6*/ 	.short	(.L_170 - .L_169)
	.align		4
.L_169:
        /*03b8*/ 	.word	index@($__internal_5_$__cuda_sm70_shflsync_idx_p)
        /*03bc*/ 	.word	0x00000000


	//----- nvinfo : EIATTR_FRAME_SIZE
	.align		4
.L_170:
        /*03c0*/ 	.byte	0x04, 0x11
        /*03c2*/ 	.short	(.L_172 - .L_171)
	.align		4
.L_171:
        /*03c4*/ 	.word	index@($__internal_4_$__cuda_sm70_shflsync_bfly_p)
        /*03c8*/ 	.word	0x00000000


	//----- nvinfo : EIATTR_FRAME_SIZE
	.align		4
.L_172:
        /*03cc*/ 	.byte	0x04, 0x11
        /*03ce*/ 	.short	(.L_174 - .L_173)
	.align		4
.L_173:
        /*03d0*/ 	.word	index@(_ZN7cutlass13device_kernelIN5flash19enable_sm80_to_sm89INS1_16FlashAttnFwdSm80INS1_25CollectiveMainloopFwdSm80ILi4ELi1ELb0EN4cute5tupleIJNS5_1CILi128EEENS7_ILi48EEENS7_ILi96EEEEEELi96ENS_10bfloat16_tEfNS_4arch4Sm80ELb0ELb0ELb1ELb1ELb1ELb1ELb1ELb1EEENS1_21CollectiveEpilogueFwdINS6_IJS8_SA_S9_EEENS6_IJNS7_ILi1EEESI_SI_EEESC_SE_Li128ELb1ELb1ELb1ELb0EEENS1_36VarlenDynamicPersistentTileSchedulerILi128ELi48ELi128ELi128ELb1ELb1ELb0ELb0ELb1ELb1EEEEEEEEEvNT_6ParamsE)
        /*03d4*/ 	.word	0x00000130


	//----- nvinfo : EIATTR_REGCOUNT
	.align		4
.L_174:
        /*03d8*/ 	.byte	0x04, 0x2f
        /*03da*/ 	.short	(.L_176 - .L_175)
	.align		4
.L_175:
        /*03dc*/ 	.word	index@(_ZN7cutlass13device_kernelIN5flash19enable_sm80_to_sm89INS1_16FlashAttnFwdSm80INS1_25CollectiveMainloopFwdSm80ILi4ELi1ELb0EN4cute5tupleIJNS5_1CILi128EEENS7_ILi48EEENS7_ILi96EEEEEELi96ENS_10bfloat16_tEfNS_4arch4Sm80ELb0ELb0ELb1ELb1ELb1ELb0ELb1ELb1EEENS1_21CollectiveEpilogueFwdINS6_IJS8_SA_S9_EEENS6_IJNS7_ILi1EEESI_SI_EEESC_SE_Li128ELb1ELb1ELb1ELb0EEENS1_36VarlenDynamicPersistentTileSchedulerILi128ELi48ELi128ELi128ELb1ELb1ELb0ELb0ELb1ELb1EEEEEEEEEvNT_6ParamsE)
        /*03e0*/ 	.word	0x000000ff


	//----- nvinfo : EIATTR_FRAME_SIZE
	.align		4
.L_176:
        /*03e4*/ 	.byte	0x04, 0x11
        /*03e6*/ 	.short	(.L_178 - .L_177)
	.align		4
.L_177:
        /*03e8*/ 	.word	index@($__internal_3_$__cuda_sm70_votesync_ballot)
        /*03ec*/ 	.word	0x00000000


	//----- nvinfo : EIATTR_FRAME_SIZE
	.align		4
.L_178:
        /*03f0*/ 	.byte	0x04, 0x11
        /*03f2*/ 	.short	(.L_180 - .L_179)
	.align		4
.L_179:
        /*03f4*/ 	.word	index@($__internal_2_$__cuda_sm70_shflsync_up_p)
        /*03f8*/ 	.word	0x00000000


	//----- nvinfo : EIATTR_FRAME_SIZE
	.align		4
.L_180:
        /*03fc*/ 	.byte	0x04, 0x11
        /*03fe*/ 	.short	(.L_182 - .L_181)
	.align		4
.L_181:
        /*0400*/ 	.word	index@($__internal_1_$__cuda_sm70_shflsync_idx_p)
        /*0404*/ 	.word	0x00000000


	//----- nvinfo : EIATTR_FRAME_SIZE
	.align		4
.L_182:
        /*0408*/ 	.byte	0x04, 0x11
        /*040a*/ 	.short	(.L_184 - .L_183)
	.align		4
.L_183:
        /*040c*/ 	.word	index@($__internal_0_$__cuda_sm70_shflsync_bfly_p)
        /*0410*/ 	.word	0x00000000


	//----- nvinfo : EIATTR_FRAME_SIZE
	.align		4
.L_184:
        /*0414*/ 	.byte	0x04, 0x11
        /*0416*/ 	.short	(.L_186 - .L_185)
	.align		4
.L_185:
        /*0418*/ 	.word	index@(_ZN7cutlass13device_kernelIN5flash19enable_sm80_to_sm89INS1_16FlashAttnFwdSm80INS1_25CollectiveMainloopFwdSm80ILi4ELi1ELb0EN4cute5tupleIJNS5_1CILi128EEENS7_ILi48EEENS7_ILi96EEEEEELi96ENS_10bfloat16_tEfNS_4arch4Sm80ELb0ELb0ELb1ELb1ELb1ELb0ELb1ELb1EEENS1_21CollectiveEpilogueFwdINS6_IJS8_SA_S9_EEENS6_IJNS7_ILi1EEESI_SI_EEESC_SE_Li128ELb1ELb1ELb1ELb0EEENS1_36VarlenDynamicPersistentTileSchedulerILi128ELi48ELi128ELi128ELb1ELb1ELb0ELb0ELb1ELb1EEEEEEEEEvNT_6ParamsE)
        /*041c*/ 	.word	0x00000098


	//----- nvinfo : EIATTR_REGCOUNT
	.align		4
.L_186:
        /*0420*/ 	.byte	0x04, 0x2f
        /*0422*/ 	.short	(.L_188 - .L_187)
	.align		4
.L_187:
        /*0424*/ 	.word	index@(_ZN7cutlass13device_kernelIN5flash19enable_sm80_to_sm89INS1_16FlashAttnFwdSm80INS1_25CollectiveMainloopFwdSm80ILi4ELi1ELb0EN4cute5tupleIJNS5_1CILi128EEENS7_ILi64EEENS7_ILi96EEEEEELi96ENS_10bfloat16_tEfNS_4arch4Sm80ELb0ELb0ELb1ELb0ELb1ELb0ELb1ELb1EEENS1_21CollectiveEpilogueFwdINS6_IJS8_SA_S9_EEENS6_IJNS7_ILi1EEESI_SI_EEESC_SE_Li128ELb0ELb1ELb1ELb0EEENS1_19SingleTileSchedulerILb0ELb1ELb1ELi128EEEEEEEEEvNT_6ParamsE)
        /*0428*/ 	.word	0x000000ff


	//----- nvinfo : EIATTR_FRAME_SIZE
	.align		4
.L_188:
        /*042c*/ 	.byte	0x04, 0x11
        /*042e*/ 	.short	(.L_190 - .L_189)
	.align		4
.L_189:
        /*0430*/ 	.word	index@(_ZN7cutlass13device_kernelIN5flash19enable_sm80_to_sm89INS1_16FlashAttnFwdSm80INS1_25CollectiveMainloopFwdSm80ILi4ELi1ELb0EN4cute5tupleIJNS5_1CILi128EEENS7_ILi64EEENS7_ILi96EEEEEELi96ENS_10bfloat16_tEfNS_4arch4Sm80ELb0ELb0ELb1ELb0ELb1ELb0ELb1ELb1EEENS1_21CollectiveEpilogueFwdINS6_IJS8_SA_S9_EEENS6_IJNS7_ILi1EEESI_SI_EEESC_SE_Li128ELb0ELb1ELb1ELb0EEENS1_19SingleTileSchedulerILb0ELb1ELb1ELi128EEEEEEEEEvNT_6ParamsE)
        /*0434*/ 	.word	0x00000060


	//----- nvinfo : EIATTR_MIN_STACK_SIZE
	.align		4
.L_190:
        /*0438*/ 	.byte	0x04, 0x12
        /*043a*/ 	.short	(.L_192 - .L_191)
	.align		4
.L_191:
        /*043c*/ 	.word	index@(_ZN7cutlass13device_kernelIN5flash19enable_sm80_to_sm89INS1_16FlashAttnFwdSm80INS1_25CollectiveMainloopFwdSm80ILi4ELi1ELb0EN4cute5tupleIJNS5_1CILi128EEENS7_ILi64EEENS7_ILi96EEEEEELi96ENS_10bfloat16_tEfNS_4arch4Sm80ELb0ELb0ELb1ELb0ELb1ELb0ELb1ELb1EEENS1_21CollectiveEpilogueFwdINS6_IJS8_SA_S9_EEENS6_IJNS7_ILi1EEESI_SI_EEESC_SE_Li128ELb0ELb1ELb1ELb0EEENS1_19SingleTileSchedulerILb0ELb1ELb1ELi128EEEEEEEEEvNT_6ParamsE)
        /*0440*/ 	.word	0x00000060


	//----- nvinfo : EIATTR_MIN_STACK_SIZE
	.align		4
.L_192:
        /*0444*/ 	.byte	0x04, 0x12
        /*0446*/ 	.short	(.L_194 - .L_193)
	.align		4
.L_193:
        /*0448*/ 	.word	index@(_ZN7cutlass13device_kernelIN5flash19enable_sm80_to_sm89INS1_16FlashAttnFwdSm80INS1_25CollectiveMainloopFwdSm80ILi4ELi1ELb0EN4cute5tupleIJNS5_1CILi128EEENS7_ILi48EEENS7_ILi96EEEEEELi96ENS_10bfloat16_tEfNS_4arch4Sm80ELb0ELb0ELb1ELb1ELb1ELb0ELb1ELb1EEENS1_21CollectiveEpilogueFwdINS6_IJS8_SA_S9_EEENS6_IJNS7_ILi1EEESI_SI_EEESC_SE_Li128ELb1ELb1ELb1ELb0EEENS1_36VarlenDynamicPersistentTileSchedulerILi128ELi48ELi128ELi128ELb1ELb1ELb0ELb0ELb1ELb1EEEEEEEEEvNT_6ParamsE)
        /*044c*/ 	.word	0x00000098


	//----- nvinfo : EIATTR_MIN_STACK_SIZE
	.align		4
.L_194:
        /*0450*/ 	.byte	0x04, 0x12
        /*0452*/ 	.short	(.L_196 - .L_195)
	.align		4
.L_195:
        /*0454*/ 	.word	index@(_ZN7cutlass13device_kernelIN5flash19enable_sm80_to_sm89INS1_16FlashAttnFwdSm80INS1_25CollectiveMainloopFwdSm80ILi4ELi1ELb0EN4cute5tupleIJNS5_1CILi128EEENS7_ILi48EEENS7_ILi96EEEEEELi96ENS_10bfloat16_tEfNS_4arch4Sm80ELb0ELb0ELb1ELb1ELb1ELb1ELb1ELb1EEENS1_21CollectiveEpilogueFwdINS6_IJS8_SA_S9_EEENS6_IJNS7_ILi1EEESI_SI_EEESC_SE_Li128ELb1ELb1ELb1ELb0EEENS1_36VarlenDynamicPersistentTileSchedulerILi128ELi48ELi128ELi128ELb1ELb1ELb0ELb0ELb1ELb1EEEEEEEEEvNT_6ParamsE)
        /*0458*/ 	.word	0x00000130


	//----- nvinfo : EIATTR_MIN_STACK_SIZE
	.align		4
.L_196:
        /*045c*/ 	.byte	0x04, 0x12
        /*045e*/ 	.short	(.L_198 - .L_197)
	.align		4
.L_197:
        /*0460*/ 	.word	index@(_ZN7cutlass13device_kernelIN5flash19enable_sm80_to_sm89INS1_16FlashAttnFwdSm80INS1_25CollectiveMainloopFwdSm80ILi4ELi1ELb0EN4cute5tupleIJNS5_1CILi128EEENS7_ILi48EEENS7_ILi96EEEEEELi96ENS_10bfloat16_tEfNS_4arch4Sm80ELb0ELb1ELb1ELb0ELb1ELb0ELb1ELb1EEENS1_21CollectiveEpilogueFwdINS6_IJS8_SA_S9_EEENS6_IJNS7_ILi1EEESI_SI_EEESC_SE_Li128ELb0ELb1ELb1ELb0EEENS1_19SingleTileSchedulerILb0ELb1ELb1ELi128EEEEEEEEEvNT_6ParamsE)
        /*0464*/ 	.word	0x00000000


	//----- nvinfo : EIATTR_MIN_STACK_SIZE
	.align		4
.L_198:
        /*0468*/ 	.byte	0x04, 0x12
        /*046a*/ 	.short	(.L_200 - .L_199)
	.align		4
.L_199:
        /*046c*/ 	.word	index@(_ZN7cutlass13device_kernelIN5flash19enable_sm80_to_sm89INS1_16FlashAttnFwdSm80INS1_25CollectiveMainloopFwdSm80ILi4ELi1ELb0EN4cute5tupleIJNS5_1CILi128EEENS7_ILi48EEENS7_ILi96EEEEEELi96ENS_10bfloat16_tEfNS_4arch4Sm80ELb0ELb1ELb1ELb1ELb1ELb0ELb1ELb1EEENS1_21CollectiveEpilogueFwdINS6_IJS8_SA_S9_EEENS6_IJNS7_ILi1EEESI_SI_EEESC_SE_Li128ELb1ELb1ELb1ELb0EEENS1_36VarlenDynamicPersistentTileSchedulerILi128ELi48ELi128ELi128ELb1ELb1ELb0ELb1ELb0ELb1EEEEEEEEEvNT_6ParamsE)
        /*0470*/ 	.word	0x00000038


	//----- nvinfo : EIATTR_MIN_STACK_SIZE
	.align		4
.L_200:
        /*0474*/ 	.byte	0x04, 0x12
        /*0476*/ 	.short	(.L_202 - .L_201)
	.align		4
.L_201:
        /*0478*/ 	.word	index@(_ZN7cutlass13device_kernelIN5flash19enable_sm80_to_sm89INS1_16FlashAttnFwdSm80INS1_25CollectiveMainloopFwdSm80ILi4ELi1ELb0EN4cute5tupleIJNS5_1CILi128EEENS7_ILi48EEENS7_ILi96EEEEEELi96ENS_10bfloat16_tEfNS_4arch4Sm80ELb0ELb1ELb1ELb1ELb1ELb1ELb1ELb1EEENS1_21CollectiveEpilogueFwdINS6_IJS8_SA_S9_EEENS6_IJNS7_ILi1EEESI_SI_EEESC_SE_Li128ELb1ELb1ELb1ELb0EEENS1_36VarlenDynamicPersistentTileSchedulerILi128ELi48ELi128ELi128ELb1ELb1ELb0ELb1ELb0ELb1EEEEEEEEEvNT_6ParamsE)
        /*047c*/ 	.word	0x000000f0


	//----- nvinfo : EIATTR_MIN_STACK_SIZE
	.align		4
.L_202:
        /*0480*/ 	.byte	0x04, 0x12
        /*0482*/ 	.short	(.L_204 - .L_203)
	.align		4
.L_203:
        /*0484*/ 	.word	index@(_ZN7cutlass13device_kernelIN5flash19enable_sm80_to_sm89INS1_16FlashAttnFwdSm80INS1_25CollectiveMainloopFwdSm80ILi4ELi1ELb0EN4cute5tupleIJNS5_1CILi128EEENS7_ILi64EEENS7_ILi96EEEEEELi96ENS_10bfloat16_tEfNS_4arch4Sm80ELb1ELb0ELb1ELb0ELb1ELb0ELb1ELb1EEENS1_21CollectiveEpilogueFwdINS6_IJS8_SA_S9_EEENS6_IJNS7_ILi1EEESI_SI_EEESC_SE_Li128ELb0ELb1ELb1ELb0EEENS1_30DynamicPersistentTileSchedulerILi128ELi128ELb1ELb1ELb0EEEEEEEEEvNT_6ParamsE)
        /*0488*/ 	.word	0x000000c0


	//----- nvinfo : EIATTR_MIN_STACK_SIZE
	.align		4
.L_204:
        /*048c*/ 	.byte	0x04, 0x12
        /*048e*/ 	.short	(.L_206 - .L_205)
	.align		4
.L_205:
        /*0490*/ 	.word	index@(_ZN7cutlass13device_kernelIN5flash19enable_sm80_to_sm89INS1_16FlashAttnFwdSm80INS1_25CollectiveMainloopFwdSm80ILi4ELi1ELb0EN4cute5tupleIJNS5_1CILi128EEENS7_ILi48EEENS7_ILi96EEEEEELi96ENS_10bfloat16_tEfNS_4arch4Sm80ELb1ELb0ELb1ELb1ELb1ELb0ELb1ELb1EEENS1_21CollectiveEpilogueFwdINS6_IJS8_SA_S9_EEENS6_IJNS7_ILi1EEESI_SI_EEESC_SE_Li128ELb1ELb1ELb1ELb0EEENS1_36VarlenDynamicPersistentTileSchedulerILi128ELi48ELi128ELi128ELb1ELb1ELb0ELb1ELb1ELb1EEEEEEEEEvNT_6ParamsE)
        /*0494*/ 	.word	0x00000040


	//----- nvinfo : EIATTR_MIN_STACK_SIZE
	.align		4
.L_206:
        /*0498*/ 	.byte	0x04, 0x12
        /*049a*/ 	.short	(.L_208 - .L_207)
	.align		4
.L_207:
        /*049c*/ 	.word	index@(_ZN7cutlass13device_kernelIN5flash19enable_sm80_to_sm89INS1_16FlashAttnFwdSm80INS1_25CollectiveMainloopFwdSm80ILi4ELi1ELb0EN4cute5tupleIJNS5_1CILi128EEENS7_ILi48EEENS7_ILi96EEEEEELi96ENS_10bfloat16_tEfNS_4arch4Sm80ELb1ELb0ELb1ELb1ELb1ELb1ELb1ELb1EEENS1_21CollectiveEpilogueFwdINS6_IJS8_SA_S9_EEENS6_IJNS7_ILi1EEESI_SI_EEESC_SE_Li128ELb1ELb1ELb1ELb0EEENS1_36VarlenDynamicPersistentTileSchedulerILi128ELi48ELi128ELi128ELb1ELb1ELb0ELb1ELb1ELb1EEEEEEEEEvNT_6ParamsE)
        /*04a0*/ 	.word	0x00000150


	//----- nvinfo : EIATTR_MIN_STACK_SIZE
	.align		4
.L_208:
        /*04a4*/ 	.byte	0x04, 0x12
        /*04a6*/ 	.short	(.L_210 - .L_209)
	.align		4
.L_209:
        /*04a8*/ 	.word	index@(_ZN7cutlass13device_kernelIN5flash19enable_sm80_to_sm89INS1_16FlashAttnFwdSm80INS1_25CollectiveMainloopFwdSm80ILi4ELi1ELb0EN4cute5tupleIJNS5_1CILi128EEENS7_ILi64EEENS7_ILi96EEEEEELi96ENS_10bfloat16_tEfNS_4arch4Sm80ELb0ELb0ELb0ELb0ELb1ELb0ELb1ELb1EEENS1_21CollectiveEpilogueFwdINS6_IJS8_SA_S9_EEENS6_IJNS7_ILi1EEESI_SI_EEESC_SE_Li128ELb0ELb1ELb1ELb0EEENS1_19SingleTileSchedulerILb0ELb1ELb1ELi128EEEEEEEEEvNT_6ParamsE)
        /*04ac*/ 	.word	0x00000028


	//----- nvinfo : EIATTR_MIN_STACK_SIZE
	.align		4
.L_210:
        /*04b0*/ 	.byte	0x04, 0x12
        /*04b2*/ 	.short	(.L_212 - .L_211)
	.align		4
.L_211:
        /*04b4*/ 	.word	index@(_ZN7cutlass13device_kernelIN5flash19enable_sm80_to_sm89INS1_16FlashAttnFwdSm80INS1_25CollectiveMainloopFwdSm80ILi4ELi1ELb0EN4cute5tupleIJNS5_1CILi128EEENS7_ILi48EEENS7_ILi96EEEEEELi96ENS_10bfloat16_tEfNS_4arch4Sm80ELb0ELb0ELb0ELb1ELb1ELb0ELb1ELb1EEENS1_21CollectiveEpilogueFwdINS6_IJS8_SA_S9_EEENS6_IJNS7_ILi1EEESI_SI_EEESC_SE_Li128ELb1ELb1ELb1ELb0EEENS1_36VarlenDynamicPersistentTileSchedulerILi128ELi48ELi128ELi128ELb1ELb1ELb0ELb0ELb1ELb1EEEEEEEEEvNT_6ParamsE)
        /*04b8*/ 	.word	0x00000068


	//----- nvinfo : EIATTR_MIN_STACK_SIZE
	.align		4
.L_212:
        /*04bc*/ 	.byte	0x04, 0x12
        /*04be*/ 	.short	(.L_214 - .L_213)
	.align		4
.L_213:
        /*04c0*/ 	.word	index@(_ZN7cutlass13device_kernelIN5flash19enable_sm80_to_sm89INS1_16FlashAttnFwdSm80INS1_25CollectiveMainloopFwdSm80ILi4ELi1ELb0EN4cute5tupleIJNS5_1CILi128EEENS7_ILi48EEENS7_ILi96EEEEEELi96ENS_10bfloat16_tEfNS_4arch4Sm80ELb0ELb0ELb0ELb1ELb1ELb1ELb1ELb1EEENS1_21CollectiveEpilogueFwdINS6_IJS8_SA_S9_EEENS6_IJNS7_ILi1EEESI_SI_EEESC_SE_Li128ELb1ELb1ELb1ELb0EEENS1_36VarlenDynamicPersistentTileSchedulerILi128ELi48ELi128ELi128ELb1ELb1ELb0ELb0ELb1ELb1EEEEEEEEEvNT_6ParamsE)
        /*04c4*/ 	.word	0x00000138


	//----- nvinfo : EIATTR_MIN_STACK_SIZE
	.align		4
.L_214:
        /*04c8*/ 	.byte	0x04, 0x12
        /*04ca*/ 	.short	(.L_216 - .L_215)
	.align		4
.L_215:
        /*04cc*/ 	.word	index@(_ZN7cutlass13device_kernelIN5flash19enable_sm80_to_sm89INS1_16FlashAttnFwdSm80INS1_25CollectiveMainloopFwdSm80ILi4ELi1ELb0EN4cute5tupleIJNS5_1CILi128EEENS7_ILi48EEENS7_ILi96EEEEEELi96ENS_10bfloat16_tEfNS_4arch4Sm80ELb0ELb1ELb0ELb0ELb1ELb0ELb1ELb1EEENS1_21CollectiveEpilogueFwdINS6_IJS8_SA_S9_EEENS6_IJNS7_ILi1EEESI_SI_EEESC_SE_Li128ELb0ELb1ELb1ELb0EEENS1_19SingleTileSchedulerILb0ELb1ELb1ELi128EEEEEEEEEvNT_6ParamsE)
        /*04d0*/ 	.word	0x00000000


	//----- nvinfo : EIATTR_MIN_STACK_SIZE
	.align		4
.L_216:
        /*04d4*/ 	.byte	0x04, 0x12
        /*04d6*/ 	.short	(.L_218 - .L_217)
	.align		4
.L_217:
        /*04d8*/ 	.word	index@(_ZN7cutlass13device_kernelIN5flash19enable_sm80_to_sm89INS1_16FlashAttnFwdSm80INS1_25CollectiveMainloopFwdSm80ILi4ELi1ELb0EN4cute5tupleIJNS5_1CILi128EEENS7_ILi48EEENS7_ILi96EEEEEELi96ENS_10bfloat16_tEfNS_4arch4Sm80ELb0ELb1ELb0ELb1ELb1ELb0ELb1ELb1EEENS1_21CollectiveEpilogueFwdINS6_IJS8_SA_S9_EEENS6_IJNS7_ILi1EEESI_SI_EEESC_SE_Li128ELb1ELb1ELb1ELb0EEENS1_36VarlenDynamicPersistentTileSchedulerILi128ELi48ELi128ELi128ELb1ELb1ELb0ELb1ELb0ELb1EEEEEEEEEvNT_6ParamsE)
        /*04dc*/ 	.word	0x00000040


	//----- nvinfo : EIATTR_MIN_STACK_SIZE
	.align		4
.L_218:
        /*04e0*/ 	.byte	0x04, 0x12
        /*04e2*/ 	.short	(.L_220 - .L_219)
	.align		4
.L_219:
        /*04e4*/ 	.word	index@(_ZN7cutlass13device_kernelIN5flash19enable_sm80_to_sm89INS1_16FlashAttnFwdSm80INS1_25CollectiveMainloopFwdSm80ILi4ELi1ELb0EN4cute5tupleIJNS5_1CILi128EEENS7_ILi48EEENS7_ILi96EEEEEELi96ENS_10bfloat16_tEfNS_4arch4Sm80ELb0ELb1ELb0ELb1ELb1ELb1ELb1ELb1EEENS1_21CollectiveEpilogueFwdINS6_IJS8_SA_S9_EEENS6_IJNS7_ILi1EEESI_SI_EEESC_SE_Li128ELb1ELb1ELb1ELb0EEENS1_36VarlenDynamicPersistentTileSchedulerILi128ELi48ELi128ELi128ELb1ELb1ELb0ELb1ELb0ELb1EEEEEEEEEvNT_6ParamsE)
        /*04e8*/ 	.word	0x000000e8


	//----- nvinfo : EIATTR_MIN_STACK_SIZE
	.align		4
.L_220:
        /*04ec*/ 	.byte	0x04, 0x12
        /*04ee*/ 	.short	(.L_222 - .L_221)
	.align		4
.L_221:
        /*04f0*/ 	.word	index@(_ZN7cutlass13device_kernelIN5flash19enable_sm80_to_sm89INS1_16FlashAttnFwdSm80INS1_25CollectiveMainloopFwdSm80ILi4ELi1ELb0EN4cute5tupleIJNS5_1CILi128EEENS7_ILi64EEENS7_ILi96EEEEEELi96ENS_10bfloat16_tEfNS_4arch4Sm80ELb1ELb0ELb0ELb0ELb1ELb0ELb1ELb1EEENS1_21CollectiveEpilogueFwdINS6_IJS8_SA_S9_EEENS6_IJNS7_ILi1EEESI_SI_EEESC_SE_Li128ELb0ELb1ELb1ELb0EEENS1_30DynamicPersistentTileSchedulerILi128ELi128ELb1ELb1ELb0EEEEEEEEEvNT_6ParamsE)
        /*04f4*/ 	.word	0x000000c0


	//----- nvinfo : EIATTR_MIN_STACK_SIZE
	.align		4
.L_222:
        /*04f8*/ 	.byte	0x04, 0x12
        /*04fa*/ 	.short	(.L_224 - .L_223)
	.align		4
.L_223:
        /*04fc*/ 	.word	index@(_ZN7cutlass13device_kernelIN5flash19enable_sm80_to_sm89INS1_16FlashAttnFwdSm80INS1_25CollectiveMainloopFwdSm80ILi4ELi1ELb0EN4cute5tupleIJNS5_1CILi128EEENS7_ILi48EEENS7_ILi96EEEEEELi96ENS_10bfloat16_tEfNS_4arch4Sm80ELb1ELb0ELb0ELb1ELb1ELb0ELb1ELb1EEENS1_21CollectiveEpilogueFwdINS6_IJS8_SA_S9_EEENS6_IJNS7_ILi1EEESI_SI_EEESC_SE_Li128ELb1ELb1ELb1ELb0EEENS1_36VarlenDynamicPersistentTileSchedulerILi128ELi48ELi128ELi128ELb1ELb1ELb0ELb1ELb1ELb1EEEEEEEEEvNT_6ParamsE)
        /*0500*/ 	.word	0x00000028


	//----- nvinfo : EIATTR_MIN_STACK_SIZE
	.align		4
.L_224:
        /*0504*/ 	.byte	0x04, 0x12
        /*0506*/ 	.short	(.L_226 - .L_225)
	.align		4
.L_225:
        /*0508*/ 	.word	index@(_ZN7cutlass13device_kernelIN5flash19enable_sm80_to_sm89INS1_16FlashAttnFwdSm80INS1_25CollectiveMainloopFwdSm80ILi4ELi1ELb0EN4cute5tupleIJNS5_1CILi128EEENS7_ILi48EEENS7_ILi96EEEEEELi96ENS_10bfloat16_tEfNS_4arch4Sm80ELb1ELb0ELb0ELb1ELb1ELb1ELb1ELb1EEENS1_21CollectiveEpilogueFwdINS6_IJS8_SA_S9_EEENS6_IJNS7_ILi1EEESI_SI_EEESC_SE_Li128ELb1ELb1ELb1ELb0EEENS1_36VarlenDynamicPersistentTileSchedulerILi128ELi48ELi128ELi128ELb1ELb1ELb0ELb1ELb1ELb1EEEEEEEEEvNT_6ParamsE)
        /*050c*/ 	.word	0x00000150
.L_226:


//--------------------- .nv.info._ZN7cutlass13device_kernelIN5flash19enable_sm80_to_sm89INS1_16FlashAttnFwdSm80INS1_25CollectiveMainloopFwdSm80ILi4ELi1ELb0EN4cute5tupleIJNS5_1CILi128EEENS7_ILi64EEENS7_ILi96EEEEEELi96ENS_10bfloat16_tEfNS_4arch4Sm80ELb0ELb0ELb1ELb0ELb1ELb0ELb1ELb1EEENS1_21CollectiveEpilogueFwdINS6_IJS8_SA_S9_EEENS6_IJNS7_ILi1EEESI_SI_EEESC_SE_Li128ELb0ELb1ELb1ELb0EEENS1_19SingleTileSchedulerILb0ELb1ELb1ELi128EEEEEEEEEvNT_6ParamsE --------------------------
	.section	.nv.info._ZN7cutlass13device_kernelIN5flash19enable_sm80_to_sm89INS1_16FlashAttnFwdSm80INS1_25CollectiveMainloopFwdSm80ILi4ELi1ELb0EN4cute5tupleIJNS5_1CILi128EEENS7_ILi64EEENS7_ILi96EEEEEELi96ENS_10bfloat16_tEfNS_4arch4Sm80ELb0ELb0ELb1ELb0ELb1ELb0ELb1ELb1EEENS1_21CollectiveEpilogueFwdINS6_IJS8_SA_S9_EEENS6_IJNS7_ILi1EEESI_SI_EEESC_SE_Li128ELb0ELb1ELb1ELb0EEENS1_19SingleTileSchedulerILb0ELb1ELb1ELi128EEEEEEEEEvNT_6ParamsE,"",@"SHT_CUDA_INFO"
	.sectionflags	@""
	.align	4


	//----- nvinfo : EIATTR_CUDA_API_VERSION
	.align		4
        /*0000*/ 	.byte	0x04, 0x37
        /*0002*/ 	.short	(.L_228 - .L_227)
.L_227:
        /*0004*/ 	.word	0x00000082


	//----- nvinfo : EIATTR_SW2861232_WAR
	.align		4
.L_228:
        /*0008*/ 	.byte	0x01, 0x35
	.zero		2


	//----- nvinfo : EIATTR_PARAM_CBANK
	.align		4
        /*000c*/ 	.byte	0x04, 0x0a
        /*000e*/ 	.short	(.L_230 - .L_229)
	.align		4
.L_229:
        /*0010*/ 	.word	index@(.nv.constant0._ZN7cutlass13device_kernelIN5flash19enable_sm80_to_sm89INS1_16FlashAttnFwdSm80INS1_25CollectiveMainloopFwdSm80ILi4ELi1ELb0EN4cute5tupleIJNS5_1CILi128EEENS7_ILi64EEENS7_ILi96EEEEEELi96ENS_10bfloat16_tEfNS_4arch4Sm80ELb0ELb0ELb1ELb0ELb1ELb0ELb1ELb1EEENS1_21CollectiveEpilogueFwdINS6_IJS8_SA_S9_EEENS6_IJNS7_ILi1EEESI_SI_EEESC_SE_Li128ELb0ELb1ELb1ELb0EEENS1_19SingleTileSchedulerILb0ELb1ELb1ELi128EEEEEEEEEvNT_6ParamsE)
        /*0014*/ 	.short	0x0160
        /*0016*/ 	.short	0x0418


	//----- nvinfo : EIATTR_CBANK_PARAM_SIZE
	.align		4
.L_230:
        /*0018*/ 	.byte	0x03, 0x19
        /*001a*/ 	.short	0x0418


	//----- nvinfo : EIATTR_KPARAM_INFO
	.align		4
        /*001c*/ 	.byte	0x04, 0x17
        /*001e*/ 	.short	(.L_232 - .L_231)
.L_231:
        /*0020*/ 	.word	0x00000000
        /*0024*/ 	.short	0x0000
        /*0026*/ 	.short	0x0000
        /*0028*/ 	.byte	0x00, 0xf0, 0x61, 0x10


	//----- nvinfo : EIATTR_MAXREG_COUNT
	.align		4
.L_232:
        /*002c*/ 	.byte	0x03, 0x1b
        /*002e*/ 	.short	0x00ff


	//----- nvinfo : EIATTR_NUM_BARRIERS
	.align		4
        /*0030*/ 	.byte	0x02, 0x4c
        /*0032*/ 	.byte	0x02
	.zero		1


	//----- nvinfo : EIATTR_ANNOTATIONS
	.align		4
        /*0034*/ 	.byte	0x04, 0x55
        /*0036*/ 	.short	(.L_234 - .L_233)


	//   ....[0]....
.L_233:
        /*0038*/ 	.word	0x00000001
        /*003c*/ 	.byte	0x90, 0x00, 0x00, 0x00, 0x01, 0x00, 0x00, 0x00, 0xf0, 0x00, 0x00, 0x00, 0x01, 0x00, 0x00, 0x00
        /* <DEDUP_REMOVED lines=24> */
        /*01cc*/ 	.byte	0x50, 0x9b, 0x00, 0x00, 0x01, 0x00, 0x00, 0x00, 0x00, 0xb6, 0x00, 0x00


	//----- nvinfo : EIATTR_MERCURY_ISA_VERSION
	.align		4
.L_234:
        /*01d8*/ 	.byte	0x03, 0x5f
        /*01da*/ 	.short	0x0000


	//----- nvinfo : EIATTR_COOP_GROUP_MASK_REGIDS
	.align		4
        /*01dc*/ 	.byte	0x04, 0x29
        /*01de*/ 	.short	(.L_236 - .L_235)


	//   ....[0]....
.L_235:
        /*01e0*/ 	.word	0xffffffff


	//   ....[1]....
        /*01e4*/ 	.word	0xffffffff


	//   ....[2]....
        /*01e8*/ 	.word	0xffffffff


	//   ....[3]....
        /*01ec*/ 	.word	0xffffffff


	//   ....[4]....
        /*01f0*/ 	.word	0xffffffff


	//   ....[5]....
        /*01f4*/ 	.word	0xffffffff


	//   ....[6]....
        /*01f8*/ 	.word	0xffffffff


	//   ....[7]....
        /*01fc*/ 	.word	0xffffffff


	//   ....[8]....
        /*0200*/ 	.word	0xffffffff


	//   ....[9]....
        /*0204*/ 	.word	0xffffffff


	//   ....[10]....
        /*0208*/ 	.word	0xffffffff


	//   ....[11]....
        /*020c*/ 	.word	0xffffffff


	//   ....[12]....
        /*0210*/ 	.word	0xffffffff


	//   ....[13]....
        /*0214*/ 	.word	0xffffffff


	//   ....[14]....
        /*0218*/ 	.word	0xffffffff


	//   ....[15]....
        /*021c*/ 	.word	0xffffffff


	//   ....[16]....
        /*0220*/ 	.word	0xffffffff


	//   ....[17]....
        /*0224*/ 	.word	0xffffffff


	//   ....[18]....
        /*0228*/ 	.word	0xffffffff


	//   ....[19]....
        /*022c*/ 	.word	0xffffffff


	//   ....[20]....
        /*0230*/ 	.word	0xffffffff


	//   ....[21]....
        /*0234*/ 	.word	0xffffffff


	//   ....[22]....
        /*0238*/ 	.word	0xffffffff


	//   ....[23]....
        /*023c*/ 	.word	0xffffffff


	//   ....[24]....
        /*0240*/ 	.word	0xffffffff


	//   ....[25]....
        /*0244*/ 	.word	0xffffffff


	//   ....[26]....
        /*0248*/ 	.word	0xffffffff


	//   ....[27]....
        /*024c*/ 	.word	0xffffffff


	//   ....[28]....
        /*0250*/ 	.word	0xffffffff


	//   ....[29]....
        /*0254*/ 	.word	0xffffffff


	//   ....[30]....
        /*0258*/ 	.word	0xffffffff


	//   ....[31]....
        /*025c*/ 	.word	0xffffffff


	//   ....[32]....
        /*0260*/ 	.word	0xffffffff


	//   ....[33]....
        /*0264*/ 	.word	0xffffffff


	//   ....[34]....
        /*0268*/ 	.word	0xffffffff


	//   ....[35]....
        /*026c*/ 	.word	0xffffffff


	//   ....[36]....
        /*0270*/ 	.word	0xffffffff


	//   ....[37]....
        /*0274*/ 	.word	0xffffffff


	//   ....[38]....
        /*0278*/ 	.word	0xffffffff


	//   ....[39]....
        /*027c*/ 	.word	0xffffffff


	//   ....[40]....
        /*0280*/ 	.word	0xffffffff


	//   ....[41]....
        /*0284*/ 	.word	0xffffffff


	//   ....[42]....
        /*0288*/ 	.word	0xffffffff


	//   ....[43]....
        /*028c*/ 	.word	0xffffffff


	//   ....[44]....
        /*0290*/ 	.word	0xffffffff


	//   ....[45]....
        /*0294*/ 	.word	0xffffffff


	//   ....[46]....
        /*0298*/ 	.word	0xffffffff


	//   ....[47]....
        /*029c*/ 	.word	0xffffffff


	//   ....[48]....
        /*02a0*/ 	.word	0xffffffff


	//   ....[49]....
        /*02a4*/ 	.word	0xffffffff


	//   ....[50]....
        /*02a8*/ 	.word	0xffffffff


	//   ....[51]....
        /*02ac*/ 	.word	0xffffffff


	//   ....[52]....
        /*02b0*/ 	.word	0xffffffff


	//   ....[53]....
        /*02b4*/ 	.word	0xffffffff


	//   ....[54]....
        /*02b8*/ 	.word	0xffffffff


	//   ....[55]....
        /*02bc*/ 	.word	0xffffffff


	//   ....[56]....
        /*02c0*/ 	.word	0xffffffff


	//   ....[57]....
        /*02c4*/ 	.word	0xffffffff


	//   ....[58]....
        /*02c8*/ 	.word	0xffffffff


	//   ....[59]....
        /*02cc*/ 	.word	0xffffffff


	//   ....[60]....
        /*02d0*/ 	.word	0xffffffff


	//   ....[61]....
        /*02d4*/ 	.word	0xffffffff


	//   ....[62]....
        /*02d8*/ 	.word	0xffffffff


	//   ....[63]....
        /*02dc*/ 	.word	0xffffffff


	//   ....[64]....
        /*02e0*/ 	.word	0xffffffff


	//   ....[65]....
        /*02e4*/ 	.word	0xffffffff


	//   ....[66]....
        /*02e8*/ 	.word	0xffffffff


	//   ....[67]....
        /*02ec*/ 	.word	0xffffffff


	//   ....[68]....
        /*02f0*/ 	.word	0xffffffff


	//----- nvinfo : EIATTR_COOP_GROUP_INSTR_OFFSETS
	.align		4
.L_236:
        /*02f4*/ 	.byte	0x04, 0x28
        /*02f6*/ 	.short	(.L_238 - .L_237)


	//   ....[0]....
.L_237:
        /*02f8*/ 	.word	0x00000060


	//   ....[1]....
        /*02fc*/ 	.word	0x00000ce0


	//   ....[2]....
        /*0300*/ 	.word	0x00000d10


	//   ....[3]....
        /*0304*/ 	.word	0x00000ec0


	//   ....[4]....
        /*0308*/ 	.word	0x00000ef0


	//   ....[5]....
        /*030c*/ 	.word	0x00001010


	//   ....[6]....
        /*0310*/ 	.word	0x00001040


	//   ....[7]....
        /*0314*/ 	.word	0x00001160


	//   ....[8]....
        /*0318*/ 	.word	0x000011a0


	//   ....[9]....
        /*031c*/ 	.word	0x000016e0


	//   ....[10]....
        /*0320*/ 	.word	0x00001710


	//   ....[11]....
        /*0324*/ 	.word	0x000017f0


	//   ....[12]....
        /*0328*/ 	.word	0x00001830


	//   ....[13]....
        /*032c*/ 	.word	0x00001860


	//   ....[14]....
        /*0330*/ 	.word	0x00001870


	//   ....[15]....
        /*0334*/ 	.word	0x00001930


	//   ....[16]....
        /*0338*/ 	.word	0x00001960


	//   ....[17]....
        /*033c*/ 	.word	0x00003070


	//   ....[18]....
        /*0340*/ 	.word	0x00003080


	//   ....[19]....
        /*0344*/ 	.word	0x00003090


	//   ....[20]....
        /*0348*/ 	.word	0x000030a0


	//   ....[21]....
        /*034c*/ 	.word	0x00003940


	//   ....[22]....
        /*0350*/ 	.word	0x00003a40


	//   ....[23]....
        /*0354*/ 	.word	0x00003aa0


	//   ....[24]....
        /*0358*/ 	.word	0x00003b80


	//   ....[25]....
        /*035c*/ 	.word	0x00003bb0


	//   ....[26]....
        /*0360*/ 	.word	0x00003cf0


	//   ....[27]....
        /*0364*/ 	.word	0x00003d10


	//   ....[28]....
        /*0368*/ 	.word	0x00003e40


	//   ....[29]....
        /*036c*/ 	.word	0x000057c0


	//   ....[30]....
        /*0370*/ 	.word	0x000057d0


	//   ....[31]....
        /*0374*/ 	.word	0x000057e0


	//   ....[32]....
        /*0378*/ 	.word	0x000057f0


	//   ....[33]....
        /*037c*/ 	.word	0x00005d20


	//   ....[34]....
        /*0380*/ 	.word	0x00005d40


	//   ....[35]....
        /*0384*/ 	.word	0x00005d60


	//   ....[36]....
        /*0388*/ 	.word	0x00005d80


	//   ....[37]....
        /*038c*/ 	.word	0x00006f00


	//   ....[38]....
        /*0390*/ 	.word	0x00007010


	//   ....[39]....
        /*0394*/ 	.word	0x00007050


	//   ....[40]....
        /*0398*/ 	.word	0x000070d0


	//   ....[41]....
        /*039c*/ 	.word	0x00007100


	//   ....[42]....
        /*03a0*/ 	.word	0x00007120


	//   ....[43]....
        /*03a4*/ 	.word	0x00007260


	//   ....[44]....
        /*03a8*/ 	.word	0x000076d0


	//   ....[45]....
        /*03ac*/ 	.word	0x00009240


	//   ....[46]....
        /*03b0*/ 	.word	0x00009250


	//   ....[47]....
        /*03b4*/ 	.word	0x00009260


	//   ....[48]....
        /*03b8*/ 	.word	0x00009270


	//   ....[49]....
        /*03bc*/ 	.word	0x000092a0


	//   ....[50]....
        /*03c0*/ 	.word	0x000092c0


	//   ....[51]....
        /*03c4*/ 	.word	0x000092e0


	//   ....[52]....
        /*03c8*/ 	.word	0x000092f0


	//   ....[53]....
        /*03cc*/ 	.word	0x0000a0d0


	//   ....[54]....
        /*03d0*/ 	.word	0x0000a120


	//   ....[55]....
        /*03d4*/ 	.word	0x0000a150


	//   ....[56]....
        /*03d8*/ 	.word	0x0000a180


	//   ....[57]....
        /*03dc*/ 	.word	0x0000a1b0


	//   ....[58]....
        /*03e0*/ 	.word	0x0000a1e0


	//   ....[59]....
        /*03e4*/ 	.word	0x0000a210


	//   ....[60]....
        /*03e8*/ 	.word	0x0000a230


	//   ....[61]....
        /*03ec*/ 	.word	0x0000a250


	//   ....[62]....
        /*03f0*/ 	.word	0x0000a260


	//   ....[63]....
        /*03f4*/ 	.word	0x0000a790


	//   ....[64]....
        /*03f8*/ 	.word	0x0000a7b0


	//   ....[65]....
        /*03fc*/ 	.word	0x0000ac30


	//   ....[66]....
        /*0400*/ 	.word	0x0000ac50


	//   ....[67]....
        /*0404*/ 	.word	0x0000b0d0


	//   ....[68]....
        /*0408*/ 	.word	0x0000b0e0


	//----- nvinfo : EIATTR_EXIT_INSTR_OFFSETS
	.align		4
.L_238:
        /*040c*/ 	.byte	0x04, 0x1c
        /*040e*/ 	.short	(.L_240 - .L_239)


	//   ....[0]....
.L_239:
        /*0410*/ 	.word	0x000001b0


	//   ....[1]....
        /*0414*/ 	.word	0x0000b0f0


	//   ....[2]....
        /*0418*/ 	.word	0x0000b510


	//   ....[3]....
        /*041c*/ 	.word	0x0000b560


	//   ....[4]....
        /*0420*/ 	.word	0x0000b590


	//   ....[5]....
        /*0424*/ 	.word	0x0000b5f0


	//   ....[6]....
        /*0428*/ 	.word	0x0000b850


	//----- nvinfo : EIATTR_CTAIDZ_USED
	.align		4
.L_240:
        /*042c*/ 	.byte	0x01, 0x04
	.zero		2


	//----- nvinfo : EIATTR_MAX_THREADS
	.align		4
        /*0430*/ 	.byte	0x04, 0x05
        /*0432*/ 	.short	(.L_242 - .L_241)
.L_241:
        /*0434*/ 	.word	0x00000080
        /*0438*/ 	.word	0x00000001
        /*043c*/ 	.word	0x00000001


	//----- nvinfo : EIATTR_CRS_STACK_SIZE
	.align		4
.L_242:
        /*0440*/ 	.byte	0x04, 0x1e
        /*0442*/ 	.short	(.L_244 - .L_243)
.L_243:
        /*0444*/ 	.word	0x00000000
.L_244:


//--------------------- .nv.info._ZN7cutlass13device_kernelIN5flash19enable_sm80_to_sm89INS1_16FlashAttnFwdSm80INS1_25CollectiveMainloopFwdSm80ILi4ELi1ELb0EN4cute5tupleIJNS5_1CILi128EEENS7_ILi48EEENS7_ILi96EEEEEELi96ENS_10bfloat16_tEfNS_4arch4Sm80ELb0ELb0ELb1ELb1ELb1ELb0ELb1ELb1EEENS1_21CollectiveEpilogueFwdINS6_IJS8_SA_S9_EEENS6_IJNS7_ILi1EEESI_SI_EEESC_SE_Li128ELb1ELb1ELb1ELb0EEENS1_36VarlenDynamicPersistentTileSchedulerILi128ELi48ELi128ELi128ELb1ELb1ELb0ELb0ELb1ELb1EEEEEEEEEvNT_6ParamsE --------------------------
	.section	.nv.info._ZN7cutlass13device_kernelIN5flash19enable_sm80_to_sm89INS1_16FlashAttnFwdSm80INS1_25CollectiveMainloopFwdSm80ILi4ELi1ELb0EN4cute5tupleIJNS5_1CILi128EEENS7_ILi48EEENS7_ILi96EEEEEELi96ENS_10bfloat16_tEfNS_4arch4Sm80ELb0ELb0ELb1ELb1ELb1ELb0ELb1ELb1EEENS1_21CollectiveEpilogueFwdINS6_IJS8_SA_S9_EEENS6_IJNS7_ILi1EEESI_SI_EEESC_SE_Li128ELb1ELb1ELb1ELb0EEENS1_36VarlenDynamicPersistentTileSchedulerILi128ELi48ELi128ELi128ELb1ELb1ELb0ELb0ELb1ELb1EEEEEEEEEvNT_6ParamsE,"",@"SHT_CUDA_INFO"
	.sectionflags	@""
	.align	4


	//----- nvinfo : EIATTR_CUDA_API_VERSION
	.align		4
        /*0000*/ 	.byte	0x04, 0x37
        /*0002*/ 	.short	(.L_246 - .L_245)
.L_245:
        /*0004*/ 	.word	0x00000082


	//----- nvinfo : EIATTR_SW2861232_WAR
	.align		4
.L_246:
        /*0008*/ 	.byte	0x01, 0x35
	.zero		2


	//----- nvinfo : EIATTR_PARAM_CBANK
	.align		4
        /*000c*/ 	.byte	0x04, 0x0a
        /*000e*/ 	.short	(.L_248 - .L_247)
	.align		4
.L_247:
        /*0010*/ 	.word	index@(.nv.constant0._ZN7cutlass13device_kernelIN5flash19enable_sm80_to_sm89INS1_16FlashAttnFwdSm80INS1_25CollectiveMainloopFwdSm80ILi4ELi1ELb0EN4cute5tupleIJNS5_1CILi128EEENS7_ILi48EEENS7_ILi96EEEEEELi96ENS_10bfloat16_tEfNS_4arch4Sm80ELb0ELb0ELb1ELb1ELb1ELb0ELb1ELb1EEENS1_21CollectiveEpilogueFwdINS6_IJS8_SA_S9_EEENS6_IJNS7_ILi1EEESI_SI_EEESC_SE_Li128ELb1ELb1ELb1ELb0EEENS1_36VarlenDynamicPersistentTileSchedulerILi128ELi48ELi128ELi128ELb1ELb1ELb0ELb0ELb1ELb1EEEEEEEEEvNT_6ParamsE)
        /*0014*/ 	.short	0x0160
        /*0016*/ 	.short	0x0438


	//----- nvinfo : EIATTR_CBANK_PARAM_SIZE
	.align		4
.L_248:
        /*0018*/ 	.byte	0x03, 0x19
        /*001a*/ 	.short	0x0438


	//----- nvinfo : EIATTR_KPARAM_INFO
	.align		4
        /*001c*/ 	.byte	0x04, 0x17
        /*001e*/ 	.short	(.L_250 - .L_249)
.L_249:
        /*0020*/ 	.word	0x00000000
        /*0024*/ 	.short	0x0000
        /*0026*/ 	.short	0x0000
        /*0028*/ 	.byte	0x00, 0xf0, 0xe1, 0x10


	//----- nvinfo : EIATTR_MAXREG_COUNT
	.align		4
.L_250:
        /*002c*/ 	.byte	0x03, 0x1b
        /*002e*/ 	.short	0x00ff


	//----- nvinfo : EIATTR_NUM_BARRIERS
	.align		4
        /*0030*/ 	.byte	0x02, 0x4c
        /*0032*/ 	.byte	0x06
	.zero		1


	//----- nvinfo : EIATTR_ANNOTATIONS
	.align		4
        /*0034*/ 	.byte	0x04, 0x55
        /*0036*/ 	.short	(.L_252 - .L_251)


	//   ....[0]....
.L_251:
        /* <DEDUP_REMOVED lines=98> */
        /*064c*/ 	.byte	0x00, 0xde, 0x00, 0x00


	//----- nvinfo : EIATTR_MERCURY_ISA_VERSION
	.align		4
.L_252:
        /*0650*/ 	.byte	0x03, 0x5f
        /*0652*/ 	.short	0x0000


	//----- nvinfo : EIATTR_INT_WARP_WIDE_INSTR_OFFSETS
	.align		4
        /*0654*/ 	.byte	0x04, 0x31
        /*0656*/ 	.short	(.L_254 - .L_253)


	//   ....[0]....
.L_253:
        /*0658*/ 	.word	0x00009830


	//   ....[1]....
        /*065c*/ 	.word	0x000098b0


	//----- nvinfo : EIATTR_COOP_GROUP_MASK_REGIDS
	.align		4
.L_254:
        /*0660*/ 	.byte	0x04, 0x29
        /*0662*/ 	.short	(.L_256 - .L_255)


	//   ....[0]....
.L_255:
        /*0664*/ 	.word	0xffffffff


	//   ....[1]....
        /*0668*/ 	.word	0xffffffff


	//   ....[2]....
        /*066c*/ 	.word	0xffffffff


	//   ....[3]....
        /*0670*/ 	.word	0xffffffff


	//   ....[4]....
        /*0674*/ 	.word	0xffffffff


	//   ....[5]....
        /*0678*/ 	.word	0xffffffff


	//   ....[6]....
        /*067c*/ 	.word	0xffffffff


	//   ....[7]....
        /*0680*/ 	.word	0xffffffff


	//   ....[8]....
        /*0684*/ 	.word	0xffffffff


	//   ....[9]....
        /*0688*/ 	.word	0xffffffff


	//   ....[10]....
        /*068c*/ 	.word	0xffffffff


	//   ....[11]....
        /*0690*/ 	.word	0xffffffff


	//   ....[12]....
        /*0694*/ 	.word	0xffffffff


	//   ....[13]....
        /*0698*/ 	.word	0xffffffff


	//   ....[14]....
        /*069c*/ 	.word	0xffffffff


	//   ....[15]....
        /*06a0*/ 	.word	0xffffffff


	//   ....[16]....
        /*06a4*/ 	.word	0xffffffff


	//   ....[17]....
        /*06a8*/ 	.word	0xffffffff


	//   ....[18]....
        /*06ac*/ 	.word	0xffffffff


	//   ....[19]....
        /*06b0*/ 	.word	0xffffffff


	//   ....[20]....
        /*06b4*/ 	.word	0xffffffff


	//   ....[21]....
        /*06b8*/ 	.word	0xffffffff


	//   ....[22]....
        /*06bc*/ 	.word	0xffffffff


	//   ....[23]....
        /*06c0*/ 	.word	0xffffffff


	//   ....[24]....
        /*06c4*/ 	.word	0xffffffff


	//   ....[25]....
        /*06c8*/ 	.word	0xffffffff


	//   ....[26]....
        /*06cc*/ 	.word	0xffffffff


	//   ....[27]....
        /*06d0*/ 	.word	0xffffffff


	//   ....[28]....
        /*06d4*/ 	.word	0xffffffff


	//   ....[29]....
        /*06d8*/ 	.word	0xffffffff


	//   ....[30]....
        /*06dc*/ 	.word	0xffffffff


	//   ....[31]....
        /*06e0*/ 	.word	0xffffffff


	//   ....[32]....
        /*06e4*/ 	.word	0xffffffff


	//   ....[33]....
        /*06e8*/ 	.word	0xffffffff


	//   ....[34]....
        /*06ec*/ 	.word	0xffffffff


	//   ....[35]....
        /*06f0*/ 	.word	0xffffffff


	//   ....[36]....
        /*06f4*/ 	.word	0xffffffff


	//   ....[37]....
        /*06f8*/ 	.word	0xffffffff


	//   ....[38]....
        /*06fc*/ 	.word	0xffffffff


	//   ....[39]....
        /*0700*/ 	.word	0xffffffff


	//   ....[40]....
        /*0704*/ 	.word	0xffffffff


	//   ....[41]....
        /*0708*/ 	.word	0xffffffff


	//   ....[42]....
        /*070c*/ 	.word	0xffffffff


	//   ....[43]....
        /*0710*/ 	.word	0xffffffff


	//   ....[44]....
        /*0714*/ 	.word	0xffffffff


	//   ....[45]....
        /*0718*/ 	.word	0xffffffff


	//   ....[46]....
        /*071c*/ 	.word	0xffffffff


	//   ....[47]....
        /*0720*/ 	.word	0xffffffff


	//   ....[48]....
        /*0724*/ 	.word	0xffffffff


	//   ....[49]....
        /*0728*/ 	.word	0xffffffff


	//   ....[50]....
        /*072c*/ 	.word	0xffffffff


	//   ....[51]....
        /*0730*/ 	.word	0xffffffff


	//   ....[52]....
        /*0734*/ 	.word	0xffffffff


	//   ....[53]....
        /*0738*/ 	.word	0xffffffff


	//   ....[54]....
        /*073c*/ 	.word	0xffffffff


	//   ....[55]....
        /*0740*/ 	.word	0xffffffff


	//   ....[56]....
        /*0744*/ 	.word	0xffffffff


	//   ....[57]....
        /*0748*/ 	.word	0xffffffff


	//   ....[58]....
        /*074c*/ 	.word	0xffffffff


	//   ....[59]....
        /*0750*/ 	.word	0xffffffff


	//   ....[60]....
        /*0754*/ 	.word	0xffffffff


	//   ....[61]....
        /*0758*/ 	.word	0xffffffff


	//   ....[62]....
        /*075c*/ 	.word	0xffffffff


	//   ....[63]....
        /*0760*/ 	.word	0xffffffff


	//   ....[64]....
        /*0764*/ 	.word	0xffffffff


	//   ....[65]....
        /*0768*/ 	.word	0xffffffff


	//   ....[66]....
        /*076c*/ 	.word	0xffffffff


	//   ....[67]....
        /*0770*/ 	.word	0xffffffff


	//   ....[68]....
        /*0774*/ 	.word	0xffffffff


	//   ....[69]....
        /*0778*/ 	.word	0xffffffff


	//   ....[70]....
        /*077c*/ 	.word	0xffffffff


	//   ....[71]....
        /*0780*/ 	.word	0xffffffff


	//   ....[72]....
        /*0784*/ 	.word	0xffffffff


	//   ....[73]....
        /*0788*/ 	.word	0xffffffff


	//   ....[74]....
        /*078c*/ 	.word	0xffffffff


	//   ....[75]....
        /*0790*/ 	.word	0xffffffff


	//   ....[76]....
        /*0794*/ 	.word	0xffffffff


	//   ....[77]....
        /*0798*/ 	.word	0xffffffff


	//   ....[78]....
        /*079c*/ 	.word	0xffffffff


	//   ....[79]....
        /*07a0*/ 	.word	0xffffffff


	//   ....[80]....
        /*07a4*/ 	.word	0xffffffff


	//   ....[81]....
        /*07a8*/ 	.word	0xffffffff


	//   ....[82]....
        /*07ac*/ 	.word	0xffffffff


	//   ....[83]....
        /*07b0*/ 	.word	0xffffffff


	//   ....[84]....
        /*07b4*/ 	.word	0xffffffff


	//   ....[85]....
        /*07b8*/ 	.word	0xffffffff


	//   ....[86]....
        /*07bc*/ 	.word	0xffffffff


	//   ....[87]....
        /*07c0*/ 	.word	0xffffffff


	//   ....[88]....
        /*07c4*/ 	.word	0xffffffff


	//   ....[89]....
        /*07c8*/ 	.word	0xffffffff


	//   ....[90]....
        /*07cc*/ 	.word	0xffffffff


	//   ....[91]....
        /*07d0*/ 	.word	0xffffffff


	//   ....[92]....
        /*07d4*/ 	.word	0xffffffff


	//   ....[93]....
        /*07d8*/ 	.word	0xffffffff


	//   ....[94]....
        /*07dc*/ 	.word	0xffffffff


	//   ....[95]....
        /*07e0*/ 	.word	0xffffffff


	//   ....[96]....
        /*07e4*/ 	.word	0xffffffff


	//   ....[97]....
        /*07e8*/ 	.word	0xffffffff


	//   ....[98]....
        /*07ec*/ 	.word	0xffffffff


	//   ....[99]....
        /*07f0*/ 	.word	0xffffffff


	//   ....[100]....
        /*07f4*/ 	.word	0xffffffff


	//   ....[101]....
        /*07f8*/ 	.word	0xffffffff


	//   ....[102]....
        /*07fc*/ 	.word	0xffffffff


	//   ....[103]....
        /*0800*/ 	.word	0xffffffff


	//   ....[104]....
        /*0804*/ 	.word	0xffffffff


	//   ....[105]....
        /*0808*/ 	.word	0xffffffff


	//   ....[106]....
        /*080c*/ 	.word	0xffffffff


	//   ....[107]....
        /*0810*/ 	.word	0xffffffff


	//   ....[108]....
        /*0814*/ 	.word	0xffffffff


	//   ....[109]....
        /*0818*/ 	.word	0xffffffff


	//   ....[110]....
        /*081c*/ 	.word	0xffffffff


	//   ....[111]....
        /*0820*/ 	.word	0xffffffff


	//   ....[112]....
        /*0824*/ 	.word	0xffffffff


	//   ....[113]....
        /*0828*/ 	.word	0xffffffff


	//   ....[114]....
        /*082c*/ 	.word	0xffffffff


	//   ....[115]....
        /*0830*/ 	.word	0xffffffff


	//   ....[116]....
        /*0834*/ 	.word	0xffffffff


	//   ....[117]....
        /*0838*/ 	.word	0xffffffff


	//   ....[118]....
        /*083c*/ 	.word	0xffffffff


	//   ....[119]....
        /*0840*/ 	.word	0xffffffff


	//   ....[120]....
        /*0844*/ 	.word	0xffffffff


	//   ....[121]....
        /*0848*/ 	.word	0xffffffff


	//   ....[122]....
        /*084c*/ 	.word	0xffffffff


	//   ....[123]....
        /*0850*/ 	.word	0xffffffff


	//   ....[124]....
        /*0854*/ 	.word	0xffffffff


	//   ....[125]....
        /*0858*/ 	.word	0xffffffff


	//   ....[126]....
        /*085c*/ 	.word	0xffffffff


	//   ....[127]....
        /*0860*/ 	.word	0xffffffff


	//   ....[128]....
        /*0864*/ 	.word	0xffffffff


	//   ....[129]....
        /*0868*/ 	.word	0xffffffff


	//   ....[130]....
        /*086c*/ 	.word	0xffffffff


	//   ....[131]....
        /*0870*/ 	.word	0xffffffff


	//   ....[132]....
        /*0874*/ 	.word	0xffffffff


	//   ....[133]....
        /*0878*/ 	.word	0xffffffff


	//   ....[134]....
        /*087c*/ 	.word	0xffffffff


	//   ....[135]....
        /*0880*/ 	.word	0xffffffff


	//   ....[136]....
        /*0884*/ 	.word	0xffffffff


	//   ....[137]....
        /*0888*/ 	.word	0xffffffff


	//   ....[138]....
        /*088c*/ 	.word	0xffffffff


	//   ....[139]....
        /*0890*/ 	.word	0xffffffff


	//   ....[140]....
        /*0894*/ 	.word	0xffffffff


	//   ....[141]....
        /*0898*/ 	.word	0xffffffff


	//   ....[142]....
        /*089c*/ 	.word	0xffffffff


	//   ....[143]....
        /*08a0*/ 	.word	0xffffffff


	//   ....[144]....
        /*08a4*/ 	.word	0xffffffff


	//   ....[145]....
        /*08a8*/ 	.word	0xffffffff


	//   ....[146]....
        /*08ac*/ 	.word	0xffffffff


	//   ....[147]....
        /*08b0*/ 	.word	0xffffffff


	//   ....[148]....
        /*08b4*/ 	.word	0xffffffff


	//   ....[149]....
        /*08b8*/ 	.word	0xffffffff


	//   ....[150]....
        /*08bc*/ 	.word	0xffffffff


	//   ....[151]....
        /*08c0*/ 	.word	0xffffffff


	//   ....[152]....
        /*08c4*/ 	.word	0xffffffff


	//   ....[153]....
        /*08c8*/ 	.word	0xffffffff


	//   ....[154]....
        /*08cc*/ 	.word	0xffffffff


	//   ....[155]....
        /*08d0*/ 	.word	0xffffffff


	//   ....[156]....
        /*08d4*/ 	.word	0xffffffff


	//   ....[157]....
        /*08d8*/ 	.word	0xffffffff


	//   ....[158]....
        /*08dc*/ 	.word	0xffffffff


	//   ....[159]....
        /*08e0*/ 	.word	0xffffffff


	//   ....[160]....
        /*08e4*/ 	.word	0xffffffff


	//   ....[161]....
        /*08e8*/ 	.word	0xffffffff


	//   ....[162]....
        /*08ec*/ 	.word	0xffffffff


	//   ....[163]....
        /*08f0*/ 	.word	0xffffffff


	//   ....[164]....
        /*08f4*/ 	.word	0xffffffff


	//   ....[165]....
        /*08f8*/ 	.word	0xffffffff


	//   ....[166]....
        /*08fc*/ 	.word	0xffffffff


	//   ....[167]....
        /*0900*/ 	.word	0xffffffff


	//   ....[168]....
        /*0904*/ 	.word	0xffffffff


	//   ....[169]....
        /*0908*/ 	.word	0xffffffff


	//   ....[170]....
        /*090c*/ 	.word	0xffffffff


	//   ....[171]....
        /*0910*/ 	.word	0xffffffff


	//   ....[172]....
        /*0914*/ 	.word	0xffffffff


	//   ....[173]....
        /*0918*/ 	.word	0xffffffff


	//   ....[174]....
        /*091c*/ 	.word	0xffffffff


	//   ....[175]....
        /*0920*/ 	.word	0xffffffff


	//   ....[176]....
        /*0924*/ 	.word	0xffffffff


	//   ....[177]....
        /*0928*/ 	.word	0xffffffff


	//   ....[178]....
        /*092c*/ 	.word	0xffffffff


	//   ....[179]....
        /*0930*/ 	.word	0xffffffff


	//   ....[180]....
        /*0934*/ 	.word	0xffffffff


	//   ....[181]....
        /*0938*/ 	.word	0xffffffff


	//   ....[182]....
        /*093c*/ 	.word	0xffffffff


	//   ....[183]....
        /*0940*/ 	.word	0xffffffff


	//   ....[184]....
        /*0944*/ 	.word	0xffffffff


	//   ....[185]....
        /*0948*/ 	.word	0xffffffff


	//   ....[186]....
        /*094c*/ 	.word	0xffffffff


	//   ....[187]....
        /*0950*/ 	.word	0xffffffff


	//   ....[188]....
        /*0954*/ 	.word	0xffffffff


	//   ....[189]....
        /*0958*/ 	.word	0xffffffff


	//   ....[190]....
        /*095c*/ 	.word	0xffffffff


	//   ....[191]....
        /*0960*/ 	.word	0xffffffff


	//   ....[192]....
        /*0964*/ 	.word	0xffffffff


	//   ....[193]....
        /*0968*/ 	.word	0xffffffff


	//   ....[194]....
        /*096c*/ 	.word	0xffffffff


	//   ....[195]....
        /*0970*/ 	.word	0xffffffff


	//   ....[196]....
        /*0974*/ 	.word	0xffffffff


	//   ....[197]....
        /*0978*/ 	.word	0xffffffff


	//   ....[198]....
        /*097c*/ 	.word	0xffffffff


	//   ....[199]....
        /*0980*/ 	.word	0xffffffff


	//   ....[200]....
        /*0984*/ 	.word	0xffffffff


	//   ....[201]....
        /*0988*/ 	.word	0xffffffff


	//   ....[202]....
        /*098c*/ 	.word	0xffffffff


	//   ....[203]....
        /*0990*/ 	.word	0xffffffff


	//   ....[204]....
        /*0994*/ 	.word	0xffffffff


	//   ....[205]....
        /*0998*/ 	.word	0xffffffff


	//   ....[206]....
        /*099c*/ 	.word	0xffffffff


	//   ....[207]....
        /*09a0*/ 	.word	0xffffffff


	//   ....[208]....
        /*09a4*/ 	.word	0xffffffff


	//   ....[209]....
        /*09a8*/ 	.word	0xffffffff


	//   ....[210]....
        /*09ac*/ 	.word	0xffffffff


	//   ....[211]....
        /*09b0*/ 	.word	0xffffffff


	//   ....[212]....
        /*09b4*/ 	.word	0xffffffff


	//   ....[213]....
        /*09b8*/ 	.word	0xffffffff


	//   ....[214]....
        /*09bc*/ 	.word	0xffffffff


	//   ....[215]....
        /*09c0*/ 	.word	0xffffffff


	//----- nvinfo : EIATTR_COOP_GROUP_INSTR_OFFSETS
	.align		4
.L_256:
        /*09c4*/ 	.byte	0x04, 0x28
        /*09c6*/ 	.short	(.L_258 - .L_257)


	//   ....[0]....
.L_257:
        /*09c8*/ 	.word	0x00000050


	//   ....[1]....
        /*09cc*/ 	.word	0x00000200


	//   ....[2]....
        /*09d0*/ 	.word	0x00000230


	//   ....[3]....
        /*09d4*/ 	.word	0x00000260


	//   ....[4]....
        /*09d8*/ 	.word	0x00000290


	//   ....[5]....
        /*09dc*/ 	.word	0x000002c0


	//   ....[6]....
        /*09e0*/ 	.word	0x000002f0


	//   ....[7]....
        /*09e4*/ 	.word	0x00000460


	//   ....[8]....
        /*09e8*/ 	.word	0x000004a0


	//   ....[9]....
        /*09ec*/ 	.word	0x000004d0


	//   ....[10]....
        /*09f0*/ 	.word	0x00000500


	//   ....[11]....
        /*09f4*/ 	.word	0x00000530


	//   ....[12]....
        /*09f8*/ 	.word	0x00000560


	//   ....[13]....
        /*09fc*/ 	.word	0x000005f0


	//   ....[14]....
        /*0a00*/ 	.word	0x00000620


	//   ....[15]....
        /*0a04*/ 	.word	0x00000640


	//   ....[16]....
        /*0a08*/ 	.word	0x000006a0


	//   ....[17]....
        /*0a0c*/ 	.word	0x00002460


	//   ....[18]....
        /*0a10*/ 	.word	0x00002480


	//   ....[19]....
        /*0a14*/ 	.word	0x00002620


	//   ....[20]....
        /*0a18*/ 	.word	0x00002630


	//   ....[21]....
        /*0a1c*/ 	.word	0x000027b0


	//   ....[22]....
        /*0a20*/ 	.word	0x000027d0


	//   ....[23]....
        /*0a24*/ 	.word	0x00002950


	//   ....[24]....
        /*0a28*/ 	.word	0x00002960


	//   ....[25]....
        /*0a2c*/ 	.word	0x00002df0


	//   ....[26]....
        /*0a30*/ 	.word	0x00002e20


	//   ....[27]....
        /*0a34*/ 	.word	0x00002e40


	//   ....[28]....
        /*0a38*/ 	.word	0x00002e60


	//   ....[29]....
        /*0a3c*/ 	.word	0x00002ee0


	//   ....[30]....
        /*0a40*/ 	.word	0x00002f30


	//   ....[31]....
        /*0a44*/ 	.word	0x00003290


	//   ....[32]....
        /*0a48*/ 	.word	0x000032a0


	//   ....[33]....
        /*0a4c*/ 	.word	0x00004230


	//   ....[34]....
        /*0a50*/ 	.word	0x00004250


	//   ....[35]....
        /*0a54*/ 	.word	0x000043a0


	//   ....[36]....
        /*0a58*/ 	.word	0x000043b0


	//   ....[37]....
        /*0a5c*/ 	.word	0x00004b90


	//   ....[38]....
        /*0a60*/ 	.word	0x00004bc0


	//   ....[39]....
        /*0a64*/ 	.word	0x00004bd0


	//   ....[40]....
        /*0a68*/ 	.word	0x00004be0


	//   ....[41]....
        /*0a6c*/ 	.word	0x00004bf0


	//   ....[42]....
        /*0a70*/ 	.word	0x00004c20


	//   ....[43]....
        /*0a74*/ 	.word	0x00004c40


	//   ....[44]....
        /*0a78*/ 	.word	0x00004c60


	//   ....[45]....
        /*0a7c*/ 	.word	0x00005f90


	//   ....[46]....
        /*0a80*/ 	.word	0x00005fb0


	//   ....[47]....
        /*0a84*/ 	.word	0x000060f0


	//   ....[48]....
        /*0a88*/ 	.word	0x00006100


	//   ....[49]....
        /*0a8c*/ 	.word	0x00007060


	//   ....[50]....
        /*0a90*/ 	.word	0x00007080


	//   ....[51]....
        /*0a94*/ 	.word	0x000071a0


	//   ....[52]....
        /*0a98*/ 	.word	0x000071b0


	//   ....[53]....
        /*0a9c*/ 	.word	0x000075e0


	//   ....[54]....
        /*0aa0*/ 	.word	0x00007610


	//   ....[55]....
        /*0aa4*/ 	.word	0x00007620


	//   ....[56]....
        /*0aa8*/ 	.word	0x00007630


	//   ....[57]....
        /*0aac*/ 	.word	0x00007670


	//   ....[58]....
        /*0ab0*/ 	.word	0x00007680


	//   ....[59]....
        /*0ab4*/ 	.word	0x00007690


	//   ....[60]....
        /*0ab8*/ 	.word	0x000076a0


	//   ....[61]....
        /*0abc*/ 	.word	0x00008e80


	//   ....[62]....
        /*0ac0*/ 	.word	0x00008e90


	//   ....[63]....
        /*0ac4*/ 	.word	0x00008ea0


	//   ....[64]....
        /*0ac8*/ 	.word	0x00008eb0


	//   ....[65]....
        /*0acc*/ 	.word	0x00008ee0


	//   ....[66]....
        /*0ad0*/ 	.word	0x00008f00


	//   ....[67]....
        /*0ad4*/ 	.word	0x00008f20


	//   ....[68]....
        /*0ad8*/ 	.word	0x00008f30


	//   ....[69]....
        /*0adc*/ 	.word	0x0000a4c0


	//   ....[70]....
        /*0ae0*/ 	.word	0x0000a4d0


	//   ....[71]....
        /*0ae4*/ 	.word	0x0000a4e0


	//   ....[72]....
        /*0ae8*/ 	.word	0x0000a4f0


	//   ....[73]....
        /*0aec*/ 	.word	0x0000a500


	//   ....[74]....
        /*0af0*/ 	.word	0x0000a510


	//   ....[75]....
        /*0af4*/ 	.word	0x0000a520


	//   ....[76]....
        /*0af8*/ 	.word	0x0000a540


	//   ....[77]....
        /*0afc*/ 	.word	0x0000a940


	//   ....[78]....
        /*0b00*/ 	.word	0x0000a960


	//   ....[79]....
        /*0b04*/ 	.word	0x0000aad0


	//   ....[80]....
        /*0b08*/ 	.word	0x0000aae0


	//   ....[81]....
        /*0b0c*/ 	.word	0x0000ac40


	//   ....[82]....
        /*0b10*/ 	.word	0x0000ac60


	//   ....[83]....
        /*0b14*/ 	.word	0x0000adc0


	//   ....[84]....
        /*0b18*/ 	.word	0x0000add0


	//   ....[85]....
        /*0b1c*/ 	.word	0x0000b120


	//   ....[86]....
        /*0b20*/ 	.word	0x0000b140


	//   ....[87]....
        /*0b24*/ 	.word	0x0000b610


	//   ....[88]....
        /*0b28*/ 	.word	0x0000b620


	//   ....[89]....
        /*0b2c*/ 	.word	0x0000baf0


	//   ....[90]....
        /*0b30*/ 	.word	0x0000bb10


	//   ....[91]....
        /*0b34*/ 	.word	0x0000bfe0


	//   ....[92]....
        /*0b38*/ 	.word	0x0000bff0


	//   ....[93]....
        /*0b3c*/ 	.word	0x0000cc00


	//   ....[94]....
        /*0b40*/ 	.word	0x0000cc20


	//   ....[95]....
        /*0b44*/ 	.word	0x0000cda0


	//   ....[96]....
        /*0b48*/ 	.word	0x0000cdb0


	//   ....[97]....
        /*0b4c*/ 	.word	0x0000cf10


	//   ....[98]....
        /*0b50*/ 	.word	0x0000cf30


	//   ....[99]....
        /*0b54*/ 	.word	0x0000d090


	//   ....[100]....
        /*0b58*/ 	.word	0x0000d0a0


	//   ....[101]....
        /*0b5c*/ 	.word	0x0000d2c0


	//   ....[102]....
        /*0b60*/ 	.word	0x0000d2e0


	//   ....[103]....
        /*0b64*/ 	.word	0x0000d410


	//   ....[104]....
        /*0b68*/ 	.word	0x0000d450


	//   ....[105]....
        /*0b6c*/ 	.word	0x0000d480


	//   ....[106]....
        /*0b70*/ 	.word	0x0000d4b0


	//   ....[107]....
        /*0b74*/ 	.word	0x0000d4e0


	//   ....[108]....
        /*0b78*/ 	.word	0x0000d510


	//   ....[109]....
        /*0b7c*/ 	.word	0x0000d670


	//   ....[110]....
        /*0b80*/ 	.word	0x0000d6b0


	//   ....[111]....
        /*0b84*/ 	.word	0x0000d6e0


	//   ....[112]....
        /*0b88*/ 	.word	0x0000d710


	//   ....[113]....
        /*0b8c*/ 	.word	0x0000d740


	//   ....[114]....
        /*0b90*/ 	.word	0x0000d770


	//   ....[115]....
        /*0b94*/ 	.word	0x0000d800


	//   ....[116]....
        /*0b98*/ 	.word	0x0000d830


	//   ....[117]....
        /*0b9c*/ 	.word	0x0000d840


	//   ....[118]....
        /*0ba0*/ 	.word	0x0000d8a0


	//   ....[119]....
        /*0ba4*/ 	.word	0x0000de80


	//   ....[120]....
        /*0ba8*/ 	.word	0x0000dee0


	//   ....[121]....
        /*0bac*/ 	.word	0x0000df30


	//   ....[122]....
        /*0bb0*/ 	.word	0x0000df80


	//   ....[123]....
        /*0bb4*/ 	.word	0x0000dfd0


	//   ....[124]....
        /*0bb8*/ 	.word	0x0000e040


	//   ....[125]....
        /*0bbc*/ 	.word	0x0000e090


	//   ....[126]....
        /*0bc0*/ 	.word	0x0000e0f0


	//   ....[127]....
        /*0bc4*/ 	.word	0x0000e160


	//   ....[128]....
        /*0bc8*/ 	.word	0x0000e1c0


	//   ....[129]....
        /*0bcc*/ 	.word	0x0000e230


	//   ....[130]....
        /*0bd0*/ 	.word	0x0000e2a0


	//   ....[131]....
        /*0bd4*/ 	.word	0x0000e310


	//   ....[132]....
        /*0bd8*/ 	.word	0x0000e370


	//   ....[133]....
        /*0bdc*/ 	.word	0x0000e3e0


	//   ....[134]....
        /*0be0*/ 	.word	0x0000e450


	//   ....[135]....
        /*0be4*/ 	.word	0x0000e4c0


	//   ....[136]....
        /*0be8*/ 	.word	0x0000e520


	//   ....[137]....
        /*0bec*/ 	.word	0x0000e590


	//   ....[138]....
        /*0bf0*/ 	.word	0x0000e5f0


	//   ....[139]....
        /*0bf4*/ 	.word	0x0000e660


	//   ....[140]....
        /*0bf8*/ 	.word	0x0000e6d0


	//   ....[141]....
        /*0bfc*/ 	.word	0x0000e740


	//   ....[142]....
        /*0c00*/ 	.word	0x0000e7a0


	//   ....[143]....
        /*0c04*/ 	.word	0x0000e800


	//   ....[144]....
        /*0c08*/ 	.word	0x0000e850


	//   ....[145]....
        /*0c0c*/ 	.word	0x0000e8a0


	//   ....[146]....
        /*0c10*/ 	.word	0x0000e8f0


	//   ....[147]....
        /*0c14*/ 	.word	0x0000e940


	//   ....[148]....
        /*0c18*/ 	.word	0x0000e990


	//   ....[149]....
        /*0c1c*/ 	.word	0x0000e9e0


	//   ....[150]....
        /*0c20*/ 	.word	0x0000ea30


	//   ....[151]....
        /*0c24*/ 	.word	0x0000ea90


	//   ....[152]....
        /*0c28*/ 	.word	0x0000eb00


	//   ....[153]....
        /*0c2c*/ 	.word	0x0000eb60


	//   ....[154]....
        /*0c30*/ 	.word	0x0000ebd0


	//   ....[155]....
        /*0c34*/ 	.word	0x0000ec40


	//   ....[156]....
        /*0c38*/ 	.word	0x0000ecb0


	//   ....[157]....
        /*0c3c*/ 	.word	0x0000ed10


	//   ....[158]....
        /*0c40*/ 	.word	0x0000ed60


	//   ....[159]....
        /*0c44*/ 	.word	0x0000edc0


	//   ....[160]....
        /*0c48*/ 	.word	0x0000ee10


	//   ....[161]....
        /*0c4c*/ 	.word	0x0000ee50


	//   ....[162]....
        /*0c50*/ 	.word	0x0000eea0


	//   ....[163]....
        /*0c54*/ 	.word	0x0000eee0


	//   ....[164]....
        /*0c58*/ 	.word	0x0000ef30


	//   ....[165]....
        /*0c5c*/ 	.word	0x0000ef70


	//   ....[166]....
        /*0c60*/ 	.word	0x0000efd0


	//   ....[167]....
        /*0c64*/ 	.word	0x0000f010


	//   ....[168]....
        /*0c68*/ 	.word	0x0000f060


	//   ....[169]....
        /*0c6c*/ 	.word	0x0000f0b0


	//   ....[170]....
        /*0c70*/ 	.word	0x0000f100


	//   ....[171]....
        /*0c74*/ 	.word	0x0000f150


	//   ....[172]....
        /*0c78*/ 	.word	0x0000f1a0


	//   ....[173]....
        /*0c7c*/ 	.word	0x0000f1e0


	//   ....[174]....
        /*0c80*/ 	.word	0x0000f240


	//   ....[175]....
        /*0c84*/ 	.word	0x0000f2b0


	//   ....[176]....
        /*0c88*/ 	.word	0x0000f320


	//   ....[177]....
        /*0c8c*/ 	.word	0x0000f380


	//   ....[178]....
        /*0c90*/ 	.word	0x0000f3f0


	//   ....[179]....
        /*0c94*/ 	.word	0x0000f460


	//   ....[180]....
        /*0c98*/ 	.word	0x0000f4d0


	//   ....[181]....
        /*0c9c*/ 	.word	0x0000f530


	//   ....[182]....
        /*0ca0*/ 	.word	0x0000f5a0


	//   ....[183]....
        /*0ca4*/ 	.word	0x0000f610


	//   ....[184]....
        /*0ca8*/ 	.word	0x0000f680


	//   ....[185]....
        /*0cac*/ 	.word	0x0000f6e0


	//   ....[186]....
        /*0cb0*/ 	.word	0x0000f750


	//   ....[187]....
        /*0cb4*/ 	.word	0x0000f7c0


	//   ....[188]....
        /*0cb8*/ 	.word	0x0000f830


	//   ....[189]....
        /*0cbc*/ 	.word	0x0000f890


	//   ....[190]....
        /*0cc0*/ 	.word	0x0000f900


	//   ....[191]....
        /*0cc4*/ 	.word	0x0000f970


	//   ....[192]....
        /*0cc8*/ 	.word	0x0000f9e0


	//   ....[193]....
        /*0ccc*/ 	.word	0x0000fa40


	//   ....[194]....
        /*0cd0*/ 	.word	0x0000fab0


	//   ....[195]....
        /*0cd4*/ 	.word	0x0000fb20


	//   ....[196]....
        /*0cd8*/ 	.word	0x0000fb90


	//   ....[197]....
        /*0cdc*/ 	.word	0x0000fbf0


	//   ....[198]....
        /*0ce0*/ 	.word	0x0000fc60


	//   ....[199]....
        /*0ce4*/ 	.word	0x0000fcd0


	//   ....[200]....
        /*0ce8*/ 	.word	0x0000fd20


	//   ....[201]....
        /*0cec*/ 	.word	0x0000fd60


	//   ....[202]....
        /*0cf0*/ 	.word	0x0000fdb0


	//   ....[203]....
        /*0cf4*/ 	.word	0x0000fe00


	//   ....[204]....
        /*0cf8*/ 	.word	0x0000fe50


	//   ....[205]....
        /*0cfc*/ 	.word	0x0000fec0


	//   ....[206]....
        /*0d00*/ 	.word	0x0000ff10


	//   ....[207]....
        /*0d04*/ 	.word	0x0000ff60


	//   ....[208]....
        /*0d08*/ 	.word	0x0000ffb0


	//   ....[209]....
        /*0d0c*/ 	.word	0x00010000


	//   ....[210]....
        /*0d10*/ 	.word	0x00010050


	//   ....[211]....
        /*0d14*/ 	.word	0x000100c0


	//   ....[212]....
        /*0d18*/ 	.word	0x00010110


	//   ....[213]....
        /*0d1c*/ 	.word	0x00010170


	//   ....[214]....
        /*0d20*/ 	.word	0x000101d0


	//   ....[215]....
        /*0d24*/ 	.word	0x00010240


	//----- nvinfo : EIATTR_EXIT_INSTR_OFFSETS
	.align		4
.L_258:
        /*0d28*/ 	.byte	0x04, 0x1c
        /*0d2a*/ 	.short	(.L_260 - .L_259)


	//   ....[0]....
.L_259:
        /*0d2c*/ 	.word	0x00000c10


	//   ....[1]....
        /*0d30*/ 	.word	0x0000de40


	//----- nvinfo : EIATTR_MAX_THREADS
	.align		4
.L_260:
        /*0d34*/ 	.byte	0x04, 0x05
        /*0d36*/ 	.short	(.L_262 - .L_261)
.L_261:
        /*0d38*/ 	.word	0x00000080
        /*0d3c*/ 	.word	0x00000001
        /*0d40*/ 	.word	0x00000001


	//----- nvinfo : EIATTR_CRS_STACK_SIZE
	.align		4
.L_262:
        /*0d44*/ 	.byte	0x04, 0x1e
        /*0d46*/ 	.short	(.L_264 - .L_263)
.L_263:
        /*0d48*/ 	.word	0x00000000
.L_264:


//--------------------- .nv.info._ZN7cutlass13device_kernelIN5flash19enable_sm80_to_sm89INS1_16FlashAttnFwdSm80INS1_25CollectiveMainloopFwdSm80ILi4ELi1ELb0EN4cute5tupleIJNS5_1CILi128EEENS7_ILi48EEENS7_ILi96EEEEEELi96ENS_10bfloat16_tEfNS_4arch4Sm80ELb0ELb0ELb1ELb1ELb1ELb1ELb1ELb1EEENS1_21CollectiveEpilogueFwdINS6_IJS8_SA_S9_EEENS6_IJNS7_ILi1EEESI_SI_EEESC_SE_Li128ELb1ELb1ELb1ELb0EEENS1_36VarlenDynamicPersistentTileSchedulerILi128ELi48ELi128ELi128ELb1ELb1ELb0ELb0ELb1ELb1EEEEEEEEEvNT_6ParamsE --------------------------
	.section	.nv.info._ZN7cutlass13device_kernelIN5flash19enable_sm80_to_sm89INS1_16FlashAttnFwdSm80INS1_25CollectiveMainloopFwdSm80ILi4ELi1ELb0EN4cute5tupleIJNS5_1CILi128EEENS7_ILi48EEENS7_ILi96EEEEEELi96ENS_10bfloat16_tEfNS_4arch4Sm80ELb0ELb0ELb1ELb1ELb1ELb1ELb1ELb1EEENS1_21CollectiveEpilogueFwdINS6_IJS8_SA_S9_EEENS6_IJNS7_ILi1EEESI_SI_EEESC_SE_Li128ELb1ELb1ELb1ELb0EEENS1_36VarlenDynamicPersistentTileSchedulerILi128ELi48ELi128ELi128ELb1ELb1ELb0ELb0ELb1ELb1EEEEEEEEEvNT_6ParamsE,"",@"SHT_CUDA_INFO"
	.sectionflags	@""
	.align	4


	//----- nvinfo : EIATTR_CUDA_API_VERSION
	.align		4
        /*0000*/ 	.byte	0x04, 0x37
        /*0002*/ 	.short	(.L_266 - .L_265)
.L_265:
        /*0004*/ 	.word	0x00000082


	//----- nvinfo : EIATTR_SW2861232_WAR
	.align		4
.L_266:
        /*0008*/ 	.byte	0x01, 0x35
	.zero		2


	//----- nvinfo : EIATTR_PARAM_CBANK
	.align		4
        /*000c*/ 	.byte	0x04, 0x0a
        /*000e*/ 	.short	(.L_268 - .L_267)
	.align		4
.L_267:
        /*0010*/ 	.word	index@(.nv.constant0._ZN7cutlass13device_kernelIN5flash19enable_sm80_to_sm89INS1_16FlashAttnFwdSm80INS1_25CollectiveMainloopFwdSm80ILi4ELi1ELb0EN4cute5tupleIJNS5_1CILi128EEENS7_ILi48EEENS7_ILi96EEEEEELi96ENS_10bfloat16_tEfNS_4arch4Sm80ELb0ELb0ELb1ELb1ELb1ELb1ELb1ELb1EEENS1_21CollectiveEpilogueFwdINS6_IJS8_SA_S9_EEENS6_IJNS7_ILi1EEESI_SI_EEESC_SE_Li128ELb1ELb1ELb1ELb0EEENS1_36VarlenDynamicPersistentTileSchedulerILi128ELi48ELi128ELi128ELb1ELb1ELb0ELb0ELb1ELb1EEEEEEEEEvNT_6ParamsE)
        /*0014*/ 	.short	0x0160
        /*0016*/ 	.short	0x0438


	//----- nvinfo : EIATTR_CBANK_PARAM_SIZE
	.align		4
.L_268:
        /*0018*/ 	.byte	0x03, 0x19
        /*001a*/ 	.short	0x0438


	//----- nvinfo : EIATTR_KPARAM_INFO
	.align		4
        /*001c*/ 	.byte	0x04, 0x17
        /*001e*/ 	.short	(.L_270 - .L_269)
.L_269:
        /*0020*/ 	.word	0x00000000
        /*0024*/ 	.short	0x0000
        /*0026*/ 	.short	0x0000
        /*0028*/ 	.byte	0x00, 0xf0, 0xe1, 0x10


	//----- nvinfo : EIATTR_MAXREG_COUNT
	.align		4
.L_270:
        /*002c*/ 	.byte	0x03, 0x1b
        /*002e*/ 	.short	0x00ff


	//----- nvinfo : EIATTR_NUM_BARRIERS
	.align		4
        /*0030*/ 	.byte	0x02, 0x4c
        /*0032*/ 	.byte	0x06
	.zero		1


	//----- nvinfo : EIATTR_ANNOTATIONS
	.align		4
        /*0034*/ 	.byte	0x04, 0x55
        /*0036*/ 	.short	(.L_272 - .L_271)


	//   ....[0]....
.L_271:
        /* <DEDUP_REMOVED lines=144> */


	//----- nvinfo : EIATTR_MERCURY_ISA_VERSION
	.align		4
.L_272:
        /*0920*/ 	.byte	0x03, 0x5f
        /*0922*/ 	.short	0x0000


	//----- nvinfo : EIATTR_INT_WARP_WIDE_INSTR_OFFSETS
	.align		4
        /*0924*/ 	.byte	0x04, 0x31
        /*0926*/ 	.short	(.L_274 - .L_273)


	//   ....[0]....
.L_273:
        /*0928*/ 	.word	0x00014ff0


	//   ....[1]....
        /*092c*/ 	.word	0x00015070


	//----- nvinfo : EIATTR_COOP_GROUP_MASK_REGIDS
	.align		4
.L_274:
        /*0930*/ 	.byte	0x04, 0x29
        /*0932*/ 	.short	(.L_276 - .L_275)


	//   ....[0]....
.L_275:
        /*0934*/ 	.word	0xffffffff


	//   ....[1]....
        /*0938*/ 	.word	0xffffffff


	//   ....[2]....
        /*093c*/ 	.word	0xffffffff


	//   ....[3]....
        /*0940*/ 	.word	0xffffffff


	//   ....[4]....
        /*0944*/ 	.word	0xffffffff


	//   ....[5]....
        /*0948*/ 	.word	0xffffffff


	//   ....[6]....
        /*094c*/ 	.word	0xffffffff


	//   ....[7]....
        /*0950*/ 	.word	0xffffffff


	//   ....[8]....
        /*0954*/ 	.word	0xffffffff


	//   ....[9]....
        /*0958*/ 	.word	0xffffffff


	//   ....[10]....
        /*095c*/ 	.word	0xffffffff


	//   ....[11]....
        /*0960*/ 	.word	0xffffffff


	//   ....[12]....
        /*0964*/ 	.word	0xffffffff


	//   ....[13]....
        /*0968*/ 	.word	0xffffffff


	//   ....[14]....
        /*096c*/ 	.word	0xffffffff


	//   ....[15]....
        /*0970*/ 	.word	0xffffffff


	//   ....[16]....
        /*0974*/ 	.word	0xffffffff


	//   ....[17]....
        /*0978*/ 	.word	0xffffffff


	//   ....[18]....
        /*097c*/ 	.word	0xffffffff


	//   ....[19]....
        /*0980*/ 	.word	0xffffffff


	//   ....[20]....
        /*0984*/ 	.word	0xffffffff


	//   ....[21]....
        /*0988*/ 	.word	0xffffffff


	//   ....[22]....
        /*098c*/ 	.word	0xffffffff


	//   ....[23]....
        /*0990*/ 	.word	0xffffffff


	//   ....[24]....
        /*0994*/ 	.word	0xffffffff


	//   ....[25]....
        /*0998*/ 	.word	0xffffffff


	//   ....[26]....
        /*099c*/ 	.word	0xffffffff


	//   ....[27]....
        /*09a0*/ 	.word	0xffffffff


	//   ....[28]....
        /*09a4*/ 	.word	0xffffffff


	//   ....[29]....
        /*09a8*/ 	.word	0xffffffff


	//   ....[30]....
        /*09ac*/ 	.word	0xffffffff


	//   ....[31]....
        /*09b0*/ 	.word	0xffffffff


	//   ....[32]....
        /*09b4*/ 	.word	0xffffffff


	//   ....[33]....
        /*09b8*/ 	.word	0xffffffff


	//   ....[34]....
        /*09bc*/ 	.word	0xffffffff


	//   ....[35]....
        /*09c0*/ 	.word	0xffffffff


	//   ....[36]....
        /*09c4*/ 	.word	0xffffffff


	//   ....[37]....
        /*09c8*/ 	.word	0xffffffff


	//   ....[38]....
        /*09cc*/ 	.word	0xffffffff


	//   ....[39]....
        /*09d0*/ 	.word	0xffffffff


	//   ....[40]....
        /*09d4*/ 	.word	0xffffffff


	//   ....[41]....
        /*09d8*/ 	.word	0xffffffff


	//   ....[42]....
        /*09dc*/ 	.word	0xffffffff


	//   ....[43]....
        /*09e0*/ 	.word	0xffffffff


	//   ....[44]....
        /*09e4*/ 	.word	0xffffffff


	//   ....[45]....
        /*09e8*/ 	.word	0xffffffff


	//   ....[46]....
        /*09ec*/ 	.word	0xffffffff


	//   ....[47]....
        /*09f0*/ 	.word	0xffffffff


	//   ....[48]....
        /*09f4*/ 	.word	0xffffffff


	//   ....[49]....
        /*09f8*/ 	.word	0xffffffff


	//   ....[50]....
        /*09fc*/ 	.word	0xffffffff


	//   ....[51]....
        /*0a00*/ 	.word	0xffffffff


	//   ....[52]....
        /*0a04*/ 	.word	0xffffffff


	//   ....[53]....
        /*0a08*/ 	.word	0xffffffff


	//   ....[54]....
        /*0a0c*/ 	.word	0xffffffff


	//   ....[55]....
        /*0a10*/ 	.word	0xffffffff


	//   ....[56]....
        /*0a14*/ 	.word	0xffffffff


	//   ....[57]....
        /*0a18*/ 	.word	0xffffffff


	//   ....[58]....
        /*0a1c*/ 	.word	0xffffffff


	//   ....[59]....
        /*0a20*/ 	.word	0xffffffff


	//   ....[60]....
        /*0a24*/ 	.word	0xffffffff


	//   ....[61]....
        /*0a28*/ 	.word	0xffffffff


	//   ....[62]....
        /*0a2c*/ 	.word	0xffffffff


	//   ....[63]....
        /*0a30*/ 	.word	0xffffffff


	//   ....[64]....
        /*0a34*/ 	.word	0xffffffff


	//   ....[65]....
        /*0a38*/ 	.word	0xffffffff


	//   ....[66]....
        /*0a3c*/ 	.word	0xffffffff


	//   ....[67]....
        /*0a40*/ 	.word	0xffffffff


	//   ....[68]....
        /*0a44*/ 	.word	0xffffffff


	//   ....[69]....
        /*0a48*/ 	.word	0xffffffff


	//   ....[70]....
        /*0a4c*/ 	.word	0xffffffff


	//   ....[71]....
        /*0a50*/ 	.word	0xffffffff


	//   ....[72]....
        /*0a54*/ 	.word	0xffffffff


	//   ....[73]....
        /*0a58*/ 	.word	0xffffffff


	//   ....[74]....
        /*0a5c*/ 	.word	0xffffffff


	//   ....[75]....
        /*0a60*/ 	.word	0xffffffff


	//   ....[76]....
        /*0a64*/ 	.word	0xffffffff


	//   ....[77]....
        /*0a68*/ 	.word	0xffffffff


	//   ....[78]....
        /*0a6c*/ 	.word	0xffffffff


	//   ....[79]....
        /*0a70*/ 	.word	0xffffffff


	//   ....[80]....
        /*0a74*/ 	.word	0xffffffff


	//   ....[81]....
        /*0a78*/ 	.word	0xffffffff


	//   ....[82]....
        /*0a7c*/ 	.word	0xffffffff


	//   ....[83]....
        /*0a80*/ 	.word	0xffffffff


	//   ....[84]....
        /*0a84*/ 	.word	0xffffffff


	//   ....[85]....
        /*0a88*/ 	.word	0xffffffff


	//   ....[86]....
        /*0a8c*/ 	.word	0xffffffff


	//   ....[87]....
        /*0a90*/ 	.word	0xffffffff


	//   ....[88]....
        /*0a94*/ 	.word	0xffffffff


	//   ....[89]....
        /*0a98*/ 	.word	0xffffffff


	//   ....[90]....
        /*0a9c*/ 	.word	0xffffffff


	//   ....[91]....
        /*0aa0*/ 	.word	0xffffffff


	//   ....[92]....
        /*0aa4*/ 	.word	0xffffffff


	//   ....[93]....
        /*0aa8*/ 	.word	0xffffffff


	//   ....[94]....
        /*0aac*/ 	.word	0xffffffff


	//   ....[95]....
        /*0ab0*/ 	.word	0xffffffff


	//   ....[96]....
        /*0ab4*/ 	.word	0xffffffff


	//   ....[97]....
        /*0ab8*/ 	.word	0xffffffff


	//   ....[98]....
        /*0abc*/ 	.word	0xffffffff


	//   ....[99]....
        /*0ac0*/ 	.word	0xffffffff


	//   ....[100]....
        /*0ac4*/ 	.word	0xffffffff


	//   ....[101]....
        /*0ac8*/ 	.word	0xffffffff


	//   ....[102]....
        /*0acc*/ 	.word	0xffffffff


	//   ....[103]....
        /*0ad0*/ 	.word	0xffffffff


	//   ....[104]....
        /*0ad4*/ 	.word	0xffffffff


	//   ....[105]....
        /*0ad8*/ 	.word	0xffffffff


	//   ....[106]....
        /*0adc*/ 	.word	0xffffffff


	//   ....[107]....
        /*0ae0*/ 	.word	0xffffffff


	//   ....[108]....
        /*0ae4*/ 	.word	0xffffffff


	//   ....[109]....
        /*0ae8*/ 	.word	0xffffffff


	//   ....[110]....
        /*0aec*/ 	.word	0xffffffff


	//   ....[111]....
        /*0af0*/ 	.word	0xffffffff


	//   ....[112]....
        /*0af4*/ 	.word	0xffffffff


	//   ....[113]....
        /*0af8*/ 	.word	0xffffffff


	//   ....[114]....
        /*0afc*/ 	.word	0xffffffff


	//   ....[115]....
        /*0b00*/ 	.word	0xffffffff


	//   ....[116]....
        /*0b04*/ 	.word	0xffffffff


	//   ....[117]....
        /*0b08*/ 	.word	0xffffffff


	//   ....[118]....
        /*0b0c*/ 	.word	0xffffffff


	//   ....[119]....
        /*0b10*/ 	.word	0xffffffff


	//   ....[120]....
        /*0b14*/ 	.word	0xffffffff


	//   ....[121]....
        /*0b18*/ 	.word	0xffffffff


	//   ....[122]....
        /*0b1c*/ 	.word	0xffffffff


	//   ....[123]....
        /*0b20*/ 	.word	0xffffffff


	//   ....[124]....
        /*0b24*/ 	.word	0xffffffff


	//   ....[125]....
        /*0b28*/ 	.word	0xffffffff


	//   ....[126]....
        /*0b2c*/ 	.word	0xffffffff


	//   ....[127]....
        /*0b30*/ 	.word	0xffffffff


	//   ....[128]....
        /*0b34*/ 	.word	0xffffffff


	//   ....[129]....
        /*0b38*/ 	.word	0xffffffff


	//   ....[130]....
        /*0b3c*/ 	.word	0xffffffff


	//   ....[131]....
        /*0b40*/ 	.word	0xffffffff


	//   ....[132]....
        /*0b44*/ 	.word	0xffffffff


	//   ....[133]....
        /*0b48*/ 	.word	0xffffffff


	//   ....[134]....
        /*0b4c*/ 	.word	0xffffffff


	//   ....[135]....
        /*0b50*/ 	.word	0xffffffff


	//   ....[136]....
        /*0b54*/ 	.word	0xffffffff


	//   ....[137]....
        /*0b58*/ 	.word	0xffffffff


	//   ....[138]....
        /*0b5c*/ 	.word	0xffffffff


	//   ....[139]....
        /*0b60*/ 	.word	0xffffffff


	//   ....[140]....
        /*0b64*/ 	.word	0xffffffff


	//   ....[141]....
        /*0b68*/ 	.word	0xffffffff


	//   ....[142]....
        /*0b6c*/ 	.word	0xffffffff


	//   ....[143]....
        /*0b70*/ 	.word	0xffffffff


	//   ....[144]....
        /*0b74*/ 	.word	0xffffffff


	//   ....[145]....
        /*0b78*/ 	.word	0xffffffff


	//   ....[146]....
        /*0b7c*/ 	.word	0xffffffff


	//   ....[147]....
        /*0b80*/ 	.word	0xffffffff


	//   ....[148]....
        /*0b84*/ 	.word	0xffffffff


	//   ....[149]....
        /*0b88*/ 	.word	0xffffffff


	//   ....[150]....
        /*0b8c*/ 	.word	0xffffffff


	//   ....[151]....
        /*0b90*/ 	.word	0xffffffff


	//   ....[152]....
        /*0b94*/ 	.word	0xffffffff


	//   ....[153]....
        /*0b98*/ 	.word	0xffffffff


	//   ....[154]....
        /*0b9c*/ 	.word	0xffffffff


	//   ....[155]....
        /*0ba0*/ 	.word	0xffffffff


	//   ....[156]....
        /*0ba4*/ 	.word	0xffffffff


	//   ....[157]....
        /*0ba8*/ 	.word	0xffffffff


	//   ....[158]....
        /*0bac*/ 	.word	0xffffffff


	//   ....[159]....
        /*0bb0*/ 	.word	0xffffffff


	//   ....[160]....
        /*0bb4*/ 	.word	0xffffffff


	//   ....[161]....
        /*0bb8*/ 	.word	0xffffffff


	//   ....[162]....
        /*0bbc*/ 	.word	0xffffffff


	//   ....[163]....
        /*0bc0*/ 	.word	0xffffffff


	//   ....[164]....
        /*0bc4*/ 	.word	0xffffffff


	//   ....[165]....
        /*0bc8*/ 	.word	0xffffffff


	//   ....[166]....
        /*0bcc*/ 	.word	0xffffffff


	//   ....[167]....
        /*0bd0*/ 	.word	0xffffffff


	//   ....[168]....
        /*0bd4*/ 	.word	0xffffffff


	//   ....[169]....
        /*0bd8*/ 	.word	0xffffffff


	//   ....[170]....
        /*0bdc*/ 	.word	0xffffffff


	//   ....[171]....
        /*0be0*/ 	.word	0xffffffff


	//   ....[172]....
        /*0be4*/ 	.word	0xffffffff


	//   ....[173]....
        /*0be8*/ 	.word	0xffffffff


	//   ....[174]....
        /*0bec*/ 	.word	0xffffffff


	//   ....[175]....
        /*0bf0*/ 	.word	0xffffffff


	//   ....[176]....
        /*0bf4*/ 	.word	0xffffffff


	//   ....[177]....
        /*0bf8*/ 	.word	0xffffffff


	//   ....[178]....
        /*0bfc*/ 	.word	0xffffffff


	//   ....[179]....
        /*0c00*/ 	.word	0xffffffff


	//   ....[180]....
        /*0c04*/ 	.word	0xffffffff


	//   ....[181]....
        /*0c08*/ 	.word	0xffffffff


	//   ....[182]....
        /*0c0c*/ 	.word	0xffffffff


	//   ....[183]....
        /*0c10*/ 	.word	0xffffffff


	//   ....[184]....
        /*0c14*/ 	.word	0xffffffff


	//   ....[185]....
        /*0c18*/ 	.word	0xffffffff


	//   ....[186]....
        /*0c1c*/ 	.word	0xffffffff


	//   ....[187]....
        /*0c20*/ 	.word	0xffffffff


	//   ....[188]....
        /*0c24*/ 	.word	0xffffffff


	//   ....[189]....
        /*0c28*/ 	.word	0xffffffff


	//   ....[190]....
        /*0c2c*/ 	.word	0xffffffff


	//   ....[191]....
        /*0c30*/ 	.word	0xffffffff


	//   ....[192]....
        /*0c34*/ 	.word	0xffffffff


	//   ....[193]....
        /*0c38*/ 	.word	0xffffffff


	//   ....[194]....
        /*0c3c*/ 	.word	0xffffffff


	//   ....[195]....
        /*0c40*/ 	.word	0xffffffff


	//   ....[196]....
        /*0c44*/ 	.word	0xffffffff


	//   ....[197]....
        /*0c48*/ 	.word	0xffffffff


	//   ....[198]....
        /*0c4c*/ 	.word	0xffffffff


	//   ....[199]....
        /*0c50*/ 	.word	0xffffffff


	//   ....[200]....
        /*0c54*/ 	.word	0xffffffff


	//   ....[201]....
        /*0c58*/ 	.word	0xffffffff


	//   ....[202]....
        /*0c5c*/ 	.word	0xffffffff


	//   ....[203]....
        /*0c60*/ 	.word	0xffffffff


	//   ....[204]....
        /*0c64*/ 	.word	0xffffffff


	//   ....[205]....
        /*0c68*/ 	.word	0xffffffff


	//   ....[206]....
        /*0c6c*/ 	.word	0xffffffff


	//   ....[207]....
        /*0c70*/ 	.word	0xffffffff


	//   ....[208]....
        /*0c74*/ 	.word	0xffffffff


	//   ....[209]....
        /*0c78*/ 	.word	0xffffffff


	//   ....[210]....
        /*0c7c*/ 	.word	0xffffffff


	//   ....[211]....
        /*0c80*/ 	.word	0xffffffff


	//   ....[212]....
        /*0c84*/ 	.word	0xffffffff


	//   ....[213]....
        /*0c88*/ 	.word	0xffffffff


	//   ....[214]....
        /*0c8c*/ 	.word	0xffffffff


	//   ....[215]....
        /*0c90*/ 	.word	0xffffffff


	//   ....[216]....
        /*0c94*/ 	.word	0xffffffff


	//   ....[217]....
        /*0c98*/ 	.word	0xffffffff


	//   ....[218]....
        /*0c9c*/ 	.word	0xffffffff


	//   ....[219]....
        /*0ca0*/ 	.word	0xffffffff


	//   ....[220]....
        /*0ca4*/ 	.word	0xffffffff


	//   ....[221]....
        /*0ca8*/ 	.word	0xffffffff


	//   ....[222]....
        /*0cac*/ 	.word	0xffffffff


	//   ....[223]....
        /*0cb0*/ 	.word	0xffffffff


	//   ....[224]....
        /*0cb4*/ 	.word	0xffffffff


	//   ....[225]....
        /*0cb8*/ 	.word	0xffffffff


	//   ....[226]....
        /*0cbc*/ 	.word	0xffffffff


	//   ....[227]....
        /*0cc0*/ 	.word	0xffffffff


	//   ....[228]....
        /*0cc4*/ 	.word	0xffffffff


	//   ....[229]....
        /*0cc8*/ 	.word	0xffffffff


	//   ....[230]....
        /*0ccc*/ 	.word	0xffffffff


	//   ....[231]....
        /*0cd0*/ 	.word	0xffffffff


	//----- nvinfo : EIATTR_COOP_GROUP_INSTR_OFFSETS
	.align		4
.L_276:
        /*0cd4*/ 	.byte	0x04, 0x28
        /*0cd6*/ 	.short	(.L_278 - .L_277)


	//   ....[0]....
.L_277:
        /*0cd8*/ 	.word	0x00000050


	//   ....[1]....
        /*0cdc*/ 	.word	0x00000200


	//   ....[2]....
        /*0ce0*/ 	.word	0x00000230


	//   ....[3]....
        /*0ce4*/ 	.word	0x00000260


	//   ....[4]....
        /*0ce8*/ 	.word	0x00000290


	//   ....[5]....
        /*0cec*/ 	.word	0x000002c0


	//   ....[6]....
        /*0cf0*/ 	.word	0x000002f0


	//   ....[7]....
        /*0cf4*/ 	.word	0x00000460


	//   ....[8]....
        /*0cf8*/ 	.word	0x000004a0


	//   ....[9]....
        /*0cfc*/ 	.word	0x000004d0


	//   ....[10]....
        /*0d00*/ 	.word	0x00000500


	//   ....[11]....
        /*0d04*/ 	.word	0x00000530


	//   ....[12]....
        /*0d08*/ 	.word	0x00000560


	//   ....[13]....
        /*0d0c*/ 	.word	0x000005f0


	//   ....[14]....
        /*0d10*/ 	.word	0x00000620


	//   ....[15]....
        /*0d14*/ 	.word	0x00000640


	//   ....[16]....
        /*0d18*/ 	.word	0x000006a0


	//   ....[17]....
        /*0d1c*/ 	.word	0x00003ab0


	//   ....[18]....
        /*0d20*/ 	.word	0x00003ac0


	//   ....[19]....
        /*0d24*/ 	.word	0x00005680


	//   ....[20]....
        /*0d28*/ 	.word	0x00005690


	//   ....[21]....
        /*0d2c*/ 	.word	0x00007000


	//   ....[22]....
        /*0d30*/ 	.word	0x00007020


	//   ....[23]....
        /*0d34*/ 	.word	0x00007610


	//   ....[24]....
        /*0d38*/ 	.word	0x00007630


	//   ....[25]....
        /*0d3c*/ 	.word	0x00008530


	//   ....[26]....
        /*0d40*/ 	.word	0x00008550


	//   ....[27]....
        /*0d44*/ 	.word	0x00008690


	//   ....[28]....
        /*0d48*/ 	.word	0x000086a0


	//   ....[29]....
        /*0d4c*/ 	.word	0x000087e0


	//   ....[30]....
        /*0d50*/ 	.word	0x00008800


	//   ....[31]....
        /*0d54*/ 	.word	0x00008940


	//   ....[32]....
        /*0d58*/ 	.word	0x00008950


	//   ....[33]....
        /*0d5c*/ 	.word	0x00008e20


	//   ....[34]....
        /*0d60*/ 	.word	0x00008e30


	//   ....[35]....
        /*0d64*/ 	.word	0x00008e40


	//   ....[36]....
        /*0d68*/ 	.word	0x00008e50


	//   ....[37]....
        /*0d6c*/ 	.word	0x00009160


	//   ....[38]....
        /*0d70*/ 	.word	0x000091a0


	//   ....[39]....
        /*0d74*/ 	.word	0x000091e0


	//   ....[40]....
        /*0d78*/ 	.word	0x00009220


	//   ....[41]....
        /*0d7c*/ 	.word	0x0000bb00


	//   ....[42]....
        /*0d80*/ 	.word	0x0000bb40


	//   ....[43]....
        /*0d84*/ 	.word	0x0000bb80


	//   ....[44]....
        /*0d88*/ 	.word	0x0000bbc0


	//   ....[45]....
        /*0d8c*/ 	.word	0x0000e820


	//   ....[46]....
        /*0d90*/ 	.word	0x0000e830


	//   ....[47]....
        /*0d94*/ 	.word	0x0000ea00


	//   ....[48]....
        /*0d98*/ 	.word	0x0000ea10


	//   ....[49]....
        /*0d9c*/ 	.word	0x0000fa10


	//   ....[50]....
        /*0da0*/ 	.word	0x0000fa30


	//   ....[51]....
        /*0da4*/ 	.word	0x0000fb60


	//   ....[52]....
        /*0da8*/ 	.word	0x0000fb70


	//   ....[53]....
        /*0dac*/ 	.word	0x00010330


	//   ....[54]....
        /*0db0*/ 	.word	0x00010360


	//   ....[55]....
        /*0db4*/ 	.word	0x00010370


	//   ....[56]....
        /*0db8*/ 	.word	0x00010380


	//   ....[57]....
        /*0dbc*/ 	.word	0x00010390


	//   ....[58]....
        /*0dc0*/ 	.word	0x000103c0


	//   ....[59]....
        /*0dc4*/ 	.word	0x000103e0


	//   ....[60]....
        /*0dc8*/ 	.word	0x00010400


	//   ....[61]....
        /*0dcc*/ 	.word	0x00011760


	//   ....[62]....
        /*0dd0*/ 	.word	0x00011770


	//   ....[63]....
        /*0dd4*/ 	.word	0x00011880


	//   ....[64]....
        /*0dd8*/ 	.word	0x00011890


	//   ....[65]....
        /*0ddc*/ 	.word	0x00012870


	//   ....[66]....
        /*0de0*/ 	.word	0x00012890


	//   ....[67]....
        /*0de4*/ 	.word	0x00012980


	//   ....[68]....
        /*0de8*/ 	.word	0x00012990


	//   ....[69]....
        /*0dec*/ 	.word	0x00012d90


	//   ....[70]....
        /*0df0*/ 	.word	0x00012dc0


	//   ....[71]....
        /*0df4*/ 	.word	0x00012de0


	//   ....[72]....
        /*0df8*/ 	.word	0x00012e00


	//   ....[73]....
        /*0dfc*/ 	.word	0x00012e20


	//   ....[74]....
        /*0e00*/ 	.word	0x00012e40


	//   ....[75]....
        /*0e04*/ 	.word	0x00012e60


	//   ....[76]....
        /*0e08*/ 	.word	0x00012e80


	//   ....[77]....
        /*0e0c*/ 	.word	0x00014640


	//   ....[78]....
        /*0e10*/ 	.word	0x00014650


	//   ....[79]....
        /*0e14*/ 	.word	0x00014660


	//   ....[80]....
        /*0e18*/ 	.word	0x00014670


	//   ....[81]....
        /*0e1c*/ 	.word	0x000146a0


	//   ....[82]....
        /*0e20*/ 	.word	0x000146c0


	//   ....[83]....
        /*0e24*/ 	.word	0x000146e0


	//   ....[84]....
        /*0e28*/ 	.word	0x000146f0


	//   ....[85]....
        /*0e2c*/ 	.word	0x00015cd0


	//   ....[86]....
        /*0e30*/ 	.word	0x00015ce0


	//   ....[87]....
        /*0e34*/ 	.word	0x00015d00


	//   ....[88]....
        /*0e38*/ 	.word	0x00015d10


	//   ....[89]....
        /*0e3c*/ 	.word	0x00015d20


	//   ....[90]....
        /*0e40*/ 	.word	0x00015d30


	//   ....[91]....
        /*0e44*/ 	.word	0x00015d50


	//   ....[92]....
        /*0e48*/ 	.word	0x00015d60


	//   ....[93]....
        /*0e4c*/ 	.word	0x000161d0


	//   ....[94]....
        /*0e50*/ 	.word	0x000161f0


	//   ....[95]....
        /*0e54*/ 	.word	0x00016310


	//   ....[96]....
        /*0e58*/ 	.word	0x00016320


	//   ....[97]....
        /*0e5c*/ 	.word	0x00016450


	//   ....[98]....
        /*0e60*/ 	.word	0x00016470


	//   ....[99]....
        /*0e64*/ 	.word	0x000165a0


	//   ....[100]....
        /*0e68*/ 	.word	0x000165b0


	//   ....[101]....
        /*0e6c*/ 	.word	0x000168e0


	//   ....[102]....
        /*0e70*/ 	.word	0x00016900


	//   ....[103]....
        /*0e74*/ 	.word	0x00016dd0


	//   ....[104]....
        /*0e78*/ 	.word	0x00016de0


	//   ....[105]....
        /*0e7c*/ 	.word	0x000172b0


	//   ....[106]....
        /*0e80*/ 	.word	0x000172d0


	//   ....[107]....
        /*0e84*/ 	.word	0x000177b0


	//   ....[108]....
        /*0e88*/ 	.word	0x000177c0


	//   ....[109]....
        /*0e8c*/ 	.word	0x000184a0


	//   ....[110]....
        /*0e90*/ 	.word	0x000184c0


	//   ....[111]....
        /*0e94*/ 	.word	0x000185f0


	//   ....[112]....
        /*0e98*/ 	.word	0x00018600


	//   ....[113]....
        /*0e9c*/ 	.word	0x00018730


	//   ....[114]....
        /*0ea0*/ 	.word	0x00018750


	//   ....[115]....
        /*0ea4*/ 	.word	0x00018880


	//   ....[116]....
        /*0ea8*/ 	.word	0x00018890


	//   ....[117]....
        /*0eac*/ 	.word	0x00018a80


	//   ....[118]....
        /*0eb0*/ 	.word	0x00018aa0


	//   ....[119]....
        /*0eb4*/ 	.word	0x00018bd0


	//   ....[120]....
        /*0eb8*/ 	.word	0x00018c10


	//   ....[121]....
        /*0ebc*/ 	.word	0x00018c40


	//   ....[122]....
        /*0ec0*/ 	.word	0x00018c70


	//   ....[123]....
        /*0ec4*/ 	.word	0x00018ca0


	//   ....[124]....
        /*0ec8*/ 	.word	0x00018cd0


	//   ....[125]....
        /*0ecc*/ 	.word	0x00018e40


	//   ....[126]....
        /*0ed0*/ 	.word	0x00018e80


	//   ....[127]....
        /*0ed4*/ 	.word	0x00018eb0


	//   ....[128]....
        /*0ed8*/ 	.word	0x00018ee0


	//   ....[129]....
        /*0edc*/ 	.word	0x00018f10


	//   ....[130]....
        /*0ee0*/ 	.word	0x00018f40


	//   ....[131]....
        /*0ee4*/ 	.word	0x00018fd0


	//   ....[132]....
        /*0ee8*/ 	.word	0x00019000


	//   ....[133]....
        /*0eec*/ 	.word	0x00019010


	//   ....[134]....
        /*0ef0*/ 	.word	0x00019070


	//   ....[135]....
        /*0ef4*/ 	.word	0x00019650


	//   ....[136]....
        /*0ef8*/ 	.word	0x000196b0


	//   ....[137]....
        /*0efc*/ 	.word	0x00019700


	//   ....[138]....
        /*0f00*/ 	.word	0x00019750


	//   ....[139]....
        /*0f04*/ 	.word	0x000197a0


	//   ....[140]....
        /*0f08*/ 	.word	0x00019810


	//   ....[141]....
        /*0f0c*/ 	.word	0x00019850


	//   ....[142]....
        /*0f10*/ 	.word	0x000198c0


	//   ....[143]....
        /*0f14*/ 	.word	0x00019930


	//   ....[144]....
        /*0f18*/ 	.word	0x00019990


	//   ....[145]....
        /*0f1c*/ 	.word	0x00019a00


	//   ....[146]....
        /*0f20*/ 	.word	0x00019a70


	//   ....[147]....
        /*0f24*/ 	.word	0x00019ad0


	//   ....[148]....
        /*0f28*/ 	.word	0x00019b30


	//   ....[149]....
        /*0f2c*/ 	.word	0x00019b90


	//   ....[150]....
        /*0f30*/ 	.word	0x00019c00


	//   ....[151]....
        /*0f34*/ 	.word	0x00019c60


	//   ....[152]....
        /*0f38*/ 	.word	0x00019cc0


	//   ....[153]....
        /*0f3c*/ 	.word	0x00019d30


	//   ....[154]....
        /*0f40*/ 	.word	0x00019d90


	//   ....[155]....
        /*0f44*/ 	.word	0x00019df0


	//   ....[156]....
        /*0f48*/ 	.word	0x00019e60


	//   ....[157]....
        /*0f4c*/ 	.word	0x00019ec0


	//   ....[158]....
        /*0f50*/ 	.word	0x00019f20


	//   ....[159]....
        /*0f54*/ 	.word	0x00019f60


	//   ....[160]....
        /*0f58*/ 	.word	0x00019fa0


	//   ....[161]....
        /*0f5c*/ 	.word	0x00019ff0


	//   ....[162]....
        /*0f60*/ 	.word	0x0001a040


	//   ....[163]....
        /*0f64*/ 	.word	0x0001a090


	//   ....[164]....
        /*0f68*/ 	.word	0x0001a0e0


	//   ....[165]....
        /*0f6c*/ 	.word	0x0001a130


	//   ....[166]....
        /*0f70*/ 	.word	0x0001a180


	//   ....[167]....
        /*0f74*/ 	.word	0x0001a1f0


	//   ....[168]....
        /*0f78*/ 	.word	0x0001a250


	//   ....[169]....
        /*0f7c*/ 	.word	0x0001a2b0


	//   ....[170]....
        /*0f80*/ 	.word	0x0001a310


	//   ....[171]....
        /*0f84*/ 	.word	0x0001a380


	//   ....[172]....
        /*0f88*/ 	.word	0x0001a3e0


	//   ....[173]....
        /*0f8c*/ 	.word	0x0001a440


	//   ....[174]....
        /*0f90*/ 	.word	0x0001a480


	//   ....[175]....
        /*0f94*/ 	.word	0x0001a4c0


	//   ....[176]....
        /*0f98*/ 	.word	0x0001a510


	//   ....[177]....
        /*0f9c*/ 	.word	0x0001a550


	//   ....[178]....
        /*0fa0*/ 	.word	0x0001a5a0


	//   ....[179]....
        /*0fa4*/ 	.word	0x0001a5e0


	//   ....[180]....
        /*0fa8*/ 	.word	0x0001a630


	//   ....[181]....
        /*0fac*/ 	.word	0x0001a670


	//   ....[182]....
        /*0fb0*/ 	.word	0x0001a6c0


	//   ....[183]....
        /*0fb4*/ 	.word	0x0001a700


	//   ....[184]....
        /*0fb8*/ 	.word	0x0001a750


	//   ....[185]....
        /*0fbc*/ 	.word	0x0001a7a0


	//   ....[186]....
        /*0fc0*/ 	.word	0x0001a7f0


	//   ....[187]....
        /*0fc4*/ 	.word	0x0001a840


	//   ....[188]....
        /*0fc8*/ 	.word	0x0001a890


	//   ....[189]....
        /*0fcc*/ 	.word	0x0001a8d0


	//   ....[190]....
        /*0fd0*/ 	.word	0x0001a940


	//   ....[191]....
        /*0fd4*/ 	.word	0x0001a9b0


	//   ....[192]....
        /*0fd8*/ 	.word	0x0001aa10


	//   ....[193]....
        /*0fdc*/ 	.word	0x0001aa70


	//   ....[194]....
        /*0fe0*/ 	.word	0x0001aad0


	//   ....[195]....
        /*0fe4*/ 	.word	0x0001ab40


	//   ....[196]....
        /*0fe8*/ 	.word	0x0001aba0


	//   ....[197]....
        /*0fec*/ 	.word	0x0001ac00


	//   ....[198]....
        /*0ff0*/ 	.word	0x0001ac60


	//   ....[199]....
        /*0ff4*/ 	.word	0x0001acd0


	//   ....[200]....
        /*0ff8*/ 	.word	0x0001ad30


	//   ....[201]....
        /*0ffc*/ 	.word	0x0001ad90


	//   ....[202]....
        /*1000*/ 	.word	0x0001adf0


	//   ....[203]....
        /*1004*/ 	.word	0x0001ae60


	//   ....[204]....
        /*1008*/ 	.word	0x0001aec0


	//   ....[205]....
        /*100c*/ 	.word	0x0001af20


	//   ....[206]....
        /*1010*/ 	.word	0x0001af80


	//   ....[207]....
        /*1014*/ 	.word	0x0001aff0


	//   ....[208]....
        /*1018*/ 	.word	0x0001b050


	//   ....[209]....
        /*101c*/ 	.word	0x0001b0b0


	//   ....[210]....
        /*1020*/ 	.word	0x0001b110


	//   ....[211]....
        /*1024*/ 	.word	0x0001b180


	//   ....[212]....
        /*1028*/ 	.word	0x0001b1e0


	//   ....[213]....
        /*102c*/ 	.word	0x0001b240


	//   ....[214]....
        /*1030*/ 	.word	0x0001b2a0


	//   ....[215]....
        /*1034*/ 	.word	0x0001b310


	//   ....[216]....
        /*1038*/ 	.word	0x0001b360


	//   ....[217]....
        /*103c*/ 	.word	0x0001b3a0


	//   ....[218]....
        /*1040*/ 	.word	0x0001b3f0


	//   ....[219]....
        /*1044*/ 	.word	0x0001b440


	//   ....[220]....
        /*1048*/ 	.word	0x0001b490


	//   ....[221]....
        /*104c*/ 	.word	0x0001b500


	//   ....[222]....
        /*1050*/ 	.word	0x0001b540


	//   ....[223]....
        /*1054*/ 	.word	0x0001b590


	//   ....[224]....
        /*1058*/ 	.word	0x0001b5e0


	//   ....[225]....
        /*105c*/ 	.word	0x0001b630


	//   ....[226]....
        /*1060*/ 	.word	0x0001b680


	//   ....[227]....
        /*1064*/ 	.word	0x0001b6f0


	//   ....[228]....
        /*1068*/ 	.word	0x0001b730


	//   ....[229]....
        /*106c*/ 	.word	0x0001b7a0


	//   ....[230]....
        /*1070*/ 	.word	0x0001b800


	//   ....[231]....
        /*1074*/ 	.word	0x0001b870


	//----- nvinfo : EIATTR_EXIT_INSTR_OFFSETS
	.align		4
.L_278:
        /*1078*/ 	.byte	0x04, 0x1c
        /*107a*/ 	.short	(.L_280 - .L_279)


	//   ....[0]....
.L_279:
        /*107c*/ 	.word	0x00000c10


	//   ....[1]....
        /*1080*/ 	.word	0x00019610


	//----- nvinfo : EIATTR_MAX_THREADS
	.align		4
.L_280:
        /*1084*/ 	.byte	0x04, 0x05
        /*1086*/ 	.short	(.L_282 - .L_281)
.L_281:
        /*1088*/ 	.word	0x00000080
        /*108c*/ 	.word	0x00000001
        /*1090*/ 	.word	0x00000001


	//----- nvinfo : EIATTR_CRS_STACK_SIZE
	.align		4
.L_282:
        /*1094*/ 	.byte	0x04, 0x1e
        /*1096*/ 	.short	(.L_284 - .L_283)
.L_283:
        /*1098*/ 	.word	0x00000000
.L_284:


//--------------------- .nv.info._ZN7cutlass13device_kernelIN5flash19enable_sm80_to_sm89INS1_16FlashAttnFwdSm80INS1_25CollectiveMainloopFwdSm80ILi4ELi1ELb0EN4cute5tupleIJNS5_1CILi128EEENS7_ILi48EEENS7_ILi96EEEEEELi96ENS_10bfloat16_tEfNS_4arch4Sm80ELb0ELb1ELb1ELb0ELb1ELb0ELb1ELb1EEENS1_21CollectiveEpilogueFwdINS6_IJS8_SA_S9_EEENS6_IJNS7_ILi1EEESI_SI_EEESC_SE_Li128ELb0ELb1ELb1ELb0EEENS1_19SingleTileSchedulerILb0ELb1ELb1ELi128EEEEEEEEEvNT_6ParamsE --------------------------
	.section	.nv.info._ZN7cutlass13device_kernelIN5flash19enable_sm80_to_sm89INS1_16FlashAttnFwdSm80INS1_25CollectiveMainloopFwdSm80ILi4ELi1ELb0EN4cute5tupleIJNS5_1CILi128EEENS7_ILi48EEENS7_ILi96EEEEEELi96ENS_10bfloat16_tEfNS_4arch4Sm80ELb0ELb1ELb1ELb0ELb1ELb0ELb1ELb1EEENS1_21CollectiveEpilogueFwdINS6_IJS8_SA_S9_EEENS6_IJNS7_ILi1EEESI_SI_EEESC_SE_Li128ELb0ELb1ELb1ELb0EEENS1_19SingleTileSchedulerILb0ELb1ELb1ELi128EEEEEEEEEvNT_6ParamsE,"",@"SHT_CUDA_INFO"
	.sectionflags	@""
	.align	4


	//----- nvinfo : EIATTR_CUDA_API_VERSION
	.align		4
        /*0000*/ 	.byte	0x04, 0x37
        /*0002*/ 	.short	(.L_286 - .L_285)
.L_285:
        /*0004*/ 	.word	0x00000082


	//----- nvinfo : EIATTR_SW2861232_WAR
	.align		4
.L_286:
        /*0008*/ 	.byte	0x01, 0x35
	.zero		2


	//----- nvinfo : EIATTR_PARAM_CBANK
	.align		4
        /*000c*/ 	.byte	0x04, 0x0a
        /*000e*/ 	.short	(.L_288 - .L_287)
	.align		4
.L_287:
        /*0010*/ 	.word	index@(.nv.constant0._ZN7cutlass13device_kernelIN5flash19enable_sm80_to_sm89INS1_16FlashAttnFwdSm80INS1_25CollectiveMainloopFwdSm80ILi4ELi1ELb0EN4cute5tupleIJNS5_1CILi128EEENS7_ILi48EEENS7_ILi96EEEEEELi96ENS_10bfloat16_tEfNS_4arch4Sm80ELb0ELb1ELb1ELb0ELb1ELb0ELb1ELb1EEENS1_21CollectiveEpilogueFwdINS6_IJS8_SA_S9_EEENS6_IJNS7_ILi1EEESI_SI_EEESC_SE_Li128ELb0ELb1ELb1ELb0EEENS1_19SingleTileSchedulerILb0ELb1ELb1ELi128EEEEEEEEEvNT_6ParamsE)
        /*0014*/ 	.short	0x0160
        /*0016*/ 	.short	0x0418


	//----- nvinfo : EIATTR_CBANK_PARAM_SIZE
	.align		4
.L_288:
        /*0018*/ 	.byte	0x03, 0x19
        /*001a*/ 	.short	0x0418


	//----- nvinfo : EIATTR_KPARAM_INFO
	.align		4
        /*001c*/ 	.byte	0x04, 0x17
        /*001e*/ 	.short	(.L_290 - .L_289)
.L_289:
        /*0020*/ 	.word	0x00000000
        /*0024*/ 	.short	0x0000
        /*0026*/ 	.short	0x0000
        /*0028*/ 	.byte	0x00, 0xf0, 0x61, 0x10


	//----- nvinfo : EIATTR_MAXREG_COUNT
	.align		4
.L_290:
        /*002c*/ 	.byte	0x03, 0x1b
        /*002e*/ 	.short	0x00ff


	//----- nvinfo : EIATTR_NUM_BARRIERS
	.align		4
        /*0030*/ 	.byte	0x02, 0x4c
        /*0032*/ 	.byte	0x02
	.zero		1


	//----- nvinfo : EIATTR_MERCURY_ISA_VERSION
	.align		4
        /*0034*/ 	.byte	0x03, 0x5f
        /*0036*/ 	.short	0x0000


	//----- nvinfo : EIATTR_COOP_GROUP_MASK_REGIDS
	.align		4
        /*0038*/ 	.byte	0x04, 0x29
        /*003a*/ 	.short	(.L_292 - .L_291)


	//   ....[0]....
.L_291:
        /*003c*/ 	.word	0xffffffff


	//   ....[1]....
        /*0040*/ 	.word	0xffffffff


	//   ....[2]....
        /*0044*/ 	.word	0xffffffff


	//   ....[3]....
        /*0048*/ 	.word	0xffffffff


	//   ....[4]....
        /*004c*/ 	.word	0xffffffff


	//   ....[5]....
        /*0050*/ 	.word	0xffffffff


	//   ....[6]....
        /*0054*/ 	.word	0xffffffff


	//   ....[7]....
        /*0058*/ 	.word	0xffffffff


	//   ....[8]....
        /*005c*/ 	.word	0xffffffff


	//   ....[9]....
        /*0060*/ 	.word	0xffffffff


	//   ....[10]....
        /*0064*/ 	.word	0xffffffff


	//   ....[11]....
        /*0068*/ 	.word	0xffffffff


	//   ....[12]....
        /*006c*/ 	.word	0xffffffff


	//   ....[13]....
        /*0070*/ 	.word	0xffffffff


	//   ....[14]....
        /*0074*/ 	.word	0xffffffff


	//   ....[15]....
        /*0078*/ 	.word	0xffffffff


	//   ....[16]....
        /*007c*/ 	.word	0xffffffff


	//   ....[17]....
        /*0080*/ 	.word	0xffffffff


	//   ....[18]....
        /*0084*/ 	.word	0xffffffff


	//   ....[19]....
        /*0088*/ 	.word	0xffffffff


	//   ....[20]....
        /*008c*/ 	.word	0xffffffff


	//   ....[21]....
        /*0090*/ 	.word	0xffffffff


	//   ....[22]....
        /*0094*/ 	.word	0xffffffff


	//   ....[23]....
        /*0098*/ 	.word	0xffffffff


	//   ....[24]....
        /*009c*/ 	.word	0xffffffff


	//   ....[25]....
        /*00a0*/ 	.word	0xffffffff


	//   ....[26]....
        /*00a4*/ 	.word	0xffffffff


	//   ....[27]....
        /*00a8*/ 	.word	0xffffffff


	//   ....[28]....
        /*00ac*/ 	.word	0xffffffff


	//   ....[29]....
        /*00b0*/ 	.word	0xffffffff


	//   ....[30]....
        /*00b4*/ 	.word	0xffffffff


	//   ....[31]....
        /*00b8*/ 	.word	0xffffffff


	//   ....[32]....
        /*00bc*/ 	.word	0xffffffff


	//   ....[33]....
        /*00c0*/ 	.word	0xffffffff


	//   ....[34]....
        /*00c4*/ 	.word	0xffffffff


	//   ....[35]....
        /*00c8*/ 	.word	0xffffffff


	//   ....[36]....
        /*00cc*/ 	.word	0xffffffff


	//   ....[37]....
        /*00d0*/ 	.word	0xffffffff


	//   ....[38]....
        /*00d4*/ 	.word	0xffffffff


	//   ....[39]....
        /*00d8*/ 	.word	0xffffffff


	//   ....[40]....
        /*00dc*/ 	.word	0xffffffff


	//   ....[41]....
        /*00e0*/ 	.word	0xffffffff


	//   ....[42]....
        /*00e4*/ 	.word	0xffffffff


	//   ....[43]....
        /*00e8*/ 	.word	0xffffffff


	//   ....[44]....
        /*00ec*/ 	.word	0xffffffff


	//   ....[45]....
        /*00f0*/ 	.word	0xffffffff


	//   ....[46]....
        /*00f4*/ 	.word	0xffffffff


	//   ....[47]....
        /*00f8*/ 	.word	0xffffffff


	//   ....[48]....
        /*00fc*/ 	.word	0xffffffff


	//   ....[49]....
        /*0100*/ 	.word	0xffffffff


	//   ....[50]....
        /*0104*/ 	.word	0xffffffff


	//   ....[51]....
        /*0108*/ 	.word	0xffffffff


	//   ....[52]....
        /*010c*/ 	.word	0xffffffff


	//   ....[53]....
        /*0110*/ 	.word	0xffffffff


	//   ....[54]....
        /*0114*/ 	.word	0xffffffff


	//   ....[55]....
        /*0118*/ 	.word	0xffffffff


	//   ....[56]....
        /*011c*/ 	.word	0xffffffff


	//   ....[57]....
        /*0120*/ 	.word	0xffffffff


	//   ....[58]....
        /*0124*/ 	.word	0xffffffff


	//   ....[59]....
        /*0128*/ 	.word	0xffffffff


	//   ....[60]....
        /*012c*/ 	.word	0xffffffff


	//   ....[61]....
        /*0130*/ 	.word	0xffffffff


	//   ....[62]....
        /*0134*/ 	.word	0xffffffff


	//   ....[63]....
        /*0138*/ 	.word	0xffffffff


	//   ....[64]....
        /*013c*/ 	.word	0xffffffff


	//   ....[65]....
        /*0140*/ 	.word	0xffffffff


	//   ....[66]....
        /*0144*/ 	.word	0xffffffff


	//   ....[67]....
        /*0148*/ 	.word	0xffffffff


	//   ....[68]....
        /*014c*/ 	.word	0xffffffff


	//   ....[69]....
        /*0150*/ 	.word	0xffffffff


	//   ....[70]....
        /*0154*/ 	.word	0xffffffff


	//   ....[71]....
        /*0158*/ 	.word	0xffffffff


	//   ....[72]....
        /*015c*/ 	.word	0xffffffff


	//   ....[73]....
        /*0160*/ 	.word	0xffffffff


	//   ....[74]....
        /*0164*/ 	.word	0xffffffff


	//   ....[75]....
        /*0168*/ 	.word	0xffffffff


	//   ....[76]....
        /*016c*/ 	.word	0xffffffff


	//   ....[77]....
        /*0170*/ 	.word	0xffffffff


	//   ....[78]....
        /*0174*/ 	.word	0xffffffff


	//   ....[79]....
        /*0178*/ 	.word	0xffffffff


	//   ....[80]....
        /*017c*/ 	.word	0xffffffff


	//   ....[81]....
        /*0180*/ 	.word	0xffffffff


	//   ....[82]....
        /*0184*/ 	.word	0xffffffff


	//   ....[83]....
        /*0188*/ 	.word	0xffffffff


	//   ....[84]....
        /*018c*/ 	.word	0xffffffff


	//   ....[85]....
        /*0190*/ 	.word	0xffffffff


	//   ....[86]....
        /*0194*/ 	.word	0xffffffff


	//   ....[87]....
        /*0198*/ 	.word	0xffffffff


	//   ....[88]....
        /*019c*/ 	.word	0xffffffff


	//   ....[89]....
        /*01a0*/ 	.word	0xffffffff


	//   ....[90]....
        /*01a4*/ 	.word	0xffffffff


	//   ....[91]....
        /*01a8*/ 	.word	0xffffffff


	//   ....[92]....
        /*01ac*/ 	.word	0xffffffff


	//   ....[93]....
        /*01b0*/ 	.word	0xffffffff


	//   ....[94]....
        /*01b4*/ 	.word	0xffffffff


	//   ....[95]....
        /*01b8*/ 	.word	0xffffffff


	//   ....[96]....
        /*01bc*/ 	.word	0xffffffff


	//   ....[97]....
        /*01c0*/ 	.word	0xffffffff


	//   ....[98]....
        /*01c4*/ 	.word	0xffffffff


	//   ....[99]....
        /*01c8*/ 	.word	0xffffffff


	//   ....[100]....
        /*01cc*/ 	.word	0xffffffff


	//   ....[101]....
        /*01d0*/ 	.word	0xffffffff


	//   ....[102]....
        /*01d4*/ 	.word	0xffffffff


	//   ....[103]....
        /*01d8*/ 	.word	0xffffffff


	//   ....[104]....
        /*01dc*/ 	.word	0xffffffff


	//   ....[105]....
        /*01e0*/ 	.word	0xffffffff


	//   ....[106]....
        /*01e4*/ 	.word	0xffffffff


	//   ....[107]....
        /*01e8*/ 	.word	0xffffffff


	//   ....[108]....
        /*01ec*/ 	.word	0xffffffff


	//   ....[109]....
        /*01f0*/ 	.word	0xffffffff


	//   ....[110]....
        /*01f4*/ 	.word	0xffffffff


	//   ....[111]....
        /*01f8*/ 	.word	0xffffffff


	//   ....[112]....
        /*01fc*/ 	.word	0xffffffff


	//   ....[113]....
        /*0200*/ 	.word	0xffffffff


	//   ....[114]....
        /*0204*/ 	.word	0xffffffff


	//   ....[115]....
        /*0208*/ 	.word	0xffffffff


	//   ....[116]....
        /*020c*/ 	.word	0xffffffff


	//   ....[117]....
        /*0210*/ 	.word	0xffffffff


	//   ....[118]....
        /*0214*/ 	.word	0xffffffff


	//   ....[119]....
        /*0218*/ 	.word	0xffffffff


	//   ....[120]....
        /*021c*/ 	.word	0xffffffff


	//----- nvinfo : EIATTR_COOP_GROUP_INSTR_OFFSETS
	.align		4
.L_292:
        /*0220*/ 	.byte	0x04, 0x28
        /*0222*/ 	.short	(.L_294 - .L_293)


	//   ....[0]....
.L_293:
        /*0224*/ 	.word	0x00000050


	//   ....[1]....
        /*0228*/ 	.word	0x00001270


	//   ....[2]....
        /*022c*/ 	.word	0x000012a0


	//   ....[3]....
        /*0230*/ 	.word	0x000014b0


	//   ....[4]....
        /*0234*/ 	.word	0x000014e0


	//   ....[5]....
        /*0238*/ 	.word	0x00001600


	//   ....[6]....
        /*023c*/ 	.word	0x00001630


	//   ....[7]....
        /*0240*/ 	.word	0x00001750


	//   ....[8]....
        /*0244*/ 	.word	0x00001790


	//   ....[9]....
        /*0248*/ 	.word	0x00001d90


	//   ....[10]....
        /*024c*/ 	.word	0x00001dd0


	//   ....[11]....
        /*0250*/ 	.word	0x00001e00


	//   ....[12]....
        /*0254*/ 	.word	0x00001e40


	//   ....[13]....
        /*0258*/ 	.word	0x000020b0


	//   ....[14]....
        /*025c*/ 	.word	0x00002170


	//   ....[15]....
        /*0260*/ 	.word	0x00002330


	//   ....[16]....
        /*0264*/ 	.word	0x00002340


	//   ....[17]....
        /*0268*/ 	.word	0x00002ce0


	//   ....[18]....
        /*026c*/ 	.word	0x00002d00


	//   ....[19]....
        /*0270*/ 	.word	0x00002de0


	//   ....[20]....
        /*0274*/ 	.word	0x00002e00


	//   ....[21]....
        /*0278*/ 	.word	0x00003210


	//   ....[22]....
        /*027c*/ 	.word	0x00003470


	//   ....[23]....
        /*0280*/ 	.word	0x00003af0


	//   ....[24]....
        /*0284*/ 	.word	0x000044a0


	//   ....[25]....
        /*0288*/ 	.word	0x00004b90


	//   ....[26]....
        /*028c*/ 	.word	0x00004c70


	//   ....[27]....
        /*0290*/ 	.word	0x00004ca0


	//   ....[28]....
        /*0294*/ 	.word	0x00004cd0


	//   ....[29]....
        /*0298*/ 	.word	0x00004d10


	//   ....[30]....
        /*029c*/ 	.word	0x00004e20


	//   ....[31]....
        /*02a0*/ 	.word	0x00005060


	//   ....[32]....
        /*02a4*/ 	.word	0x000051f0


	//   ....[33]....
        /*02a8*/ 	.word	0x00006230


	//   ....[34]....
        /*02ac*/ 	.word	0x00006250


	//   ....[35]....
        /*02b0*/ 	.word	0x00006330


	//   ....[36]....
        /*02b4*/ 	.word	0x00006340


	//   ....[37]....
        /*02b8*/ 	.word	0x00007260


	//   ....[38]....
        /*02bc*/ 	.word	0x00007280


	//   ....[39]....
        /*02c0*/ 	.word	0x000072a0


	//   ....[40]....
        /*02c4*/ 	.word	0x00007340


	//   ....[41]....
        /*02c8*/ 	.word	0x000074a0


	//   ....[42]....
        /*02cc*/ 	.word	0x00007a10


	//   ....[43]....
        /*02d0*/ 	.word	0x00007e90


	//   ....[44]....
        /*02d4*/ 	.word	0x000080b0


	//   ....[45]....
        /*02d8*/ 	.word	0x00008890


	//   ....[46]....
        /*02dc*/ 	.word	0x00008920


	//   ....[47]....
        /*02e0*/ 	.word	0x00008a20


	//   ....[48]....
        /*02e4*/ 	.word	0x00008a70


	//   ....[49]....
        /*02e8*/ 	.word	0x00008ab0


	//   ....[50]....
        /*02ec*/ 	.word	0x00008bf0


	//   ....[51]....
        /*02f0*/ 	.word	0x00008d90


	//   ....[52]....
        /*02f4*/ 	.word	0x00008ed0


	//   ....[53]....
        /*02f8*/ 	.word	0x0000a970


	//   ....[54]....
        /*02fc*/ 	.word	0x0000a9a0


	//   ....[55]....
        /*0300*/ 	.word	0x0000aa80


	//   ....[56]....
        /*0304*/ 	.word	0x0000aa90


	//   ....[57]....
        /*0308*/ 	.word	0x0000b9b0


	//   ....[58]....
        /*030c*/ 	.word	0x0000b9d0


	//   ....[59]....
        /*0310*/ 	.word	0x0000b9f0


	//   ....[60]....
        /*0314*/ 	.word	0x0000ba90


	//   ....[61]....
        /*0318*/ 	.word	0x0000bd40


	//   ....[62]....
        /*031c*/ 	.word	0x0000bdd0


	//   ....[63]....
        /*0320*/ 	.word	0x0000be20


	//   ....[64]....
        /*0324*/ 	.word	0x0000bea0


	//   ....[65]....
        /*0328*/ 	.word	0x0000beb0


	//   ....[66]....
        /*032c*/ 	.word	0x0000bec0


	//   ....[67]....
        /*0330*/ 	.word	0x0000bff0


	//   ....[68]....
        /*0334*/ 	.word	0x0000c120


	//   ....[69]....
        /*0338*/ 	.word	0x0000d990


	//   ....[70]....
        /*033c*/ 	.word	0x0000d9b0


	//   ....[71]....
        /*0340*/ 	.word	0x0000db20


	//   ....[72]....
        /*0344*/ 	.word	0x0000db30


	//   ....[73]....
        /*0348*/ 	.word	0x0000ea60


	//   ....[74]....
        /*034c*/ 	.word	0x0000ea70


	//   ....[75]....
        /*0350*/ 	.word	0x0000ea80


	//   ....[76]....
        /*0354*/ 	.word	0x0000eb20


	//   ....[77]....
        /*0358*/ 	.word	0x0000ecb0


	//   ....[78]....
        /*035c*/ 	.word	0x0000f1d0


	//   ....[79]....
        /*0360*/ 	.word	0x0000f640


	//   ....[80]....
        /*0364*/ 	.word	0x0000fa80


	//   ....[81]....
        /*0368*/ 	.word	0x0000ffd0


	//   ....[82]....
        /*036c*/ 	.word	0x00010100


	//   ....[83]....
        /*0370*/ 	.word	0x00010150


	//   ....[84]....
        /*0374*/ 	.word	0x00010230


	//   ....[85]....
        /*0378*/ 	.word	0x00010280


	//   ....[86]....
        /*037c*/ 	.word	0x00010400


	//   ....[87]....
        /*0380*/ 	.word	0x00010510


	//   ....[88]....
        /*0384*/ 	.word	0x00010690


	//   ....[89]....
        /*0388*/ 	.word	0x00011c30


	//   ....[90]....
        /*038c*/ 	.word	0x00011c50


	//   ....[91]....
        /*0390*/ 	.word	0x00011c60


	//   ....[92]....
        /*0394*/ 	.word	0x00011c80


	//   ....[93]....
        /*0398*/ 	.word	0x00011ca0


	//   ....[94]....
        /*039c*/ 	.word	0x00011cc0


	//   ....[95]....
        /*03a0*/ 	.word	0x00011cd0


	//   ....[96]....
        /*03a4*/ 	.word	0x00011d00


	//   ....[97]....
        /*03a8*/ 	.word	0x00012b60


	//   ....[98]....
        /*03ac*/ 	.word	0x00012bb0


	//   ....[99]....
        /*03b0*/ 	.word	0x00012bf0


	//   ....[100]....
        /*03b4*/ 	.word	0x00012c30


	//   ....[101]....
        /*03b8*/ 	.word	0x00012c70


	//   ....[102]....
        /*03bc*/ 	.word	0x00012cb0


	//   ....[103]....
        /*03c0*/ 	.word	0x00012ce0


	//   ....[104]....
        /*03c4*/ 	.word	0x00012d10


	//   ....[105]....
        /*03c8*/ 	.word	0x00012d60


	//   ....[106]....
        /*03cc*/ 	.word	0x00012d80


	//   ....[107]....
        /*03d0*/ 	.word	0x00013250


	//   ....[108]....
        /*03d4*/ 	.word	0x00013270


	//   ....[109]....
        /*03d8*/ 	.word	0x000136f0


	//   ....[110]....
        /*03dc*/ 	.word	0x00013710


	//   ....[111]....
        /*03e0*/ 	.word	0x00013ba0


	//   ....[112]....
        /*03e4*/ 	.word	0x00013bb0


	//   ....[113]....
        /*03e8*/ 	.word	0x00014390


	//   ....[114]....
        /*03ec*/ 	.word	0x000143f0


	//   ....[115]....
        /*03f0*/ 	.word	0x00014440


	//   ....[116]....
        /*03f4*/ 	.word	0x000144a0


	//   ....[117]....
        /*03f8*/ 	.word	0x000144f0


	//   ....[118]....
        /*03fc*/ 	.word	0x00014550


	//   ....[119]....
        /*0400*/ 	.word	0x000145a0


	//   ....[120]....
        /*0404*/ 	.word	0x00014600


	//----- nvinfo : EIATTR_EXIT_INSTR_OFFSETS
	.align		4
.L_294:
        /*0408*/ 	.byte	0x04, 0x1c
        /*040a*/ 	.short	(.L_296 - .L_295)


	//   ....[0]....
.L_295:
        /*040c*/ 	.word	0x000001b0


	//   ....[1]....
        /*0410*/ 	.word	0x00013bc0


	//   ....[2]....
        /*0414*/ 	.word	0x00013fe0


	//   ....[3]....
        /*0418*/ 	.word	0x00014030


	//   ....[4]....
        /*041c*/ 	.word	0x00014060


	//   ....[5]....
        /*0420*/ 	.word	0x000140c0


	//   ....[6]....
        /*0424*/ 	.word	0x00014350


	//----- nvinfo : EIATTR_CTAIDZ_USED
	.align		4
.L_296:
        /*0428*/ 	.byte	0x01, 0x04
	.zero		2


	//----- nvinfo : EIATTR_MAX_THREADS
	.align		4
        /*042c*/ 	.byte	0x04, 0x05
        /*042e*/ 	.short	(.L_298 - .L_297)
.L_297:
        /*0430*/ 	.word	0x00000080
        /*0434*/ 	.word	0x00000001
        /*0438*/ 	.word	0x00000001


	//----- nvinfo : EIATTR_CRS_STACK_SIZE
	.align		4
.L_298:
        /*043c*/ 	.byte	0x04, 0x1e
        /*043e*/ 	.short	(.L_300 - .L_299)
.L_299:
        /*0440*/ 	.word	0x00000000
.L_300:


//--------------------- .nv.info._ZN7cutlass13device_kernelIN5flash19enable_sm80_to_sm89INS1_16FlashAttnFwdSm80INS1_25CollectiveMainloopFwdSm80ILi4ELi1ELb0EN4cute5tupleIJNS5_1CILi128EEENS7_ILi48EEENS7_ILi96EEEEEELi96ENS_10bfloat16_tEfNS_4arch4Sm80ELb0ELb1ELb1ELb1ELb1ELb0ELb1ELb1EEENS1_21CollectiveEpilogueFwdINS6_IJS8_SA_S9_EEENS6_IJNS7_ILi1EEESI_SI_EEESC_SE_Li128ELb1ELb1ELb1ELb0EEENS1_36VarlenDynamicPersistentTileSchedulerILi128ELi48ELi128ELi128ELb1ELb1ELb0ELb1ELb0ELb1EEEEEEEEEvNT_6ParamsE --------------------------
	.section	.nv.info._ZN7cutlass13device_kernelIN5flash19enable_sm80_to_sm89INS1_16FlashAttnFwdSm80INS1_25CollectiveMainloopFwdSm80ILi4ELi1ELb0EN4cute5tupleIJNS5_1CILi128EEENS7_ILi48EEENS7_ILi96EEEEEELi96ENS_10bfloat16_tEfNS_4arch4Sm80ELb0ELb1ELb1ELb1ELb1ELb0ELb1ELb1EEENS1_21CollectiveEpilogueFwdINS6_IJS8_SA_S9_EEENS6_IJNS7_ILi1EEESI_SI_EEESC_SE_Li128ELb1ELb1ELb1ELb0EEENS1_36VarlenDynamicPersistentTileSchedulerILi128ELi48ELi128ELi128ELb1ELb1ELb0ELb1ELb0ELb1EEEEEEEEEvNT_6ParamsE,"",@"SHT_CUDA_INFO"
	.sectionflags	@""
	.align	4


	//----- nvinfo : EIATTR_CUDA_API_VERSION
	.align		4
        /*0000*/ 	.byte	0x04, 0x37
        /*0002*/ 	.short	(.L_302 - .L_301)
.L_301:
        /*0004*/ 	.word	0x00000082


	//----- nvinfo : EIATTR_SW2861232_WAR
	.align		4
.L_302:
        /*0008*/ 	.byte	0x01, 0x35
	.zero		2


	//----- nvinfo : EIATTR_PARAM_CBANK
	.align		4
        /*000c*/ 	.byte	0x04, 0x0a
        /*000e*/ 	.short	(.L_304 - .L_303)
	.align		4
.L_303:
        /*0010*/ 	.word	index@(.nv.constant0._ZN7cutlass13device_kernelIN5flash19enable_sm80_to_sm89INS1_16FlashAttnFwdSm80INS1_25CollectiveMainloopFwdSm80ILi4ELi1ELb0EN4cute5tupleIJNS5_1CILi128EEENS7_ILi48EEENS7_ILi96EEEEEELi96ENS_10bfloat16_tEfNS_4arch4Sm80ELb0ELb1ELb1ELb1ELb1ELb0ELb1ELb1EEENS1_21CollectiveEpilogueFwdINS6_IJS8_SA_S9_EEENS6_IJNS7_ILi1EEESI_SI_EEESC_SE_Li128ELb1ELb1ELb1ELb0EEENS1_36VarlenDynamicPersistentTileSchedulerILi128ELi48ELi128ELi128ELb1ELb1ELb0ELb1ELb0ELb1EEEEEEEEEvNT_6ParamsE)
        /*0014*/ 	.short	0x0160
        /*0016*/ 	.short	0x0438


	//----- nvinfo : EIATTR_CBANK_PARAM_SIZE
	.align		4
.L_304:
        /*0018*/ 	.byte	0x03, 0x19
        /*001a*/ 	.short	0x0438


	//----- nvinfo : EIATTR_KPARAM_INFO
	.align		4
        /*001c*/ 	.byte	0x04, 0x17
        /*001e*/ 	.short	(.L_306 - .L_305)
.L_305:
        /*0020*/ 	.word	0x00000000
        /*0024*/ 	.short	0x0000
        /*0026*/ 	.short	0x0000
        /*0028*/ 	.byte	0x00, 0xf0, 0xe1, 0x10


	//----- nvinfo : EIATTR_MAXREG_COUNT
	.align		4
.L_306:
        /*002c*/ 	.byte	0x03, 0x1b
        /*002e*/ 	.short	0x00ff


	//----- nvinfo : EIATTR_NUM_BARRIERS
	.align		4
        /*0030*/ 	.byte	0x02, 0x4c
        /*0032*/ 	.byte	0x06
	.zero		1


	//----- nvinfo : EIATTR_ANNOTATIONS
	.align		4
        /*0034*/ 	.byte	0x04, 0x55
        /*0036*/ 	.short	(.L_308 - .L_307)


	//   ....[0]....
.L_307:
        /* <DEDUP_REMOVED lines=38> */


	//----- nvinfo : EIATTR_MERCURY_ISA_VERSION
	.align		4
.L_308:
        /*0288*/ 	.byte	0x03, 0x5f
        /*028a*/ 	.short	0x0000


	//----- nvinfo : EIATTR_INT_WARP_WIDE_INSTR_OFFSETS
	.align		4
        /*028c*/ 	.byte	0x04, 0x31
        /*028e*/ 	.short	(.L_310 - .L_309)


	//   ....[0]....
.L_309:
        /*0290*/ 	.word	0x000143b0


	//   ....[1]....
        /*0294*/ 	.word	0x00014430


	//----- nvinfo : EIATTR_COOP_GROUP_MASK_REGIDS
	.align		4
.L_310:
        /*0298*/ 	.byte	0x04, 0x29
        /*029a*/ 	.short	(.L_312 - .L_311)


	//   ....[0]....
.L_311:
        /*029c*/ 	.word	0xffffffff


	//   ....[1]....
        /*02a0*/ 	.word	0xffffffff


	//   ....[2]....
        /*02a4*/ 	.word	0xffffffff


	//   ....[3]....
        /*02a8*/ 	.word	0xffffffff


	//   ....[4]....
        /*02ac*/ 	.word	0xffffffff


	//   ....[5]....
        /*02b0*/ 	.word	0xffffffff


	//   ....[6]....
        /*02b4*/ 	.word	0xffffffff


	//   ....[7]....
        /*02b8*/ 	.word	0xffffffff


	//   ....[8]....
        /*02bc*/ 	.word	0xffffffff


	//   ....[9]....
        /*02c0*/ 	.word	0xffffffff


	//   ....[10]....
        /*02c4*/ 	.word	0xffffffff


	//   ....[11]....
        /*02c8*/ 	.word	0xffffffff


	//   ....[12]....
        /*02cc*/ 	.word	0xffffffff


	//   ....[13]....
        /*02d0*/ 	.word	0xffffffff


	//   ....[14]....
        /*02d4*/ 	.word	0xffffffff


	//   ....[15]....
        /*02d8*/ 	.word	0xffffffff


	//   ....[16]....
        /*02dc*/ 	.word	0xffffffff


	//   ....[17]....
        /*02e0*/ 	.word	0xffffffff


	//   ....[18]....
        /*02e4*/ 	.word	0xffffffff


	//   ....[19]....
        /*02e8*/ 	.word	0xffffffff


	//   ....[20]....
        /*02ec*/ 	.word	0xffffffff


	//   ....[21]....
        /*02f0*/ 	.word	0xffffffff


	//   ....[22]....
        /*02f4*/ 	.word	0xffffffff


	//   ....[23]....
        /*02f8*/ 	.word	0xffffffff


	//   ....[24]....
        /*02fc*/ 	.word	0xffffffff


	//   ....[25]....
        /*0300*/ 	.word	0xffffffff


	//   ....[26]....
        /*0304*/ 	.word	0xffffffff


	//   ....[27]....
        /*0308*/ 	.word	0xffffffff


	//   ....[28]....
        /*030c*/ 	.word	0xffffffff


	//   ....[29]....
        /*0310*/ 	.word	0xffffffff


	//   ....[30]....
        /*0314*/ 	.word	0xffffffff


	//   ....[31]....
        /*0318*/ 	.word	0xffffffff


	//   ....[32]....
        /*031c*/ 	.word	0xffffffff


	//   ....[33]....
        /*0320*/ 	.word	0xffffffff


	//   ....[34]....
        /*0324*/ 	.word	0xffffffff


	//   ....[35]....
        /*0328*/ 	.word	0xffffffff


	//   ....[36]....
        /*032c*/ 	.word	0xffffffff


	//   ....[37]....
        /*0330*/ 	.word	0xffffffff


	//   ....[38]....
        /*0334*/ 	.word	0xffffffff


	//   ....[39]....
        /*0338*/ 	.word	0xffffffff


	//   ....[40]....
        /*033c*/ 	.word	0xffffffff


	//   ....[41]....
        /*0340*/ 	.word	0xffffffff


	//   ....[42]....
        /*0344*/ 	.word	0xffffffff


	//   ....[43]....
        /*0348*/ 	.word	0xffffffff


	//   ....[44]....
        /*034c*/ 	.word	0xffffffff


	//   ....[45]....
        /*0350*/ 	.word	0xffffffff


	//   ....[46]....
        /*0354*/ 	.word	0xffffffff


	//   ....[47]....
        /*0358*/ 	.word	0xffffffff


	//   ....[48]....
        /*035c*/ 	.word	0xffffffff


	//   ....[49]....
        /*0360*/ 	.word	0xffffffff


	//   ....[50]....
        /*0364*/ 	.word	0xffffffff


	//   ....[51]....
        /*0368*/ 	.word	0xffffffff


	//   ....[52]....
        /*036c*/ 	.word	0xffffffff


	//   ....[53]....
        /*0370*/ 	.word	0xffffffff


	//   ....[54]....
        /*0374*/ 	.word	0xffffffff


	//   ....[55]....
        /*0378*/ 	.word	0xffffffff


	//   ....[56]....
        /*037c*/ 	.word	0xffffffff


	//   ....[57]....
        /*0380*/ 	.word	0xffffffff


	//   ....[58]....
        /*0384*/ 	.word	0xffffffff


	//   ....[59]....
        /*0388*/ 	.word	0xffffffff


	//   ....[60]....
        /*038c*/ 	.word	0xffffffff


	//   ....[61]....
        /*0390*/ 	.word	0xffffffff


	//   ....[62]....
        /*0394*/ 	.word	0xffffffff


	//   ....[63]....
        /*0398*/ 	.word	0xffffffff


	//   ....[64]....
        /*039c*/ 	.word	0xffffffff


	//   ....[65]....
        /*03a0*/ 	.word	0xffffffff


	//   ....[66]....
        /*03a4*/ 	.word	0xffffffff


	//   ....[67]....
        /*03a8*/ 	.word	0xffffffff


	//   ....[68]....
        /*03ac*/ 	.word	0xffffffff


	//   ....[69]....
        /*03b0*/ 	.word	0xffffffff


	//   ....[70]....
        /*03b4*/ 	.word	0xffffffff


	//   ....[71]....
        /*03b8*/ 	.word	0xffffffff


	//   ....[72]....
        /*03bc*/ 	.word	0xffffffff


	//   ....[73]....
        /*03c0*/ 	.word	0xffffffff


	//   ....[74]....
        /*03c4*/ 	.word	0xffffffff


	//   ....[75]....
        /*03c8*/ 	.word	0xffffffff


	//   ....[76]....
        /*03cc*/ 	.word	0xffffffff


	//   ....[77]....
        /*03d0*/ 	.word	0xffffffff


	//   ....[78]....
        /*03d4*/ 	.word	0xffffffff


	//   ....[79]....
        /*03d8*/ 	.word	0xffffffff


	//   ....[80]....
        /*03dc*/ 	.word	0xffffffff


	//   ....[81]....
        /*03e0*/ 	.word	0xffffffff


	//   ....[82]....
        /*03e4*/ 	.word	0xffffffff


	//   ....[83]....
        /*03e8*/ 	.word	0xffffffff


	//   ....[84]....
        /*03ec*/ 	.word	0xffffffff


	//   ....[85]....
        /*03f0*/ 	.word	0xffffffff


	//   ....[86]....
        /*03f4*/ 	.word	0xffffffff


	//   ....[87]....
        /*03f8*/ 	.word	0xffffffff


	//   ....[88]....
        /*03fc*/ 	.word	0xffffffff


	//   ....[89]....
        /*0400*/ 	.word	0xffffffff


	//   ....[90]....
        /*0404*/ 	.word	0xffffffff


	//   ....[91]....
        /*0408*/ 	.word	0xffffffff


	//   ....[92]....
        /*040c*/ 	.word	0xffffffff


	//   ....[93]....
        /*0410*/ 	.word	0xffffffff


	//   ....[94]....
        /*0414*/ 	.word	0xffffffff


	//   ....[95]....
        /*0418*/ 	.word	0xffffffff


	//   ....[96]....
        /*041c*/ 	.word	0xffffffff


	//   ....[97]....
        /*0420*/ 	.word	0xffffffff


	//   ....[98]....
        /*0424*/ 	.word	0xffffffff


	//   ....[99]....
        /*0428*/ 	.word	0xffffffff


	//   ....[100]....
        /*042c*/ 	.word	0xffffffff


	//   ....[101]....
        /*0430*/ 	.word	0xffffffff


	//   ....[102]....
        /*0434*/ 	.word	0xffffffff


	//   ....[103]....
        /*0438*/ 	.word	0xffffffff


	//   ....[104]....
        /*043c*/ 	.word	0xffffffff


	//   ....[105]....
        /*0440*/ 	.word	0xffffffff


	//   ....[106]....
        /*0444*/ 	.word	0xffffffff


	//   ....[107]....
        /*0448*/ 	.word	0xffffffff


	//   ....[108]....
        /*044c*/ 	.word	0xffffffff


	//   ....[109]....
        /*0450*/ 	.word	0xffffffff


	//   ....[110]....
        /*0454*/ 	.word	0xffffffff


	//   ....[111]....
        /*0458*/ 	.word	0xffffffff


	//   ....[112]....
        /*045c*/ 	.word	0xffffffff


	//   ....[113]....
        /*0460*/ 	.word	0xffffffff


	//   ....[114]....
        /*0464*/ 	.word	0xffffffff


	//   ....[115]....
        /*0468*/ 	.word	0xffffffff


	//   ....[116]....
        /*046c*/ 	.word	0xffffffff


	//   ....[117]....
        /*0470*/ 	.word	0xffffffff


	//   ....[118]....
        /*0474*/ 	.word	0xffffffff


	//   ....[119]....
        /*0478*/ 	.word	0xffffffff


	//   ....[120]....
        /*047c*/ 	.word	0xffffffff


	//   ....[121]....
        /*0480*/ 	.word	0xffffffff


	//   ....[122]....
        /*0484*/ 	.word	0xffffffff


	//   ....[123]....
        /*0488*/ 	.word	0xffffffff


	//   ....[124]....
        /*048c*/ 	.word	0xffffffff


	//   ....[125]....
        /*0490*/ 	.word	0xffffffff


	//   ....[126]....
        /*0494*/ 	.word	0xffffffff


	//   ....[127]....
        /*0498*/ 	.word	0xffffffff


	//   ....[128]....
        /*049c*/ 	.word	0xffffffff


	//   ....[129]....
        /*04a0*/ 	.word	0xffffffff


	//   ....[130]....
        /*04a4*/ 	.word	0xffffffff


	//   ....[131]....
        /*04a8*/ 	.word	0xffffffff


	//   ....[132]....
        /*04ac*/ 	.word	0xffffffff


	//   ....[133]....
        /*04b0*/ 	.word	0xffffffff


	//   ....[134]....
        /*04b4*/ 	.word	0xffffffff


	//   ....[135]....
        /*04b8*/ 	.word	0xffffffff


	//   ....[136]....
        /*04bc*/ 	.word	0xffffffff


	//   ....[137]....
        /*04c0*/ 	.word	0xffffffff


	//   ....[138]....
        /*04c4*/ 	.word	0xffffffff


	//   ....[139]....
        /*04c8*/ 	.word	0xffffffff


	//   ....[140]....
        /*04cc*/ 	.word	0xffffffff


	//   ....[141]....
        /*04d0*/ 	.word	0xffffffff


	//   ....[142]....
        /*04d4*/ 	.word	0xffffffff


	//   ....[143]....
        /*04d8*/ 	.word	0xffffffff


	//   ....[144]....
        /*04dc*/ 	.word	0xffffffff


	//   ....[145]....
        /*04e0*/ 	.word	0xffffffff


	//   ....[146]....
        /*04e4*/ 	.word	0xffffffff


	//   ....[147]....
        /*04e8*/ 	.word	0xffffffff


	//   ....[148]....
        /*04ec*/ 	.word	0xffffffff


	//   ....[149]....
        /*04f0*/ 	.word	0xffffffff


	//   ....[150]....
        /*04f4*/ 	.word	0xffffffff


	//   ....[151]....
        /*04f8*/ 	.word	0xffffffff


	//   ....[152]....
        /*04fc*/ 	.word	0xffffffff


	//   ....[153]....
        /*0500*/ 	.word	0xffffffff


	//   ....[154]....
        /*0504*/ 	.word	0xffffffff


	//   ....[155]....
        /*0508*/ 	.word	0xffffffff


	//   ....[156]....
        /*050c*/ 	.word	0xffffffff


	//   ....[157]....
        /*0510*/ 	.word	0xffffffff


	//   ....[158]....
        /*0514*/ 	.word	0xffffffff


	//   ....[159]....
        /*0518*/ 	.word	0xffffffff


	//   ....[160]....
        /*051c*/ 	.word	0xffffffff


	//   ....[161]....
        /*0520*/ 	.word	0xffffffff


	//   ....[162]....
        /*0524*/ 	.word	0xffffffff


	//   ....[163]....
        /*0528*/ 	.word	0xffffffff


	//   ....[164]....
        /*052c*/ 	.word	0xffffffff


	//   ....[165]....
        /*0530*/ 	.word	0xffffffff


	//   ....[166]....
        /*0534*/ 	.word	0xffffffff


	//   ....[167]....
        /*0538*/ 	.word	0xffffffff


	//   ....[168]....
        /*053c*/ 	.word	0xffffffff


	//   ....[169]....
        /*0540*/ 	.word	0xffffffff


	//   ....[170]....
        /*0544*/ 	.word	0xffffffff


	//   ....[171]....
        /*0548*/ 	.word	0xffffffff


	//   ....[172]....
        /*054c*/ 	.word	0xffffffff


	//   ....[173]....
        /*0550*/ 	.word	0xffffffff


	//   ....[174]....
        /*0554*/ 	.word	0xffffffff


	//   ....[175]....
        /*0558*/ 	.word	0xffffffff


	//   ....[176]....
        /*055c*/ 	.word	0xffffffff


	//   ....[177]....
        /*0560*/ 	.word	0xffffffff


	//   ....[178]....
        /*0564*/ 	.word	0xffffffff


	//   ....[179]....
        /*0568*/ 	.word	0xffffffff


	//   ....[180]....
        /*056c*/ 	.word	0xffffffff


	//   ....[181]....
        /*0570*/ 	.word	0xffffffff


	//   ....[182]....
        /*0574*/ 	.word	0xffffffff


	//   ....[183]....
        /*0578*/ 	.word	0xffffffff


	//   ....[184]....
        /*057c*/ 	.word	0xffffffff


	//   ....[185]....
        /*0580*/ 	.word	0xffffffff


	//   ....[186]....
        /*0584*/ 	.word	0xffffffff


	//   ....[187]....
        /*0588*/ 	.word	0xffffffff


	//   ....[188]....
        /*058c*/ 	.word	0xffffffff


	//   ....[189]....
        /*0590*/ 	.word	0xffffffff


	//   ....[190]....
        /*0594*/ 	.word	0xffffffff


	//   ....[191]....
        /*0598*/ 	.word	0xffffffff


	//   ....[192]....
        /*059c*/ 	.word	0xffffffff


	//   ....[193]....
        /*05a0*/ 	.word	0xffffffff


	//   ....[194]....
        /*05a4*/ 	.word	0xffffffff


	//   ....[195]....
        /*05a8*/ 	.word	0xffffffff


	//   ....[196]....
        /*05ac*/ 	.word	0xffffffff


	//   ....[197]....
        /*05b0*/ 	.word	0xffffffff


	//   ....[198]....
        /*05b4*/ 	.word	0xffffffff


	//   ....[199]....
        /*05b8*/ 	.word	0xffffffff


	//   ....[200]....
        /*05bc*/ 	.word	0xffffffff


	//   ....[201]....
        /*05c0*/ 	.word	0xffffffff


	//   ....[202]....
        /*05c4*/ 	.word	0xffffffff


	//   ....[203]....
        /*05c8*/ 	.word	0xffffffff


	//   ....[204]....
        /*05cc*/ 	.word	0xffffffff


	//   ....[205]....
        /*05d0*/ 	.word	0xffffffff


	//   ....[206]....
        /*05d4*/ 	.word	0xffffffff


	//   ....[207]....
        /*05d8*/ 	.word	0xffffffff


	//   ....[208]....
        /*05dc*/ 	.word	0xffffffff


	//   ....[209]....
        /*05e0*/ 	.word	0xffffffff


	//   ....[210]....
        /*05e4*/ 	.word	0xffffffff


	//   ....[211]....
        /*05e8*/ 	.word	0xffffffff


	//   ....[212]....
        /*05ec*/ 	.word	0xffffffff


	//   ....[213]....
        /*05f0*/ 	.word	0xffffffff


	//   ....[214]....
        /*05f4*/ 	.word	0xffffffff


	//   ....[215]....
        /*05f8*/ 	.word	0xffffffff


	//   ....[216]....
        /*05fc*/ 	.word	0xffffffff


	//   ....[217]....
        /*0600*/ 	.word	0xffffffff


	//   ....[218]....
        /*0604*/ 	.word	0xffffffff


	//   ....[219]....
        /*0608*/ 	.word	0xffffffff


	//   ....[220]....
        /*060c*/ 	.word	0xffffffff


	//   ....[221]....
        /*0610*/ 	.word	0xffffffff


	//   ....[222]....
        /*0614*/ 	.word	0xffffffff


	//   ....[223]....
        /*0618*/ 	.word	0xffffffff


	//   ....[224]....
        /*061c*/ 	.word	0xffffffff


	//   ....[225]....
        /*0620*/ 	.word	0xffffffff


	//   ....[226]....
        /*0624*/ 	.word	0xffffffff


	//   ....[227]....
        /*0628*/ 	.word	0xffffffff


	//   ....[228]....
        /*062c*/ 	.word	0xffffffff


	//   ....[229]....
        /*0630*/ 	.word	0xffffffff


	//   ....[230]....
        /*0634*/ 	.word	0xffffffff


	//   ....[231]....
        /*0638*/ 	.word	0xffffffff


	//   ....[232]....
        /*063c*/ 	.word	0xffffffff


	//   ....[233]....
        /*0640*/ 	.word	0xffffffff


	//   ....[234]....
        /*0644*/ 	.word	0xffffffff


	//   ....[235]....
        /*0648*/ 	.word	0xffffffff


	//   ....[236]....
        /*064c*/ 	.word	0xffffffff


	//   ....[237]....
        /*0650*/ 	.word	0xffffffff


	//   ....[238]....
        /*0654*/ 	.word	0xffffffff


	//   ....[239]....
        /*0658*/ 	.word	0xffffffff


	//   ....[240]....
        /*065c*/ 	.word	0xffffffff


	//   ....[241]....
        /*0660*/ 	.word	0xffffffff


	//   ....[242]....
        /*0664*/ 	.word	0xffffffff


	//   ....[243]....
        /*0668*/ 	.word	0xffffffff


	//   ....[244]....
        /*066c*/ 	.word	0xffffffff


	//   ....[245]....
        /*0670*/ 	.word	0xffffffff


	//   ....[246]....
        /*0674*/ 	.word	0xffffffff


	//   ....[247]....
        /*0678*/ 	.word	0xffffffff


	//   ....[248]....
        /*067c*/ 	.word	0xffffffff


	//   ....[249]....
        /*0680*/ 	.word	0xffffffff


	//   ....[250]....
        /*0684*/ 	.word	0xffffffff


	//   ....[251]....
        /*0688*/ 	.word	0xffffffff


	//   ....[252]....
        /*068c*/ 	.word	0xffffffff


	//   ....[253]....
        /*0690*/ 	.word	0xffffffff


	//   ....[254]....
        /*0694*/ 	.word	0xffffffff


	//   ....[255]....
        /*0698*/ 	.word	0xffffffff


	//   ....[0]....
        /*069c*/ 	.word	0xffffffff


	//   ....[1]....
        /*06a0*/ 	.word	0xffffffff


	//   ....[2]....
        /*06a4*/ 	.word	0xffffffff


	//   ....[3]....
        /*06a8*/ 	.word	0xffffffff


	//   ....[4]....
        /*06ac*/ 	.word	0xffffffff


	//   ....[5]....
        /*06b0*/ 	.word	0xffffffff


	//   ....[6]....
        /*06b4*/ 	.word	0xffffffff


	//   ....[7]....
        /*06b8*/ 	.word	0xffffffff


	//   ....[8]....
        /*06bc*/ 	.word	0xffffffff


	//   ....[9]....
        /*06c0*/ 	.word	0xffffffff


	//   ....[10]....
        /*06c4*/ 	.word	0xffffffff


	//   ....[11]....
        /*06c8*/ 	.word	0xffffffff


	//   ....[12]....
        /*06cc*/ 	.word	0xffffffff


	//   ....[13]....
        /*06d0*/ 	.word	0xffffffff


	//   ....[14]....
        /*06d4*/ 	.word	0xffffffff


	//   ....[15]....
        /*06d8*/ 	.word	0xffffffff


	//   ....[16]....
        /*06dc*/ 	.word	0xffffffff


	//   ....[17]....
        /*06e0*/ 	.word	0xffffffff


	//   ....[18]....
        /*06e4*/ 	.word	0xffffffff


	//   ....[19]....
        /*06e8*/ 	.word	0xffffffff


	//   ....[20]....
        /*06ec*/ 	.word	0xffffffff


	//   ....[21]....
        /*06f0*/ 	.word	0xffffffff


	//   ....[22]....
        /*06f4*/ 	.word	0xffffffff


	//   ....[23]....
        /*06f8*/ 	.word	0xffffffff


	//   ....[24]....
        /*06fc*/ 	.word	0xffffffff


	//   ....[25]....
        /*0700*/ 	.word	0xffffffff


	//   ....[26]....
        /*0704*/ 	.word	0xffffffff


	//   ....[27]....
        /*0708*/ 	.word	0xffffffff


	//   ....[28]....
        /*070c*/ 	.word	0xffffffff


	//   ....[29]....
        /*0710*/ 	.word	0xffffffff


	//   ....[30]....
        /*0714*/ 	.word	0xffffffff


	//   ....[31]....
        /*0718*/ 	.word	0xffffffff


	//   ....[32]....
        /*071c*/ 	.word	0xffffffff


	//   ....[33]....
        /*0720*/ 	.word	0xffffffff


	//   ....[34]....
        /*0724*/ 	.word	0xffffffff


	//   ....[35]....
        /*0728*/ 	.word	0xffffffff


	//   ....[36]....
        /*072c*/ 	.word	0xffffffff


	//   ....[37]....
        /*0730*/ 	.word	0xffffffff


	//   ....[38]....
        /*0734*/ 	.word	0xffffffff


	//   ....[39]....
        /*0738*/ 	.word	0xffffffff


	//   ....[40]....
        /*073c*/ 	.word	0xffffffff


	//   ....[41]....
        /*0740*/ 	.word	0xffffffff


	//   ....[42]....
        /*0744*/ 	.word	0xffffffff


	//   ....[43]....
        /*0748*/ 	.word	0xffffffff


	//   ....[44]....
        /*074c*/ 	.word	0xffffffff


	//   ....[45]....
        /*0750*/ 	.word	0xffffffff


	//   ....[46]....
        /*0754*/ 	.word	0xffffffff


	//   ....[47]....
        /*0758*/ 	.word	0xffffffff


	//----- nvinfo : EIATTR_COOP_GROUP_INSTR_OFFSETS
	.align		4
.L_312:
        /*075c*/ 	.byte	0x04, 0x28
        /*075e*/ 	.short	(.L_314 - .L_313)


	//   ....[0]....
.L_313:
        /*0760*/ 	.word	0x00000050


	//   ....[1]....
        /*0764*/ 	.word	0x00000200


	//   ....[2]....
        /*0768*/ 	.word	0x00000230


	//   ....[3]....
        /*076c*/ 	.word	0x00000260


	//   ....[4]....
        /*0770*/ 	.word	0x00000290


	//   ....[5]....
        /*0774*/ 	.word	0x000002c0


	//   ....[6]....
        /*0778*/ 	.word	0x000002f0


	//   ....[7]....
        /*077c*/ 	.word	0x00000450


	//   ....[8]....
        /*0780*/ 	.word	0x00000490


	//   ....[9]....
        /*0784*/ 	.word	0x000004c0


	//   ....[10]....
        /*0788*/ 	.word	0x000004f0


	//   ....[11]....
        /*078c*/ 	.word	0x00000520


	//   ....[12]....
        /*0790*/ 	.word	0x00000550


	//   ....[13]....
        /*0794*/ 	.word	0x000005e0


	//   ....[14]....
        /*0798*/ 	.word	0x00000630


	//   ....[15]....
        /*079c*/ 	.word	0x00000650


	//   ....[16]....
        /*07a0*/ 	.word	0x000006b0


	//   ....[17]....
        /*07a4*/ 	.word	0x00002b00


	//   ....[18]....
        /*07a8*/ 	.word	0x00002b20


	//   ....[19]....
        /*07ac*/ 	.word	0x00002cb0


	//   ....[20]....
        /*07b0*/ 	.word	0x00002cc0


	//   ....[21]....
        /*07b4*/ 	.word	0x00002e40


	//   ....[22]....
        /*07b8*/ 	.word	0x00002e60


	//   ....[23]....
        /*07bc*/ 	.word	0x00002fe0


	//   ....[24]....
        /*07c0*/ 	.word	0x00002ff0


	//   ....[25]....
        /*07c4*/ 	.word	0x00003510


	//   ....[26]....
        /*07c8*/ 	.word	0x00003520


	//   ....[27]....
        /*07cc*/ 	.word	0x00003530


	//   ....[28]....
        /*07d0*/ 	.word	0x00003540


	//   ....[29]....
        /*07d4*/ 	.word	0x000036e0


	//   ....[30]....
        /*07d8*/ 	.word	0x00003710


	//   ....[31]....
        /*07dc*/ 	.word	0x00003a30


	//   ....[32]....
        /*07e0*/ 	.word	0x00003a40


	//   ....[33]....
        /*07e4*/ 	.word	0x000049b0


	//   ....[34]....
        /*07e8*/ 	.word	0x000049d0


	//   ....[35]....
        /*07ec*/ 	.word	0x00004b50


	//   ....[36]....
        /*07f0*/ 	.word	0x00004b60


	//   ....[37]....
        /*07f4*/ 	.word	0x00004db0


	//   ....[38]....
        /*07f8*/ 	.word	0x00005330


	//   ....[39]....
        /*07fc*/ 	.word	0x00005790


	//   ....[40]....
        /*0800*/ 	.word	0x00005bf0


	//   ....[41]....
        /*0804*/ 	.word	0x00006310


	//   ....[42]....
        /*0808*/ 	.word	0x00006340


	//   ....[43]....
        /*080c*/ 	.word	0x00006350


	//   ....[44]....
        /*0810*/ 	.word	0x00006360


	//   ....[45]....
        /*0814*/ 	.word	0x00006370


	//   ....[46]....
        /*0818*/ 	.word	0x000063a0


	//   ....[47]....
        /*081c*/ 	.word	0x000063c0


	//   ....[48]....
        /*0820*/ 	.word	0x000063e0


	//   ....[49]....
        /*0824*/ 	.word	0x00007a40


	//   ....[50]....
        /*0828*/ 	.word	0x00007a60


	//   ....[51]....
        /*082c*/ 	.word	0x00007be0


	//   ....[52]....
        /*0830*/ 	.word	0x00007bf0


	//   ....[53]....
        /*0834*/ 	.word	0x00008b50


	//   ....[54]....
        /*0838*/ 	.word	0x00008b70


	//   ....[55]....
        /*083c*/ 	.word	0x00008cf0


	//   ....[56]....
        /*0840*/ 	.word	0x00008d00


	//   ....[57]....
        /*0844*/ 	.word	0x00008f30


	//   ....[58]....
        /*0848*/ 	.word	0x00009500


	//   ....[59]....
        /*084c*/ 	.word	0x000099a0


	//   ....[60]....
        /*0850*/ 	.word	0x00009e40


	//   ....[61]....
        /*0854*/ 	.word	0x0000a5e0


	//   ....[62]....
        /*0858*/ 	.word	0x0000a610


	//   ....[63]....
        /*085c*/ 	.word	0x0000a630


	//   ....[64]....
        /*0860*/ 	.word	0x0000a650


	//   ....[65]....
        /*0864*/ 	.word	0x0000a670


	//   ....[66]....
        /*0868*/ 	.word	0x0000a690


	//   ....[67]....
        /*086c*/ 	.word	0x0000a6b0


	//   ....[68]....
        /*0870*/ 	.word	0x0000a6d0


	//   ....[69]....
        /*0874*/ 	.word	0x0000c390


	//   ....[70]....
        /*0878*/ 	.word	0x0000c3b0


	//   ....[71]....
        /*087c*/ 	.word	0x0000c530


	//   ....[72]....
        /*0880*/ 	.word	0x0000c540


	//   ....[73]....
        /*0884*/ 	.word	0x0000d4b0


	//   ....[74]....
        /*0888*/ 	.word	0x0000d4d0


	//   ....[75]....
        /*088c*/ 	.word	0x0000d650


	//   ....[76]....
        /*0890*/ 	.word	0x0000d660


	//   ....[77]....
        /*0894*/ 	.word	0x0000daf0


	//   ....[78]....
        /*0898*/ 	.word	0x0000db20


	//   ....[79]....
        /*089c*/ 	.word	0x0000db40


	//   ....[80]....
        /*08a0*/ 	.word	0x0000db60


	//   ....[81]....
        /*08a4*/ 	.word	0x0000db80


	//   ....[82]....
        /*08a8*/ 	.word	0x0000dba0


	//   ....[83]....
        /*08ac*/ 	.word	0x0000dbc0


	//   ....[84]....
        /*08b0*/ 	.word	0x0000dbe0


	//   ....[85]....
        /*08b4*/ 	.word	0x0000f590


	//   ....[86]....
        /*08b8*/ 	.word	0x0000f5a0


	//   ....[87]....
        /*08bc*/ 	.word	0x0000f720


	//   ....[88]....
        /*08c0*/ 	.word	0x0000f730


	//   ....[89]....
        /*08c4*/ 	.word	0x00010690


	//   ....[90]....
        /*08c8*/ 	.word	0x000106b0


	//   ....[91]....
        /*08cc*/ 	.word	0x000107d0


	//   ....[92]....
        /*08d0*/ 	.word	0x000107e0


	//   ....[93]....
        /*08d4*/ 	.word	0x000109b0


	//   ....[94]....
        /*08d8*/ 	.word	0x00010f80


	//   ....[95]....
        /*08dc*/ 	.word	0x00011420


	//   ....[96]....
        /*08e0*/ 	.word	0x000118c0


	//   ....[97]....
        /*08e4*/ 	.word	0x00012060


	//   ....[98]....
        /*08e8*/ 	.word	0x00012090


	//   ....[99]....
        /*08ec*/ 	.word	0x000120a0


	//   ....[100]....
        /*08f0*/ 	.word	0x000120b0


	//   ....[101]....
        /*08f4*/ 	.word	0x000120f0


	//   ....[102]....
        /*08f8*/ 	.word	0x00012100


	//   ....[103]....
        /*08fc*/ 	.word	0x00012110


	//   ....[104]....
        /*0900*/ 	.word	0x00012150


	//   ....[105]....
        /*0904*/ 	.word	0x000139f0


	//   ....[106]....
        /*0908*/ 	.word	0x00013a20


	//   ....[107]....
        /*090c*/ 	.word	0x00013a30


	//   ....[108]....
        /*0910*/ 	.word	0x00013a40


	//   ....[109]....
        /*0914*/ 	.word	0x00013a50


	//   ....[110]....
        /*0918*/ 	.word	0x00013a80


	//   ....[111]....
        /*091c*/ 	.word	0x00013aa0


	//   ....[112]....
        /*0920*/ 	.word	0x00013ac0


	//   ....[113]....
        /*0924*/ 	.word	0x00015030


	//   ....[114]....
        /*0928*/ 	.word	0x00015050


	//   ....[115]....
        /*092c*/ 	.word	0x00015070


	//   ....[116]....
        /*0930*/ 	.word	0x00015080


	//   ....[117]....
        /*0934*/ 	.word	0x00015090


	//   ....[118]....
        /*0938*/ 	.word	0x000150a0


	//   ....[119]....
        /*093c*/ 	.word	0x000150c0


	//   ....[120]....
        /*0940*/ 	.word	0x000150d0


	//   ....[121]....
        /*0944*/ 	.word	0x000154d0


	//   ....[122]....
        /*0948*/ 	.word	0x000154f0


	//   ....[123]....
        /*094c*/ 	.word	0x00015650


	//   ....[124]....
        /*0950*/ 	.word	0x00015660


	//   ....[125]....
        /*0954*/ 	.word	0x000157c0


	//   ....[126]....
        /*0958*/ 	.word	0x000157e0


	//   ....[127]....
        /*095c*/ 	.word	0x00015940


	//   ....[128]....
        /*0960*/ 	.word	0x00015950


	//   ....[129]....
        /*0964*/ 	.word	0x00015ca0


	//   ....[130]....
        /*0968*/ 	.word	0x00015cc0


	//   ....[131]....
        /*096c*/ 	.word	0x00016230


	//   ....[132]....
        /*0970*/ 	.word	0x00016240


	//   ....[133]....
        /*0974*/ 	.word	0x000167b0


	//   ....[134]....
        /*0978*/ 	.word	0x000167d0


	//   ....[135]....
        /*097c*/ 	.word	0x00016d50


	//   ....[136]....
        /*0980*/ 	.word	0x00016d60


	//   ....[137]....
        /*0984*/ 	.word	0x00017a10


	//   ....[138]....
        /*0988*/ 	.word	0x00017a30


	//   ....[139]....
        /*098c*/ 	.word	0x00017ba0


	//   ....[140]....
        /*0990*/ 	.word	0x00017bb0


	//   ....[141]....
        /*0994*/ 	.word	0x00017d10


	//   ....[142]....
        /*0998*/ 	.word	0x00017d30


	//   ....[143]....
        /*099c*/ 	.word	0x00017e90


	//   ....[144]....
        /*09a0*/ 	.word	0x00017ea0


	//   ....[145]....
        /*09a4*/ 	.word	0x000180c0


	//   ....[146]....
        /*09a8*/ 	.word	0x000180e0


	//   ....[147]....
        /*09ac*/ 	.word	0x00018210


	//   ....[148]....
        /*09b0*/ 	.word	0x00018250


	//   ....[149]....
        /*09b4*/ 	.word	0x00018280


	//   ....[150]....
        /*09b8*/ 	.word	0x000182b0


	//   ....[151]....
        /*09bc*/ 	.word	0x000182e0


	//   ....[152]....
        /*09c0*/ 	.word	0x00018310


	//   ....[153]....
        /*09c4*/ 	.word	0x00018470


	//   ....[154]....
        /*09c8*/ 	.word	0x000184b0


	//   ....[155]....
        /*09cc*/ 	.word	0x000184e0


	//   ....[156]....
        /*09d0*/ 	.word	0x00018510


	//   ....[157]....
        /*09d4*/ 	.word	0x00018540


	//   ....[158]....
        /*09d8*/ 	.word	0x00018570


	//   ....[159]....
        /*09dc*/ 	.word	0x00018600


	//   ....[160]....
        /*09e0*/ 	.word	0x00018660


	//   ....[161]....
        /*09e4*/ 	.word	0x00018670


	//   ....[162]....
        /*09e8*/ 	.word	0x000186d0


	//   ....[163]....
        /*09ec*/ 	.word	0x00019130


	//   ....[164]....
        /*09f0*/ 	.word	0x00019190


	//   ....[165]....
        /*09f4*/ 	.word	0x000191e0


	//   ....[166]....
        /*09f8*/ 	.word	0x00019230


	//   ....[167]....
        /*09fc*/ 	.word	0x00019280


	//   ....[168]....
        /*0a00*/ 	.word	0x000192f0


	//   ....[169]....
        /*0a04*/ 	.word	0x00019340


	//   ....[170]....
        /*0a08*/ 	.word	0x000193b0


	//   ....[171]....
        /*0a0c*/ 	.word	0x00019420


	//   ....[172]....
        /*0a10*/ 	.word	0x00019490


	//   ....[173]....
        /*0a14*/ 	.word	0x00019500


	//   ....[174]....
        /*0a18*/ 	.word	0x00019570


	//   ....[175]....
        /*0a1c*/ 	.word	0x000195e0


	//   ....[176]....
        /*0a20*/ 	.word	0x00019640


	//   ....[177]....
        /*0a24*/ 	.word	0x000196b0


	//   ....[178]....
        /*0a28*/ 	.word	0x00019720


	//   ....[179]....
        /*0a2c*/ 	.word	0x00019790


	//   ....[180]....
        /*0a30*/ 	.word	0x000197f0


	//   ....[181]....
        /*0a34*/ 	.word	0x00019860


	//   ....[182]....
        /*0a38*/ 	.word	0x000198c0


	//   ....[183]....
        /*0a3c*/ 	.word	0x00019930


	//   ....[184]....
        /*0a40*/ 	.word	0x000199a0


	//   ....[185]....
        /*0a44*/ 	.word	0x00019a10


	//   ....[186]....
        /*0a48*/ 	.word	0x00019a70


	//   ....[187]....
        /*0a4c*/ 	.word	0x00019ad0


	//   ....[188]....
        /*0a50*/ 	.word	0x00019b30


	//   ....[189]....
        /*0a54*/ 	.word	0x00019b90


	//   ....[190]....
        /*0a58*/ 	.word	0x00019bf0


	//   ....[191]....
        /*0a5c*/ 	.word	0x00019c40


	//   ....[192]....
        /*0a60*/ 	.word	0x00019c80


	//   ....[193]....
        /*0a64*/ 	.word	0x00019cd0


	//   ....[194]....
        /*0a68*/ 	.word	0x00019d20


	//   ....[195]....
        /*0a6c*/ 	.word	0x00019d70


	//   ....[196]....
        /*0a70*/ 	.word	0x00019dc0


	//   ....[197]....
        /*0a74*/ 	.word	0x00019e10


	//   ....[198]....
        /*0a78*/ 	.word	0x00019e60


	//   ....[199]....
        /*0a7c*/ 	.word	0x00019ed0


	//   ....[200]....
        /*0a80*/ 	.word	0x00019f40


	//   ....[201]....
        /*0a84*/ 	.word	0x00019fb0


	//   ....[202]....
        /*0a88*/ 	.word	0x0001a010


	//   ....[203]....
        /*0a8c*/ 	.word	0x0001a080


	//   ....[204]....
        /*0a90*/ 	.word	0x0001a0f0


	//   ....[205]....
        /*0a94*/ 	.word	0x0001a160


	//   ....[206]....
        /*0a98*/ 	.word	0x0001a1c0


	//   ....[207]....
        /*0a9c*/ 	.word	0x0001a220


	//   ....[208]....
        /*0aa0*/ 	.word	0x0001a280


	//   ....[209]....
        /*0aa4*/ 	.word	0x0001a2e0


	//   ....[210]....
        /*0aa8*/ 	.word	0x0001a340


	//   ....[211]....
        /*0aac*/ 	.word	0x0001a390


	//   ....[212]....
        /*0ab0*/ 	.word	0x0001a3d0


	//   ....[213]....
        /*0ab4*/ 	.word	0x0001a420


	//   ....[214]....
        /*0ab8*/ 	.word	0x0001a460


	//   ....[215]....
        /*0abc*/ 	.word	0x0001a4b0


	//   ....[216]....
        /*0ac0*/ 	.word	0x0001a4f0


	//   ....[217]....
        /*0ac4*/ 	.word	0x0001a540


	//   ....[218]....
        /*0ac8*/ 	.word	0x0001a580


	//   ....[219]....
        /*0acc*/ 	.word	0x0001a5e0


	//   ....[220]....
        /*0ad0*/ 	.word	0x0001a650


	//   ....[221]....
        /*0ad4*/ 	.word	0x0001a6c0


	//   ....[222]....
        /*0ad8*/ 	.word	0x0001a720


	//   ....[223]....
        /*0adc*/ 	.word	0x0001a790


	//   ....[224]....
        /*0ae0*/ 	.word	0x0001a800


	//   ....[225]....
        /*0ae4*/ 	.word	0x0001a870


	//   ....[226]....
        /*0ae8*/ 	.word	0x0001a8d0


	//   ....[227]....
        /*0aec*/ 	.word	0x0001a920


	//   ....[228]....
        /*0af0*/ 	.word	0x0001a960


	//   ....[229]....
        /*0af4*/ 	.word	0x0001a9b0


	//   ....[230]....
        /*0af8*/ 	.word	0x0001a9f0


	//   ....[231]....
        /*0afc*/ 	.word	0x0001aa40


	//   ....[232]....
        /*0b00*/ 	.word	0x0001aa80


	//   ....[233]....
        /*0b04*/ 	.word	0x0001aad0


	//   ....[234]....
        /*0b08*/ 	.word	0x0001ab10


	//   ....[235]....
        /*0b0c*/ 	.word	0x0001ab60


	//   ....[236]....
        /*0b10*/ 	.word	0x0001abc0


	//   ....[237]....
        /*0b14*/ 	.word	0x0001ac20


	//   ....[238]....
        /*0b18*/ 	.word	0x0001ac90


	//   ....[239]....
        /*0b1c*/ 	.word	0x0001ad00


	//   ....[240]....
        /*0b20*/ 	.word	0x0001ad70


	//   ....[241]....
        /*0b24*/ 	.word	0x0001add0


	//   ....[242]....
        /*0b28*/ 	.word	0x0001ae30


	//   ....[243]....
        /*0b2c*/ 	.word	0x0001ae90


	//   ....[244]....
        /*0b30*/ 	.word	0x0001aef0


	//   ....[245]....
        /*0b34*/ 	.word	0x0001af50


	//   ....[246]....
        /*0b38*/ 	.word	0x0001afa0


	//   ....[247]....
        /*0b3c*/ 	.word	0x0001afe0


	//   ....[248]....
        /*0b40*/ 	.word	0x0001b030


	//   ....[249]....
        /*0b44*/ 	.word	0x0001b070


	//   ....[250]....
        /*0b48*/ 	.word	0x0001b0c0


	//   ....[251]....
        /*0b4c*/ 	.word	0x0001b100


	//   ....[252]....
        /*0b50*/ 	.word	0x0001b150


	//   ....[253]....
        /*0b54*/ 	.word	0x0001b190


	//   ....[254]....
        /*0b58*/ 	.word	0x0001b1e0


	//   ....[255]....
        /*0b5c*/ 	.word	0x0001b230


	//   ....[0]....
        /*0b60*/ 	.word	0x0001b280


	//   ....[1]....
        /*0b64*/ 	.word	0x0001b2c0


	//   ....[2]....
        /*0b68*/ 	.word	0x0001b310


	//   ....[3]....
        /*0b6c*/ 	.word	0x0001b360


	//   ....[4]....
        /*0b70*/ 	.word	0x0001b3b0


	//   ....[5]....
        /*0b74*/ 	.word	0x0001b3f0


	//   ....[6]....
        /*0b78*/ 	.word	0x0001b460


	//   ....[7]....
        /*0b7c*/ 	.word	0x0001b4d0


	//   ....[8]....
        /*0b80*/ 	.word	0x0001b540


	//   ....[9]....
        /*0b84*/ 	.word	0x0001b5a0


	//   ....[10]....
        /*0b88*/ 	.word	0x0001b610


	//   ....[11]....
        /*0b8c*/ 	.word	0x0001b680


	//   ....[12]....
        /*0b90*/ 	.word	0x0001b6f0


	//   ....[13]....
        /*0b94*/ 	.word	0x0001b750


	//   ....[14]....
        /*0b98*/ 	.word	0x0001b7c0


	//   ....[15]....
        /*0b9c*/ 	.word	0x0001b830


	//   ....[16]....
        /*0ba0*/ 	.word	0x0001b8a0


	//   ....[17]....
        /*0ba4*/ 	.word	0x0001b900


	//   ....[18]....
        /*0ba8*/ 	.word	0x0001b970


	//   ....[19]....
        /*0bac*/ 	.word	0x0001b9e0


	//   ....[20]....
        /*0bb0*/ 	.word	0x0001ba50


	//   ....[21]....
        /*0bb4*/ 	.word	0x0001bab0


	//   ....[22]....
        /*0bb8*/ 	.word	0x0001bb20


	//   ....[23]....
        /*0bbc*/ 	.word	0x0001bb90


	//   ....[24]....
        /*0bc0*/ 	.word	0x0001bc00


	//   ....[25]....
        /*0bc4*/ 	.word	0x0001bc60


	//   ....[26]....
        /*0bc8*/ 	.word	0x0001bcd0


	//   ....[27]....
        /*0bcc*/ 	.word	0x0001bd40


	//   ....[28]....
        /*0bd0*/ 	.word	0x0001bdb0


	//   ....[29]....
        /*0bd4*/ 	.word	0x0001be10


	//   ....[30]....
        /*0bd8*/ 	.word	0x0001be80


	//   ....[31]....
        /*0bdc*/ 	.word	0x0001bef0


	//   ....[32]....
        /*0be0*/ 	.word	0x0001bf40


	//   ....[33]....
        /*0be4*/ 	.word	0x0001bf80


	//   ....[34]....
        /*0be8*/ 	.word	0x0001bfd0


	//   ....[35]....
        /*0bec*/ 	.word	0x0001c020


	//   ....[36]....
        /*0bf0*/ 	.word	0x0001c070


	//   ....[37]....
        /*0bf4*/ 	.word	0x0001c0e0


	//   ....[38]....
        /*0bf8*/ 	.word	0x0001c130


	//   ....[39]....
        /*0bfc*/ 	.word	0x0001c180


	//   ....[40]....
        /*0c00*/ 	.word	0x0001c1d0


	//   ....[41]....
        /*0c04*/ 	.word	0x0001c220


	//   ....[42]....
        /*0c08*/ 	.word	0x0001c270


	//   ....[43]....
        /*0c0c*/ 	.word	0x0001c2e0


	//   ....[44]....
        /*0c10*/ 	.word	0x0001c330


	//   ....[45]....
        /*0c14*/ 	.word	0x0001c3a0


	//   ....[46]....
        /*0c18*/ 	.word	0x0001c400


	//   ....[47]....
        /*0c1c*/ 	.word	0x0001c470


	//----- nvinfo : EIATTR_EXIT_INSTR_OFFSETS
	.align		4
.L_314:
        /*0c20*/ 	.byte	0x04, 0x1c
        /*0c22*/ 	.short	(.L_316 - .L_315)


	//   ....[0]....
.L_315:
        /*0c24*/ 	.word	0x000010d0


	//   ....[1]....
        /*0c28*/ 	.word	0x000190f0


	//----- nvinfo : EIATTR_MAX_THREADS
	.align		4
.L_316:
        /*0c2c*/ 	.byte	0x04, 0x05
        /*0c2e*/ 	.short	(.L_318 - .L_317)
.L_317:
        /*0c30*/ 	.word	0x00000080
        /*0c34*/ 	.word	0x00000001
        /*0c38*/ 	.word	0x00000001


	//----- nvinfo : EIATTR_CRS_STACK_SIZE
	.align		4
.L_318:
        /*0c3c*/ 	.byte	0x04, 0x1e
        /*0c3e*/ 	.short	(.L_320 - .L_319)
.L_319:
        /*0c40*/ 	.word	0x00000000
.L_320:


//--------------------- .nv.info._ZN7cutlass13device_kernelIN5flash19enable_sm80_to_sm89INS1_16FlashAttnFwdSm80INS1_25CollectiveMainloopFwdSm80ILi4ELi1ELb0EN4cute5tupleIJNS5_1CILi128EEENS7_ILi48EEENS7_ILi96EEEEEELi96ENS_10bfloat16_tEfNS_4arch4Sm80ELb0ELb1ELb1ELb1ELb1ELb1ELb1ELb1EEENS1_21CollectiveEpilogueFwdINS6_IJS8_SA_S9_EEENS6_IJNS7_ILi1EEESI_SI_EEESC_SE_Li128ELb1ELb1ELb1ELb0EEENS1_36VarlenDynamicPersistentTileSchedulerILi128ELi48ELi128ELi128ELb1ELb1ELb0ELb1ELb0ELb1EEEEEEEEEvNT_6ParamsE --------------------------
	.section	.nv.info._ZN7cutlass13device_kernelIN5flash19enable_sm80_to_sm89INS1_16FlashAttnFwdSm80INS1_25CollectiveMainloopFwdSm80ILi4ELi1ELb0EN4cute5tupleIJNS5_1CILi128EEENS7_ILi48EEENS7_ILi96EEEEEELi96ENS_10bfloat16_tEfNS_4arch4Sm80ELb0ELb1ELb1ELb1ELb1ELb1ELb1ELb1EEENS1_21CollectiveEpilogueFwdINS6_IJS8_SA_S9_EEENS6_IJNS7_ILi1EEESI_SI_EEESC_SE_Li128ELb1ELb1ELb1ELb0EEENS1_36VarlenDynamicPersistentTileSchedulerILi128ELi48ELi128ELi128ELb1ELb1ELb0ELb1ELb0ELb1EEEEEEEEEvNT_6ParamsE,"",@"SHT_CUDA_INFO"
	.sectionflags	@""
	.align	4


	//----- nvinfo : EIATTR_CUDA_API_VERSION
	.align		4
        /*0000*/ 	.byte	0x04, 0x37
        /*0002*/ 	.short	(.L_322 - .L_321)
.L_321:
        /*0004*/ 	.word	0x00000082


	//----- nvinfo : EIATTR_SW2861232_WAR
	.align		4
.L_322:
        /*0008*/ 	.byte	0x01, 0x35
	.zero		2


	//----- nvinfo : EIATTR_PARAM_CBANK
	.align		4
        /*000c*/ 	.byte	0x04, 0x0a
        /*000e*/ 	.short	(.L_324 - .L_323)
	.align		4
.L_323:
        /*0010*/ 	.word	index@(.nv.constant0._ZN7cutlass13device_kernelIN5flash19enable_sm80_to_sm89INS1_16FlashAttnFwdSm80INS1_25CollectiveMainloopFwdSm80ILi4ELi1ELb0EN4cute5tupleIJNS5_1CILi128EEENS7_ILi48EEENS7_ILi96EEEEEELi96ENS_10bfloat16_tEfNS_4arch4Sm80ELb0ELb1ELb1ELb1ELb1ELb1ELb1ELb1EEENS1_21CollectiveEpilogueFwdINS6_IJS8_SA_S9_EEENS6_IJNS7_ILi1EEESI_SI_EEESC_SE_Li128ELb1ELb1ELb1ELb0EEENS1_36VarlenDynamicPersistentTileSchedulerILi128ELi48ELi128ELi128ELb1ELb1ELb0ELb1ELb0ELb1EEEEEEEEEvNT_6ParamsE)
        /*0014*/ 	.short	0x0160
        /*0016*/ 	.short	0x0438


	//----- nvinfo : EIATTR_CBANK_PARAM_SIZE
	.align		4
.L_324:
        /*0018*/ 	.byte	0x03, 0x19
        /*001a*/ 	.short	0x0438


	//----- nvinfo : EIATTR_KPARAM_INFO
	.align		4
        /*001c*/ 	.byte	0x04, 0x17
        /*001e*/ 	.short	(.L_326 - .L_325)
.L_325:
        /*0020*/ 	.word	0x00000000
        /*0024*/ 	.short	0x0000
        /*0026*/ 	.short	0x0000
        /*0028*/ 	.byte	0x00, 0xf0, 0xe1, 0x10


	//----- nvinfo : EIATTR_MAXREG_COUNT
	.align		4
.L_326:
        /*002c*/ 	.byte	0x03, 0x1b
        /*002e*/ 	.short	0x00ff


	//----- nvinfo : EIATTR_NUM_BARRIERS
	.align		4
        /*0030*/ 	.byte	0x02, 0x4c
        /*0032*/ 	.byte	0x06
	.zero		1


	//----- nvinfo : EIATTR_ANNOTATIONS
	.align		4
        /*0034*/ 	.byte	0x04, 0x55
        /*0036*/ 	.short	(.L_328 - .L_327)


	//   ....[0]....
.L_327:
        /* <DEDUP_REMOVED lines=162> */


	//----- nvinfo : EIATTR_MERCURY_ISA_VERSION
	.align		4
.L_328:
        /*0a40*/ 	.byte	0x03, 0x5f
        /*0a42*/ 	.short	0x0000


	//----- nvinfo : EIATTR_INT_WARP_WIDE_INSTR_OFFSETS
	.align		4
        /*0a44*/ 	.byte	0x04, 0x31
        /*0a46*/ 	.short	(.L_330 - .L_329)


	//   ....[0]....
.L_329:
        /*0a48*/ 	.word	0x00021bd0


	//   ....[1]....
        /*0a4c*/ 	.word	0x00021c50


	//----- nvinfo : EIATTR_COOP_GROUP_MASK_REGIDS
	.align		4
.L_330:
        /*0a50*/ 	.byte	0x04, 0x29
        /*0a52*/ 	.short	(.L_332 - .L_331)


	//   ....[0]....
.L_331:
        /*0a54*/ 	.word	0xffffffff


	//   ....[1]....
        /*0a58*/ 	.word	0xffffffff


	//   ....[2]....
        /*0a5c*/ 	.word	0xffffffff


	//   ....[3]....
        /*0a60*/ 	.word	0xffffffff


	//   ....[4]....
        /*0a64*/ 	.word	0xffffffff


	//   ....[5]....
        /*0a68*/ 	.word	0xffffffff


	//   ....[6]....
        /*0a6c*/ 	.word	0xffffffff


	//   ....[7]....
        /*0a70*/ 	.word	0xffffffff


	//   ....[8]....
        /*0a74*/ 	.word	0xffffffff


	//   ....[9]....
        /*0a78*/ 	.word	0xffffffff


	//   ....[10]....
        /*0a7c*/ 	.word	0xffffffff


	//   ....[11]....
        /*0a80*/ 	.word	0xffffffff


	//   ....[12]....
        /*0a84*/ 	.word	0xffffffff


	//   ....[13]....
        /*0a88*/ 	.word	0xffffffff


	//   ....[14]....
        /*0a8c*/ 	.word	0xffffffff


	//   ....[15]....
        /*0a90*/ 	.word	0xffffffff


	//   ....[16]....
        /*0a94*/ 	.word	0xffffffff


	//   ....[17]....
        /*0a98*/ 	.word	0xffffffff


	//   ....[18]....
        /*0a9c*/ 	.word	0xffffffff


	//   ....[19]....
        /*0aa0*/ 	.word	0xffffffff


	//   ....[20]....
        /*0aa4*/ 	.word	0xffffffff


	//   ....[21]....
        /*0aa8*/ 	.word	0xffffffff


	//   ....[22]....
        /*0aac*/ 	.word	0xffffffff


	//   ....[23]....
        /*0ab0*/ 	.word	0xffffffff


	//   ....[24]....
        /*0ab4*/ 	.word	0xffffffff


	//   ....[25]....
        /*0ab8*/ 	.word	0xffffffff


	//   ....[26]....
        /*0abc*/ 	.word	0xffffffff


	//   ....[27]....
        /*0ac0*/ 	.word	0xffffffff


	//   ....[28]....
        /*0ac4*/ 	.word	0xffffffff


	//   ....[29]....
        /*0ac8*/ 	.word	0xffffffff


	//   ....[30]....
        /*0acc*/ 	.word	0xffffffff


	//   ....[31]....
        /*0ad0*/ 	.word	0xffffffff


	//   ....[32]....
        /*0ad4*/ 	.word	0xffffffff


	//   ....[33]....
        /*0ad8*/ 	.word	0xffffffff


	//   ....[34]....
        /*0adc*/ 	.word	0xffffffff


	//   ....[35]....
        /*0ae0*/ 	.word	0xffffffff


	//   ....[36]....
        /*0ae4*/ 	.word	0xffffffff


	//   ....[37]....
        /*0ae8*/ 	.word	0xffffffff


	//   ....[38]....
        /*0aec*/ 	.word	0xffffffff


	//   ....[39]....
        /*0af0*/ 	.word	0xffffffff


	//   ....[40]....
        /*0af4*/ 	.word	0xffffffff


	//   ....[41]....
        /*0af8*/ 	.word	0xffffffff


	//   ....[42]....
        /*0afc*/ 	.word	0xffffffff


	//   ....[43]....
        /*0b00*/ 	.word	0xffffffff


	//   ....[44]....
        /*0b04*/ 	.word	0xffffffff


	//   ....[45]....
        /*0b08*/ 	.word	0xffffffff


	//   ....[46]....
        /*0b0c*/ 	.word	0xffffffff


	//   ....[47]....
        /*0b10*/ 	.word	0xffffffff


	//   ....[48]....
        /*0b14*/ 	.word	0xffffffff


	//   ....[49]....
        /*0b18*/ 	.word	0xffffffff


	//   ....[50]....
        /*0b1c*/ 	.word	0xffffffff


	//   ....[51]....
        /*0b20*/ 	.word	0xffffffff


	//   ....[52]....
        /*0b24*/ 	.word	0xffffffff


	//   ....[53]....
        /*0b28*/ 	.word	0xffffffff


	//   ....[54]....
        /*0b2c*/ 	.word	0xffffffff


	//   ....[55]....
        /*0b30*/ 	.word	0xffffffff


	//   ....[56]....
        /*0b34*/ 	.word	0xffffffff


	//   ....[57]....
        /*0b38*/ 	.word	0xffffffff


	//   ....[58]....
        /*0b3c*/ 	.word	0xffffffff


	//   ....[59]....
        /*0b40*/ 	.word	0xffffffff


	//   ....[60]....
        /*0b44*/ 	.word	0xffffffff


	//   ....[61]....
        /*0b48*/ 	.word	0xffffffff


	//   ....[62]....
        /*0b4c*/ 	.word	0xffffffff


	//   ....[63]....
        /*0b50*/ 	.word	0xffffffff


	//   ....[64]....
        /*0b54*/ 	.word	0xffffffff


	//   ....[65]....
        /*0b58*/ 	.word	0xffffffff


	//   ....[66]....
        /*0b5c*/ 	.word	0xffffffff


	//   ....[67]....
        /*0b60*/ 	.word	0xffffffff


	//   ....[68]....
        /*0b64*/ 	.word	0xffffffff


	//   ....[69]....
        /*0b68*/ 	.word	0xffffffff


	//   ....[70]....
        /*0b6c*/ 	.word	0xffffffff


	//   ....[71]....
        /*0b70*/ 	.word	0xffffffff


	//   ....[72]....
        /*0b74*/ 	.word	0xffffffff


	//   ....[73]....
        /*0b78*/ 	.word	0xffffffff


	//   ....[74]....
        /*0b7c*/ 	.word	0xffffffff


	//   ....[75]....
        /*0b80*/ 	.word	0xffffffff


	//   ....[76]....
        /*0b84*/ 	.word	0xffffffff


	//   ....[77]....
        /*0b88*/ 	.word	0xffffffff


	//   ....[78]....
        /*0b8c*/ 	.word	0xffffffff


	//   ....[79]....
        /*0b90*/ 	.word	0xffffffff


	//   ....[80]....
        /*0b94*/ 	.word	0xffffffff


	//   ....[81]....
        /*0b98*/ 	.word	0xffffffff


	//   ....[82]....
        /*0b9c*/ 	.word	0xffffffff


	//   ....[83]....
        /*0ba0*/ 	.word	0xffffffff


	//   ....[84]....
        /*0ba4*/ 	.word	0xffffffff


	//   ....[85]....
        /*0ba8*/ 	.word	0xffffffff


	//   ....[86]....
        /*0bac*/ 	.word	0xffffffff


	//   ....[87]....
        /*0bb0*/ 	.word	0xffffffff


	//   ....[88]....
        /*0bb4*/ 	.word	0xffffffff


	//   ....[89]....
        /*0bb8*/ 	.word	0xffffffff


	//   ....[90]....
        /*0bbc*/ 	.word	0xffffffff


	//   ....[91]....
        /*0bc0*/ 	.word	0xffffffff


	//   ....[92]....
        /*0bc4*/ 	.word	0xffffffff


	//   ....[93]....
        /*0bc8*/ 	.word	0xffffffff


	//   ....[94]....
        /*0bcc*/ 	.word	0xffffffff


	//   ....[95]....
        /*0bd0*/ 	.word	0xffffffff


	//   ....[96]....
        /*0bd4*/ 	.word	0xffffffff


	//   ....[97]....
        /*0bd8*/ 	.word	0xffffffff


	//   ....[98]....
        /*0bdc*/ 	.word	0xffffffff


	//   ....[99]....
        /*0be0*/ 	.word	0xffffffff


	//   ....[100]....
        /*0be4*/ 	.word	0xffffffff


	//   ....[101]....
        /*0be8*/ 	.word	0xffffffff


	//   ....[102]....
        /*0bec*/ 	.word	0xffffffff


	//   ....[103]....
        /*0bf0*/ 	.word	0xffffffff


	//   ....[104]....
        /*0bf4*/ 	.word	0xffffffff


	//   ....[105]....
        /*0bf8*/ 	.word	0xffffffff


	//   ....[106]....
        /*0bfc*/ 	.word	0xffffffff


	//   ....[107]....
        /*0c00*/ 	.word	0xffffffff


	//   ....[108]....
        /*0c04*/ 	.word	0xffffffff


	//   ....[109]....
        /*0c08*/ 	.word	0xffffffff


	//   ....[110]....
        /*0c0c*/ 	.word	0xffffffff


	//   ....[111]....
        /*0c10*/ 	.word	0xffffffff


	//   ....[112]....
        /*0c14*/ 	.word	0xffffffff


	//   ....[113]....
        /*0c18*/ 	.word	0xffffffff


	//   ....[114]....
        /*0c1c*/ 	.word	0xffffffff


	//   ....[115]....
        /*0c20*/ 	.word	0xffffffff


	//   ....[116]....
        /*0c24*/ 	.word	0xffffffff


	//   ....[117]....
        /*0c28*/ 	.word	0xffffffff


	//   ....[118]....
        /*0c2c*/ 	.word	0xffffffff


	//   ....[119]....
        /*0c30*/ 	.word	0xffffffff


	//   ....[120]....
        /*0c34*/ 	.word	0xffffffff


	//   ....[121]....
        /*0c38*/ 	.word	0xffffffff


	//   ....[122]....
        /*0c3c*/ 	.word	0xffffffff


	//   ....[123]....
        /*0c40*/ 	.word	0xffffffff


	//   ....[124]....
        /*0c44*/ 	.word	0xffffffff


	//   ....[125]....
        /*0c48*/ 	.word	0xffffffff


	//   ....[126]....
        /*0c4c*/ 	.word	0xffffffff


	//   ....[127]....
        /*0c50*/ 	.word	0xffffffff


	//   ....[128]....
        /*0c54*/ 	.word	0xffffffff


	//   ....[129]....
        /*0c58*/ 	.word	0xffffffff


	//   ....[130]....
        /*0c5c*/ 	.word	0xffffffff


	//   ....[131]....
        /*0c60*/ 	.word	0xffffffff


	//   ....[132]....
        /*0c64*/ 	.word	0xffffffff


	//   ....[133]....
        /*0c68*/ 	.word	0xffffffff


	//   ....[134]....
        /*0c6c*/ 	.word	0xffffffff


	//   ....[135]....
        /*0c70*/ 	.word	0xffffffff


	//   ....[136]....
        /*0c74*/ 	.word	0xffffffff


	//   ....[137]....
        /*0c78*/ 	.word	0xffffffff


	//   ....[138]....
        /*0c7c*/ 	.word	0xffffffff


	//   ....[139]....
        /*0c80*/ 	.word	0xffffffff


	//   ....[140]....
        /*0c84*/ 	.word	0xffffffff


	//   ....[141]....
        /*0c88*/ 	.word	0xffffffff


	//   ....[142]....
        /*0c8c*/ 	.word	0xffffffff


	//   ....[143]....
        /*0c90*/ 	.word	0xffffffff


	//   ....[144]....
        /*0c94*/ 	.word	0xffffffff


	//   ....[145]....
        /*0c98*/ 	.word	0xffffffff


	//   ....[146]....
        /*0c9c*/ 	.word	0xffffffff


	//   ....[147]....
        /*0ca0*/ 	.word	0xffffffff


	//   ....[148]....
        /*0ca4*/ 	.word	0xffffffff


	//   ....[149]....
        /*0ca8*/ 	.word	0xffffffff


	//   ....[150]....
        /*0cac*/ 	.word	0xffffffff


	//   ....[151]....
        /*0cb0*/ 	.word	0xffffffff


	//   ....[152]....
        /*0cb4*/ 	.word	0xffffffff


	//   ....[153]....
        /*0cb8*/ 	.word	0xffffffff


	//   ....[154]....
        /*0cbc*/ 	.word	0xffffffff


	//   ....[155]....
        /*0cc0*/ 	.word	0xffffffff


	//   ....[156]....
        /*0cc4*/ 	.word	0xffffffff


	//   ....[157]....
        /*0cc8*/ 	.word	0xffffffff


	//   ....[158]....
        /*0ccc*/ 	.word	0xffffffff


	//   ....[159]....
        /*0cd0*/ 	.word	0xffffffff


	//   ....[160]....
        /*0cd4*/ 	.word	0xffffffff


	//   ....[161]....
        /*0cd8*/ 	.word	0xffffffff


	//   ....[162]....
        /*0cdc*/ 	.word	0xffffffff


	//   ....[163]....
        /*0ce0*/ 	.word	0xffffffff


	//   ....[164]....
        /*0ce4*/ 	.word	0xffffffff


	//   ....[165]....
        /*0ce8*/ 	.word	0xffffffff


	//   ....[166]....
        /*0cec*/ 	.word	0xffffffff


	//   ....[167]....
        /*0cf0*/ 	.word	0xffffffff


	//   ....[168]....
        /*0cf4*/ 	.word	0xffffffff


	//   ....[169]....
        /*0cf8*/ 	.word	0xffffffff


	//   ....[170]....
        /*0cfc*/ 	.word	0xffffffff


	//   ....[171]....
        /*0d00*/ 	.word	0xffffffff


	//   ....[172]....
        /*0d04*/ 	.word	0xffffffff


	//   ....[173]....
        /*0d08*/ 	.word	0xffffffff


	//   ....[174]....
        /*0d0c*/ 	.word	0xffffffff


	//   ....[175]....
        /*0d10*/ 	.word	0xffffffff


	//   ....[176]....
        /*0d14*/ 	.word	0xffffffff


	//   ....[177]....
        /*0d18*/ 	.word	0xffffffff


	//   ....[178]....
        /*0d1c*/ 	.word	0xffffffff


	//   ....[179]....
        /*0d20*/ 	.word	0xffffffff


	//   ....[180]....
        /*0d24*/ 	.word	0xffffffff


	//   ....[181]....
        /*0d28*/ 	.word	0xffffffff


	//   ....[182]....
        /*0d2c*/ 	.word	0xffffffff


	//   ....[183]....
        /*0d30*/ 	.word	0xffffffff


	//   ....[184]....
        /*0d34*/ 	.word	0xffffffff


	//   ....[185]....
        /*0d38*/ 	.word	0xffffffff


	//   ....[186]....
        /*0d3c*/ 	.word	0xffffffff


	//   ....[187]....
        /*0d40*/ 	.word	0xffffffff


	//   ....[188]....
        /*0d44*/ 	.word	0xffffffff


	//   ....[189]....
        /*0d48*/ 	.word	0xffffffff


	//   ....[190]....
        /*0d4c*/ 	.word	0xffffffff


	//   ....[191]....
        /*0d50*/ 	.word	0xffffffff


	//   ....[192]....
        /*0d54*/ 	.word	0xffffffff


	//   ....[193]....
        /*0d58*/ 	.word	0xffffffff


	//   ....[194]....
        /*0d5c*/ 	.word	0xffffffff


	//   ....[195]....
        /*0d60*/ 	.word	0xffffffff


	//   ....[196]....
        /*0d64*/ 	.word	0xffffffff


	//   ....[197]....
        /*0d68*/ 	.word	0xffffffff


	//   ....[198]....
        /*0d6c*/ 	.word	0xffffffff


	//   ....[199]....
        /*0d70*/ 	.word	0xffffffff


	//   ....[200]....
        /*0d74*/ 	.word	0xffffffff


	//   ....[201]....
        /*0d78*/ 	.word	0xffffffff


	//   ....[202]....
        /*0d7c*/ 	.word	0xffffffff


	//   ....[203]....
        /*0d80*/ 	.word	0xffffffff


	//   ....[204]....
        /*0d84*/ 	.word	0xffffffff


	//   ....[205]....
        /*0d88*/ 	.word	0xffffffff


	//   ....[206]....
        /*0d8c*/ 	.word	0xffffffff


	//   ....[207]....
        /*0d90*/ 	.word	0xffffffff


	//   ....[208]....
        /*0d94*/ 	.word	0xffffffff


	//   ....[209]....
        /*0d98*/ 	.word	0xffffffff


	//   ....[210]....
        /*0d9c*/ 	.word	0xffffffff


	//   ....[211]....
        /*0da0*/ 	.word	0xffffffff


	//   ....[212]....
        /*0da4*/ 	.word	0xffffffff


	//   ....[213]....
        /*0da8*/ 	.word	0xffffffff


	//   ....[214]....
        /*0dac*/ 	.word	0xffffffff


	//   ....[215]....
        /*0db0*/ 	.word	0xffffffff


	//   ....[216]....
        /*0db4*/ 	.word	0xffffffff


	//   ....[217]....
        /*0db8*/ 	.word	0xffffffff


	//   ....[218]....
        /*0dbc*/ 	.word	0xffffffff


	//   ....[219]....
        /*0dc0*/ 	.word	0xffffffff


	//   ....[220]....
        /*0dc4*/ 	.word	0xffffffff


	//   ....[221]....
        /*0dc8*/ 	.word	0xffffffff


	//   ....[222]....
        /*0dcc*/ 	.word	0xffffffff


	//   ....[223]....
        /*0dd0*/ 	.word	0xffffffff


	//   ....[224]....
        /*0dd4*/ 	.word	0xffffffff


	//   ....[225]....
        /*0dd8*/ 	.word	0xffffffff


	//   ....[226]....
        /*0ddc*/ 	.word	0xffffffff


	//   ....[227]....
        /*0de0*/ 	.word	0xffffffff


	//   ....[228]....
        /*0de4*/ 	.word	0xffffffff


	//   ....[229]....
        /*0de8*/ 	.word	0xffffffff


	//   ....[230]....
        /*0dec*/ 	.word	0xffffffff


	//   ....[231]....
        /*0df0*/ 	.word	0xffffffff


	//   ....[232]....
        /*0df4*/ 	.word	0xffffffff


	//   ....[233]....
        /*0df8*/ 	.word	0xffffffff


	//   ....[234]....
        /*0dfc*/ 	.word	0xffffffff


	//   ....[235]....
        /*0e00*/ 	.word	0xffffffff


	//   ....[236]....
        /*0e04*/ 	.word	0xffffffff


	//   ....[237]....
        /*0e08*/ 	.word	0xffffffff


	//   ....[238]....
        /*0e0c*/ 	.word	0xffffffff


	//   ....[239]....
        /*0e10*/ 	.word	0xffffffff


	//   ....[240]....
        /*0e14*/ 	.word	0xffffffff


	//   ....[241]....
        /*0e18*/ 	.word	0xffffffff


	//   ....[242]....
        /*0e1c*/ 	.word	0xffffffff


	//   ....[243]....
        /*0e20*/ 	.word	0xffffffff


	//   ....[244]....
        /*0e24*/ 	.word	0xffffffff


	//   ....[245]....
        /*0e28*/ 	.word	0xffffffff


	//   ....[246]....
        /*0e2c*/ 	.word	0xffffffff


	//   ....[247]....
        /*0e30*/ 	.word	0xffffffff


	//   ....[248]....
        /*0e34*/ 	.word	0xffffffff


	//   ....[249]....
        /*0e38*/ 	.word	0xffffffff


	//   ....[250]....
        /*0e3c*/ 	.word	0xffffffff


	//   ....[251]....
        /*0e40*/ 	.word	0xffffffff


	//   ....[252]....
        /*0e44*/ 	.word	0xffffffff


	//   ....[253]....
        /*0e48*/ 	.word	0xffffffff


	//   ....[254]....
        /*0e4c*/ 	.word	0xffffffff


	//   ....[255]....
        /*0e50*/ 	.word	0xffffffff


	//   ....[0]....
        /*0e54*/ 	.word	0xffffffff


	//   ....[1]....
        /*0e58*/ 	.word	0xffffffff


	//   ....[2]....
        /*0e5c*/ 	.word	0xffffffff


	//   ....[3]....
        /*0e60*/ 	.word	0xffffffff


	//   ....[4]....
        /*0e64*/ 	.word	0xffffffff


	//   ....[5]....
        /*0e68*/ 	.word	0xffffffff


	//   ....[6]....
        /*0e6c*/ 	.word	0xffffffff


	//   ....[7]....
        /*0e70*/ 	.word	0xffffffff


	//   ....[8]....
        /*0e74*/ 	.word	0xffffffff


	//   ....[9]....
        /*0e78*/ 	.word	0xffffffff


	//   ....[10]....
        /*0e7c*/ 	.word	0xffffffff


	//   ....[11]....
        /*0e80*/ 	.word	0xffffffff


	//   ....[12]....
        /*0e84*/ 	.word	0xffffffff


	//   ....[13]....
        /*0e88*/ 	.word	0xffffffff


	//   ....[14]....
        /*0e8c*/ 	.word	0xffffffff


	//   ....[15]....
        /*0e90*/ 	.word	0xffffffff


	//   ....[16]....
        /*0e94*/ 	.word	0xffffffff


	//   ....[17]....
        /*0e98*/ 	.word	0xffffffff


	//   ....[18]....
        /*0e9c*/ 	.word	0xffffffff


	//   ....[19]....
        /*0ea0*/ 	.word	0xffffffff


	//   ....[20]....
        /*0ea4*/ 	.word	0xffffffff


	//   ....[21]....
        /*0ea8*/ 	.word	0xffffffff


	//   ....[22]....
        /*0eac*/ 	.word	0xffffffff


	//   ....[23]....
        /*0eb0*/ 	.word	0xffffffff


	//   ....[24]....
        /*0eb4*/ 	.word	0xffffffff


	//   ....[25]....
        /*0eb8*/ 	.word	0xffffffff


	//   ....[26]....
        /*0ebc*/ 	.word	0xffffffff


	//   ....[27]....
        /*0ec0*/ 	.word	0xffffffff


	//   ....[28]....
        /*0ec4*/ 	.word	0xffffffff


	//   ....[29]....
        /*0ec8*/ 	.word	0xffffffff


	//   ....[30]....
        /*0ecc*/ 	.word	0xffffffff


	//   ....[31]....
        /*0ed0*/ 	.word	0xffffffff


	//   ....[32]....
        /*0ed4*/ 	.word	0xffffffff


	//   ....[33]....
        /*0ed8*/ 	.word	0xffffffff


	//   ....[34]....
        /*0edc*/ 	.word	0xffffffff


	//   ....[35]....
        /*0ee0*/ 	.word	0xffffffff


	//   ....[36]....
        /*0ee4*/ 	.word	0xffffffff


	//   ....[37]....
        /*0ee8*/ 	.word	0xffffffff


	//   ....[38]....
        /*0eec*/ 	.word	0xffffffff


	//   ....[39]....
        /*0ef0*/ 	.word	0xffffffff


	//   ....[40]....
        /*0ef4*/ 	.word	0xffffffff


	//   ....[41]....
        /*0ef8*/ 	.word	0xffffffff


	//   ....[42]....
        /*0efc*/ 	.word	0xffffffff


	//   ....[43]....
        /*0f00*/ 	.word	0xffffffff


	//   ....[44]....
        /*0f04*/ 	.word	0xffffffff


	//   ....[45]....
        /*0f08*/ 	.word	0xffffffff


	//   ....[46]....
        /*0f0c*/ 	.word	0xffffffff


	//   ....[47]....
        /*0f10*/ 	.word	0xffffffff


	//   ....[48]....
        /*0f14*/ 	.word	0xffffffff


	//   ....[49]....
        /*0f18*/ 	.word	0xffffffff


	//   ....[50]....
        /*0f1c*/ 	.word	0xffffffff


	//   ....[51]....
        /*0f20*/ 	.word	0xffffffff


	//   ....[52]....
        /*0f24*/ 	.word	0xffffffff


	//   ....[53]....
        /*0f28*/ 	.word	0xffffffff


	//   ....[54]....
        /*0f2c*/ 	.word	0xffffffff


	//   ....[55]....
        /*0f30*/ 	.word	0xffffffff


	//   ....[56]....
        /*0f34*/ 	.word	0xffffffff


	//   ....[57]....
        /*0f38*/ 	.word	0xffffffff


	//   ....[58]....
        /*0f3c*/ 	.word	0xffffffff


	//   ....[59]....
        /*0f40*/ 	.word	0xffffffff


	//   ....[60]....
        /*0f44*/ 	.word	0xffffffff


	//   ....[61]....
        /*0f48*/ 	.word	0xffffffff


	//   ....[62]....
        /*0f4c*/ 	.word	0xffffffff


	//   ....[63]....
        /*0f50*/ 	.word	0xffffffff


	//   ....[64]....
        /*0f54*/ 	.word	0xffffffff


	//   ....[65]....
        /*0f58*/ 	.word	0xffffffff


	//   ....[66]....
        /*0f5c*/ 	.word	0xffffffff


	//   ....[67]....
        /*0f60*/ 	.word	0xffffffff


	//   ....[68]....
        /*0f64*/ 	.word	0xffffffff


	//   ....[69]....
        /*0f68*/ 	.word	0xffffffff


	//   ....[70]....
        /*0f6c*/ 	.word	0xffffffff


	//   ....[71]....
        /*0f70*/ 	.word	0xffffffff


	//----- nvinfo : EIATTR_COOP_GROUP_INSTR_OFFSETS
	.align		4
.L_332:
        /*0f74*/ 	.byte	0x04, 0x28
        /*0f76*/ 	.short	(.L_334 - .L_333)


	//   ....[0]....
.L_333:
        /*0f78*/ 	.word	0x00000050


	//   ....[1]....
        /*0f7c*/ 	.word	0x00000200


	//   ....[2]....
        /*0f80*/ 	.word	0x00000230


	//   ....[3]....
        /*0f84*/ 	.word	0x00000260


	//   ....[4]....
        /*0f88*/ 	.word	0x00000290


	//   ....[5]....
        /*0f8c*/ 	.word	0x000002c0


	//   ....[6]....
        /*0f90*/ 	.word	0x000002f0


	//   ....[7]....
        /*0f94*/ 	.word	0x00000450


	//   ....[8]....
        /*0f98*/ 	.word	0x00000490


	//   ....[9]....
        /*0f9c*/ 	.word	0x000004c0


	//   ....[10]....
        /*0fa0*/ 	.word	0x000004f0


	//   ....[11]....
        /*0fa4*/ 	.word	0x00000520


	//   ....[12]....
        /*0fa8*/ 	.word	0x00000550


	//   ....[13]....
        /*0fac*/ 	.word	0x000005e0


	//   ....[14]....
        /*0fb0*/ 	.word	0x00000630


	//   ....[15]....
        /*0fb4*/ 	.word	0x00000650


	//   ....[16]....
        /*0fb8*/ 	.word	0x000006b0


	//   ....[17]....
        /*0fbc*/ 	.word	0x00004140


	//   ....[18]....
        /*0fc0*/ 	.word	0x00004150


	//   ....[19]....
        /*0fc4*/ 	.word	0x00005dc0


	//   ....[20]....
        /*0fc8*/ 	.word	0x00005dd0


	//   ....[21]....
        /*0fcc*/ 	.word	0x00007740


	//   ....[22]....
        /*0fd0*/ 	.word	0x00007760


	//   ....[23]....
        /*0fd4*/ 	.word	0x00007e50


	//   ....[24]....
        /*0fd8*/ 	.word	0x00007e70


	//   ....[25]....
        /*0fdc*/ 	.word	0x00009190


	//   ....[26]....
        /*0fe0*/ 	.word	0x000091b0


	//   ....[27]....
        /*0fe4*/ 	.word	0x00009340


	//   ....[28]....
        /*0fe8*/ 	.word	0x00009350


	//   ....[29]....
        /*0fec*/ 	.word	0x000094e0


	//   ....[30]....
        /*0ff0*/ 	.word	0x00009500


	//   ....[31]....
        /*0ff4*/ 	.word	0x00009690


	//   ....[32]....
        /*0ff8*/ 	.word	0x000096a0


	//   ....[33]....
        /*0ffc*/ 	.word	0x00009bd0


	//   ....[34]....
        /*1000*/ 	.word	0x00009be0


	//   ....[35]....
        /*1004*/ 	.word	0x00009bf0


	//   ....[36]....
        /*1008*/ 	.word	0x00009c00


	//   ....[37]....
        /*100c*/ 	.word	0x0000a0b0


	//   ....[38]....
        /*1010*/ 	.word	0x0000a0d0


	//   ....[39]....
        /*1014*/ 	.word	0x0000a0f0


	//   ....[40]....
        /*1018*/ 	.word	0x0000a110


	//   ....[41]....
        /*101c*/ 	.word	0x0000a630


	//   ....[42]....
        /*1020*/ 	.word	0x0000a8a0


	//   ....[43]....
        /*1024*/ 	.word	0x0000a8e0


	//   ....[44]....
        /*1028*/ 	.word	0x0000a900


	//   ....[45]....
        /*102c*/ 	.word	0x0000d7e0


	//   ....[46]....
        /*1030*/ 	.word	0x0000d800


	//   ....[47]....
        /*1034*/ 	.word	0x0000d820


	//   ....[48]....
        /*1038*/ 	.word	0x0000d840


	//   ....[49]....
        /*103c*/ 	.word	0x0000db90


	//   ....[50]....
        /*1040*/ 	.word	0x0000de00


	//   ....[51]....
        /*1044*/ 	.word	0x0000de40


	//   ....[52]....
        /*1048*/ 	.word	0x0000de80


	//   ....[53]....
        /*104c*/ 	.word	0x00010ed0


	//   ....[54]....
        /*1050*/ 	.word	0x00010ef0


	//   ....[55]....
        /*1054*/ 	.word	0x000110d0


	//   ....[56]....
        /*1058*/ 	.word	0x000110e0


	//   ....[57]....
        /*105c*/ 	.word	0x000120f0


	//   ....[58]....
        /*1060*/ 	.word	0x00012110


	//   ....[59]....
        /*1064*/ 	.word	0x00012280


	//   ....[60]....
        /*1068*/ 	.word	0x00012290


	//   ....[61]....
        /*106c*/ 	.word	0x000124f0


	//   ....[62]....
        /*1070*/ 	.word	0x00012a70


	//   ....[63]....
        /*1074*/ 	.word	0x00012ed0


	//   ....[64]....
        /*1078*/ 	.word	0x00013330


	//   ....[65]....
        /*107c*/ 	.word	0x00013a50


	//   ....[66]....
        /*1080*/ 	.word	0x00013a80


	//   ....[67]....
        /*1084*/ 	.word	0x00013a90


	//   ....[68]....
        /*1088*/ 	.word	0x00013aa0


	//   ....[69]....
        /*108c*/ 	.word	0x00013ab0


	//   ....[70]....
        /*1090*/ 	.word	0x00013ae0


	//   ....[71]....
        /*1094*/ 	.word	0x00013b00


	//   ....[72]....
        /*1098*/ 	.word	0x00013b20


	//   ....[73]....
        /*109c*/ 	.word	0x000150e0


	//   ....[74]....
        /*10a0*/ 	.word	0x00015100


	//   ....[75]....
        /*10a4*/ 	.word	0x00015260


	//   ....[76]....
        /*10a8*/ 	.word	0x00015270


	//   ....[77]....
        /*10ac*/ 	.word	0x00016250


	//   ....[78]....
        /*10b0*/ 	.word	0x00016270


	//   ....[79]....
        /*10b4*/ 	.word	0x000163e0


	//   ....[80]....
        /*10b8*/ 	.word	0x000163f0


	//   ....[81]....
        /*10bc*/ 	.word	0x00016630


	//   ....[82]....
        /*10c0*/ 	.word	0x00016c00


	//   ....[83]....
        /*10c4*/ 	.word	0x000170a0


	//   ....[84]....
        /*10c8*/ 	.word	0x00017540


	//   ....[85]....
        /*10cc*/ 	.word	0x00017ce0


	//   ....[86]....
        /*10d0*/ 	.word	0x00017d10


	//   ....[87]....
        /*10d4*/ 	.word	0x00017d30


	//   ....[88]....
        /*10d8*/ 	.word	0x00017d50


	//   ....[89]....
        /*10dc*/ 	.word	0x00017d70


	//   ....[90]....
        /*10e0*/ 	.word	0x00017d90


	//   ....[91]....
        /*10e4*/ 	.word	0x00017db0


	//   ....[92]....
        /*10e8*/ 	.word	0x00017dd0


	//   ....[93]....
        /*10ec*/ 	.word	0x00019b00


	//   ....[94]....
        /*10f0*/ 	.word	0x00019b20


	//   ....[95]....
        /*10f4*/ 	.word	0x00019c80


	//   ....[96]....
        /*10f8*/ 	.word	0x00019c90


	//   ....[97]....
        /*10fc*/ 	.word	0x0001ac80


	//   ....[98]....
        /*1100*/ 	.word	0x0001aca0


	//   ....[99]....
        /*1104*/ 	.word	0x0001ae10


	//   ....[100]....
        /*1108*/ 	.word	0x0001ae20


	//   ....[101]....
        /*110c*/ 	.word	0x0001b2a0


	//   ....[102]....
        /*1110*/ 	.word	0x0001b2d0


	//   ....[103]....
        /*1114*/ 	.word	0x0001b2f0


	//   ....[104]....
        /*1118*/ 	.word	0x0001b310


	//   ....[105]....
        /*111c*/ 	.word	0x0001b330


	//   ....[106]....
        /*1120*/ 	.word	0x0001b350


	//   ....[107]....
        /*1124*/ 	.word	0x0001b370


	//   ....[108]....
        /*1128*/ 	.word	0x0001b390


	//   ....[109]....
        /*112c*/ 	.word	0x0001cd70


	//   ....[110]....
        /*1130*/ 	.word	0x0001cdc0


	//   ....[111]....
        /*1134*/ 	.word	0x0001cee0


	//   ....[112]....
        /*1138*/ 	.word	0x0001cef0


	//   ....[113]....
        /*113c*/ 	.word	0x0001ded0


	//   ....[114]....
        /*1140*/ 	.word	0x0001def0


	//   ....[115]....
        /*1144*/ 	.word	0x0001dfe0


	//   ....[116]....
        /*1148*/ 	.word	0x0001dff0


	//   ....[117]....
        /*114c*/ 	.word	0x0001e1b0


	//   ....[118]....
        /*1150*/ 	.word	0x0001e780


	//   ....[119]....
        /*1154*/ 	.word	0x0001ec20


	//   ....[120]....
        /*1158*/ 	.word	0x0001f0c0


	//   ....[121]....
        /*115c*/ 	.word	0x0001f860


	//   ....[122]....
        /*1160*/ 	.word	0x0001f890


	//   ....[123]....
        /*1164*/ 	.word	0x0001f8b0


	//   ....[124]....
        /*1168*/ 	.word	0x0001f8d0


	//   ....[125]....
        /*116c*/ 	.word	0x0001f8f0


	//   ....[126]....
        /*1170*/ 	.word	0x0001f910


	//   ....[127]....
        /*1174*/ 	.word	0x0001f930


	//   ....[128]....
        /*1178*/ 	.word	0x0001f950


	//   ....[129]....
        /*117c*/ 	.word	0x00021210


	//   ....[130]....
        /*1180*/ 	.word	0x00021240


	//   ....[131]....
        /*1184*/ 	.word	0x00021250


	//   ....[132]....
        /*1188*/ 	.word	0x00021260


	//   ....[133]....
        /*118c*/ 	.word	0x00021270


	//   ....[134]....
        /*1190*/ 	.word	0x000212a0


	//   ....[135]....
        /*1194*/ 	.word	0x000212c0


	//   ....[136]....
        /*1198*/ 	.word	0x000212e0


	//   ....[137]....
        /*119c*/ 	.word	0x00022880


	//   ....[138]....
        /*11a0*/ 	.word	0x00022890


	//   ....[139]....
        /*11a4*/ 	.word	0x000228b0


	//   ....[140]....
        /*11a8*/ 	.word	0x000228c0


	//   ....[141]....
        /*11ac*/ 	.word	0x000228d0


	//   ....[142]....
        /*11b0*/ 	.word	0x000228e0


	//   ....[143]....
        /*11b4*/ 	.word	0x00022900


	//   ....[144]....
        /*11b8*/ 	.word	0x00022910


	//   ....[145]....
        /*11bc*/ 	.word	0x00022d80


	//   ....[146]....
        /*11c0*/ 	.word	0x00022da0


	//   ....[147]....
        /*11c4*/ 	.word	0x00022f00


	//   ....[148]....
        /*11c8*/ 	.word	0x00022f10


	//   ....[149]....
        /*11cc*/ 	.word	0x00023080


	//   ....[150]....
        /*11d0*/ 	.word	0x000230a0


	//   ....[151]....
        /*11d4*/ 	.word	0x00023210


	//   ....[152]....
        /*11d8*/ 	.word	0x00023220


	//   ....[153]....
        /*11dc*/ 	.word	0x00023580


	//   ....[154]....
        /*11e0*/ 	.word	0x000235a0


	//   ....[155]....
        /*11e4*/ 	.word	0x00023b10


	//   ....[156]....
        /*11e8*/ 	.word	0x00023b20


	//   ....[157]....
        /*11ec*/ 	.word	0x00024090


	//   ....[158]....
        /*11f0*/ 	.word	0x000240b0


	//   ....[159]....
        /*11f4*/ 	.word	0x00024630


	//   ....[160]....
        /*11f8*/ 	.word	0x00024640


	//   ....[161]....
        /*11fc*/ 	.word	0x00025390


	//   ....[162]....
        /*1200*/ 	.word	0x000253b0


	//   ....[163]....
        /*1204*/ 	.word	0x00025520


	//   ....[164]....
        /*1208*/ 	.word	0x00025530


	//   ....[165]....
        /*120c*/ 	.word	0x000256a0


	//   ....[166]....
        /*1210*/ 	.word	0x000256c0


	//   ....[167]....
        /*1214*/ 	.word	0x00025830


	//   ....[168]....
        /*1218*/ 	.word	0x00025840


	//   ....[169]....
        /*121c*/ 	.word	0x00025a70


	//   ....[170]....
        /*1220*/ 	.word	0x00025a90


	//   ....[171]....
        /*1224*/ 	.word	0x00025bc0


	//   ....[172]....
        /*1228*/ 	.word	0x00025c00


	//   ....[173]....
        /*122c*/ 	.word	0x00025c30


	//   ....[174]....
        /*1230*/ 	.word	0x00025c60


	//   ....[175]....
        /*1234*/ 	.word	0x00025c90


	//   ....[176]....
        /*1238*/ 	.word	0x00025cc0


	//   ....[177]....
        /*123c*/ 	.word	0x00025e30


	//   ....[178]....
        /*1240*/ 	.word	0x00025e70


	//   ....[179]....
        /*1244*/ 	.word	0x00025ea0


	//   ....[180]....
        /*1248*/ 	.word	0x00025ed0


	//   ....[181]....
        /*124c*/ 	.word	0x00025f00


	//   ....[182]....
        /*1250*/ 	.word	0x00025f30


	//   ....[183]....
        /*1254*/ 	.word	0x00025fc0


	//   ....[184]....
        /*1258*/ 	.word	0x00026020


	//   ....[185]....
        /*125c*/ 	.word	0x00026030


	//   ....[186]....
        /*1260*/ 	.word	0x00026090


	//   ....[187]....
        /*1264*/ 	.word	0x00026af0


	//   ....[188]....
        /*1268*/ 	.word	0x00026b50


	//   ....[189]....
        /*126c*/ 	.word	0x00026ba0


	//   ....[190]....
        /*1270*/ 	.word	0x00026bf0


	//   ....[191]....
        /*1274*/ 	.word	0x00026c40


	//   ....[192]....
        /*1278*/ 	.word	0x00026cb0


	//   ....[193]....
        /*127c*/ 	.word	0x00026d00


	//   ....[194]....
        /*1280*/ 	.word	0x00026d70


	//   ....[195]....
        /*1284*/ 	.word	0x00026de0


	//   ....[196]....
        /*1288*/ 	.word	0x00026e50


	//   ....[197]....
        /*128c*/ 	.word	0x00026ec0


	//   ....[198]....
        /*1290*/ 	.word	0x00026f30


	//   ....[199]....
        /*1294*/ 	.word	0x00026fa0


	//   ....[200]....
        /*1298*/ 	.word	0x00027000


	//   ....[201]....
        /*129c*/ 	.word	0x00027070


	//   ....[202]....
        /*12a0*/ 	.word	0x000270e0


	//   ....[203]....
        /*12a4*/ 	.word	0x00027150


	//   ....[204]....
        /*12a8*/ 	.word	0x000271b0


	//   ....[205]....
        /*12ac*/ 	.word	0x00027220


	//   ....[206]....
        /*12b0*/ 	.word	0x00027280


	//   ....[207]....
        /*12b4*/ 	.word	0x000272f0


	//   ....[208]....
        /*12b8*/ 	.word	0x00027360


	//   ....[209]....
        /*12bc*/ 	.word	0x000273d0


	//   ....[210]....
        /*12c0*/ 	.word	0x00027430


	//   ....[211]....
        /*12c4*/ 	.word	0x000274a0


	//   ....[212]....
        /*12c8*/ 	.word	0x00027510


	//   ....[213]....
        /*12cc*/ 	.word	0x00027580


	//   ....[214]....
        /*12d0*/ 	.word	0x000275f0


	//   ....[215]....
        /*12d4*/ 	.word	0x00027640


	//   ....[216]....
        /*12d8*/ 	.word	0x00027680


	//   ....[217]....
        /*12dc*/ 	.word	0x000276d0


	//   ....[218]....
        /*12e0*/ 	.word	0x00027720


	//   ....[219]....
        /*12e4*/ 	.word	0x00027770


	//   ....[220]....
        /*12e8*/ 	.word	0x000277c0


	//   ....[221]....
        /*12ec*/ 	.word	0x00027810


	//   ....[222]....
        /*12f0*/ 	.word	0x00027860


	//   ....[223]....
        /*12f4*/ 	.word	0x000278d0


	//   ....[224]....
        /*12f8*/ 	.word	0x00027940


	//   ....[225]....
        /*12fc*/ 	.word	0x000279b0


	//   ....[226]....
        /*1300*/ 	.word	0x00027a10


	//   ....[227]....
        /*1304*/ 	.word	0x00027a80


	//   ....[228]....
        /*1308*/ 	.word	0x00027af0


	//   ....[229]....
        /*130c*/ 	.word	0x00027b60


	//   ....[230]....
        /*1310*/ 	.word	0x00027bc0


	//   ....[231]....
        /*1314*/ 	.word	0x00027c30


	//   ....[232]....
        /*1318*/ 	.word	0x00027ca0


	//   ....[233]....
        /*131c*/ 	.word	0x00027d10


	//   ....[234]....
        /*1320*/ 	.word	0x00027d80


	//   ....[235]....
        /*1324*/ 	.word	0x00027dd0


	//   ....[236]....
        /*1328*/ 	.word	0x00027e10


	//   ....[237]....
        /*132c*/ 	.word	0x00027e60


	//   ....[238]....
        /*1330*/ 	.word	0x00027ea0


	//   ....[239]....
        /*1334*/ 	.word	0x00027ef0


	//   ....[240]....
        /*1338*/ 	.word	0x00027f30


	//   ....[241]....
        /*133c*/ 	.word	0x00027f80


	//   ....[242]....
        /*1340*/ 	.word	0x00027fc0


	//   ....[243]....
        /*1344*/ 	.word	0x00028020


	//   ....[244]....
        /*1348*/ 	.word	0x00028090


	//   ....[245]....
        /*134c*/ 	.word	0x00028100


	//   ....[246]....
        /*1350*/ 	.word	0x00028160


	//   ....[247]....
        /*1354*/ 	.word	0x000281d0


	//   ....[248]....
        /*1358*/ 	.word	0x00028240


	//   ....[249]....
        /*135c*/ 	.word	0x000282b0


	//   ....[250]....
        /*1360*/ 	.word	0x00028310


	//   ....[251]....
        /*1364*/ 	.word	0x00028360


	//   ....[252]....
        /*1368*/ 	.word	0x000283a0


	//   ....[253]....
        /*136c*/ 	.word	0x000283f0


	//   ....[254]....
        /*1370*/ 	.word	0x00028430


	//   ....[255]....
        /*1374*/ 	.word	0x00028480


	//   ....[0]....
        /*1378*/ 	.word	0x000284c0


	//   ....[1]....
        /*137c*/ 	.word	0x00028510


	//   ....[2]....
        /*1380*/ 	.word	0x00028550


	//   ....[3]....
        /*1384*/ 	.word	0x000285b0


	//   ....[4]....
        /*1388*/ 	.word	0x00028620


	//   ....[5]....
        /*138c*/ 	.word	0x00028680


	//   ....[6]....
        /*1390*/ 	.word	0x000286f0


	//   ....[7]....
        /*1394*/ 	.word	0x00028760


	//   ....[8]....
        /*1398*/ 	.word	0x000287d0


	//   ....[9]....
        /*139c*/ 	.word	0x00028830


	//   ....[10]....
        /*13a0*/ 	.word	0x000288a0


	//   ....[11]....
        /*13a4*/ 	.word	0x00028910


	//   ....[12]....
        /*13a8*/ 	.word	0x00028980


	//   ....[13]....
        /*13ac*/ 	.word	0x000289f0


	//   ....[14]....
        /*13b0*/ 	.word	0x00028a40


	//   ....[15]....
        /*13b4*/ 	.word	0x00028a80


	//   ....[16]....
        /*13b8*/ 	.word	0x00028ad0


	//   ....[17]....
        /*13bc*/ 	.word	0x00028b10


	//   ....[18]....
        /*13c0*/ 	.word	0x00028b60


	//   ....[19]....
        /*13c4*/ 	.word	0x00028ba0


	//   ....[20]....
        /*13c8*/ 	.word	0x00028bf0


	//   ....[21]....
        /*13cc*/ 	.word	0x00028c30


	//   ....[22]....
        /*13d0*/ 	.word	0x00028c80


	//   ....[23]....
        /*13d4*/ 	.word	0x00028cc0


	//   ....[24]....
        /*13d8*/ 	.word	0x00028d10


	//   ....[25]....
        /*13dc*/ 	.word	0x00028d50


	//   ....[26]....
        /*13e0*/ 	.word	0x00028da0


	//   ....[27]....
        /*13e4*/ 	.word	0x00028df0


	//   ....[28]....
        /*13e8*/ 	.word	0x00028e40


	//   ....[29]....
        /*13ec*/ 	.word	0x00028e90


	//   ....[30]....
        /*13f0*/ 	.word	0x00028f00


	//   ....[31]....
        /*13f4*/ 	.word	0x00028f70


	//   ....[32]....
        /*13f8*/ 	.word	0x00028fe0


	//   ....[33]....
        /*13fc*/ 	.word	0x00029040


	//   ....[34]....
        /*1400*/ 	.word	0x000290b0


	//   ....[35]....
        /*1404*/ 	.word	0x00029120


	//   ....[36]....
        /*1408*/ 	.word	0x00029190


	//   ....[37]....
        /*140c*/ 	.word	0x000291f0


	//   ....[38]....
        /*1410*/ 	.word	0x00029260


	//   ....[39]....
        /*1414*/ 	.word	0x000292d0


	//   ....[40]....
        /*1418*/ 	.word	0x00029340


	//   ....[41]....
        /*141c*/ 	.word	0x000293a0


	//   ....[42]....
        /*1420*/ 	.word	0x00029410


	//   ....[43]....
        /*1424*/ 	.word	0x00029480


	//   ....[44]....
        /*1428*/ 	.word	0x000294f0


	//   ....[45]....
        /*142c*/ 	.word	0x00029550


	//   ....[46]....
        /*1430*/ 	.word	0x000295c0


	//   ....[47]....
        /*1434*/ 	.word	0x00029630


	//   ....[48]....
        /*1438*/ 	.word	0x000296a0


	//   ....[49]....
        /*143c*/ 	.word	0x00029700


	//   ....[50]....
        /*1440*/ 	.word	0x00029770


	//   ....[51]....
        /*1444*/ 	.word	0x000297e0


	//   ....[52]....
        /*1448*/ 	.word	0x00029850


	//   ....[53]....
        /*144c*/ 	.word	0x000298b0


	//   ....[54]....
        /*1450*/ 	.word	0x00029920


	//   ....[55]....
        /*1454*/ 	.word	0x00029990


	//   ....[56]....
        /*1458*/ 	.word	0x000299e0


	//   ....[57]....
        /*145c*/ 	.word	0x00029a20


	//   ....[58]....
        /*1460*/ 	.word	0x00029a70


	//   ....[59]....
        /*1464*/ 	.word	0x00029ac0


	//   ....[60]....
        /*1468*/ 	.word	0x00029b10


	//   ....[61]....
        /*146c*/ 	.word	0x00029b80


	//   ....[62]....
        /*1470*/ 	.word	0x00029bd0


	//   ....[63]....
        /*1474*/ 	.word	0x00029c20


	//   ....[64]....
        /*1478*/ 	.word	0x00029c70


	//   ....[65]....
        /*147c*/ 	.word	0x00029cc0


	//   ....[66]....
        /*1480*/ 	.word	0x00029d10


	//   ....[67]....
        /*1484*/ 	.word	0x00029d80


	//   ....[68]....
        /*1488*/ 	.word	0x00029dd0


	//   ....[69]....
        /*148c*/ 	.word	0x00029e40


	//   ....[70]....
        /*1490*/ 	.word	0x00029ea0


	//   ....[71]....
        /*1494*/ 	.word	0x00029f10


	//----- nvinfo : EIATTR_EXIT_INSTR_OFFSETS
	.align		4
.L_334:
        /*1498*/ 	.byte	0x04, 0x1c
        /*149a*/ 	.short	(.L_336 - .L_335)


	//   ....[0]....
.L_335:
        /*149c*/ 	.word	0x000010d0


	//   ....[1]....
        /*14a0*/ 	.word	0x00026ab0


	//----- nvinfo : EIATTR_MAX_THREADS
	.align		4
.L_336:
        /*14a4*/ 	.byte	0x04, 0x05
        /*14a6*/ 	.short	(.L_338 - .L_337)
.L_337:
        /*14a8*/ 	.word	0x00000080
        /*14ac*/ 	.word	0x00000001
        /*14b0*/ 	.word	0x00000001


	//----- nvinfo : EIATTR_CRS_STACK_SIZE
	.align		4
.L_338:
        /*14b4*/ 	.byte	0x04, 0x1e
        /*14b6*/ 	.short	(.L_340 - .L_339)
.L_339:
        /*14b8*/ 	.word	0x00000000
.L_340:


//--------------------- .nv.info._ZN7cutlass13device_kernelIN5flash19enable_sm80_to_sm89INS1_16FlashAttnFwdSm80INS1_25CollectiveMainloopFwdSm80ILi4ELi1ELb0EN4cute5tupleIJNS5_1CILi128EEENS7_ILi64EEENS7_ILi96EEEEEELi96ENS_10bfloat16_tEfNS_4arch4Sm80ELb1ELb0ELb1ELb0ELb1ELb0ELb1ELb1EEENS1_21CollectiveEpilogueFwdINS6_IJS8_SA_S9_EEENS6_IJNS7_ILi1EEESI_SI_EEESC_SE_Li128ELb0ELb1ELb1ELb0EEENS1_30DynamicPersistentTileSchedulerILi128ELi128ELb1ELb1ELb0EEEEEEEEEvNT_6ParamsE --------------------------
	.section	.nv.info._ZN7cutlass13device_kernelIN5flash19enable_sm80_to_sm89INS1_16FlashAttnFwdSm80INS1_25CollectiveMainloopFwdSm80ILi4ELi1ELb0EN4cute5tupleIJNS5_1CILi128EEENS7_ILi64EEENS7_ILi96EEEEEELi96ENS_10bfloat16_tEfNS_4arch4Sm80ELb1ELb0ELb1ELb0ELb1ELb0ELb1ELb1EEENS1_21CollectiveEpilogueFwdINS6_IJS8_SA_S9_EEENS6_IJNS7_ILi1EEESI_SI_EEESC_SE_Li128ELb0ELb1ELb1ELb0EEENS1_30DynamicPersistentTileSchedulerILi128ELi128ELb1ELb1ELb0EEEEEEEEEvNT_6ParamsE,"",@"SHT_CUDA_INFO"
	.sectionflags	@""
	.align	4


	//----- nvinfo : EIATTR_CUDA_API_VERSION
	.align		4
        /*0000*/ 	.byte	0x04, 0x37
        /*0002*/ 	.short	(.L_342 - .L_341)
.L_341:
        /*0004*/ 	.word	0x00000082


	//----- nvinfo : EIATTR_SW2861232_WAR
	.align		4
.L_342:
        /*0008*/ 	.byte	0x01, 0x35
	.zero		2


	//----- nvinfo : EIATTR_PARAM_CBANK
	.align		4
        /*000c*/ 	.byte	0x04, 0x0a
        /*000e*/ 	.short	(.L_344 - .L_343)
	.align		4
.L_343:
        /*0010*/ 	.word	index@(.nv.constant0._ZN7cutlass13device_kernelIN5flash19enable_sm80_to_sm89INS1_16FlashAttnFwdSm80INS1_25CollectiveMainloopFwdSm80ILi4ELi1ELb0EN4cute5tupleIJNS5_1CILi128EEENS7_ILi64EEENS7_ILi96EEEEEELi96ENS_10bfloat16_tEfNS_4arch4Sm80ELb1ELb0ELb1ELb0ELb1ELb0ELb1ELb1EEENS1_21CollectiveEpilogueFwdINS6_IJS8_SA_S9_EEENS6_IJNS7_ILi1EEESI_SI_EEESC_SE_Li128ELb0ELb1ELb1ELb0EEENS1_30DynamicPersistentTileSchedulerILi128ELi128ELb1ELb1ELb0EEEEEEEEEvNT_6ParamsE)
        /*0014*/ 	.short	0x0160
        /*0016*/ 	.short	0x0428


	//----- nvinfo : EIATTR_CBANK_PARAM_SIZE
	.align		4
.L_344:
        /*0018*/ 	.byte	0x03, 0x19
        /*001a*/ 	.short	0x0428


	//----- nvinfo : EIATTR_KPARAM_INFO
	.align		4
        /*001c*/ 	.byte	0x04, 0x17
        /*001e*/ 	.short	(.L_346 - .L_345)
.L_345:
        /*0020*/ 	.word	0x00000000
        /*0024*/ 	.short	0x0000
        /*0026*/ 	.short	0x0000
        /*0028*/ 	.byte	0x00, 0xf0, 0xa1, 0x10


	//----- nvinfo : EIATTR_MAXREG_COUNT
	.align		4
.L_346:
        /*002c*/ 	.byte	0x03, 0x1b
        /*002e*/ 	.short	0x00ff


	//----- nvinfo : EIATTR_NUM_BARRIERS
	.align		4
        /*0030*/ 	.byte	0x02, 0x4c
        /*0032*/ 	.byte	0x06
	.zero		1


	//----- nvinfo : EIATTR_ANNOTATIONS
	.align		4
        /*0034*/ 	.byte	0x04, 0x55
        /*0036*/ 	.short	(.L_348 - .L_347)


	//   ....[0]....
.L_347:
        /* <DEDUP_REMOVED lines=63> */


	//----- nvinfo : EIATTR_MERCURY_ISA_VERSION
	.align		4
.L_348:
        /*0410*/ 	.byte	0x03, 0x5f
        /*0412*/ 	.short	0x0000


	//----- nvinfo : EIATTR_INT_WARP_WIDE_INSTR_OFFSETS
	.align		4
        /*0414*/ 	.byte	0x04, 0x31
        /*0416*/ 	.short	(.L_350 - .L_349)


	//   ....[0]....
.L_349:
        /*0418*/ 	.word	0x0000f320


	//   ....[1]....
        /*041c*/ 	.word	0x0000f3a0


	//----- nvinfo : EIATTR_COOP_GROUP_MASK_REGIDS
	.align		4
.L_350:
        /*0420*/ 	.byte	0x04, 0x29
        /*0422*/ 	.short	(.L_352 - .L_351)


	//   ....[0]....
.L_351:
        /*0424*/ 	.word	0xffffffff


	//   ....[1]....
        /*0428*/ 	.word	0xffffffff


	//   ....[2]....
        /*042c*/ 	.word	0xffffffff


	//   ....[3]....
        /*0430*/ 	.word	0xffffffff


	//   ....[4]....
        /*0434*/ 	.word	0xffffffff


	//   ....[5]....
        /*0438*/ 	.word	0xffffffff


	//   ....[6]....
        /*043c*/ 	.word	0xffffffff


	//   ....[7]....
        /*0440*/ 	.word	0xffffffff


	//   ....[8]....
        /*0444*/ 	.word	0xffffffff


	//   ....[9]....
        /*0448*/ 	.word	0xffffffff


	//   ....[10]....
        /*044c*/ 	.word	0xffffffff


	//   ....[11]....
        /*0450*/ 	.word	0xffffffff


	//   ....[12]....
        /*0454*/ 	.word	0xffffffff


	//   ....[13]....
        /*0458*/ 	.word	0xffffffff


	//   ....[14]....
        /*045c*/ 	.word	0xffffffff


	//   ....[15]....
        /*0460*/ 	.word	0xffffffff


	//   ....[16]....
        /*0464*/ 	.word	0xffffffff


	//   ....[17]....
        /*0468*/ 	.word	0xffffffff


	//   ....[18]....
        /*046c*/ 	.word	0xffffffff


	//   ....[19]....
        /*0470*/ 	.word	0xffffffff


	//   ....[20]....
        /*0474*/ 	.word	0xffffffff


	//   ....[21]....
        /*0478*/ 	.word	0xffffffff


	//   ....[22]....
        /*047c*/ 	.word	0xffffffff


	//   ....[23]....
        /*0480*/ 	.word	0xffffffff


	//   ....[24]....
        /*0484*/ 	.word	0xffffffff


	//   ....[25]....
        /*0488*/ 	.word	0xffffffff


	//   ....[26]....
        /*048c*/ 	.word	0xffffffff


	//   ....[27]....
        /*0490*/ 	.word	0xffffffff


	//   ....[28]....
        /*0494*/ 	.word	0xffffffff


	//   ....[29]....
        /*0498*/ 	.word	0xffffffff


	//   ....[30]....
        /*049c*/ 	.word	0xffffffff


	//   ....[31]....
        /*04a0*/ 	.word	0xffffffff


	//   ....[32]....
        /*04a4*/ 	.word	0xffffffff


	//   ....[33]....
        /*04a8*/ 	.word	0xffffffff


	//   ....[34]....
        /*04ac*/ 	.word	0xffffffff


	//   ....[35]....
        /*04b0*/ 	.word	0xffffffff


	//   ....[36]....
        /*04b4*/ 	.word	0xffffffff


	//   ....[37]....
        /*04b8*/ 	.word	0xffffffff


	//   ....[38]....
        /*04bc*/ 	.word	0xffffffff


	//   ....[39]....
        /*04c0*/ 	.word	0xffffffff


	//   ....[40]....
        /*04c4*/ 	.word	0xffffffff


	//   ....[41]....
        /*04c8*/ 	.word	0xffffffff


	//   ....[42]....
        /*04cc*/ 	.word	0xffffffff


	//   ....[43]....
        /*04d0*/ 	.word	0xffffffff


	//   ....[44]....
        /*04d4*/ 	.word	0xffffffff


	//   ....[45]....
        /*04d8*/ 	.word	0xffffffff


	//   ....[46]....
        /*04dc*/ 	.word	0xffffffff


	//   ....[47]....
        /*04e0*/ 	.word	0xffffffff


	//   ....[48]....
        /*04e4*/ 	.word	0xffffffff


	//   ....[49]....
        /*04e8*/ 	.word	0xffffffff


	//   ....[50]....
        /*04ec*/ 	.word	0xffffffff


	//   ....[51]....
        /*04f0*/ 	.word	0xffffffff


	//   ....[52]....
        /*04f4*/ 	.word	0xffffffff


	//   ....[53]....
        /*04f8*/ 	.word	0xffffffff


	//   ....[54]....
        /*04fc*/ 	.word	0xffffffff


	//   ....[55]....
        /*0500*/ 	.word	0xffffffff


	//   ....[56]....
        /*0504*/ 	.word	0xffffffff


	//   ....[57]....
        /*0508*/ 	.word	0xffffffff


	//   ....[58]....
        /*050c*/ 	.word	0xffffffff


	//   ....[59]....
        /*0510*/ 	.word	0xffffffff


	//   ....[60]....
        /*0514*/ 	.word	0xffffffff


	//   ....[61]....
        /*0518*/ 	.word	0xffffffff


	//   ....[62]....
        /*051c*/ 	.word	0xffffffff


	//   ....[63]....
        /*0520*/ 	.word	0xffffffff


	//   ....[64]....
        /*0524*/ 	.word	0xffffffff


	//   ....[65]....
        /*0528*/ 	.word	0xffffffff


	//   ....[66]....
        /*052c*/ 	.word	0xffffffff


	//   ....[67]....
        /*0530*/ 	.word	0xffffffff


	//   ....[68]....
        /*0534*/ 	.word	0xffffffff


	//   ....[69]....
        /*0538*/ 	.word	0xffffffff


	//   ....[70]....
        /*053c*/ 	.word	0xffffffff


	//   ....[71]....
        /*0540*/ 	.word	0xffffffff


	//   ....[72]....
        /*0544*/ 	.word	0xffffffff


	//   ....[73]....
        /*0548*/ 	.word	0xffffffff


	//   ....[74]....
        /*054c*/ 	.word	0xffffffff


	//   ....[75]....
        /*0550*/ 	.word	0xffffffff


	//   ....[76]....
        /*0554*/ 	.word	0xffffffff


	//   ....[77]....
        /*0558*/ 	.word	0xffffffff


	//   ....[78]....
        /*055c*/ 	.word	0xffffffff


	//   ....[79]....
        /*0560*/ 	.word	0xffffffff


	//   ....[80]....
        /*0564*/ 	.word	0xffffffff


	//   ....[81]....
        /*0568*/ 	.word	0xffffffff


	//   ....[82]....
        /*056c*/ 	.word	0xffffffff


	//   ....[83]....
        /*0570*/ 	.word	0xffffffff


	//   ....[84]....
        /*0574*/ 	.word	0xffffffff


	//   ....[85]....
        /*0578*/ 	.word	0xffffffff


	//   ....[86]....
        /*057c*/ 	.word	0xffffffff


	//   ....[87]....
        /*0580*/ 	.word	0xffffffff


	//   ....[88]....
        /*0584*/ 	.word	0xffffffff


	//   ....[89]....
        /*0588*/ 	.word	0xffffffff


	//   ....[90]....
        /*058c*/ 	.word	0xffffffff


	//   ....[91]....
        /*0590*/ 	.word	0xffffffff


	//   ....[92]....
        /*0594*/ 	.word	0xffffffff


	//   ....[93]....
        /*0598*/ 	.word	0xffffffff


	//   ....[94]....
        /*059c*/ 	.word	0xffffffff


	//   ....[95]....
        /*05a0*/ 	.word	0xffffffff


	//   ....[96]....
        /*05a4*/ 	.word	0xffffffff


	//   ....[97]....
        /*05a8*/ 	.word	0xffffffff


	//   ....[98]....
        /*05ac*/ 	.word	0xffffffff


	//   ....[99]....
        /*05b0*/ 	.word	0xffffffff


	//   ....[100]....
        /*05b4*/ 	.word	0xffffffff


	//   ....[101]....
        /*05b8*/ 	.word	0xffffffff


	//   ....[102]....
        /*05bc*/ 	.word	0xffffffff


	//   ....[103]....
        /*05c0*/ 	.word	0xffffffff


	//   ....[104]....
        /*05c4*/ 	.word	0xffffffff


	//   ....[105]....
        /*05c8*/ 	.word	0xffffffff


	//   ....[106]....
        /*05cc*/ 	.word	0xffffffff


	//   ....[107]....
        /*05d0*/ 	.word	0xffffffff


	//   ....[108]....
        /*05d4*/ 	.word	0xffffffff


	//   ....[109]....
        /*05d8*/ 	.word	0xffffffff


	//   ....[110]....
        /*05dc*/ 	.word	0xffffffff


	//   ....[111]....
        /*05e0*/ 	.word	0xffffffff


	//   ....[112]....
        /*05e4*/ 	.word	0xffffffff


	//   ....[113]....
        /*05e8*/ 	.word	0xffffffff


	//   ....[114]....
        /*05ec*/ 	.word	0xffffffff


	//   ....[115]....
        /*05f0*/ 	.word	0xffffffff


	//   ....[116]....
        /*05f4*/ 	.word	0xffffffff


	//   ....[117]....
        /*05f8*/ 	.word	0xffffffff


	//   ....[118]....
        /*05fc*/ 	.word	0xffffffff


	//   ....[119]....
        /*0600*/ 	.word	0xffffffff


	//   ....[120]....
        /*0604*/ 	.word	0xffffffff


	//   ....[121]....
        /*0608*/ 	.word	0xffffffff


	//   ....[122]....
        /*060c*/ 	.word	0xffffffff


	//   ....[123]....
        /*0610*/ 	.word	0xffffffff


	//   ....[124]....
        /*0614*/ 	.word	0xffffffff


	//   ....[125]....
        /*0618*/ 	.word	0xffffffff


	//   ....[126]....
        /*061c*/ 	.word	0xffffffff


	//   ....[127]....
        /*0620*/ 	.word	0xffffffff


	//   ....[128]....
        /*0624*/ 	.word	0xffffffff


	//   ....[129]....
        /*0628*/ 	.word	0xffffffff


	//   ....[130]....
        /*062c*/ 	.word	0xffffffff


	//   ....[131]....
        /*0630*/ 	.word	0xffffffff


	//   ....[132]....
        /*0634*/ 	.word	0xffffffff


	//   ....[133]....
        /*0638*/ 	.word	0xffffffff


	//   ....[134]....
        /*063c*/ 	.word	0xffffffff


	//   ....[135]....
        /*0640*/ 	.word	0xffffffff


	//   ....[136]....
        /*0644*/ 	.word	0xffffffff


	//   ....[137]....
        /*0648*/ 	.word	0xffffffff


	//   ....[138]....
        /*064c*/ 	.word	0xffffffff


	//   ....[139]....
        /*0650*/ 	.word	0xffffffff


	//   ....[140]....
        /*0654*/ 	.word	0xffffffff


	//   ....[141]....
        /*0658*/ 	.word	0xffffffff


	//   ....[142]....
        /*065c*/ 	.word	0xffffffff


	//   ....[143]....
        /*0660*/ 	.word	0xffffffff


	//   ....[144]....
        /*0664*/ 	.word	0xffffffff


	//   ....[145]....
        /*0668*/ 	.word	0xffffffff


	//   ....[146]....
        /*066c*/ 	.word	0xffffffff


	//   ....[147]....
        /*0670*/ 	.word	0xffffffff


	//   ....[148]....
        /*0674*/ 	.word	0xffffffff


	//   ....[149]....
        /*0678*/ 	.word	0xffffffff


	//   ....[150]....
        /*067c*/ 	.word	0xffffffff


	//   ....[151]....
        /*0680*/ 	.word	0xffffffff


	//   ....[152]....
        /*0684*/ 	.word	0xffffffff


	//   ....[153]....
        /*0688*/ 	.word	0xffffffff


	//   ....[154]....
        /*068c*/ 	.word	0xffffffff


	//   ....[155]....
        /*0690*/ 	.word	0xffffffff


	//   ....[156]....
        /*0694*/ 	.word	0xffffffff


	//   ....[157]....
        /*0698*/ 	.word	0xffffffff


	//   ....[158]....
        /*069c*/ 	.word	0xffffffff


	//   ....[159]....
        /*06a0*/ 	.word	0xffffffff


	//   ....[160]....
        /*06a4*/ 	.word	0xffffffff


	//----- nvinfo : EIATTR_COOP_GROUP_INSTR_OFFSETS
	.align		4
.L_352:
        /*06a8*/ 	.byte	0x04, 0x28
        /*06aa*/ 	.short	(.L_354 - .L_353)


	//   ....[0]....
.L_353:
        /*06ac*/ 	.word	0x00000050


	//   ....[1]....
        /*06b0*/ 	.word	0x000018a0


	//   ....[2]....
        /*06b4*/ 	.word	0x000018c0


	//   ....[3]....
        /*06b8*/ 	.word	0x00001af0


	//   ....[4]....
        /*06bc*/ 	.word	0x00001b00


	//   ....[5]....
        /*06c0*/ 	.word	0x00001cc0


	//   ....[6]....
        /*06c4*/ 	.word	0x00001ce0


	//   ....[7]....
        /*06c8*/ 	.word	0x00001ea0


	//   ....[8]....
        /*06cc*/ 	.word	0x00001eb0


	//   ....[9]....
        /*06d0*/ 	.word	0x00002440


	//   ....[10]....
        /*06d4*/ 	.word	0x00002450


	//   ....[11]....
        /*06d8*/ 	.word	0x00002460


	//   ....[12]....
        /*06dc*/ 	.word	0x00002470


	//   ....[13]....
        /*06e0*/ 	.word	0x00002740


	//   ....[14]....
        /*06e4*/ 	.word	0x00002750


	//   ....[15]....
        /*06e8*/ 	.word	0x00002760


	//   ....[16]....
        /*06ec*/ 	.word	0x00002770


	//   ....[17]....
        /*06f0*/ 	.word	0x00003be0


	//   ....[18]....
        /*06f4*/ 	.word	0x00003c00


	//   ....[19]....
        /*06f8*/ 	.word	0x00003d20


	//   ....[20]....
        /*06fc*/ 	.word	0x00003d40


	//   ....[21]....
        /*0700*/ 	.word	0x00003fb0


	//   ....[22]....
        /*0704*/ 	.word	0x000041f0


	//   ....[23]....
        /*0708*/ 	.word	0x00004200


	//   ....[24]....
        /*070c*/ 	.word	0x00004210


	//   ....[25]....
        /*0710*/ 	.word	0x00004c10


	//   ....[26]....
        /*0714*/ 	.word	0x00004c40


	//   ....[27]....
        /*0718*/ 	.word	0x00004c60


	//   ....[28]....
        /*071c*/ 	.word	0x00004c70


	//   ....[29]....
        /*0720*/ 	.word	0x00004ca0


	//   ....[30]....
        /*0724*/ 	.word	0x00004cc0


	//   ....[31]....
        /*0728*/ 	.word	0x00004ce0


	//   ....[32]....
        /*072c*/ 	.word	0x00004cf0


	//   ....[33]....
        /*0730*/ 	.word	0x00006770


	//   ....[34]....
        /*0734*/ 	.word	0x00006790


	//   ....[35]....
        /*0738*/ 	.word	0x000068b0


	//   ....[36]....
        /*073c*/ 	.word	0x000068c0


	//   ....[37]....
        /*0740*/ 	.word	0x00007d30


	//   ....[38]....
        /*0744*/ 	.word	0x00007d50


	//   ....[39]....
        /*0748*/ 	.word	0x00007e40


	//   ....[40]....
        /*074c*/ 	.word	0x00007e80


	//   ....[41]....
        /*0750*/ 	.word	0x000080e0


	//   ....[42]....
        /*0754*/ 	.word	0x00008320


	//   ....[43]....
        /*0758*/ 	.word	0x00008350


	//   ....[44]....
        /*075c*/ 	.word	0x00008380


	//   ....[45]....
        /*0760*/ 	.word	0x00008860


	//   ....[46]....
        /*0764*/ 	.word	0x00008960


	//   ....[47]....
        /*0768*/ 	.word	0x00008a50


	//   ....[48]....
        /*076c*/ 	.word	0x00008b50


	//   ....[49]....
        /*0770*/ 	.word	0x00008c40


	//   ....[50]....
        /*0774*/ 	.word	0x00008d10


	//   ....[51]....
        /*0778*/ 	.word	0x00008e30


	//   ....[52]....
        /*077c*/ 	.word	0x00008e50


	//   ....[53]....
        /*0780*/ 	.word	0x0000af90


	//   ....[54]....
        /*0784*/ 	.word	0x0000afb0


	//   ....[55]....
        /*0788*/ 	.word	0x0000b010


	//   ....[56]....
        /*078c*/ 	.word	0x0000b060


	//   ....[57]....
        /*0790*/ 	.word	0x0000c4b0


	//   ....[58]....
        /*0794*/ 	.word	0x0000c4d0


	//   ....[59]....
        /*0798*/ 	.word	0x0000c5a0


	//   ....[60]....
        /*079c*/ 	.word	0x0000c5c0


	//   ....[61]....
        /*07a0*/ 	.word	0x0000cb00


	//   ....[62]....
        /*07a4*/ 	.word	0x0000cb20


	//   ....[63]....
        /*07a8*/ 	.word	0x0000cb30


	//   ....[64]....
        /*07ac*/ 	.word	0x0000cb60


	//   ....[65]....
        /*07b0*/ 	.word	0x0000cb70


	//   ....[66]....
        /*07b4*/ 	.word	0x0000cb90


	//   ....[67]....
        /*07b8*/ 	.word	0x0000cbc0


	//   ....[68]....
        /*07bc*/ 	.word	0x0000cbe0


	//   ....[69]....
        /*07c0*/ 	.word	0x0000e960


	//   ....[70]....
        /*07c4*/ 	.word	0x0000e990


	//   ....[71]....
        /*07c8*/ 	.word	0x0000e9a0


	//   ....[72]....
        /*07cc*/ 	.word	0x0000e9b0


	//   ....[73]....
        /*07d0*/ 	.word	0x0000e9c0


	//   ....[74]....
        /*07d4*/ 	.word	0x0000e9f0


	//   ....[75]....
        /*07d8*/ 	.word	0x0000ea10


	//   ....[76]....
        /*07dc*/ 	.word	0x0000ea30


	//   ....[77]....
        /*07e0*/ 	.word	0x0000f4f0


	//   ....[78]....
        /*07e4*/ 	.word	0x0000faa0


	//   ....[79]....
        /*07e8*/ 	.word	0x0000fab0


	//   ....[80]....
        /*07ec*/ 	.word	0x0000fac0


	//   ....[81]....
        /*07f0*/ 	.word	0x0000faf0


	//   ....[82]....
        /*07f4*/ 	.word	0x0000fb50


	//   ....[83]....
        /*07f8*/ 	.word	0x0000fb80


	//   ....[84]....
        /*07fc*/ 	.word	0x0000fba0


	//   ....[85]....
        /*0800*/ 	.word	0x0000fbb0


	//   ....[86]....
        /*0804*/ 	.word	0x0000fca0


	//   ....[87]....
        /*0808*/ 	.word	0x0000fcd0


	//   ....[88]....
        /*080c*/ 	.word	0x00010030


	//   ....[89]....
        /*0810*/ 	.word	0x00010050


	//   ....[90]....
        /*0814*/ 	.word	0x00010380


	//   ....[91]....
        /*0818*/ 	.word	0x000103a0


	//   ....[92]....
        /*081c*/ 	.word	0x000106d0


	//   ....[93]....
        /*0820*/ 	.word	0x000106e0


	//   ....[94]....
        /*0824*/ 	.word	0x00010d80


	//   ....[95]....
        /*0828*/ 	.word	0x00010e90


	//   ....[96]....
        /*082c*/ 	.word	0x00010f00


	//   ....[97]....
        /*0830*/ 	.word	0x00010f60


	//   ....[98]....
        /*0834*/ 	.word	0x00010fc0


	//   ....[99]....
        /*0838*/ 	.word	0x00011020


	//   ....[100]....
        /*083c*/ 	.word	0x00011090


	//   ....[101]....
        /*0840*/ 	.word	0x000110f0


	//   ....[102]....
        /*0844*/ 	.word	0x00011150


	//   ....[103]....
        /*0848*/ 	.word	0x000111b0


	//   ....[104]....
        /*084c*/ 	.word	0x00011220


	//   ....[105]....
        /*0850*/ 	.word	0x000113b0


	//   ....[106]....
        /*0854*/ 	.word	0x00011410


	//   ....[107]....
        /*0858*/ 	.word	0x00011470


	//   ....[108]....
        /*085c*/ 	.word	0x000114d0


	//   ....[109]....
        /*0860*/ 	.word	0x00011740


	//   ....[110]....
        /*0864*/ 	.word	0x000119b0


	//   ....[111]....
        /*0868*/ 	.word	0x00011fd0


	//   ....[112]....
        /*086c*/ 	.word	0x00012020


	//   ....[113]....
        /*0870*/ 	.word	0x00012070


	//   ....[114]....
        /*0874*/ 	.word	0x000120c0


	//   ....[115]....
        /*0878*/ 	.word	0x00012110


	//   ....[116]....
        /*087c*/ 	.word	0x00012160


	//   ....[117]....
        /*0880*/ 	.word	0x000121b0


	//   ....[118]....
        /*0884*/ 	.word	0x00012200


	//   ....[119]....
        /*0888*/ 	.word	0x00012270


	//   ....[120]....
        /*088c*/ 	.word	0x000122e0


	//   ....[121]....
        /*0890*/ 	.word	0x00012470


	//   ....[122]....
        /*0894*/ 	.word	0x000124d0


	//   ....[123]....
        /*0898*/ 	.word	0x00012530


	//   ....[124]....
        /*089c*/ 	.word	0x000125a0


	//   ....[125]....
        /*08a0*/ 	.word	0x00012730


	//   ....[126]....
        /*08a4*/ 	.word	0x00012790


	//   ....[127]....
        /*08a8*/ 	.word	0x000127e0


	//   ....[128]....
        /*08ac*/ 	.word	0x00012830


	//   ....[129]....
        /*08b0*/ 	.word	0x00012a80


	//   ....[130]....
        /*08b4*/ 	.word	0x00012cd0


	//   ....[131]....
        /*08b8*/ 	.word	0x00013310


	//   ....[132]....
        /*08bc*/ 	.word	0x00013350


	//   ....[133]....
        /*08c0*/ 	.word	0x000133a0


	//   ....[134]....
        /*08c4*/ 	.word	0x000133e0


	//   ....[135]....
        /*08c8*/ 	.word	0x00013430


	//   ....[136]....
        /*08cc*/ 	.word	0x00013470


	//   ....[137]....
        /*08d0*/ 	.word	0x000134c0


	//   ....[138]....
        /*08d4*/ 	.word	0x00013500


	//   ....[139]....
        /*08d8*/ 	.word	0x00013560


	//   ....[140]....
        /*08dc*/ 	.word	0x000135c0


	//   ....[141]....
        /*08e0*/ 	.word	0x00013630


	//   ....[142]....
        /*08e4*/ 	.word	0x00013770


	//   ....[143]....
        /*08e8*/ 	.word	0x000137d0


	//   ....[144]....
        /*08ec*/ 	.word	0x00013810


	//   ....[145]....
        /*08f0*/ 	.word	0x00013850


	//   ....[146]....
        /*08f4*/ 	.word	0x000138a0


	//   ....[147]....
        /*08f8*/ 	.word	0x000138e0


	//   ....[148]....
        /*08fc*/ 	.word	0x00013930


	//   ....[149]....
        /*0900*/ 	.word	0x00013970


	//   ....[150]....
        /*0904*/ 	.word	0x000139c0


	//   ....[151]....
        /*0908*/ 	.word	0x00013a00


	//   ....[152]....
        /*090c*/ 	.word	0x00013a50


	//   ....[153]....
        /*0910*/ 	.word	0x00013ab0


	//   ....[154]....
        /*0914*/ 	.word	0x00013b00


	//   ....[155]....
        /*0918*/ 	.word	0x00013b50


	//   ....[156]....
        /*091c*/ 	.word	0x00013ba0


	//   ....[157]....
        /*0920*/ 	.word	0x00013bf0


	//   ....[158]....
        /*0924*/ 	.word	0x00013c40


	//   ....[159]....
        /*0928*/ 	.word	0x00013c90


	//   ....[160]....
        /*092c*/ 	.word	0x00013d00


	//----- nvinfo : EIATTR_EXIT_INSTR_OFFSETS
	.align		4
.L_354:
        /*0930*/ 	.byte	0x04, 0x1c
        /*0932*/ 	.short	(.L_356 - .L_355)


	//   ....[0]....
.L_355:
        /*0934*/ 	.word	0x000000a0


	//   ....[1]....
        /*0938*/ 	.word	0x00010e40


	//----- nvinfo : EIATTR_MAX_THREADS
	.align		4
.L_356:
        /*093c*/ 	.byte	0x04, 0x05
        /*093e*/ 	.short	(.L_358 - .L_357)
.L_357:
        /*0940*/ 	.word	0x00000080
        /*0944*/ 	.word	0x00000001
        /*0948*/ 	.word	0x00000001


	//----- nvinfo : EIATTR_CRS_STACK_SIZE
	.align		4
.L_358:
        /*094c*/ 	.byte	0x04, 0x1e
        /*094e*/ 	.short	(.L_360 - .L_359)
.L_359:
        /*0950*/ 	.word	0x00000000
.L_360:


//--------------------- .nv.info._ZN7cutlass13device_kernelIN5flash19enable_sm80_to_sm89INS1_16FlashAttnFwdSm80INS1_25CollectiveMainloopFwdSm80ILi4ELi1ELb0EN4cute5tupleIJNS5_1CILi128EEENS7_ILi48EEENS7_ILi96EEEEEELi96ENS_10bfloat16_tEfNS_4arch4Sm80ELb1ELb0ELb1ELb1ELb1ELb0ELb1ELb1EEENS1_21CollectiveEpilogueFwdINS6_IJS8_SA_S9_EEENS6_IJNS7_ILi1EEESI_SI_EEESC_SE_Li128ELb1ELb1ELb1ELb0EEENS1_36VarlenDynamicPersistentTileSchedulerILi128ELi48ELi128ELi128ELb1ELb1ELb0ELb1ELb1ELb1EEEEEEEEEvNT_6ParamsE --------------------------
	.section	.nv.info._ZN7cutlass13device_kernelIN5flash19enable_sm80_to_sm89INS1_16FlashAttnFwdSm80INS1_25CollectiveMainloopFwdSm80ILi4ELi1ELb0EN4cute5tupleIJNS5_1CILi128EEENS7_ILi48EEENS7_ILi96EEEEEELi96ENS_10bfloat16_tEfNS_4arch4Sm80ELb1ELb0ELb1ELb1ELb1ELb0ELb1ELb1EEENS1_21CollectiveEpilogueFwdINS6_IJS8_SA_S9_EEENS6_IJNS7_ILi1EEESI_SI_EEESC_SE_Li128ELb1ELb1ELb1ELb0EEENS1_36VarlenDynamicPersistentTileSchedulerILi128ELi48ELi128ELi128ELb1ELb1ELb0ELb1ELb1ELb1EEEEEEEEEvNT_6ParamsE,"",@"SHT_CUDA_INFO"
	.sectionflags	@""
	.align	4


	//----- nvinfo : EIATTR_CUDA_API_VERSION
	.align		4
        /*0000*/ 	.byte	0x04, 0x37
        /*0002*/ 	.short	(.L_362 - .L_361)
.L_361:
        /*0004*/ 	.word	0x00000082


	//----- nvinfo : EIATTR_SW2861232_WAR
	.align		4
.L_362:
        /*0008*/ 	.byte	0x01, 0x35
	.zero		2


	//----- nvinfo : EIATTR_PARAM_CBANK
	.align		4
        /*000c*/ 	.byte	0x04, 0x0a
        /*000e*/ 	.short	(.L_364 - .L_363)
	.align		4
.L_363:
        /*0010*/ 	.word	index@(.nv.constant0._ZN7cutlass13device_kernelIN5flash19enable_sm80_to_sm89INS1_16FlashAttnFwdSm80INS1_25CollectiveMainloopFwdSm80ILi4ELi1ELb0EN4cute5tupleIJNS5_1CILi128EEENS7_ILi48EEENS7_ILi96EEEEEELi96ENS_10bfloat16_tEfNS_4arch4Sm80ELb1ELb0ELb1ELb1ELb1ELb0ELb1ELb1EEENS1_21CollectiveEpilogueFwdINS6_IJS8_SA_S9_EEENS6_IJNS7_ILi1EEESI_SI_EEESC_SE_Li128ELb1ELb1ELb1ELb0EEENS1_36VarlenDynamicPersistentTileSchedulerILi128ELi48ELi128ELi128ELb1ELb1ELb0ELb1ELb1ELb1EEEEEEEEEvNT_6ParamsE)
        /*0014*/ 	.short	0x0160
        /*0016*/ 	.short	0x0438


	//----- nvinfo : EIATTR_CBANK_PARAM_SIZE
	.align		4
.L_364:
        /*0018*/ 	.byte	0x03, 0x19
        /*001a*/ 	.short	0x0438


	//----- nvinfo : EIATTR_KPARAM_INFO
	.align		4
        /*001c*/ 	.byte	0x04, 0x17
        /*001e*/ 	.short	(.L_366 - .L_365)
.L_365:
        /*0020*/ 	.word	0x00000000
        /*0024*/ 	.short	0x0000
        /*0026*/ 	.short	0x0000
        /*0028*/ 	.byte	0x00, 0xf0, 0xe1, 0x10


	//----- nvinfo : EIATTR_MAXREG_COUNT
	.align		4
.L_366:
        /*002c*/ 	.byte	0x03, 0x1b
        /*002e*/ 	.short	0x00ff


	//----- nvinfo : EIATTR_NUM_BARRIERS
	.align		4
        /*0030*/ 	.byte	0x02, 0x4c
        /*0032*/ 	.byte	0x06
	.zero		1


	//----- nvinfo : EIATTR_ANNOTATIONS
	.align		4
        /*0034*/ 	.byte	0x04, 0x55
        /*0036*/ 	.short	(.L_368 - .L_367)


	//   ....[0]....
.L_367:
        /* <DEDUP_REMOVED lines=41> */


	//----- nvinfo : EIATTR_MERCURY_ISA_VERSION
	.align		4
.L_368:
        /*02b0*/ 	.byte	0x03, 0x5f
        /*02b2*/ 	.short	0x0000


	//----- nvinfo : EIATTR_INT_WARP_WIDE_INSTR_OFFSETS
	.align		4
        /*02b4*/ 	.byte	0x04, 0x31
        /*02b6*/ 	.short	(.L_370 - .L_369)


	//   ....[0]....
.L_369:
        /*02b8*/ 	.word	0x0000daa0


	//   ....[1]....
        /*02bc*/ 	.word	0x0000db20


	//----- nvinfo : EIATTR_COOP_GROUP_MASK_REGIDS
	.align		4
.L_370:
        /*02c0*/ 	.byte	0x04, 0x29
        /*02c2*/ 	.short	(.L_372 - .L_371)


	//   ....[0]....
.L_371:
        /*02c4*/ 	.word	0xffffffff


	//   ....[1]....
        /*02c8*/ 	.word	0xffffffff


	//   ....[2]....
        /*02cc*/ 	.word	0xffffffff


	//   ....[3]....
        /*02d0*/ 	.word	0xffffffff


	//   ....[4]....
        /*02d4*/ 	.word	0xffffffff


	//   ....[5]....
        /*02d8*/ 	.word	0xffffffff


	//   ....[6]....
        /*02dc*/ 	.word	0xffffffff


	//   ....[7]....
        /*02e0*/ 	.word	0xffffffff


	//   ....[8]....
        /*02e4*/ 	.word	0xffffffff


	//   ....[9]....
        /*02e8*/ 	.word	0xffffffff


	//   ....[10]....
        /*02ec*/ 	.word	0xffffffff


	//   ....[11]....
        /*02f0*/ 	.word	0xffffffff


	//   ....[12]....
        /*02f4*/ 	.word	0xffffffff


	//   ....[13]....
        /*02f8*/ 	.word	0xffffffff


	//   ....[14]....
        /*02fc*/ 	.word	0xffffffff


	//   ....[15]....
        /*0300*/ 	.word	0xffffffff


	//   ....[16]....
        /*0304*/ 	.word	0xffffffff


	//   ....[17]....
        /*0308*/ 	.word	0xffffffff


	//   ....[18]....
        /*030c*/ 	.word	0xffffffff


	//   ....[19]....
        /*0310*/ 	.word	0xffffffff


	//   ....[20]....
        /*0314*/ 	.word	0xffffffff


	//   ....[21]....
        /*0318*/ 	.word	0xffffffff


	//   ....[22]....
        /*031c*/ 	.word	0xffffffff


	//   ....[23]....
        /*0320*/ 	.word	0xffffffff


	//   ....[24]....
        /*0324*/ 	.word	0xffffffff


	//   ....[25]....
        /*0328*/ 	.word	0xffffffff


	//   ....[26]....
        /*032c*/ 	.word	0xffffffff


	//   ....[27]....
        /*0330*/ 	.word	0xffffffff


	//   ....[28]....
        /*0334*/ 	.word	0xffffffff


	//   ....[29]....
        /*0338*/ 	.word	0xffffffff


	//   ....[30]....
        /*033c*/ 	.word	0xffffffff


	//   ....[31]....
        /*0340*/ 	.word	0xffffffff


	//   ....[32]....
        /*0344*/ 	.word	0xffffffff


	//   ....[33]....
        /*0348*/ 	.word	0xffffffff


	//   ....[34]....
        /*034c*/ 	.word	0xffffffff


	//   ....[35]....
        /*0350*/ 	.word	0xffffffff


	//   ....[36]....
        /*0354*/ 	.word	0xffffffff


	//   ....[37]....
        /*0358*/ 	.word	0xffffffff


	//   ....[38]....
        /*035c*/ 	.word	0xffffffff


	//   ....[39]....
        /*0360*/ 	.word	0xffffffff


	//   ....[40]....
        /*0364*/ 	.word	0xffffffff


	//   ....[41]....
        /*0368*/ 	.word	0xffffffff


	//   ....[42]....
        /*036c*/ 	.word	0xffffffff


	//   ....[43]....
        /*0370*/ 	.word	0xffffffff


	//   ....[44]....
        /*0374*/ 	.word	0xffffffff


	//   ....[45]....
        /*0378*/ 	.word	0xffffffff


	//   ....[46]....
        /*037c*/ 	.word	0xffffffff


	//   ....[47]....
        /*0380*/ 	.word	0xffffffff


	//   ....[48]....
        /*0384*/ 	.word	0xffffffff


	//   ....[49]....
        /*0388*/ 	.word	0xffffffff


	//   ....[50]....
        /*038c*/ 	.word	0xffffffff


	//   ....[51]....
        /*0390*/ 	.word	0xffffffff


	//   ....[52]....
        /*0394*/ 	.word	0xffffffff


	//   ....[53]....
        /*0398*/ 	.word	0xffffffff


	//   ....[54]....
        /*039c*/ 	.word	0xffffffff


	//   ....[55]....
        /*03a0*/ 	.word	0xffffffff


	//   ....[56]....
        /*03a4*/ 	.word	0xffffffff


	//   ....[57]....
        /*03a8*/ 	.word	0xffffffff


	//   ....[58]....
        /*03ac*/ 	.word	0xffffffff


	//   ....[59]....
        /*03b0*/ 	.word	0xffffffff


	//   ....[60]....
        /*03b4*/ 	.word	0xffffffff


	//   ....[61]....
        /*03b8*/ 	.word	0xffffffff


	//   ....[62]....
        /*03bc*/ 	.word	0xffffffff


	//   ....[63]....
        /*03c0*/ 	.word	0xffffffff


	//   ....[64]....
        /*03c4*/ 	.word	0xffffffff


	//   ....[65]....
        /*03c8*/ 	.word	0xffffffff


	//   ....[66]....
        /*03cc*/ 	.word	0xffffffff


	//   ....[67]....
        /*03d0*/ 	.word	0xffffffff


	//   ....[68]....
        /*03d4*/ 	.word	0xffffffff


	//   ....[69]....
        /*03d8*/ 	.word	0xffffffff


	//   ....[70]....
        /*03dc*/ 	.word	0xffffffff


	//   ....[71]....
        /*03e0*/ 	.word	0xffffffff


	//   ....[72]....
        /*03e4*/ 	.word	0xffffffff


	//   ....[73]....
        /*03e8*/ 	.word	0xffffffff


	//   ....[74]....
        /*03ec*/ 	.word	0xffffffff


	//   ....[75]....
        /*03f0*/ 	.word	0xffffffff


	//   ....[76]....
        /*03f4*/ 	.word	0xffffffff


	//   ....[77]....
        /*03f8*/ 	.word	0xffffffff


	//   ....[78]....
        /*03fc*/ 	.word	0xffffffff


	//   ....[79]....
        /*0400*/ 	.word	0xffffffff


	//   ....[80]....
        /*0404*/ 	.word	0xffffffff


	//   ....[81]....
        /*0408*/ 	.word	0xffffffff


	//   ....[82]....
        /*040c*/ 	.word	0xffffffff


	//   ....[83]....
        /*0410*/ 	.word	0xffffffff


	//   ....[84]....
        /*0414*/ 	.word	0xffffffff


	//   ....[85]....
        /*0418*/ 	.word	0xffffffff


	//   ....[86]....
        /*041c*/ 	.word	0xffffffff


	//   ....[87]....
        /*0420*/ 	.word	0xffffffff


	//   ....[88]....
        /*0424*/ 	.word	0xffffffff


	//   ....[89]....
        /*0428*/ 	.word	0xffffffff


	//   ....[90]....
        /*042c*/ 	.word	0xffffffff


	//   ....[91]....
        /*0430*/ 	.word	0xffffffff


	//   ....[92]....
        /*0434*/ 	.word	0xffffffff


	//   ....[93]....
        /*0438*/ 	.word	0xffffffff


	//   ....[94]....
        /*043c*/ 	.word	0xffffffff


	//   ....[95]....
        /*0440*/ 	.word	0xffffffff


	//   ....[96]....
        /*0444*/ 	.word	0xffffffff


	//   ....[97]....
        /*0448*/ 	.word	0xffffffff


	//   ....[98]....
        /*044c*/ 	.word	0xffffffff


	//   ....[99]....
        /*0450*/ 	.word	0xffffffff


	//   ....[100]....
        /*0454*/ 	.word	0xffffffff


	//   ....[101]....
        /*0458*/ 	.word	0xffffffff


	//   ....[102]....
        /*045c*/ 	.word	0xffffffff


	//   ....[103]....
        /*0460*/ 	.word	0xffffffff


	//   ....[104]....
        /*0464*/ 	.word	0xffffffff


	//   ....[105]....
        /*0468*/ 	.word	0xffffffff


	//   ....[106]....
        /*046c*/ 	.word	0xffffffff


	//   ....[107]....
        /*0470*/ 	.word	0xffffffff


	//   ....[108]....
        /*0474*/ 	.word	0xffffffff


	//   ....[109]....
        /*0478*/ 	.word	0xffffffff


	//   ....[110]....
        /*047c*/ 	.word	0xffffffff


	//   ....[111]....
        /*0480*/ 	.word	0xffffffff


	//   ....[112]....
        /*0484*/ 	.word	0xffffffff


	//   ....[113]....
        /*0488*/ 	.word	0xffffffff


	//   ....[114]....
        /*048c*/ 	.word	0xffffffff


	//   ....[115]....
        /*0490*/ 	.word	0xffffffff


	//   ....[116]....
        /*0494*/ 	.word	0xffffffff


	//   ....[117]....
        /*0498*/ 	.word	0xffffffff


	//   ....[118]....
        /*049c*/ 	.word	0xffffffff


	//   ....[119]....
        /*04a0*/ 	.word	0xffffffff


	//   ....[120]....
        /*04a4*/ 	.word	0xffffffff


	//   ....[121]....
        /*04a8*/ 	.word	0xffffffff


	//   ....[122]....
        /*04ac*/ 	.word	0xffffffff


	//   ....[123]....
        /*04b0*/ 	.word	0xffffffff


	//   ....[124]....
        /*04b4*/ 	.word	0xffffffff


	//   ....[125]....
        /*04b8*/ 	.word	0xffffffff


	//   ....[126]....
        /*04bc*/ 	.word	0xffffffff


	//   ....[127]....
        /*04c0*/ 	.word	0xffffffff


	//   ....[128]....
        /*04c4*/ 	.word	0xffffffff


	//   ....[129]....
        /*04c8*/ 	.word	0xffffffff


	//   ....[130]....
        /*04cc*/ 	.word	0xffffffff


	//   ....[131]....
        /*04d0*/ 	.word	0xffffffff


	//   ....[132]....
        /*04d4*/ 	.word	0xffffffff


	//   ....[133]....
        /*04d8*/ 	.word	0xffffffff


	//   ....[134]....
        /*04dc*/ 	.word	0xffffffff


	//   ....[135]....
        /*04e0*/ 	.word	0xffffffff


	//   ....[136]....
        /*04e4*/ 	.word	0xffffffff


	//   ....[137]....
        /*04e8*/ 	.word	0xffffffff


	//   ....[138]....
        /*04ec*/ 	.word	0xffffffff


	//   ....[139]....
        /*04f0*/ 	.word	0xffffffff


	//   ....[140]....
        /*04f4*/ 	.word	0xffffffff


	//   ....[141]....
        /*04f8*/ 	.word	0xffffffff


	//   ....[142]....
        /*04fc*/ 	.word	0xffffffff


	//   ....[143]....
        /*0500*/ 	.word	0xffffffff


	//   ....[144]....
        /*0504*/ 	.word	0xffffffff


	//   ....[145]....
        /*0508*/ 	.word	0xffffffff


	//   ....[146]....
        /*050c*/ 	.word	0xffffffff


	//   ....[147]....
        /*0510*/ 	.word	0xffffffff


	//   ....[148]....
        /*0514*/ 	.word	0xffffffff


	//   ....[149]....
        /*0518*/ 	.word	0xffffffff


	//   ....[150]....
        /*051c*/ 	.word	0xffffffff


	//   ....[151]....
        /*0520*/ 	.word	0xffffffff


	//   ....[152]....
        /*0524*/ 	.word	0xffffffff


	//   ....[153]....
        /*0528*/ 	.word	0xffffffff


	//   ....[154]....
        /*052c*/ 	.word	0xffffffff


	//   ....[155]....
        /*0530*/ 	.word	0xffffffff


	//   ....[156]....
        /*0534*/ 	.word	0xffffffff


	//   ....[157]....
        /*0538*/ 	.word	0xffffffff


	//   ....[158]....
        /*053c*/ 	.word	0xffffffff


	//   ....[159]....
        /*0540*/ 	.word	0xffffffff


	//   ....[160]....
        /*0544*/ 	.word	0xffffffff


	//   ....[161]....
        /*0548*/ 	.word	0xffffffff


	//   ....[162]....
        /*054c*/ 	.word	0xffffffff


	//   ....[163]....
        /*0550*/ 	.word	0xffffffff


	//   ....[164]....
        /*0554*/ 	.word	0xffffffff


	//   ....[165]....
        /*0558*/ 	.word	0xffffffff


	//   ....[166]....
        /*055c*/ 	.word	0xffffffff


	//   ....[167]....
        /*0560*/ 	.word	0xffffffff


	//   ....[168]....
        /*0564*/ 	.word	0xffffffff


	//   ....[169]....
        /*0568*/ 	.word	0xffffffff


	//   ....[170]....
        /*056c*/ 	.word	0xffffffff


	//   ....[171]....
        /*0570*/ 	.word	0xffffffff


	//   ....[172]....
        /*0574*/ 	.word	0xffffffff


	//   ....[173]....
        /*0578*/ 	.word	0xffffffff


	//   ....[174]....
        /*057c*/ 	.word	0xffffffff


	//   ....[175]....
        /*0580*/ 	.word	0xffffffff


	//   ....[176]....
        /*0584*/ 	.word	0xffffffff


	//   ....[177]....
        /*0588*/ 	.word	0xffffffff


	//   ....[178]....
        /*058c*/ 	.word	0xffffffff


	//   ....[179]....
        /*0590*/ 	.word	0xffffffff


	//   ....[180]....
        /*0594*/ 	.word	0xffffffff


	//   ....[181]....
        /*0598*/ 	.word	0xffffffff


	//   ....[182]....
        /*059c*/ 	.word	0xffffffff


	//   ....[183]....
        /*05a0*/ 	.word	0xffffffff


	//   ....[184]....
        /*05a4*/ 	.word	0xffffffff


	//   ....[185]....
        /*05a8*/ 	.word	0xffffffff


	//   ....[186]....
        /*05ac*/ 	.word	0xffffffff


	//   ....[187]....
        /*05b0*/ 	.word	0xffffffff


	//   ....[188]....
        /*05b4*/ 	.word	0xffffffff


	//   ....[189]....
        /*05b8*/ 	.word	0xffffffff


	//   ....[190]....
        /*05bc*/ 	.word	0xffffffff


	//   ....[191]....
        /*05c0*/ 	.word	0xffffffff


	//   ....[192]....
        /*05c4*/ 	.word	0xffffffff


	//   ....[193]....
        /*05c8*/ 	.word	0xffffffff


	//   ....[194]....
        /*05cc*/ 	.word	0xffffffff


	//   ....[195]....
        /*05d0*/ 	.word	0xffffffff


	//   ....[196]....
        /*05d4*/ 	.word	0xffffffff


	//   ....[197]....
        /*05d8*/ 	.word	0xffffffff


	//   ....[198]....
        /*05dc*/ 	.word	0xffffffff


	//   ....[199]....
        /*05e0*/ 	.word	0xffffffff


	//   ....[200]....
        /*05e4*/ 	.word	0xffffffff


	//   ....[201]....
        /*05e8*/ 	.word	0xffffffff


	//   ....[202]....
        /*05ec*/ 	.word	0xffffffff


	//   ....[203]....
        /*05f0*/ 	.word	0xffffffff


	//   ....[204]....
        /*05f4*/ 	.word	0xffffffff


	//   ....[205]....
        /*05f8*/ 	.word	0xffffffff


	//   ....[206]....
        /*05fc*/ 	.word	0xffffffff


	//   ....[207]....
        /*0600*/ 	.word	0xffffffff


	//   ....[208]....
        /*0604*/ 	.word	0xffffffff


	//   ....[209]....
        /*0608*/ 	.word	0xffffffff


	//   ....[210]....
        /*060c*/ 	.word	0xffffffff


	//   ....[211]....
        /*0610*/ 	.word	0xffffffff


	//   ....[212]....
        /*0614*/ 	.word	0xffffffff


	//   ....[213]....
        /*0618*/ 	.word	0xffffffff


	//   ....[214]....
        /*061c*/ 	.word	0xffffffff


	//   ....[215]....
        /*0620*/ 	.word	0xffffffff


	//   ....[216]....
        /*0624*/ 	.word	0xffffffff


	//   ....[217]....
        /*0628*/ 	.word	0xffffffff


	//   ....[218]....
        /*062c*/ 	.word	0xffffffff


	//   ....[219]....
        /*0630*/ 	.word	0xffffffff


	//   ....[220]....
        /*0634*/ 	.word	0xffffffff


	//   ....[221]....
        /*0638*/ 	.word	0xffffffff


	//   ....[222]....
        /*063c*/ 	.word	0xffffffff


	//   ....[223]....
        /*0640*/ 	.word	0xffffffff


	//   ....[224]....
        /*0644*/ 	.word	0xffffffff


	//   ....[225]....
        /*0648*/ 	.word	0xffffffff


	//   ....[226]....
        /*064c*/ 	.word	0xffffffff


	//   ....[227]....
        /*0650*/ 	.word	0xffffffff


	//   ....[228]....
        /*0654*/ 	.word	0xffffffff


	//   ....[229]....
        /*0658*/ 	.word	0xffffffff


	//   ....[230]....
        /*065c*/ 	.word	0xffffffff


	//   ....[231]....
        /*0660*/ 	.word	0xffffffff


	//   ....[232]....
        /*0664*/ 	.word	0xffffffff


	//   ....[233]....
        /*0668*/ 	.word	0xffffffff


	//   ....[234]....
        /*066c*/ 	.word	0xffffffff


	//   ....[235]....
        /*0670*/ 	.word	0xffffffff


	//   ....[236]....
        /*0674*/ 	.word	0xffffffff


	//   ....[237]....
        /*0678*/ 	.word	0xffffffff


	//   ....[238]....
        /*067c*/ 	.word	0xffffffff


	//   ....[239]....
        /*0680*/ 	.word	0xffffffff


	//   ....[240]....
        /*0684*/ 	.word	0xffffffff


	//   ....[241]....
        /*0688*/ 	.word	0xffffffff


	//   ....[242]....
        /*068c*/ 	.word	0xffffffff


	//   ....[243]....
        /*0690*/ 	.word	0xffffffff


	//   ....[244]....
        /*0694*/ 	.word	0xffffffff


	//   ....[245]....
        /*0698*/ 	.word	0xffffffff


	//   ....[246]....
        /*069c*/ 	.word	0xffffffff


	//   ....[247]....
        /*06a0*/ 	.word	0xffffffff


	//   ....[248]....
        /*06a4*/ 	.word	0xffffffff


	//   ....[249]....
        /*06a8*/ 	.word	0xffffffff


	//   ....[250]....
        /*06ac*/ 	.word	0xffffffff


	//   ....[251]....
        /*06b0*/ 	.word	0xffffffff


	//   ....[252]....
        /*06b4*/ 	.word	0xffffffff


	//   ....[253]....
        /*06b8*/ 	.word	0xffffffff


	//   ....[254]....
        /*06bc*/ 	.word	0xffffffff


	//   ....[255]....
        /*06c0*/ 	.word	0xffffffff


	//   ....[0]....
        /*06c4*/ 	.word	0xffffffff


	//   ....[1]....
        /*06c8*/ 	.word	0xffffffff


	//   ....[2]....
        /*06cc*/ 	.word	0xffffffff


	//   ....[3]....
        /*06d0*/ 	.word	0xffffffff


	//   ....[4]....
        /*06d4*/ 	.word	0xffffffff


	//   ....[5]....
        /*06d8*/ 	.word	0xffffffff


	//   ....[6]....
        /*06dc*/ 	.word	0xffffffff


	//   ....[7]....
        /*06e0*/ 	.word	0xffffffff


	//----- nvinfo : EIATTR_COOP_GROUP_INSTR_OFFSETS
	.align		4
.L_372:
        /*06e4*/ 	.byte	0x04, 0x28
        /*06e6*/ 	.short	(.L_374 - .L_373)


	//   ....[0]....
.L_373:
        /*06e8*/ 	.word	0x00000050


	//   ....[1]....
        /*06ec*/ 	.word	0x00000200


	//   ....[2]....
        /*06f0*/ 	.word	0x00000230


	//   ....[3]....
        /*06f4*/ 	.word	0x00000260


	//   ....[4]....
        /*06f8*/ 	.word	0x00000290


	//   ....[5]....
        /*06fc*/ 	.word	0x000002c0


	//   ....[6]....
        /*0700*/ 	.word	0x000002f0


	//   ....[7]....
        /*0704*/ 	.word	0x00000450


	//   ....[8]....
        /*0708*/ 	.word	0x00000490


	//   ....[9]....
        /*070c*/ 	.word	0x000004c0


	//   ....[10]....
        /*0710*/ 	.word	0x000004f0


	//   ....[11]....
        /*0714*/ 	.word	0x00000520


	//   ....[12]....
        /*0718*/ 	.word	0x00000550


	//   ....[13]....
        /*071c*/ 	.word	0x000005e0


	//   ....[14]....
        /*0720*/ 	.word	0x00000630


	//   ....[15]....
        /*0724*/ 	.word	0x00000650


	//   ....[16]....
        /*0728*/ 	.word	0x000006b0


	//   ....[17]....
        /*072c*/ 	.word	0x00002880


	//   ....[18]....
        /*0730*/ 	.word	0x000028a0


	//   ....[19]....
        /*0734*/ 	.word	0x00002a30


	//   ....[20]....
        /*0738*/ 	.word	0x00002a40


	//   ....[21]....
        /*073c*/ 	.word	0x00002bc0


	//   ....[22]....
        /*0740*/ 	.word	0x00002be0


	//   ....[23]....
        /*0744*/ 	.word	0x00002d60


	//   ....[24]....
        /*0748*/ 	.word	0x00002d70


	//   ....[25]....
        /*074c*/ 	.word	0x000031f0


	//   ....[26]....
        /*0750*/ 	.word	0x00003210


	//   ....[27]....
        /*0754*/ 	.word	0x00003240


	//   ....[28]....
        /*0758*/ 	.word	0x00003340


	//   ....[29]....
        /*075c*/ 	.word	0x000033f0


	//   ....[30]....
        /*0760*/ 	.word	0x00003460


	//   ....[31]....
        /*0764*/ 	.word	0x00003740


	//   ....[32]....
        /*0768*/ 	.word	0x00003750


	//   ....[33]....
        /*076c*/ 	.word	0x00004690


	//   ....[34]....
        /*0770*/ 	.word	0x000046b0


	//   ....[35]....
        /*0774*/ 	.word	0x00004830


	//   ....[36]....
        /*0778*/ 	.word	0x00004840


	//   ....[37]....
        /*077c*/ 	.word	0x00004a20


	//   ....[38]....
        /*0780*/ 	.word	0x00004be0


	//   ....[39]....
        /*0784*/ 	.word	0x00004bf0


	//   ....[40]....
        /*0788*/ 	.word	0x00004c00


	//   ....[41]....
        /*078c*/ 	.word	0x00005390


	//   ....[42]....
        /*0790*/ 	.word	0x000053b0


	//   ....[43]....
        /*0794*/ 	.word	0x000053d0


	//   ....[44]....
        /*0798*/ 	.word	0x000053e0


	//   ....[45]....
        /*079c*/ 	.word	0x00005410


	//   ....[46]....
        /*07a0*/ 	.word	0x00005430


	//   ....[47]....
        /*07a4*/ 	.word	0x00005450


	//   ....[48]....
        /*07a8*/ 	.word	0x00005460


	//   ....[49]....
        /*07ac*/ 	.word	0x000068f0


	//   ....[50]....
        /*07b0*/ 	.word	0x00006910


	//   ....[51]....
        /*07b4*/ 	.word	0x00006a80


	//   ....[52]....
        /*07b8*/ 	.word	0x00006a90


	//   ....[53]....
        /*07bc*/ 	.word	0x000079c0


	//   ....[54]....
        /*07c0*/ 	.word	0x000079e0


	//   ....[55]....
        /*07c4*/ 	.word	0x00007b30


	//   ....[56]....
        /*07c8*/ 	.word	0x00007b40


	//   ....[57]....
        /*07cc*/ 	.word	0x00007d00


	//   ....[58]....
        /*07d0*/ 	.word	0x00007eb0


	//   ....[59]....
        /*07d4*/ 	.word	0x00007ec0


	//   ....[60]....
        /*07d8*/ 	.word	0x00007ed0


	//   ....[61]....
        /*07dc*/ 	.word	0x00008420


	//   ....[62]....
        /*07e0*/ 	.word	0x00008470


	//   ....[63]....
        /*07e4*/ 	.word	0x00008550


	//   ....[64]....
        /*07e8*/ 	.word	0x00008570


	//   ....[65]....
        /*07ec*/ 	.word	0x00008650


	//   ....[66]....
        /*07f0*/ 	.word	0x00008670


	//   ....[67]....
        /*07f4*/ 	.word	0x00008750


	//   ....[68]....
        /*07f8*/ 	.word	0x00008770


	//   ....[69]....
        /*07fc*/ 	.word	0x0000a1f0


	//   ....[70]....
        /*0800*/ 	.word	0x0000a200


	//   ....[71]....
        /*0804*/ 	.word	0x0000a370


	//   ....[72]....
        /*0808*/ 	.word	0x0000a380


	//   ....[73]....
        /*080c*/ 	.word	0x0000b2b0


	//   ....[74]....
        /*0810*/ 	.word	0x0000b2d0


	//   ....[75]....
        /*0814*/ 	.word	0x0000b3f0


	//   ....[76]....
        /*0818*/ 	.word	0x0000b400


	//   ....[77]....
        /*081c*/ 	.word	0x0000b830


	//   ....[78]....
        /*0820*/ 	.word	0x0000b860


	//   ....[79]....
        /*0824*/ 	.word	0x0000b880


	//   ....[80]....
        /*0828*/ 	.word	0x0000b8a0


	//   ....[81]....
        /*082c*/ 	.word	0x0000b8c0


	//   ....[82]....
        /*0830*/ 	.word	0x0000b8e0


	//   ....[83]....
        /*0834*/ 	.word	0x0000b900


	//   ....[84]....
        /*0838*/ 	.word	0x0000b920


	//   ....[85]....
        /*083c*/ 	.word	0x0000d0e0


	//   ....[86]....
        /*0840*/ 	.word	0x0000d110


	//   ....[87]....
        /*0844*/ 	.word	0x0000d120


	//   ....[88]....
        /*0848*/ 	.word	0x0000d130


	//   ....[89]....
        /*084c*/ 	.word	0x0000d140


	//   ....[90]....
        /*0850*/ 	.word	0x0000d170


	//   ....[91]....
        /*0854*/ 	.word	0x0000d190


	//   ....[92]....
        /*0858*/ 	.word	0x0000d1b0


	//   ....[93]....
        /*085c*/ 	.word	0x0000e730


	//   ....[94]....
        /*0860*/ 	.word	0x0000e740


	//   ....[95]....
        /*0864*/ 	.word	0x0000e750


	//   ....[96]....
        /*0868*/ 	.word	0x0000e760


	//   ....[97]....
        /*086c*/ 	.word	0x0000e770


	//   ....[98]....
        /*0870*/ 	.word	0x0000e780


	//   ....[99]....
        /*0874*/ 	.word	0x0000e790


	//   ....[100]....
        /*0878*/ 	.word	0x0000e7b0


	//   ....[101]....
        /*087c*/ 	.word	0x0000eba0


	//   ....[102]....
        /*0880*/ 	.word	0x0000ebc0


	//   ....[103]....
        /*0884*/ 	.word	0x0000ed20


	//   ....[104]....
        /*0888*/ 	.word	0x0000ed30


	//   ....[105]....
        /*088c*/ 	.word	0x0000ee90


	//   ....[106]....
        /*0890*/ 	.word	0x0000eeb0


	//   ....[107]....
        /*0894*/ 	.word	0x0000f010


	//   ....[108]....
        /*0898*/ 	.word	0x0000f020


	//   ....[109]....
        /*089c*/ 	.word	0x0000f370


	//   ....[110]....
        /*08a0*/ 	.word	0x0000f390


	//   ....[111]....
        /*08a4*/ 	.word	0x0000f900


	//   ....[112]....
        /*08a8*/ 	.word	0x0000f910


	//   ....[113]....
        /*08ac*/ 	.word	0x0000fe80


	//   ....[114]....
        /*08b0*/ 	.word	0x0000fea0


	//   ....[115]....
        /*08b4*/ 	.word	0x00010410


	//   ....[116]....
        /*08b8*/ 	.word	0x00010420


	//   ....[117]....
        /*08bc*/ 	.word	0x000110a0


	//   ....[118]....
        /*08c0*/ 	.word	0x000110c0


	//   ....[119]....
        /*08c4*/ 	.word	0x00011230


	//   ....[120]....
        /*08c8*/ 	.word	0x00011240


	//   ....[121]....
        /*08cc*/ 	.word	0x000113a0


	//   ....[122]....
        /*08d0*/ 	.word	0x000113c0


	//   ....[123]....
        /*08d4*/ 	.word	0x00011520


	//   ....[124]....
        /*08d8*/ 	.word	0x00011530


	//   ....[125]....
        /*08dc*/ 	.word	0x00011750


	//   ....[126]....
        /*08e0*/ 	.word	0x00011770


	//   ....[127]....
        /*08e4*/ 	.word	0x000118a0


	//   ....[128]....
        /*08e8*/ 	.word	0x000118e0


	//   ....[129]....
        /*08ec*/ 	.word	0x00011910


	//   ....[130]....
        /*08f0*/ 	.word	0x00011940


	//   ....[131]....
        /*08f4*/ 	.word	0x00011970


	//   ....[132]....
        /*08f8*/ 	.word	0x000119a0


	//   ....[133]....
        /*08fc*/ 	.word	0x00011b00


	//   ....[134]....
        /*0900*/ 	.word	0x00011b40


	//   ....[135]....
        /*0904*/ 	.word	0x00011b70


	//   ....[136]....
        /*0908*/ 	.word	0x00011ba0


	//   ....[137]....
        /*090c*/ 	.word	0x00011bd0


	//   ....[138]....
        /*0910*/ 	.word	0x00011c00


	//   ....[139]....
        /*0914*/ 	.word	0x00011c90


	//   ....[140]....
        /*0918*/ 	.word	0x00011cf0


	//   ....[141]....
        /*091c*/ 	.word	0x00011d00


	//   ....[142]....
        /*0920*/ 	.word	0x00011d60


	//   ....[143]....
        /*0924*/ 	.word	0x000127c0


	//   ....[144]....
        /*0928*/ 	.word	0x00012820


	//   ....[145]....
        /*092c*/ 	.word	0x00012870


	//   ....[146]....
        /*0930*/ 	.word	0x000128c0


	//   ....[147]....
        /*0934*/ 	.word	0x00012910


	//   ....[148]....
        /*0938*/ 	.word	0x00012980


	//   ....[149]....
        /*093c*/ 	.word	0x000129c0


	//   ....[150]....
        /*0940*/ 	.word	0x00012a30


	//   ....[151]....
        /*0944*/ 	.word	0x00012aa0


	//   ....[152]....
        /*0948*/ 	.word	0x00012b00


	//   ....[153]....
        /*094c*/ 	.word	0x00012b70


	//   ....[154]....
        /*0950*/ 	.word	0x00012be0


	//   ....[155]....
        /*0954*/ 	.word	0x00012c40


	//   ....[156]....
        /*0958*/ 	.word	0x00012ca0


	//   ....[157]....
        /*095c*/ 	.word	0x00012d00


	//   ....[158]....
        /*0960*/ 	.word	0x00012d70


	//   ....[159]....
        /*0964*/ 	.word	0x00012dd0


	//   ....[160]....
        /*0968*/ 	.word	0x00012e30


	//   ....[161]....
        /*096c*/ 	.word	0x00012e90


	//   ....[162]....
        /*0970*/ 	.word	0x00012ef0


	//   ....[163]....
        /*0974*/ 	.word	0x00012f50


	//   ....[164]....
        /*0978*/ 	.word	0x00012fc0


	//   ....[165]....
        /*097c*/ 	.word	0x00013020


	//   ....[166]....
        /*0980*/ 	.word	0x00013080


	//   ....[167]....
        /*0984*/ 	.word	0x000130e0


	//   ....[168]....
        /*0988*/ 	.word	0x00013140


	//   ....[169]....
        /*098c*/ 	.word	0x00013330


	//   ....[170]....
        /*0990*/ 	.word	0x00013520


	//   ....[171]....
        /*0994*/ 	.word	0x000139c0


	//   ....[172]....
        /*0998*/ 	.word	0x00013a10


	//   ....[173]....
        /*099c*/ 	.word	0x00013a60


	//   ....[174]....
        /*09a0*/ 	.word	0x00013ab0


	//   ....[175]....
        /*09a4*/ 	.word	0x00013b00


	//   ....[176]....
        /*09a8*/ 	.word	0x00013b50


	//   ....[177]....
        /*09ac*/ 	.word	0x00013ba0


	//   ....[178]....
        /*09b0*/ 	.word	0x00013bf0


	//   ....[179]....
        /*09b4*/ 	.word	0x00013c60


	//   ....[180]....
        /*09b8*/ 	.word	0x00013cd0


	//   ....[181]....
        /*09bc*/ 	.word	0x00013d30


	//   ....[182]....
        /*09c0*/ 	.word	0x00013d90


	//   ....[183]....
        /*09c4*/ 	.word	0x00013df0


	//   ....[184]....
        /*09c8*/ 	.word	0x00013e60


	//   ....[185]....
        /*09cc*/ 	.word	0x00013ec0


	//   ....[186]....
        /*09d0*/ 	.word	0x00013f20


	//   ....[187]....
        /*09d4*/ 	.word	0x00013f80


	//   ....[188]....
        /*09d8*/ 	.word	0x00013fe0


	//   ....[189]....
        /*09dc*/ 	.word	0x000141c0


	//   ....[190]....
        /*09e0*/ 	.word	0x000143a0


	//   ....[191]....
        /*09e4*/ 	.word	0x00014860


	//   ....[192]....
        /*09e8*/ 	.word	0x000148a0


	//   ....[193]....
        /*09ec*/ 	.word	0x000148f0


	//   ....[194]....
        /*09f0*/ 	.word	0x00014930


	//   ....[195]....
        /*09f4*/ 	.word	0x00014980


	//   ....[196]....
        /*09f8*/ 	.word	0x000149c0


	//   ....[197]....
        /*09fc*/ 	.word	0x00014a10


	//   ....[198]....
        /*0a00*/ 	.word	0x00014a50


	//   ....[199]....
        /*0a04*/ 	.word	0x00014ab0


	//   ....[200]....
        /*0a08*/ 	.word	0x00014b10


	//   ....[201]....
        /*0a0c*/ 	.word	0x00014b70


	//   ....[202]....
        /*0a10*/ 	.word	0x00014bd0


	//   ....[203]....
        /*0a14*/ 	.word	0x00014c40


	//   ....[204]....
        /*0a18*/ 	.word	0x00014ca0


	//   ....[205]....
        /*0a1c*/ 	.word	0x00014d00


	//   ....[206]....
        /*0a20*/ 	.word	0x00014d40


	//   ....[207]....
        /*0a24*/ 	.word	0x00014d80


	//   ....[208]....
        /*0a28*/ 	.word	0x00014dd0


	//   ....[209]....
        /*0a2c*/ 	.word	0x00014e10


	//   ....[210]....
        /*0a30*/ 	.word	0x00014e60


	//   ....[211]....
        /*0a34*/ 	.word	0x00014ea0


	//   ....[212]....
        /*0a38*/ 	.word	0x00014ef0


	//   ....[213]....
        /*0a3c*/ 	.word	0x00014f30


	//   ....[214]....
        /*0a40*/ 	.word	0x00014f80


	//   ....[215]....
        /*0a44*/ 	.word	0x00014fd0


	//   ....[216]....
        /*0a48*/ 	.word	0x00015020


	//   ....[217]....
        /*0a4c*/ 	.word	0x00015070


	//   ....[218]....
        /*0a50*/ 	.word	0x000150c0


	//   ....[219]....
        /*0a54*/ 	.word	0x00015110


	//   ....[220]....
        /*0a58*/ 	.word	0x00015160


	//   ....[221]....
        /*0a5c*/ 	.word	0x000151a0


	//   ....[222]....
        /*0a60*/ 	.word	0x00015210


	//   ....[223]....
        /*0a64*/ 	.word	0x00015280


	//   ....[224]....
        /*0a68*/ 	.word	0x000152e0


	//   ....[225]....
        /*0a6c*/ 	.word	0x00015340


	//   ....[226]....
        /*0a70*/ 	.word	0x000153a0


	//   ....[227]....
        /*0a74*/ 	.word	0x00015410


	//   ....[228]....
        /*0a78*/ 	.word	0x00015470


	//   ....[229]....
        /*0a7c*/ 	.word	0x000154d0


	//   ....[230]....
        /*0a80*/ 	.word	0x00015530


	//   ....[231]....
        /*0a84*/ 	.word	0x000155a0


	//   ....[232]....
        /*0a88*/ 	.word	0x00015600


	//   ....[233]....
        /*0a8c*/ 	.word	0x00015660


	//   ....[234]....
        /*0a90*/ 	.word	0x000156c0


	//   ....[235]....
        /*0a94*/ 	.word	0x00015730


	//   ....[236]....
        /*0a98*/ 	.word	0x00015790


	//   ....[237]....
        /*0a9c*/ 	.word	0x000157f0


	//   ....[238]....
        /*0aa0*/ 	.word	0x00015850


	//   ....[239]....
        /*0aa4*/ 	.word	0x000158c0


	//   ....[240]....
        /*0aa8*/ 	.word	0x00015920


	//   ....[241]....
        /*0aac*/ 	.word	0x00015980


	//   ....[242]....
        /*0ab0*/ 	.word	0x000159e0


	//   ....[243]....
        /*0ab4*/ 	.word	0x00015a50


	//   ....[244]....
        /*0ab8*/ 	.word	0x00015ab0


	//   ....[245]....
        /*0abc*/ 	.word	0x00015b10


	//   ....[246]....
        /*0ac0*/ 	.word	0x00015b70


	//   ....[247]....
        /*0ac4*/ 	.word	0x00015be0


	//   ....[248]....
        /*0ac8*/ 	.word	0x00015c30


	//   ....[249]....
        /*0acc*/ 	.word	0x00015c70


	//   ....[250]....
        /*0ad0*/ 	.word	0x00015cc0


	//   ....[251]....
        /*0ad4*/ 	.word	0x00015d10


	//   ....[252]....
        /*0ad8*/ 	.word	0x00015d60


	//   ....[253]....
        /*0adc*/ 	.word	0x00015dd0


	//   ....[254]....
        /*0ae0*/ 	.word	0x00015e10


	//   ....[255]....
        /*0ae4*/ 	.word	0x00015e60


	//   ....[0]....
        /*0ae8*/ 	.word	0x00015eb0


	//   ....[1]....
        /*0aec*/ 	.word	0x00015f00


	//   ....[2]....
        /*0af0*/ 	.word	0x00015f50


	//   ....[3]....
        /*0af4*/ 	.word	0x00015fc0


	//   ....[4]....
        /*0af8*/ 	.word	0x00016000


	//   ....[5]....
        /*0afc*/ 	.word	0x00016070


	//   ....[6]....
        /*0b00*/ 	.word	0x000160d0


	//   ....[7]....
        /*0b04*/ 	.word	0x00016140


	//----- nvinfo : EIATTR_EXIT_INSTR_OFFSETS
	.align		4
.L_374:
        /*0b08*/ 	.byte	0x04, 0x1c
        /*0b0a*/ 	.short	(.L_376 - .L_375)


	//   ....[0]....
.L_375:
        /*0b0c*/ 	.word	0x000010d0


	//   ....[1]....
        /*0b10*/ 	.word	0x00012780


	//----- nvinfo : EIATTR_MAX_THREADS
	.align		4
.L_376:
        /*0b14*/ 	.byte	0x04, 0x05
        /*0b16*/ 	.short	(.L_378 - .L_377)
.L_377:
        /*0b18*/ 	.word	0x00000080
        /*0b1c*/ 	.word	0x00000001
        /*0b20*/ 	.word	0x00000001


	//----- nvinfo : EIATTR_CRS_STACK_SIZE
	.align		4
.L_378:
        /*0b24*/ 	.byte	0x04, 0x1e
        /*0b26*/ 	.short	(.L_380 - .L_379)
.L_379:
        /*0b28*/ 	.word	0x00000000
.L_380:


//--------------------- .nv.info._ZN7cutlass13device_kernelIN5flash19enable_sm80_to_sm89INS1_16FlashAttnFwdSm80INS1_25CollectiveMainloopFwdSm80ILi4ELi1ELb0EN4cute5tupleIJNS5_1CILi128EEENS7_ILi48EEENS7_ILi96EEEEEELi96ENS_10bfloat16_tEfNS_4arch4Sm80ELb1ELb0ELb1ELb1ELb1ELb1ELb1ELb1EEENS1_21CollectiveEpilogueFwdINS6_IJS8_SA_S9_EEENS6_IJNS7_ILi1EEESI_SI_EEESC_SE_Li128ELb1ELb1ELb1ELb0EEENS1_36VarlenDynamicPersistentTileSchedulerILi128ELi48ELi128ELi128ELb1ELb1ELb0ELb1ELb1ELb1EEEEEEEEEvNT_6ParamsE --------------------------
	.section	.nv.info._ZN7cutlass13device_kernelIN5flash19enable_sm80_to_sm89INS1_16FlashAttnFwdSm80INS1_25CollectiveMainloopFwdSm80ILi4ELi1ELb0EN4cute5tupleIJNS5_1CILi128EEENS7_ILi48EEENS7_ILi96EEEEEELi96ENS_10bfloat16_tEfNS_4arch4Sm80ELb1ELb0ELb1ELb1ELb1ELb1ELb1ELb1EEENS1_21CollectiveEpilogueFwdINS6_IJS8_SA_S9_EEENS6_IJNS7_ILi1EEESI_SI_EEESC_SE_Li128ELb1ELb1ELb1ELb0EEENS1_36VarlenDynamicPersistentTileSchedulerILi128ELi48ELi128ELi128ELb1ELb1ELb0ELb1ELb1ELb1EEEEEEEEEvNT_6ParamsE,"",@"SHT_CUDA_INFO"
	.sectionflags	@""
	.align	4


	//----- nvinfo : EIATTR_CUDA_API_VERSION
	.align		4
        /*0000*/ 	.byte	0x04, 0x37
        /*0002*/ 	.short	(.L_382 - .L_381)
.L_381:
        /*0004*/ 	.word	0x00000082


	//----- nvinfo : EIATTR_SW2861232_WAR
	.align		4
.L_382:
        /*0008*/ 	.byte	0x01, 0x35
	.zero		2


	//----- nvinfo : EIATTR_PARAM_CBANK
	.align		4
        /*000c*/ 	.byte	0x04, 0x0a
        /*000e*/ 	.short	(.L_384 - .L_383)
	.align		4
.L_383:
        /*0010*/ 	.word	index@(.nv.constant0._ZN7cutlass13device_kernelIN5flash19enable_sm80_to_sm89INS1_16FlashAttnFwdSm80INS1_25CollectiveMainloopFwdSm80ILi4ELi1ELb0EN4cute5tupleIJNS5_1CILi128EEENS7_ILi48EEENS7_ILi96EEEEEELi96ENS_10bfloat16_tEfNS_4arch4Sm80ELb1ELb0ELb1ELb1ELb1ELb1ELb1ELb1EEENS1_21CollectiveEpilogueFwdINS6_IJS8_SA_S9_EEENS6_IJNS7_ILi1EEESI_SI_EEESC_SE_Li128ELb1ELb1ELb1ELb0EEENS1_36VarlenDynamicPersistentTileSchedulerILi128ELi48ELi128ELi128ELb1ELb1ELb0ELb1ELb1ELb1EEEEEEEEEvNT_6ParamsE)
        /*0014*/ 	.short	0x0160
        /*0016*/ 	.short	0x0438


	//----- nvinfo : EIATTR_CBANK_PARAM_SIZE
	.align		4
.L_384:
        /*0018*/ 	.byte	0x03, 0x19
        /*001a*/ 	.short	0x0438


	//----- nvinfo : EIATTR_KPARAM_INFO
	.align		4
        /*001c*/ 	.byte	0x04, 0x17
        /*001e*/ 	.short	(.L_386 - .L_385)
.L_385:
        /*0020*/ 	.word	0x00000000
        /*0024*/ 	.short	0x0000
        /*0026*/ 	.short	0x0000
        /*0028*/ 	.byte	0x00, 0xf0, 0xe1, 0x10


	//----- nvinfo : EIATTR_MAXREG_COUNT
	.align		4
.L_386:
        /*002c*/ 	.byte	0x03, 0x1b
        /*002e*/ 	.short	0x00ff


	//----- nvinfo : EIATTR_NUM_BARRIERS
	.align		4
        /*0030*/ 	.byte	0x02, 0x4c
        /*0032*/ 	.byte	0x06
	.zero		1


	//----- nvinfo : EIATTR_ANNOTATIONS
	.align		4
        /*0034*/ 	.byte	0x04, 0x55
        /*0036*/ 	.short	(.L_388 - .L_387)


	//   ....[0]....
.L_387:
        /* <DEDUP_REMOVED lines=203> */


	//----- nvinfo : EIATTR_MERCURY_ISA_VERSION
	.align		4
.L_388:
        /*0cd8*/ 	.byte	0x03, 0x5f
        /*0cda*/ 	.short	0x0000


	//----- nvinfo : EIATTR_INT_WARP_WIDE_INSTR_OFFSETS
	.align		4
        /*0cdc*/ 	.byte	0x04, 0x31
        /*0cde*/ 	.short	(.L_390 - .L_389)


	//   ....[0]....
.L_389:
        /*0ce0*/ 	.word	0x0001afa0


	//   ....[1]....
        /*0ce4*/ 	.word	0x0001b020


	//----- nvinfo : EIATTR_COOP_GROUP_MASK_REGIDS
	.align		4
.L_390:
        /*0ce8*/ 	.byte	0x04, 0x29
        /*0cea*/ 	.short	(.L_392 - .L_391)


	//   ....[0]....
.L_391:
        /*0cec*/ 	.word	0xffffffff


	//   ....[1]....
        /*0cf0*/ 	.word	0xffffffff


	//   ....[2]....
        /*0cf4*/ 	.word	0xffffffff


	//   ....[3]....
        /*0cf8*/ 	.word	0xffffffff


	//   ....[4]....
        /*0cfc*/ 	.word	0xffffffff


	//   ....[5]....
        /*0d00*/ 	.word	0xffffffff


	//   ....[6]....
        /*0d04*/ 	.word	0xffffffff


	//   ....[7]....
        /*0d08*/ 	.word	0xffffffff


	//   ....[8]....
        /*0d0c*/ 	.word	0xffffffff


	//   ....[9]....
        /*0d10*/ 	.word	0xffffffff


	//   ....[10]....
        /*0d14*/ 	.word	0xffffffff


	//   ....[11]....
        /*0d18*/ 	.word	0xffffffff


	//   ....[12]....
        /*0d1c*/ 	.word	0xffffffff


	//   ....[13]....
        /*0d20*/ 	.word	0xffffffff


	//   ....[14]....
        /*0d24*/ 	.word	0xffffffff


	//   ....[15]....
        /*0d28*/ 	.word	0xffffffff


	//   ....[16]....
        /*0d2c*/ 	.word	0xffffffff


	//   ....[17]....
        /*0d30*/ 	.word	0xffffffff


	//   ....[18]....
        /*0d34*/ 	.word	0xffffffff


	//   ....[19]....
        /*0d38*/ 	.word	0xffffffff


	//   ....[20]....
        /*0d3c*/ 	.word	0xffffffff


	//   ....[21]....
        /*0d40*/ 	.word	0xffffffff


	//   ....[22]....
        /*0d44*/ 	.word	0xffffffff


	//   ....[23]....
        /*0d48*/ 	.word	0xffffffff


	//   ....[24]....
        /*0d4c*/ 	.word	0xffffffff


	//   ....[25]....
        /*0d50*/ 	.word	0xffffffff


	//   ....[26]....
        /*0d54*/ 	.word	0xffffffff


	//   ....[27]....
        /*0d58*/ 	.word	0xffffffff


	//   ....[28]....
        /*0d5c*/ 	.word	0xffffffff


	//   ....[29]....
        /*0d60*/ 	.word	0xffffffff


	//   ....[30]....
        /*0d64*/ 	.word	0xffffffff


	//   ....[31]....
        /*0d68*/ 	.word	0xffffffff


	//   ....[32]....
        /*0d6c*/ 	.word	0xffffffff


	//   ....[33]....
        /*0d70*/ 	.word	0xffffffff


	//   ....[34]....
        /*0d74*/ 	.word	0xffffffff


	//   ....[35]....
        /*0d78*/ 	.word	0xffffffff


	//   ....[36]....
        /*0d7c*/ 	.word	0xffffffff


	//   ....[37]....
        /*0d80*/ 	.word	0xffffffff


	//   ....[38]....
        /*0d84*/ 	.word	0xffffffff


	//   ....[39]....
        /*0d88*/ 	.word	0xffffffff


	//   ....[40]....
        /*0d8c*/ 	.word	0xffffffff


	//   ....[41]....
        /*0d90*/ 	.word	0xffffffff


	//   ....[42]....
        /*0d94*/ 	.word	0xffffffff


	//   ....[43]....
        /*0d98*/ 	.word	0xffffffff


	//   ....[44]....
        /*0d9c*/ 	.word	0xffffffff


	//   ....[45]....
        /*0da0*/ 	.word	0xffffffff


	//   ....[46]....
        /*0da4*/ 	.word	0xffffffff


	//   ....[47]....
        /*0da8*/ 	.word	0xffffffff


	//   ....[48]....
        /*0dac*/ 	.word	0xffffffff


	//   ....[49]....
        /*0db0*/ 	.word	0xffffffff


	//   ....[50]....
        /*0db4*/ 	.word	0xffffffff


	//   ....[51]....
        /*0db8*/ 	.word	0xffffffff


	//   ....[52]....
        /*0dbc*/ 	.word	0xffffffff


	//   ....[53]....
        /*0dc0*/ 	.word	0xffffffff


	//   ....[54]....
        /*0dc4*/ 	.word	0xffffffff


	//   ....[55]....
        /*0dc8*/ 	.word	0xffffffff


	//   ....[56]....
        /*0dcc*/ 	.word	0xffffffff


	//   ....[57]....
        /*0dd0*/ 	.word	0xffffffff


	//   ....[58]....
        /*0dd4*/ 	.word	0xffffffff


	//   ....[59]....
        /*0dd8*/ 	.word	0xffffffff


	//   ....[60]....
        /*0ddc*/ 	.word	0xffffffff


	//   ....[61]....
        /*0de0*/ 	.word	0xffffffff


	//   ....[62]....
        /*0de4*/ 	.word	0xffffffff


	//   ....[63]....
        /*0de8*/ 	.word	0xffffffff


	//   ....[64]....
        /*0dec*/ 	.word	0xffffffff


	//   ....[65]....
        /*0df0*/ 	.word	0xffffffff


	//   ....[66]....
        /*0df4*/ 	.word	0xffffffff


	//   ....[67]....
        /*0df8*/ 	.word	0xffffffff


	//   ....[68]....
        /*0dfc*/ 	.word	0xffffffff


	//   ....[69]....
        /*0e00*/ 	.word	0xffffffff


	//   ....[70]....
        /*0e04*/ 	.word	0xffffffff


	//   ....[71]....
        /*0e08*/ 	.word	0xffffffff


	//   ....[72]....
        /*0e0c*/ 	.word	0xffffffff


	//   ....[73]....
        /*0e10*/ 	.word	0xffffffff


	//   ....[74]....
        /*0e14*/ 	.word	0xffffffff


	//   ....[75]....
        /*0e18*/ 	.word	0xffffffff


	//   ....[76]....
        /*0e1c*/ 	.word	0xffffffff


	//   ....[77]....
        /*0e20*/ 	.word	0xffffffff


	//   ....[78]....
        /*0e24*/ 	.word	0xffffffff


	//   ....[79]....
        /*0e28*/ 	.word	0xffffffff


	//   ....[80]....
        /*0e2c*/ 	.word	0xffffffff


	//   ....[81]....
        /*0e30*/ 	.word	0xffffffff


	//   ....[82]....
        /*0e34*/ 	.word	0xffffffff


	//   ....[83]....
        /*0e38*/ 	.word	0xffffffff


	//   ....[84]....
        /*0e3c*/ 	.word	0xffffffff


	//   ....[85]....
        /*0e40*/ 	.word	0xffffffff


	//   ....[86]....
        /*0e44*/ 	.word	0xffffffff


	//   ....[87]....
        /*0e48*/ 	.word	0xffffffff


	//   ....[88]....
        /*0e4c*/ 	.word	0xffffffff


	//   ....[89]....
        /*0e50*/ 	.word	0xffffffff


	//   ....[90]....
        /*0e54*/ 	.word	0xffffffff


	//   ....[91]....
        /*0e58*/ 	.word	0xffffffff


	//   ....[92]....
        /*0e5c*/ 	.word	0xffffffff


	//   ....[93]....
        /*0e60*/ 	.word	0xffffffff


	//   ....[94]....
        /*0e64*/ 	.word	0xffffffff


	//   ....[95]....
        /*0e68*/ 	.word	0xffffffff


	//   ....[96]....
        /*0e6c*/ 	.word	0xffffffff


	//   ....[97]....
        /*0e70*/ 	.word	0xffffffff


	//   ....[98]....
        /*0e74*/ 	.word	0xffffffff


	//   ....[99]....
        /*0e78*/ 	.word	0xffffffff


	//   ....[100]....
        /*0e7c*/ 	.word	0xffffffff


	//   ....[101]....
        /*0e80*/ 	.word	0xffffffff


	//   ....[102]....
        /*0e84*/ 	.word	0xffffffff


	//   ....[103]....
        /*0e88*/ 	.word	0xffffffff


	//   ....[104]....
        /*0e8c*/ 	.word	0xffffffff


	//   ....[105]....
        /*0e90*/ 	.word	0xffffffff


	//   ....[106]....
        /*0e94*/ 	.word	0xffffffff


	//   ....[107]....
        /*0e98*/ 	.word	0xffffffff


	//   ....[108]....
        /*0e9c*/ 	.word	0xffffffff


	//   ....[109]....
        /*0ea0*/ 	.word	0xffffffff


	//   ....[110]....
        /*0ea4*/ 	.word	0xffffffff


	//   ....[111]....
        /*0ea8*/ 	.word	0xffffffff


	//   ....[112]....
        /*0eac*/ 	.word	0xffffffff


	//   ....[113]....
        /*0eb0*/ 	.word	0xffffffff


	//   ....[114]....
        /*0eb4*/ 	.word	0xffffffff


	//   ....[115]....
        /*0eb8*/ 	.word	0xffffffff


	//   ....[116]....
        /*0ebc*/ 	.word	0xffffffff


	//   ....[117]....
        /*0ec0*/ 	.word	0xffffffff


	//   ....[118]....
        /*0ec4*/ 	.word	0xffffffff


	//   ....[119]....
        /*0ec8*/ 	.word	0xffffffff


	//   ....[120]....
        /*0ecc*/ 	.word	0xffffffff


	//   ....[121]....
        /*0ed0*/ 	.word	0xffffffff


	//   ....[122]....
        /*0ed4*/ 	.word	0xffffffff


	//   ....[123]....
        /*0ed8*/ 	.word	0xffffffff


	//   ....[124]....
        /*0edc*/ 	.word	0xffffffff


	//   ....[125]....
        /*0ee0*/ 	.word	0xffffffff


	//   ....[126]....
        /*0ee4*/ 	.word	0xffffffff


	//   ....[127]....
        /*0ee8*/ 	.word	0xffffffff


	//   ....[128]....
        /*0eec*/ 	.word	0xffffffff


	//   ....[129]....
        /*0ef0*/ 	.word	0xffffffff


	//   ....[130]....
        /*0ef4*/ 	.word	0xffffffff


	//   ....[131]....
        /*0ef8*/ 	.word	0xffffffff


	//   ....[132]....
        /*0efc*/ 	.word	0xffffffff


	//   ....[133]....
        /*0f00*/ 	.word	0xffffffff


	//   ....[134]....
        /*0f04*/ 	.word	0xffffffff


	//   ....[135]....
        /*0f08*/ 	.word	0xffffffff


	//   ....[136]....
        /*0f0c*/ 	.word	0xffffffff


	//   ....[137]....
        /*0f10*/ 	.word	0xffffffff


	//   ....[138]....
        /*0f14*/ 	.word	0xffffffff


	//   ....[139]....
        /*0f18*/ 	.word	0xffffffff


	//   ....[140]....
        /*0f1c*/ 	.word	0xffffffff


	//   ....[141]....
        /*0f20*/ 	.word	0xffffffff


	//   ....[142]....
        /*0f24*/ 	.word	0xffffffff


	//   ....[143]....
        /*0f28*/ 	.word	0xffffffff


	//   ....[144]....
        /*0f2c*/ 	.word	0xffffffff


	//   ....[145]....
        /*0f30*/ 	.word	0xffffffff


	//   ....[146]....
        /*0f34*/ 	.word	0xffffffff


	//   ....[147]....
        /*0f38*/ 	.word	0xffffffff


	//   ....[148]....
        /*0f3c*/ 	.word	0xffffffff


	//   ....[149]....
        /*0f40*/ 	.word	0xffffffff


	//   ....[150]....
        /*0f44*/ 	.word	0xffffffff


	//   ....[151]....
        /*0f48*/ 	.word	0xffffffff


	//   ....[152]....
        /*0f4c*/ 	.word	0xffffffff


	//   ....[153]....
        /*0f50*/ 	.word	0xffffffff


	//   ....[154]....
        /*0f54*/ 	.word	0xffffffff


	//   ....[155]....
        /*0f58*/ 	.word	0xffffffff


	//   ....[156]....
        /*0f5c*/ 	.word	0xffffffff


	//   ....[157]....
        /*0f60*/ 	.word	0xffffffff


	//   ....[158]....
        /*0f64*/ 	.word	0xffffffff


	//   ....[159]....
        /*0f68*/ 	.word	0xffffffff


	//   ....[160]....
        /*0f6c*/ 	.word	0xffffffff


	//   ....[161]....
        /*0f70*/ 	.word	0xffffffff


	//   ....[162]....
        /*0f74*/ 	.word	0xffffffff


	//   ....[163]....
        /*0f78*/ 	.word	0xffffffff


	//   ....[164]....
        /*0f7c*/ 	.word	0xffffffff


	//   ....[165]....
        /*0f80*/ 	.word	0xffffffff


	//   ....[166]....
        /*0f84*/ 	.word	0xffffffff


	//   ....[167]....
        /*0f88*/ 	.word	0xffffffff


	//   ....[168]....
        /*0f8c*/ 	.word	0xffffffff


	//   ....[169]....
        /*0f90*/ 	.word	0xffffffff


	//   ....[170]....
        /*0f94*/ 	.word	0xffffffff


	//   ....[171]....
        /*0f98*/ 	.word	0xffffffff


	//   ....[172]....
        /*0f9c*/ 	.word	0xffffffff


	//   ....[173]....
        /*0fa0*/ 	.word	0xffffffff


	//   ....[174]....
        /*0fa4*/ 	.word	0xffffffff


	//   ....[175]....
        /*0fa8*/ 	.word	0xffffffff


	//   ....[176]....
        /*0fac*/ 	.word	0xffffffff


	//   ....[177]....
        /*0fb0*/ 	.word	0xffffffff


	//   ....[178]....
        /*0fb4*/ 	.word	0xffffffff


	//   ....[179]....
        /*0fb8*/ 	.word	0xffffffff


	//   ....[180]....
        /*0fbc*/ 	.word	0xffffffff


	//   ....[181]....
        /*0fc0*/ 	.word	0xffffffff


	//   ....[182]....
        /*0fc4*/ 	.word	0xffffffff


	//   ....[183]....
        /*0fc8*/ 	.word	0xffffffff


	//   ....[184]....
        /*0fcc*/ 	.word	0xffffffff


	//   ....[185]....
        /*0fd0*/ 	.word	0xffffffff


	//   ....[186]....
        /*0fd4*/ 	.word	0xffffffff


	//   ....[187]....
        /*0fd8*/ 	.word	0xffffffff


	//   ....[188]....
        /*0fdc*/ 	.word	0xffffffff


	//   ....[189]....
        /*0fe0*/ 	.word	0xffffffff


	//   ....[190]....
        /*0fe4*/ 	.word	0xffffffff


	//   ....[191]....
        /*0fe8*/ 	.word	0xffffffff


	//   ....[192]....
        /*0fec*/ 	.word	0xffffffff


	//   ....[193]....
        /*0ff0*/ 	.word	0xffffffff


	//   ....[194]....
        /*0ff4*/ 	.word	0xffffffff


	//   ....[195]....
        /*0ff8*/ 	.word	0xffffffff


	//   ....[196]....
        /*0ffc*/ 	.word	0xffffffff


	//   ....[197]....
        /*1000*/ 	.word	0xffffffff


	//   ....[198]....
        /*1004*/ 	.word	0xffffffff


	//   ....[199]....
        /*1008*/ 	.word	0xffffffff


	//   ....[200]....
        /*100c*/ 	.word	0xffffffff


	//   ....[201]....
        /*1010*/ 	.word	0xffffffff


	//   ....[202]....
        /*1014*/ 	.word	0xffffffff


	//   ....[203]....
        /*1018*/ 	.word	0xffffffff


	//   ....[204]....
        /*101c*/ 	.word	0xffffffff


	//   ....[205]....
        /*1020*/ 	.word	0xffffffff


	//   ....[206]....
        /*1024*/ 	.word	0xffffffff


	//   ....[207]....
        /*1028*/ 	.word	0xffffffff


	//   ....[208]....
        /*102c*/ 	.word	0xffffffff


	//   ....[209]....
        /*1030*/ 	.word	0xffffffff


	//   ....[210]....
        /*1034*/ 	.word	0xffffffff


	//   ....[211]....
        /*1038*/ 	.word	0xffffffff


	//   ....[212]....
        /*103c*/ 	.word	0xffffffff


	//   ....[213]....
        /*1040*/ 	.word	0xffffffff


	//   ....[214]....
        /*1044*/ 	.word	0xffffffff


	//   ....[215]....
        /*1048*/ 	.word	0xffffffff


	//   ....[216]....
        /*104c*/ 	.word	0xffffffff


	//   ....[217]....
        /*1050*/ 	.word	0xffffffff


	//   ....[218]....
        /*1054*/ 	.word	0xffffffff


	//   ....[219]....
        /*1058*/ 	.word	0xffffffff


	//   ....[220]....
        /*105c*/ 	.word	0xffffffff


	//   ....[221]....
        /*1060*/ 	.word	0xffffffff


	//   ....[222]....
        /*1064*/ 	.word	0xffffffff


	//   ....[223]....
        /*1068*/ 	.word	0xffffffff


	//   ....[224]....
        /*106c*/ 	.word	0xffffffff


	//   ....[225]....
        /*1070*/ 	.word	0xffffffff


	//   ....[226]....
        /*1074*/ 	.word	0xffffffff


	//   ....[227]....
        /*1078*/ 	.word	0xffffffff


	//   ....[228]....
        /*107c*/ 	.word	0xffffffff


	//   ....[229]....
        /*1080*/ 	.word	0xffffffff


	//   ....[230]....
        /*1084*/ 	.word	0xffffffff


	//   ....[231]....
        /*1088*/ 	.word	0xffffffff


	//   ....[232]....
        /*108c*/ 	.word	0xffffffff


	//   ....[233]....
        /*1090*/ 	.word	0xffffffff


	//   ....[234]....
        /*1094*/ 	.word	0xffffffff


	//   ....[235]....
        /*1098*/ 	.word	0xffffffff


	//   ....[236]....
        /*109c*/ 	.word	0xffffffff


	//   ....[237]....
        /*10a0*/ 	.word	0xffffffff


	//   ....[238]....
        /*10a4*/ 	.word	0xffffffff


	//   ....[239]....
        /*10a8*/ 	.word	0xffffffff


	//   ....[240]....
        /*10ac*/ 	.word	0xffffffff


	//   ....[241]....
        /*10b0*/ 	.word	0xffffffff


	//   ....[242]....
        /*10b4*/ 	.word	0xffffffff


	//   ....[243]....
        /*10b8*/ 	.word	0xffffffff


	//   ....[244]....
        /*10bc*/ 	.word	0xffffffff


	//   ....[245]....
        /*10c0*/ 	.word	0xffffffff


	//   ....[246]....
        /*10c4*/ 	.word	0xffffffff


	//   ....[247]....
        /*10c8*/ 	.word	0xffffffff


	//   ....[248]....
        /*10cc*/ 	.word	0xffffffff


	//   ....[249]....
        /*10d0*/ 	.word	0xffffffff


	//   ....[250]....
        /*10d4*/ 	.word	0xffffffff


	//   ....[251]....
        /*10d8*/ 	.word	0xffffffff


	//   ....[252]....
        /*10dc*/ 	.word	0xffffffff


	//   ....[253]....
        /*10e0*/ 	.word	0xffffffff


	//   ....[254]....
        /*10e4*/ 	.word	0xffffffff


	//   ....[255]....
        /*10e8*/ 	.word	0xffffffff


	//   ....[0]....
        /*10ec*/ 	.word	0xffffffff


	//   ....[1]....
        /*10f0*/ 	.word	0xffffffff


	//   ....[2]....
        /*10f4*/ 	.word	0xffffffff


	//   ....[3]....
        /*10f8*/ 	.word	0xffffffff


	//   ....[4]....
        /*10fc*/ 	.word	0xffffffff


	//   ....[5]....
        /*1100*/ 	.word	0xffffffff


	//   ....[6]....
        /*1104*/ 	.word	0xffffffff


	//   ....[7]....
        /*1108*/ 	.word	0xffffffff


	//   ....[8]....
        /*110c*/ 	.word	0xffffffff


	//   ....[9]....
        /*1110*/ 	.word	0xffffffff


	//   ....[10]....
        /*1114*/ 	.word	0xffffffff


	//   ....[11]....
        /*1118*/ 	.word	0xffffffff


	//   ....[12]....
        /*111c*/ 	.word	0xffffffff


	//   ....[13]....
        /*1120*/ 	.word	0xffffffff


	//   ....[14]....
        /*1124*/ 	.word	0xffffffff


	//   ....[15]....
        /*1128*/ 	.word	0xffffffff


	//   ....[16]....
        /*112c*/ 	.word	0xffffffff


	//   ....[17]....
        /*1130*/ 	.word	0xffffffff


	//   ....[18]....
        /*1134*/ 	.word	0xffffffff


	//   ....[19]....
        /*1138*/ 	.word	0xffffffff


	//   ....[20]....
        /*113c*/ 	.word	0xffffffff


	//   ....[21]....
        /*1140*/ 	.word	0xffffffff


	//   ....[22]....
        /*1144*/ 	.word	0xffffffff


	//   ....[23]....
        /*1148*/ 	.word	0xffffffff


	//   ....[24]....
        /*114c*/ 	.word	0xffffffff


	//   ....[25]....
        /*1150*/ 	.word	0xffffffff


	//   ....[26]....
        /*1154*/ 	.word	0xffffffff


	//   ....[27]....
        /*1158*/ 	.word	0xffffffff


	//   ....[28]....
        /*115c*/ 	.word	0xffffffff


	//   ....[29]....
        /*1160*/ 	.word	0xffffffff


	//   ....[30]....
        /*1164*/ 	.word	0xffffffff


	//   ....[31]....
        /*1168*/ 	.word	0xffffffff


	//----- nvinfo : EIATTR_COOP_GROUP_INSTR_OFFSETS
	.align		4
.L_392:
        /*116c*/ 	.byte	0x04, 0x28
        /*116e*/ 	.short	(.L_394 - .L_393)


	//   ....[0]....
.L_393:
        /*1170*/ 	.word	0x00000050


	//   ....[1]....
        /*1174*/ 	.word	0x00000200


	//   ....[2]....
        /*1178*/ 	.word	0x00000230


	//   ....[3]....
        /*117c*/ 	.word	0x00000260


	//   ....[4]....
        /*1180*/ 	.word	0x00000290


	//   ....[5]....
        /*1184*/ 	.word	0x000002c0


	//   ....[6]....
        /*1188*/ 	.word	0x000002f0


	//   ....[7]....
        /*118c*/ 	.word	0x00000450


	//   ....[8]....
        /*1190*/ 	.word	0x00000490


	//   ....[9]....
        /*1194*/ 	.word	0x000004c0


	//   ....[10]....
        /*1198*/ 	.word	0x000004f0


	//   ....[11]....
        /*119c*/ 	.word	0x00000520


	//   ....[12]....
        /*11a0*/ 	.word	0x00000550


	//   ....[13]....
        /*11a4*/ 	.word	0x000005e0


	//   ....[14]....
        /*11a8*/ 	.word	0x00000630


	//   ....[15]....
        /*11ac*/ 	.word	0x00000650


	//   ....[16]....
        /*11b0*/ 	.word	0x000006b0


	//   ....[17]....
        /*11b4*/ 	.word	0x000040a0


	//   ....[18]....
        /*11b8*/ 	.word	0x000040b0


	//   ....[19]....
        /*11bc*/ 	.word	0x00005c80


	//   ....[20]....
        /*11c0*/ 	.word	0x00005c90


	//   ....[21]....
        /*11c4*/ 	.word	0x00007600


	//   ....[22]....
        /*11c8*/ 	.word	0x00007620


	//   ....[23]....
        /*11cc*/ 	.word	0x00007c40


	//   ....[24]....
        /*11d0*/ 	.word	0x00007c60


	//   ....[25]....
        /*11d4*/ 	.word	0x00008c60


	//   ....[26]....
        /*11d8*/ 	.word	0x00008c80


	//   ....[27]....
        /*11dc*/ 	.word	0x00008e20


	//   ....[28]....
        /*11e0*/ 	.word	0x00008e30


	//   ....[29]....
        /*11e4*/ 	.word	0x00008fc0


	//   ....[30]....
        /*11e8*/ 	.word	0x00008fe0


	//   ....[31]....
        /*11ec*/ 	.word	0x00009170


	//   ....[32]....
        /*11f0*/ 	.word	0x00009180


	//   ....[33]....
        /*11f4*/ 	.word	0x00009670


	//   ....[34]....
        /*11f8*/ 	.word	0x00009680


	//   ....[35]....
        /*11fc*/ 	.word	0x00009690


	//   ....[36]....
        /*1200*/ 	.word	0x000096a0


	//   ....[37]....
        /*1204*/ 	.word	0x00009b40


	//   ....[38]....
        /*1208*/ 	.word	0x00009b60


	//   ....[39]....
        /*120c*/ 	.word	0x00009b80


	//   ....[40]....
        /*1210*/ 	.word	0x00009ba0


	//   ....[41]....
        /*1214*/ 	.word	0x0000a0c0


	//   ....[42]....
        /*1218*/ 	.word	0x0000a330


	//   ....[43]....
        /*121c*/ 	.word	0x0000a370


	//   ....[44]....
        /*1220*/ 	.word	0x0000a390


	//   ....[45]....
        /*1224*/ 	.word	0x0000d1b0


	//   ....[46]....
        /*1228*/ 	.word	0x0000d1d0


	//   ....[47]....
        /*122c*/ 	.word	0x0000d1f0


	//   ....[48]....
        /*1230*/ 	.word	0x0000d210


	//   ....[49]....
        /*1234*/ 	.word	0x0000d560


	//   ....[50]....
        /*1238*/ 	.word	0x0000d7d0


	//   ....[51]....
        /*123c*/ 	.word	0x0000d810


	//   ....[52]....
        /*1240*/ 	.word	0x0000d850


	//   ....[53]....
        /*1244*/ 	.word	0x00010860


	//   ....[54]....
        /*1248*/ 	.word	0x00010890


	//   ....[55]....
        /*124c*/ 	.word	0x00010a60


	//   ....[56]....
        /*1250*/ 	.word	0x00010a70


	//   ....[57]....
        /*1254*/ 	.word	0x00011a40


	//   ....[58]....
        /*1258*/ 	.word	0x00011a60


	//   ....[59]....
        /*125c*/ 	.word	0x00011bd0


	//   ....[60]....
        /*1260*/ 	.word	0x00011be0


	//   ....[61]....
        /*1264*/ 	.word	0x00011e10


	//   ....[62]....
        /*1268*/ 	.word	0x00011fd0


	//   ....[63]....
        /*126c*/ 	.word	0x00011fe0


	//   ....[64]....
        /*1270*/ 	.word	0x00011ff0


	//   ....[65]....
        /*1274*/ 	.word	0x00012780


	//   ....[66]....
        /*1278*/ 	.word	0x000127a0


	//   ....[67]....
        /*127c*/ 	.word	0x000127c0


	//   ....[68]....
        /*1280*/ 	.word	0x000127d0


	//   ....[69]....
        /*1284*/ 	.word	0x00012800


	//   ....[70]....
        /*1288*/ 	.word	0x00012820


	//   ....[71]....
        /*128c*/ 	.word	0x00012840


	//   ....[72]....
        /*1290*/ 	.word	0x00012850


	//   ....[73]....
        /*1294*/ 	.word	0x00013ce0


	//   ....[74]....
        /*1298*/ 	.word	0x00013d00


	//   ....[75]....
        /*129c*/ 	.word	0x00013e60


	//   ....[76]....
        /*12a0*/ 	.word	0x00013e70


	//   ....[77]....
        /*12a4*/ 	.word	0x00014e10


	//   ....[78]....
        /*12a8*/ 	.word	0x00014e30


	//   ....[79]....
        /*12ac*/ 	.word	0x00014f70


	//   ....[80]....
        /*12b0*/ 	.word	0x00014f80


	//   ....[81]....
        /*12b4*/ 	.word	0x000151a0


	//   ....[82]....
        /*12b8*/ 	.word	0x00015350


	//   ....[83]....
        /*12bc*/ 	.word	0x00015360


	//   ....[84]....
        /*12c0*/ 	.word	0x00015370


	//   ....[85]....
        /*12c4*/ 	.word	0x000158b0


	//   ....[86]....
        /*12c8*/ 	.word	0x00015910


	//   ....[87]....
        /*12cc*/ 	.word	0x000159f0


	//   ....[88]....
        /*12d0*/ 	.word	0x00015a10


	//   ....[89]....
        /*12d4*/ 	.word	0x00015af0


	//   ....[90]....
        /*12d8*/ 	.word	0x00015b10


	//   ....[91]....
        /*12dc*/ 	.word	0x00015bf0


	//   ....[92]....
        /*12e0*/ 	.word	0x00015c10


	//   ....[93]....
        /*12e4*/ 	.word	0x000176d0


	//   ....[94]....
        /*12e8*/ 	.word	0x00017720


	//   ....[95]....
        /*12ec*/ 	.word	0x00017840


	//   ....[96]....
        /*12f0*/ 	.word	0x00017850


	//   ....[97]....
        /*12f4*/ 	.word	0x00018800


	//   ....[98]....
        /*12f8*/ 	.word	0x00018820


	//   ....[99]....
        /*12fc*/ 	.word	0x00018910


	//   ....[100]....
        /*1300*/ 	.word	0x00018920


	//   ....[101]....
        /*1304*/ 	.word	0x00018d20


	//   ....[102]....
        /*1308*/ 	.word	0x00018d50


	//   ....[103]....
        /*130c*/ 	.word	0x00018d70


	//   ....[104]....
        /*1310*/ 	.word	0x00018d90


	//   ....[105]....
        /*1314*/ 	.word	0x00018db0


	//   ....[106]....
        /*1318*/ 	.word	0x00018dd0


	//   ....[107]....
        /*131c*/ 	.word	0x00018df0


	//   ....[108]....
        /*1320*/ 	.word	0x00018e10


	//   ....[109]....
        /*1324*/ 	.word	0x0001a5e0


	//   ....[110]....
        /*1328*/ 	.word	0x0001a610


	//   ....[111]....
        /*132c*/ 	.word	0x0001a620


	//   ....[112]....
        /*1330*/ 	.word	0x0001a630


	//   ....[113]....
        /*1334*/ 	.word	0x0001a640


	//   ....[114]....
        /*1338*/ 	.word	0x0001a670


	//   ....[115]....
        /*133c*/ 	.word	0x0001a690


	//   ....[116]....
        /*1340*/ 	.word	0x0001a6b0


	//   ....[117]....
        /*1344*/ 	.word	0x0001bc80


	//   ....[118]....
        /*1348*/ 	.word	0x0001bc90


	//   ....[119]....
        /*134c*/ 	.word	0x0001bcb0


	//   ....[120]....
        /*1350*/ 	.word	0x0001bcc0


	//   ....[121]....
        /*1354*/ 	.word	0x0001bcd0


	//   ....[122]....
        /*1358*/ 	.word	0x0001bce0


	//   ....[123]....
        /*135c*/ 	.word	0x0001bd00


	//   ....[124]....
        /*1360*/ 	.word	0x0001bd10


	//   ....[125]....
        /*1364*/ 	.word	0x0001c170


	//   ....[126]....
        /*1368*/ 	.word	0x0001c190


	//   ....[127]....
        /*136c*/ 	.word	0x0001c2f0


	//   ....[128]....
        /*1370*/ 	.word	0x0001c300


	//   ....[129]....
        /*1374*/ 	.word	0x0001c470


	//   ....[130]....
        /*1378*/ 	.word	0x0001c490


	//   ....[131]....
        /*137c*/ 	.word	0x0001c600


	//   ....[132]....
        /*1380*/ 	.word	0x0001c610


	//   ....[133]....
        /*1384*/ 	.word	0x0001c980


	//   ....[134]....
        /*1388*/ 	.word	0x0001c9a0


	//   ....[135]....
        /*138c*/ 	.word	0x0001ce70


	//   ....[136]....
        /*1390*/ 	.word	0x0001ce80


	//   ....[137]....
        /*1394*/ 	.word	0x0001d350


	//   ....[138]....
        /*1398*/ 	.word	0x0001d370


	//   ....[139]....
        /*139c*/ 	.word	0x0001d850


	//   ....[140]....
        /*13a0*/ 	.word	0x0001d860


	//   ....[141]....
        /*13a4*/ 	.word	0x0001e510


	//   ....[142]....
        /*13a8*/ 	.word	0x0001e530


	//   ....[143]....
        /*13ac*/ 	.word	0x0001e6a0


	//   ....[144]....
        /*13b0*/ 	.word	0x0001e6b0


	//   ....[145]....
        /*13b4*/ 	.word	0x0001e820


	//   ....[146]....
        /*13b8*/ 	.word	0x0001e840


	//   ....[147]....
        /*13bc*/ 	.word	0x0001e9b0


	//   ....[148]....
        /*13c0*/ 	.word	0x0001e9c0


	//   ....[149]....
        /*13c4*/ 	.word	0x0001ebf0


	//   ....[150]....
        /*13c8*/ 	.word	0x0001ec10


	//   ....[151]....
        /*13cc*/ 	.word	0x0001ed40


	//   ....[152]....
        /*13d0*/ 	.word	0x0001ed80


	//   ....[153]....
        /*13d4*/ 	.word	0x0001edb0


	//   ....[154]....
        /*13d8*/ 	.word	0x0001ede0


	//   ....[155]....
        /*13dc*/ 	.word	0x0001ee10


	//   ....[156]....
        /*13e0*/ 	.word	0x0001ee40


	//   ....[157]....
        /*13e4*/ 	.word	0x0001efb0


	//   ....[158]....
        /*13e8*/ 	.word	0x0001eff0


	//   ....[159]....
        /*13ec*/ 	.word	0x0001f020


	//   ....[160]....
        /*13f0*/ 	.word	0x0001f050


	//   ....[161]....
        /*13f4*/ 	.word	0x0001f080


	//   ....[162]....
        /*13f8*/ 	.word	0x0001f0b0


	//   ....[163]....
        /*13fc*/ 	.word	0x0001f140


	//   ....[164]....
        /*1400*/ 	.word	0x0001f1a0


	//   ....[165]....
        /*1404*/ 	.word	0x0001f1b0


	//   ....[166]....
        /*1408*/ 	.word	0x0001f210


	//   ....[167]....
        /*140c*/ 	.word	0x0001fc70


	//   ....[168]....
        /*1410*/ 	.word	0x0001fcd0


	//   ....[169]....
        /*1414*/ 	.word	0x0001fd20


	//   ....[170]....
        /*1418*/ 	.word	0x0001fd70


	//   ....[171]....
        /*141c*/ 	.word	0x0001fdc0


	//   ....[172]....
        /*1420*/ 	.word	0x0001fe30


	//   ....[173]....
        /*1424*/ 	.word	0x0001fe70


	//   ....[174]....
        /*1428*/ 	.word	0x0001fee0


	//   ....[175]....
        /*142c*/ 	.word	0x0001ff50


	//   ....[176]....
        /*1430*/ 	.word	0x0001ffb0


	//   ....[177]....
        /*1434*/ 	.word	0x00020020


	//   ....[178]....
        /*1438*/ 	.word	0x00020090


	//   ....[179]....
        /*143c*/ 	.word	0x000200f0


	//   ....[180]....
        /*1440*/ 	.word	0x00020150


	//   ....[181]....
        /*1444*/ 	.word	0x000201b0


	//   ....[182]....
        /*1448*/ 	.word	0x00020220


	//   ....[183]....
        /*144c*/ 	.word	0x00020280


	//   ....[184]....
        /*1450*/ 	.word	0x000202e0


	//   ....[185]....
        /*1454*/ 	.word	0x00020340


	//   ....[186]....
        /*1458*/ 	.word	0x000203a0


	//   ....[187]....
        /*145c*/ 	.word	0x00020400


	//   ....[188]....
        /*1460*/ 	.word	0x00020470


	//   ....[189]....
        /*1464*/ 	.word	0x000204d0


	//   ....[190]....
        /*1468*/ 	.word	0x00020530


	//   ....[191]....
        /*146c*/ 	.word	0x00020590


	//   ....[192]....
        /*1470*/ 	.word	0x000205f0


	//   ....[193]....
        /*1474*/ 	.word	0x000207e0


	//   ....[194]....
        /*1478*/ 	.word	0x000209d0


	//   ....[195]....
        /*147c*/ 	.word	0x00020e70


	//   ....[196]....
        /*1480*/ 	.word	0x00020ec0


	//   ....[197]....
        /*1484*/ 	.word	0x00020f10


	//   ....[198]....
        /*1488*/ 	.word	0x00020f60


	//   ....[199]....
        /*148c*/ 	.word	0x00020fb0


	//   ....[200]....
        /*1490*/ 	.word	0x00021000


	//   ....[201]....
        /*1494*/ 	.word	0x00021050


	//   ....[202]....
        /*1498*/ 	.word	0x000210a0


	//   ....[203]....
        /*149c*/ 	.word	0x00021110


	//   ....[204]....
        /*14a0*/ 	.word	0x00021180


	//   ....[205]....
        /*14a4*/ 	.word	0x000211e0


	//   ....[206]....
        /*14a8*/ 	.word	0x00021240


	//   ....[207]....
        /*14ac*/ 	.word	0x000212a0


	//   ....[208]....
        /*14b0*/ 	.word	0x00021310


	//   ....[209]....
        /*14b4*/ 	.word	0x00021370


	//   ....[210]....
        /*14b8*/ 	.word	0x000213d0


	//   ....[211]....
        /*14bc*/ 	.word	0x00021430


	//   ....[212]....
        /*14c0*/ 	.word	0x00021490


	//   ....[213]....
        /*14c4*/ 	.word	0x00021670


	//   ....[214]....
        /*14c8*/ 	.word	0x00021850


	//   ....[215]....
        /*14cc*/ 	.word	0x00021d10


	//   ....[216]....
        /*14d0*/ 	.word	0x00021d50


	//   ....[217]....
        /*14d4*/ 	.word	0x00021da0


	//   ....[218]....
        /*14d8*/ 	.word	0x00021de0


	//   ....[219]....
        /*14dc*/ 	.word	0x00021e30


	//   ....[220]....
        /*14e0*/ 	.word	0x00021e70


	//   ....[221]....
        /*14e4*/ 	.word	0x00021ec0


	//   ....[222]....
        /*14e8*/ 	.word	0x00021f00


	//   ....[223]....
        /*14ec*/ 	.word	0x00021f60


	//   ....[224]....
        /*14f0*/ 	.word	0x00021fc0


	//   ....[225]....
        /*14f4*/ 	.word	0x00022020


	//   ....[226]....
        /*14f8*/ 	.word	0x00022080


	//   ....[227]....
        /*14fc*/ 	.word	0x000220f0


	//   ....[228]....
        /*1500*/ 	.word	0x00022150


	//   ....[229]....
        /*1504*/ 	.word	0x000221b0


	//   ....[230]....
        /*1508*/ 	.word	0x000221f0


	//   ....[231]....
        /*150c*/ 	.word	0x00022230


	//   ....[232]....
        /*1510*/ 	.word	0x00022280


	//   ....[233]....
        /*1514*/ 	.word	0x000222c0


	//   ....[234]....
        /*1518*/ 	.word	0x00022310


	//   ....[235]....
        /*151c*/ 	.word	0x00022350


	//   ....[236]....
        /*1520*/ 	.word	0x000223a0


	//   ....[237]....
        /*1524*/ 	.word	0x000223e0


	//   ....[238]....
        /*1528*/ 	.word	0x00022430


	//   ....[239]....
        /*152c*/ 	.word	0x00022470


	//   ....[240]....
        /*1530*/ 	.word	0x000224c0


	//   ....[241]....
        /*1534*/ 	.word	0x00022510


	//   ....[242]....
        /*1538*/ 	.word	0x00022560


	//   ....[243]....
        /*153c*/ 	.word	0x000225b0


	//   ....[244]....
        /*1540*/ 	.word	0x00022600


	//   ....[245]....
        /*1544*/ 	.word	0x00022650


	//   ....[246]....
        /*1548*/ 	.word	0x000226c0


	//   ....[247]....
        /*154c*/ 	.word	0x00022730


	//   ....[248]....
        /*1550*/ 	.word	0x00022790


	//   ....[249]....
        /*1554*/ 	.word	0x000227f0


	//   ....[250]....
        /*1558*/ 	.word	0x00022850


	//   ....[251]....
        /*155c*/ 	.word	0x000228c0


	//   ....[252]....
        /*1560*/ 	.word	0x00022920


	//   ....[253]....
        /*1564*/ 	.word	0x00022980


	//   ....[254]....
        /*1568*/ 	.word	0x000229e0


	//   ....[255]....
        /*156c*/ 	.word	0x00022a50


	//   ....[0]....
        /*1570*/ 	.word	0x00022ab0


	//   ....[1]....
        /*1574*/ 	.word	0x00022b10


	//   ....[2]....
        /*1578*/ 	.word	0x00022b70


	//   ....[3]....
        /*157c*/ 	.word	0x00022be0


	//   ....[4]....
        /*1580*/ 	.word	0x00022c40


	//   ....[5]....
        /*1584*/ 	.word	0x00022ca0


	//   ....[6]....
        /*1588*/ 	.word	0x00022d00


	//   ....[7]....
        /*158c*/ 	.word	0x00022d70


	//   ....[8]....
        /*1590*/ 	.word	0x00022dd0


	//   ....[9]....
        /*1594*/ 	.word	0x00022e30


	//   ....[10]....
        /*1598*/ 	.word	0x00022e90


	//   ....[11]....
        /*159c*/ 	.word	0x00022f00


	//   ....[12]....
        /*15a0*/ 	.word	0x00022f60


	//   ....[13]....
        /*15a4*/ 	.word	0x00022fc0


	//   ....[14]....
        /*15a8*/ 	.word	0x00023020


	//   ....[15]....
        /*15ac*/ 	.word	0x00023090


	//   ....[16]....
        /*15b0*/ 	.word	0x000230e0


	//   ....[17]....
        /*15b4*/ 	.word	0x00023120


	//   ....[18]....
        /*15b8*/ 	.word	0x00023170


	//   ....[19]....
        /*15bc*/ 	.word	0x000231c0


	//   ....[20]....
        /*15c0*/ 	.word	0x00023210


	//   ....[21]....
        /*15c4*/ 	.word	0x00023280


	//   ....[22]....
        /*15c8*/ 	.word	0x000232c0


	//   ....[23]....
        /*15cc*/ 	.word	0x00023310


	//   ....[24]....
        /*15d0*/ 	.word	0x00023360


	//   ....[25]....
        /*15d4*/ 	.word	0x000233b0


	//   ....[26]....
        /*15d8*/ 	.word	0x00023400


	//   ....[27]....
        /*15dc*/ 	.word	0x00023470


	//   ....[28]....
        /*15e0*/ 	.word	0x000234b0


	//   ....[29]....
        /*15e4*/ 	.word	0x00023520


	//   ....[30]....
        /*15e8*/ 	.word	0x00023580


	//   ....[31]....
        /*15ec*/ 	.word	0x000235f0


	//----- nvinfo : EIATTR_EXIT_INSTR_OFFSETS
	.align		4
.L_394:
        /*15f0*/ 	.byte	0x04, 0x1c
        /*15f2*/ 	.short	(.L_396 - .L_395)


	//   ....[0]....
.L_395:
        /*15f4*/ 	.word	0x000010d0


	//   ....[1]....
        /*15f8*/ 	.word	0x0001fc30


	//----- nvinfo : EIATTR_MAX_THREADS
	.align		4
.L_396:
        /*15fc*/ 	.byte	0x04, 0x05
        /*15fe*/ 	.short	(.L_398 - .L_397)
.L_397:
        /*1600*/ 	.word	0x00000080
        /*1604*/ 	.word	0x00000001
        /*1608*/ 	.word	0x00000001


	//----- nvinfo : EIATTR_CRS_STACK_SIZE
	.align		4
.L_398:
        /*160c*/ 	.byte	0x04, 0x1e
        /*160e*/ 	.short	(.L_400 - .L_399)
.L_399:
        /*1610*/ 	.word	0x00000000
.L_400:


//--------------------- .nv.info._ZN7cutlass13device_kernelIN5flash19enable_sm80_to_sm89INS1_16FlashAttnFwdSm80INS1_25CollectiveMainloopFwdSm80ILi4ELi1ELb0EN4cute5tupleIJNS5_1CILi128EEENS7_ILi64EEENS7_ILi96EEEEEELi96ENS_10bfloat16_tEfNS_4arch4Sm80ELb0ELb0ELb0ELb0ELb1ELb0ELb1ELb1EEENS1_21CollectiveEpilogueFwdINS6_IJS8_SA_S9_EEENS6_IJNS7_ILi1EEESI_SI_EEESC_SE_Li128ELb0ELb1ELb1ELb0EEENS1_19SingleTileSchedulerILb0ELb1ELb1ELi128EEEEEEEEEvNT_6ParamsE --------------------------
	.section	.nv.info._ZN7cutlass13device_kernelIN5flash19enable_sm80_to_sm89INS1_16FlashAttnFwdSm80INS1_25CollectiveMainloopFwdSm80ILi4ELi1ELb0EN4cute5tupleIJNS5_1CILi128EEENS7_ILi64EEENS7_ILi96EEEEEELi96ENS_10bfloat16_tEfNS_4arch4Sm80ELb0ELb0ELb0ELb0ELb1ELb0ELb1ELb1EEENS1_21CollectiveEpilogueFwdINS6_IJS8_SA_S9_EEENS6_IJNS7_ILi1EEESI_SI_EEESC_SE_Li128ELb0ELb1ELb1ELb0EEENS1_19SingleTileSchedulerILb0ELb1ELb1ELi128EEEEEEEEEvNT_6ParamsE,"",@"SHT_CUDA_INFO"
	.sectionflags	@""
	.align	4


	//----- nvinfo : EIATTR_CUDA_API_VERSION
	.align		4
        /*0000*/ 	.byte	0x04, 0x37
        /*0002*/ 	.short	(.L_402 - .L_401)
.L_401:
        /*0004*/ 	.word	0x00000082


	//----- nvinfo : EIATTR_SW2861232_WAR
	.align		4
.L_402:
        /*0008*/ 	.byte	0x01, 0x35
	.zero		2


	//----- nvinfo : EIATTR_PARAM_CBANK
	.align		4
        /*000c*/ 	.byte	0x04, 0x0a
        /*000e*/ 	.short	(.L_404 - .L_403)
	.align		4
.L_403:
        /*0010*/ 	.word	index@(.nv.constant0._ZN7cutlass13device_kernelIN5flash19enable_sm80_to_sm89INS1_16FlashAttnFwdSm80INS1_25CollectiveMainloopFwdSm80ILi4ELi1ELb0EN4cute5tupleIJNS5_1CILi128EEENS7_ILi64EEENS7_ILi96EEEEEELi96ENS_10bfloat16_tEfNS_4arch4Sm80ELb0ELb0ELb0ELb0ELb1ELb0ELb1ELb1EEENS1_21CollectiveEpilogueFwdINS6_IJS8_SA_S9_EEENS6_IJNS7_ILi1EEESI_SI_EEESC_SE_Li128ELb0ELb1ELb1ELb0EEENS1_19SingleTileSchedulerILb0ELb1ELb1ELi128EEEEEEEEEvNT_6ParamsE)
        /*0014*/ 	.short	0x0160
        /*0016*/ 	.short	0x0418


	//----- nvinfo : EIATTR_CBANK_PARAM_SIZE
	.align		4
.L_404:
        /*0018*/ 	.byte	0x03, 0x19
        /*001a*/ 	.short	0x0418


	//----- nvinfo : EIATTR_KPARAM_INFO
	.align		4
        /*001c*/ 	.byte	0x04, 0x17
        /*001e*/ 	.short	(.L_406 - .L_405)
.L_405:
        /*0020*/ 	.word	0x00000000
        /*0024*/ 	.short	0x0000
        /*0026*/ 	.short	0x0000
        /*0028*/ 	.byte	0x00, 0xf0, 0x61, 0x10


	//----- nvinfo : EIATTR_MAXREG_COUNT
	.align		4
.L_406:
        /*002c*/ 	.byte	0x03, 0x1b
        /*002e*/ 	.short	0x00ff


	//----- nvinfo : EIATTR_NUM_BARRIERS
	.align		4
        /*0030*/ 	.byte	0x02, 0x4c
        /*0032*/ 	.byte	0x02
	.zero		1


	//----- nvinfo : EIATTR_ANNOTATIONS
	.align		4
        /*0034*/ 	.byte	0x04, 0x55
        /*0036*/ 	.short	(.L_408 - .L_407)


	//   ....[0]....
.L_407:
        /*0038*/ 	.word	0x00000001
        /*003c*/ 	.byte	0x30, 0x12, 0x00, 0x00, 0x01, 0x00, 0x00, 0x00, 0xa0, 0x13, 0x00, 0x00, 0x01, 0x00, 0x00, 0x00
        /*004c*/ 	.byte	0xa0, 0x14, 0x00, 0x00, 0x01, 0x00, 0x00, 0x00, 0x80, 0x15, 0x00, 0x00, 0x01, 0x00, 0x00, 0x00
        /*005c*/ 	.byte	0x90, 0x15, 0x00, 0x00, 0x01, 0x00, 0x00, 0x00, 0x40, 0x17, 0x00, 0x00, 0x01, 0x00, 0x00, 0x00
        /*006c*/ 	.byte	0x60, 0x4e, 0x00, 0x00, 0x01, 0x00, 0x00, 0x00, 0x90, 0x4e, 0x00, 0x00, 0x01, 0x00, 0x00, 0x00
        /*007c*/ 	.byte	0xa0, 0x4e, 0x00, 0x00, 0x01, 0x00, 0x00, 0x00, 0xc0, 0x4e, 0x00, 0x00, 0x01, 0x00, 0x00, 0x00
        /*008c*/ 	.byte	0xb0, 0x51, 0x00, 0x00, 0x01, 0x00, 0x00, 0x00, 0xe0, 0x51, 0x00, 0x00


	//----- nvinfo : EIATTR_MERCURY_ISA_VERSION
	.align		4
.L_408:
        /*0098*/ 	.byte	0x03, 0x5f
        /*009a*/ 	.short	0x0000


	//----- nvinfo : EIATTR_COOP_GROUP_MASK_REGIDS
	.align		4
        /*009c*/ 	.byte	0x04, 0x29
        /*009e*/ 	.short	(.L_410 - .L_409)


	//   ....[0]....
.L_409:
        /*00a0*/ 	.word	0xffffffff


	//   ....[1]....
        /*00a4*/ 	.word	0xffffffff


	//   ....[2]....
        /*00a8*/ 	.word	0xffffffff


	//   ....[3]....
        /*00ac*/ 	.word	0xffffffff


	//   ....[4]....
        /*00b0*/ 	.word	0xffffffff


	//   ....[5]....
        /*00b4*/ 	.word	0xffffffff


	//   ....[6]....
        /*00b8*/ 	.word	0xffffffff


	//   ....[7]....
        /*00bc*/ 	.word	0xffffffff


	//   ....[8]....
        /*00c0*/ 	.word	0xffffffff


	//   ....[9]....
        /*00c4*/ 	.word	0xffffffff


	//   ....[10]....
        /*00c8*/ 	.word	0xffffffff


	//   ....[11]....
        /*00cc*/ 	.word	0xffffffff


	//   ....[12]....
        /*00d0*/ 	.word	0xffffffff


	//   ....[13]....
        /*00d4*/ 	.word	0xffffffff


	//   ....[14]....
        /*00d8*/ 	.word	0xffffffff


	//   ....[15]....
        /*00dc*/ 	.word	0xffffffff


	//   ....[16]....
        /*00e0*/ 	.word	0xffffffff


	//   ....[17]....
        /*00e4*/ 	.word	0xffffffff


	//   ....[18]....
        /*00e8*/ 	.word	0xffffffff


	//   ....[19]....
        /*00ec*/ 	.word	0xffffffff


	//   ....[20]....
        /*00f0*/ 	.word	0xffffffff


	//   ....[21]....
        /*00f4*/ 	.word	0xffffffff


	//   ....[22]....
        /*00f8*/ 	.word	0xffffffff


	//   ....[23]....
        /*00fc*/ 	.word	0xffffffff


	//   ....[24]....
        /*0100*/ 	.word	0xffffffff


	//   ....[25]....
        /*0104*/ 	.word	0xffffffff


	//   ....[26]....
        /*0108*/ 	.word	0xffffffff


	//   ....[27]....
        /*010c*/ 	.word	0xffffffff


	//   ....[28]....
        /*0110*/ 	.word	0xffffffff


	//   ....[29]....
        /*0114*/ 	.word	0xffffffff


	//   ....[30]....
        /*0118*/ 	.word	0xffffffff


	//   ....[31]....
        /*011c*/ 	.word	0xffffffff


	//   ....[32]....
        /*0120*/ 	.word	0xffffffff


	//   ....[33]....
        /*0124*/ 	.word	0xffffffff


	//   ....[34]....
        /*0128*/ 	.word	0xffffffff


	//   ....[35]....
        /*012c*/ 	.word	0xffffffff


	//   ....[36]....
        /*0130*/ 	.word	0xffffffff


	//   ....[37]....
        /*0134*/ 	.word	0xffffffff


	//   ....[38]....
        /*0138*/ 	.word	0xffffffff


	//   ....[39]....
        /*013c*/ 	.word	0xffffffff


	//   ....[40]....
        /*0140*/ 	.word	0xffffffff


	//   ....[41]....
        /*0144*/ 	.word	0xffffffff


	//   ....[42]....
        /*0148*/ 	.word	0xffffffff


	//   ....[43]....
        /*014c*/ 	.word	0xffffffff


	//   ....[44]....
        /*0150*/ 	.word	0xffffffff


	//   ....[45]....
        /*0154*/ 	.word	0xffffffff


	//   ....[46]....
        /*0158*/ 	.word	0xffffffff


	//   ....[47]....
        /*015c*/ 	.word	0xffffffff


	//   ....[48]....
        /*0160*/ 	.word	0xffffffff


	//   ....[49]....
        /*0164*/ 	.word	0xffffffff


	//   ....[50]....
        /*0168*/ 	.word	0xffffffff


	//   ....[51]....
        /*016c*/ 	.word	0xffffffff


	//   ....[52]....
        /*0170*/ 	.word	0xffffffff


	//   ....[53]....
        /*0174*/ 	.word	0xffffffff


	//   ....[54]....
        /*0178*/ 	.word	0xffffffff


	//   ....[55]....
        /*017c*/ 	.word	0xffffffff


	//   ....[56]....
        /*0180*/ 	.word	0xffffffff


	//   ....[57]....
        /*0184*/ 	.word	0xffffffff


	//   ....[58]....
        /*0188*/ 	.word	0xffffffff


	//   ....[59]....
        /*018c*/ 	.word	0xffffffff


	//   ....[60]....
        /*0190*/ 	.word	0xffffffff


	//   ....[61]....
        /*0194*/ 	.word	0xffffffff


	//   ....[62]....
        /*0198*/ 	.word	0xffffffff


	//   ....[63]....
        /*019c*/ 	.word	0xffffffff


	//   ....[64]....
        /*01a0*/ 	.word	0xffffffff


	//   ....[65]....
        /*01a4*/ 	.word	0xffffffff


	//   ....[66]....
        /*01a8*/ 	.word	0xffffffff


	//   ....[67]....
        /*01ac*/ 	.word	0xffffffff


	//   ....[68]....
        /*01b0*/ 	.word	0xffffffff


	//----- nvinfo : EIATTR_COOP_GROUP_INSTR_OFFSETS
	.align		4
.L_410:
        /*01b4*/ 	.byte	0x04, 0x28
        /*01b6*/ 	.short	(.L_412 - .L_411)


	//   ....[0]....
.L_411:
        /*01b8*/ 	.word	0x00000060


	//   ....[1]....
        /*01bc*/ 	.word	0x00000c80


	//   ....[2]....
        /*01c0*/ 	.word	0x00000cb0


	//   ....[3]....
        /*01c4*/ 	.word	0x00000e60


	//   ....[4]....
        /*01c8*/ 	.word	0x00000e90


	//   ....[5]....
        /*01cc*/ 	.word	0x00000fb0


	//   ....[6]....
        /*01d0*/ 	.word	0x00000fe0


	//   ....[7]....
        /*01d4*/ 	.word	0x00001110


	//   ....[8]....
        /*01d8*/ 	.word	0x00001150


	//   ....[9]....
        /*01dc*/ 	.word	0x00001690


	//   ....[10]....
        /*01e0*/ 	.word	0x000016c0


	//   ....[11]....
        /*01e4*/ 	.word	0x000017a0


	//   ....[12]....
        /*01e8*/ 	.word	0x000017d0


	//   ....[13]....
        /*01ec*/ 	.word	0x00001800


	//   ....[14]....
        /*01f0*/ 	.word	0x00001860


	//   ....[15]....
        /*01f4*/ 	.word	0x000018d0


	//   ....[16]....
        /*01f8*/ 	.word	0x00001900


	//   ....[17]....
        /*01fc*/ 	.word	0x000027d0


	//   ....[18]....
        /*0200*/ 	.word	0x000027e0


	//   ....[19]....
        /*0204*/ 	.word	0x000027f0


	//   ....[20]....
        /*0208*/ 	.word	0x00002800


	//   ....[21]....
        /*020c*/ 	.word	0x000030f0


	//   ....[22]....
        /*0210*/ 	.word	0x000031e0


	//   ....[23]....
        /*0214*/ 	.word	0x00003240


	//   ....[24]....
        /*0218*/ 	.word	0x00003330


	//   ....[25]....
        /*021c*/ 	.word	0x00003360


	//   ....[26]....
        /*0220*/ 	.word	0x00003480


	//   ....[27]....
        /*0224*/ 	.word	0x000034b0


	//   ....[28]....
        /*0228*/ 	.word	0x000035e0


	//   ....[29]....
        /*022c*/ 	.word	0x00005040


	//   ....[30]....
        /*0230*/ 	.word	0x00005050


	//   ....[31]....
        /*0234*/ 	.word	0x00005060


	//   ....[32]....
        /*0238*/ 	.word	0x00005070


	//   ....[33]....
        /*023c*/ 	.word	0x00005400


	//   ....[34]....
        /*0240*/ 	.word	0x00005420


	//   ....[35]....
        /*0244*/ 	.word	0x00005440


	//   ....[36]....
        /*0248*/ 	.word	0x00005460


	//   ....[37]....
        /*024c*/ 	.word	0x00005f40


	//   ....[38]....
        /*0250*/ 	.word	0x00005fa0


	//   ....[39]....
        /*0254*/ 	.word	0x000060a0


	//   ....[40]....
        /*0258*/ 	.word	0x000060f0


	//   ....[41]....
        /*025c*/ 	.word	0x00006120


	//   ....[42]....
        /*0260*/ 	.word	0x00006230


	//   ....[43]....
        /*0264*/ 	.word	0x000062f0


	//   ....[44]....
        /*0268*/ 	.word	0x00006620


	//   ....[45]....
        /*026c*/ 	.word	0x00007ef0


	//   ....[46]....
        /*0270*/ 	.word	0x00007f20


	//   ....[47]....
        /*0274*/ 	.word	0x00007f50


	//   ....[48]....
        /*0278*/ 	.word	0x00007f70


	//   ....[49]....
        /*027c*/ 	.word	0x00007fa0


	//   ....[50]....
        /*0280*/ 	.word	0x00007fc0


	//   ....[51]....
        /*0284*/ 	.word	0x00007fe0


	//   ....[52]....
        /*0288*/ 	.word	0x00007ff0


	//   ....[53]....
        /*028c*/ 	.word	0x00008dc0


	//   ....[54]....
        /*0290*/ 	.word	0x00008e10


	//   ....[55]....
        /*0294*/ 	.word	0x00008e40


	//   ....[56]....
        /*0298*/ 	.word	0x00008e70


	//   ....[57]....
        /*029c*/ 	.word	0x00008ea0


	//   ....[58]....
        /*02a0*/ 	.word	0x00008ed0


	//   ....[59]....
        /*02a4*/ 	.word	0x00008f00


	//   ....[60]....
        /*02a8*/ 	.word	0x00008f20


	//   ....[61]....
        /*02ac*/ 	.word	0x00008f40


	//   ....[62]....
        /*02b0*/ 	.word	0x00008f50


	//   ....[63]....
        /*02b4*/ 	.word	0x00009480


	//   ....[64]....
        /*02b8*/ 	.word	0x000094a0


	//   ....[65]....
        /*02bc*/ 	.word	0x00009920


	//   ....[66]....
        /*02c0*/ 	.word	0x00009940


	//   ....[67]....
        /*02c4*/ 	.word	0x00009dc0


	//   ....[68]....
        /*02c8*/ 	.word	0x00009dd0


	//----- nvinfo : EIATTR_EXIT_INSTR_OFFSETS
	.align		4
.L_412:
        /*02cc*/ 	.byte	0x04, 0x1c
        /*02ce*/ 	.short	(.L_414 - .L_413)


	//   ....[0]....
.L_413:
        /*02d0*/ 	.word	0x00000180


	//   ....[1]....
        /*02d4*/ 	.word	0x00009de0


	//   ....[2]....
        /*02d8*/ 	.word	0x0000a200


	//   ....[3]....
        /*02dc*/ 	.word	0x0000a250


	//   ....[4]....
        /*02e0*/ 	.word	0x0000a280


	//   ....[5]....
        /*02e4*/ 	.word	0x0000a2e0


	//   ....[6]....
        /*02e8*/ 	.word	0x0000a530


	//----- nvinfo : EIATTR_CTAIDZ_USED
	.align		4
.L_414:
        /*02ec*/ 	.byte	0x01, 0x04
	.zero		2


	//----- nvinfo : EIATTR_MAX_THREADS
	.align		4
        /*02f0*/ 	.byte	0x04, 0x05
        /*02f2*/ 	.short	(.L_416 - .L_415)
.L_415:
        /*02f4*/ 	.word	0x00000080
        /*02f8*/ 	.word	0x00000001
        /*02fc*/ 	.word	0x00000001


	//----- nvinfo : EIATTR_CRS_STACK_SIZE
	.align		4
.L_416:
        /*0300*/ 	.byte	0x04, 0x1e
        /*0302*/ 	.short	(.L_418 - .L_417)
.L_417:
        /*0304*/ 	.word	0x00000000
.L_418:


//--------------------- .nv.info._ZN7cutlass13device_kernelIN5flash19enable_sm80_to_sm89INS1_16FlashAttnFwdSm80INS1_25CollectiveMainloopFwdSm80ILi4ELi1ELb0EN4cute5tupleIJNS5_1CILi128EEENS7_ILi48EEENS7_ILi96EEEEEELi96ENS_10bfloat16_tEfNS_4arch4Sm80ELb0ELb0ELb0ELb1ELb1ELb0ELb1ELb1EEENS1_21CollectiveEpilogueFwdINS6_IJS8_SA_S9_EEENS6_IJNS7_ILi1EEESI_SI_EEESC_SE_Li128ELb1ELb1ELb1ELb0EEENS1_36VarlenDynamicPersistentTileSchedulerILi128ELi48ELi128ELi128ELb1ELb1ELb0ELb0ELb1ELb1EEEEEEEEEvNT_6ParamsE --------------------------
	.section	.nv.info._ZN7cutlass13device_kernelIN5flash19enable_sm80_to_sm89INS1_16FlashAttnFwdSm80INS1_25CollectiveMainloopFwdSm80ILi4ELi1ELb0EN4cute5tupleIJNS5_1CILi128EEENS7_ILi48EEENS7_ILi96EEEEEELi96ENS_10bfloat16_tEfNS_4arch4Sm80ELb0ELb0ELb0ELb1ELb1ELb0ELb1ELb1EEENS1_21CollectiveEpilogueFwdINS6_IJS8_SA_S9_EEENS6_IJNS7_ILi1EEESI_SI_EEESC_SE_Li128ELb1ELb1ELb1ELb0EEENS1_36VarlenDynamicPersistentTileSchedulerILi128ELi48ELi128ELi128ELb1ELb1ELb0ELb0ELb1ELb1EEEEEEEEEvNT_6ParamsE,"",@"SHT_CUDA_INFO"
	.sectionflags	@""
	.align	4


	//----- nvinfo : EIATTR_CUDA_API_VERSION
	.align		4
        /*0000*/ 	.byte	0x04, 0x37
        /*0002*/ 	.short	(.L_420 - .L_419)
.L_419:
        /*0004*/ 	.word	0x00000082


	//----- nvinfo : EIATTR_SW2861232_WAR
	.align		4
.L_420:
        /*0008*/ 	.byte	0x01, 0x35
	.zero		2


	//----- nvinfo : EIATTR_PARAM_CBANK
	.align		4
        /*000c*/ 	.byte	0x04, 0x0a
        /*000e*/ 	.short	(.L_422 - .L_421)
	.align		4
.L_421:
        /*0010*/ 	.word	index@(.nv.constant0._ZN7cutlass13device_kernelIN5flash19enable_sm80_to_sm89INS1_16FlashAttnFwdSm80INS1_25CollectiveMainloopFwdSm80ILi4ELi1ELb0EN4cute5tupleIJNS5_1CILi128EEENS7_ILi48EEENS7_ILi96EEEEEELi96ENS_10bfloat16_tEfNS_4arch4Sm80ELb0ELb0ELb0ELb1ELb1ELb0ELb1ELb1EEENS1_21CollectiveEpilogueFwdINS6_IJS8_SA_S9_EEENS6_IJNS7_ILi1EEESI_SI_EEESC_SE_Li128ELb1ELb1ELb1ELb0EEENS1_36VarlenDynamicPersistentTileSchedulerILi128ELi48ELi128ELi128ELb1ELb1ELb0ELb0ELb1ELb1EEEEEEEEEvNT_6ParamsE)
        /*0014*/ 	.short	0x0160
        /*0016*/ 	.short	0x0438


	//----- nvinfo : EIATTR_CBANK_PARAM_SIZE
	.align		4
.L_422:
        /*0018*/ 	.byte	0x03, 0x19
        /*001a*/ 	.short	0x0438


	//----- nvinfo : EIATTR_KPARAM_INFO
	.align		4
        /*001c*/ 	.byte	0x04, 0x17
        /*001e*/ 	.short	(.L_424 - .L_423)
.L_423:
        /*0020*/ 	.word	0x00000000
        /*0024*/ 	.short	0x0000
        /*0026*/ 	.short	0x0000
        /*0028*/ 	.byte	0x00, 0xf0, 0xe1, 0x10


	//----- nvinfo : EIATTR_MAXREG_COUNT
	.align		4
.L_424:
        /*002c*/ 	.byte	0x03, 0x1b
        /*002e*/ 	.short	0x00ff


	//----- nvinfo : EIATTR_NUM_BARRIERS
	.align		4
        /*0030*/ 	.byte	0x02, 0x4c
        /*0032*/ 	.byte	0x06
	.zero		1


	//----- nvinfo : EIATTR_ANNOTATIONS
	.align		4
        /*0034*/ 	.byte	0x04, 0x55
        /*0036*/ 	.short	(.L_426 - .L_425)


	//   ....[0]....
.L_425:
        /* <DEDUP_REMOVED lines=55> */


	//----- nvinfo : EIATTR_MERCURY_ISA_VERSION
	.align		4
.L_426:
        /*0398*/ 	.byte	0x03, 0x5f
        /*039a*/ 	.short	0x0000


	//----- nvinfo : EIATTR_INT_WARP_WIDE_INSTR_OFFSETS
	.align		4
        /*039c*/ 	.byte	0x04, 0x31
        /*039e*/ 	.short	(.L_428 - .L_427)


	//   ....[0]....
.L_427:
        /*03a0*/ 	.word	0x00008a80


	//   ....[1]....
        /*03a4*/ 	.word	0x00008b00


	//----- nvinfo : EIATTR_COOP_GROUP_MASK_REGIDS
	.align		4
.L_428:
        /*03a8*/ 	.byte	0x04, 0x29
        /*03aa*/ 	.short	(.L_430 - .L_429)


	//   ....[0]....
.L_429:
        /*03ac*/ 	.word	0xffffffff


	//   ....[1]....
        /*03b0*/ 	.word	0xffffffff


	//   ....[2]....
        /*03b4*/ 	.word	0xffffffff


	//   ....[3]....
        /*03b8*/ 	.word	0xffffffff


	//   ....[4]....
        /*03bc*/ 	.word	0xffffffff


	//   ....[5]....
        /*03c0*/ 	.word	0xffffffff


	//   ....[6]....
        /*03c4*/ 	.word	0xffffffff


	//   ....[7]....
        /*03c8*/ 	.word	0xffffffff


	//   ....[8]....
        /*03cc*/ 	.word	0xffffffff


	//   ....[9]....
        /*03d0*/ 	.word	0xffffffff


	//   ....[10]....
        /*03d4*/ 	.word	0xffffffff


	//   ....[11]....
        /*03d8*/ 	.word	0xffffffff


	//   ....[12]....
        /*03dc*/ 	.word	0xffffffff


	//   ....[13]....
        /*03e0*/ 	.word	0xffffffff


	//   ....[14]....
        /*03e4*/ 	.word	0xffffffff


	//   ....[15]....
        /*03e8*/ 	.word	0xffffffff


	//   ....[16]....
        /*03ec*/ 	.word	0xffffffff


	//   ....[17]....
        /*03f0*/ 	.word	0xffffffff


	//   ....[18]....
        /*03f4*/ 	.word	0xffffffff


	//   ....[19]....
        /*03f8*/ 	.word	0xffffffff


	//   ....[20]....
        /*03fc*/ 	.word	0xffffffff


	//   ....[21]....
        /*0400*/ 	.word	0xffffffff


	//   ....[22]....
        /*0404*/ 	.word	0xffffffff


	//   ....[23]....
        /*0408*/ 	.word	0xffffffff


	//   ....[24]....
        /*040c*/ 	.word	0xffffffff


	//   ....[25]....
        /*0410*/ 	.word	0xffffffff


	//   ....[26]....
        /*0414*/ 	.word	0xffffffff


	//   ....[27]....
        /*0418*/ 	.word	0xffffffff


	//   ....[28]....
        /*041c*/ 	.word	0xffffffff


	//   ....[29]....
        /*0420*/ 	.word	0xffffffff


	//   ....[30]....
        /*0424*/ 	.word	0xffffffff


	//   ....[31]....
        /*0428*/ 	.word	0xffffffff


	//   ....[32]....
        /*042c*/ 	.word	0xffffffff


	//   ....[33]....
        /*0430*/ 	.word	0xffffffff


	//   ....[34]....
        /*0434*/ 	.word	0xffffffff


	//   ....[35]....
        /*0438*/ 	.word	0xffffffff


	//   ....[36]....
        /*043c*/ 	.word	0xffffffff


	//   ....[37]....
        /*0440*/ 	.word	0xffffffff


	//   ....[38]....
        /*0444*/ 	.word	0xffffffff


	//   ....[39]....
        /*0448*/ 	.word	0xffffffff


	//   ....[40]....
        /*044c*/ 	.word	0xffffffff


	//   ....[41]....
        /*0450*/ 	.word	0xffffffff


	//   ....[42]....
        /*0454*/ 	.word	0xffffffff


	//   ....[43]....
        /*0458*/ 	.word	0xffffffff


	//   ....[44]....
        /*045c*/ 	.word	0xffffffff


	//   ....[45]....
        /*0460*/ 	.word	0xffffffff


	//   ....[46]....
        /*0464*/ 	.word	0xffffffff


	//   ....[47]....
        /*0468*/ 	.word	0xffffffff


	//   ....[48]....
        /*046c*/ 	.word	0xffffffff


	//   ....[49]....
        /*0470*/ 	.word	0xffffffff


	//   ....[50]....
        /*0474*/ 	.word	0xffffffff


	//   ....[51]....
        /*0478*/ 	.word	0xffffffff


	//   ....[52]....
        /*047c*/ 	.word	0xffffffff


	//   ....[53]....
        /*0480*/ 	.word	0xffffffff


	//   ....[54]....
        /*0484*/ 	.word	0xffffffff


	//   ....[55]....
        /*0488*/ 	.word	0xffffffff


	//   ....[56]....
        /*048c*/ 	.word	0xffffffff


	//   ....[57]....
        /*0490*/ 	.word	0xffffffff


	//   ....[58]....
        /*0494*/ 	.word	0xffffffff


	//   ....[59]....
        /*0498*/ 	.word	0xffffffff


	//   ....[60]....
        /*049c*/ 	.word	0xffffffff


	//   ....[61]....
        /*04a0*/ 	.word	0xffffffff


	//   ....[62]....
        /*04a4*/ 	.word	0xffffffff


	//   ....[63]....
        /*04a8*/ 	.word	0xffffffff


	//   ....[64]....
        /*04ac*/ 	.word	0xffffffff


	//   ....[65]....
        /*04b0*/ 	.word	0xffffffff


	//   ....[66]....
        /*04b4*/ 	.word	0xffffffff


	//   ....[67]....
        /*04b8*/ 	.word	0xffffffff


	//   ....[68]....
        /*04bc*/ 	.word	0xffffffff


	//   ....[69]....
        /*04c0*/ 	.word	0xffffffff


	//   ....[70]....
        /*04c4*/ 	.word	0xffffffff


	//   ....[71]....
        /*04c8*/ 	.word	0xffffffff


	//   ....[72]....
        /*04cc*/ 	.word	0xffffffff


	//   ....[73]....
        /*04d0*/ 	.word	0xffffffff


	//   ....[74]....
        /*04d4*/ 	.word	0xffffffff


	//   ....[75]....
        /*04d8*/ 	.word	0xffffffff


	//   ....[76]....
        /*04dc*/ 	.word	0xffffffff


	//   ....[77]....
        /*04e0*/ 	.word	0xffffffff


	//   ....[78]....
        /*04e4*/ 	.word	0xffffffff


	//   ....[79]....
        /*04e8*/ 	.word	0xffffffff


	//   ....[80]....
        /*04ec*/ 	.word	0xffffffff


	//   ....[81]....
        /*04f0*/ 	.word	0xffffffff


	//   ....[82]....
        /*04f4*/ 	.word	0xffffffff


	//   ....[83]....
        /*04f8*/ 	.word	0xffffffff


	//   ....[84]....
        /*04fc*/ 	.word	0xffffffff


	//   ....[85]....
        /*0500*/ 	.word	0xffffffff


	//   ....[86]....
        /*0504*/ 	.word	0xffffffff


	//   ....[87]....
        /*0508*/ 	.word	0xffffffff


	//   ....[88]....
        /*050c*/ 	.word	0xffffffff


	//   ....[89]....
        /*0510*/ 	.word	0xffffffff


	//   ....[90]....
        /*0514*/ 	.word	0xffffffff


	//   ....[91]....
        /*0518*/ 	.word	0xffffffff


	//   ....[92]....
        /*051c*/ 	.word	0xffffffff


	//   ....[93]....
        /*0520*/ 	.word	0xffffffff


	//   ....[94]....
        /*0524*/ 	.word	0xffffffff


	//   ....[95]....
        /*0528*/ 	.word	0xffffffff


	//   ....[96]....
        /*052c*/ 	.word	0xffffffff


	//   ....[97]....
        /*0530*/ 	.word	0xffffffff


	//   ....[98]....
        /*0534*/ 	.word	0xffffffff


	//   ....[99]....
        /*0538*/ 	.word	0xffffffff


	//   ....[100]....
        /*053c*/ 	.word	0xffffffff


	//   ....[101]....
        /*0540*/ 	.word	0xffffffff


	//   ....[102]....
        /*0544*/ 	.word	0xffffffff


	//   ....[103]....
        /*0548*/ 	.word	0xffffffff


	//   ....[104]....
        /*054c*/ 	.word	0xffffffff


	//   ....[105]....
        /*0550*/ 	.word	0xffffffff


	//   ....[106]....
        /*0554*/ 	.word	0xffffffff


	//   ....[107]....
        /*0558*/ 	.word	0xffffffff


	//   ....[108]....
        /*055c*/ 	.word	0xffffffff


	//   ....[109]....
        /*0560*/ 	.word	0xffffffff


	//   ....[110]....
        /*0564*/ 	.word	0xffffffff


	//   ....[111]....
        /*0568*/ 	.word	0xffffffff


	//   ....[112]....
        /*056c*/ 	.word	0xffffffff


	//   ....[113]....
        /*0570*/ 	.word	0xffffffff


	//   ....[114]....
        /*0574*/ 	.word	0xffffffff


	//   ....[115]....
        /*0578*/ 	.word	0xffffffff


	//   ....[116]....
        /*057c*/ 	.word	0xffffffff


	//   ....[117]....
        /*0580*/ 	.word	0xffffffff


	//   ....[118]....
        /*0584*/ 	.word	0xffffffff


	//   ....[119]....
        /*0588*/ 	.word	0xffffffff


	//   ....[120]....
        /*058c*/ 	.word	0xffffffff


	//   ....[121]....
        /*0590*/ 	.word	0xffffffff


	//   ....[122]....
        /*0594*/ 	.word	0xffffffff


	//   ....[123]....
        /*0598*/ 	.word	0xffffffff


	//   ....[124]....
        /*059c*/ 	.word	0xffffffff


	//   ....[125]....
        /*05a0*/ 	.word	0xffffffff


	//   ....[126]....
        /*05a4*/ 	.word	0xffffffff


	//   ....[127]....
        /*05a8*/ 	.word	0xffffffff


	//   ....[128]....
        /*05ac*/ 	.word	0xffffffff


	//   ....[129]....
        /*05b0*/ 	.word	0xffffffff


	//   ....[130]....
        /*05b4*/ 	.word	0xffffffff


	//   ....[131]....
        /*05b8*/ 	.word	0xffffffff


	//   ....[132]....
        /*05bc*/ 	.word	0xffffffff


	//   ....[133]....
        /*05c0*/ 	.word	0xffffffff


	//   ....[134]....
        /*05c4*/ 	.word	0xffffffff


	//   ....[135]....
        /*05c8*/ 	.word	0xffffffff


	//   ....[136]....
        /*05cc*/ 	.word	0xffffffff


	//   ....[137]....
        /*05d0*/ 	.word	0xffffffff


	//   ....[138]....
        /*05d4*/ 	.word	0xffffffff


	//   ....[139]....
        /*05d8*/ 	.word	0xffffffff


	//   ....[140]....
        /*05dc*/ 	.word	0xffffffff


	//   ....[141]....
        /*05e0*/ 	.word	0xffffffff


	//   ....[142]....
        /*05e4*/ 	.word	0xffffffff


	//   ....[143]....
        /*05e8*/ 	.word	0xffffffff


	//   ....[144]....
        /*05ec*/ 	.word	0xffffffff


	//   ....[145]....
        /*05f0*/ 	.word	0xffffffff


	//   ....[146]....
        /*05f4*/ 	.word	0xffffffff


	//   ....[147]....
        /*05f8*/ 	.word	0xffffffff


	//   ....[148]....
        /*05fc*/ 	.word	0xffffffff


	//   ....[149]....
        /*0600*/ 	.word	0xffffffff


	//   ....[150]....
        /*0604*/ 	.word	0xffffffff


	//   ....[151]....
        /*0608*/ 	.word	0xffffffff


	//   ....[152]....
        /*060c*/ 	.word	0xffffffff


	//   ....[153]....
        /*0610*/ 	.word	0xffffffff


	//   ....[154]....
        /*0614*/ 	.word	0xffffffff


	//   ....[155]....
        /*0618*/ 	.word	0xffffffff


	//   ....[156]....
        /*061c*/ 	.word	0xffffffff


	//   ....[157]....
        /*0620*/ 	.word	0xffffffff


	//   ....[158]....
        /*0624*/ 	.word	0xffffffff


	//   ....[159]....
        /*0628*/ 	.word	0xffffffff


	//   ....[160]....
        /*062c*/ 	.word	0xffffffff


	//   ....[161]....
        /*0630*/ 	.word	0xffffffff


	//   ....[162]....
        /*0634*/ 	.word	0xffffffff


	//   ....[163]....
        /*0638*/ 	.word	0xffffffff


	//   ....[164]....
        /*063c*/ 	.word	0xffffffff


	//   ....[165]....
        /*0640*/ 	.word	0xffffffff


	//   ....[166]....
        /*0644*/ 	.word	0xffffffff


	//   ....[167]....
        /*0648*/ 	.word	0xffffffff


	//   ....[168]....
        /*064c*/ 	.word	0xffffffff


	//   ....[169]....
        /*0650*/ 	.word	0xffffffff


	//   ....[170]....
        /*0654*/ 	.word	0xffffffff


	//   ....[171]....
        /*0658*/ 	.word	0xffffffff


	//   ....[172]....
        /*065c*/ 	.word	0xffffffff


	//   ....[173]....
        /*0660*/ 	.word	0xffffffff


	//   ....[174]....
        /*0664*/ 	.word	0xffffffff


	//   ....[175]....
        /*0668*/ 	.word	0xffffffff


	//   ....[176]....
        /*066c*/ 	.word	0xffffffff


	//   ....[177]....
        /*0670*/ 	.word	0xffffffff


	//   ....[178]....
        /*0674*/ 	.word	0xffffffff


	//   ....[179]....
        /*0678*/ 	.word	0xffffffff


	//   ....[180]....
        /*067c*/ 	.word	0xffffffff


	//   ....[181]....
        /*0680*/ 	.word	0xffffffff


	//   ....[182]....
        /*0684*/ 	.word	0xffffffff


	//   ....[183]....
        /*0688*/ 	.word	0xffffffff


	//   ....[184]....
        /*068c*/ 	.word	0xffffffff


	//   ....[185]....
        /*0690*/ 	.word	0xffffffff


	//   ....[186]....
        /*0694*/ 	.word	0xffffffff


	//   ....[187]....
        /*0698*/ 	.word	0xffffffff


	//   ....[188]....
        /*069c*/ 	.word	0xffffffff


	//   ....[189]....
        /*06a0*/ 	.word	0xffffffff


	//   ....[190]....
        /*06a4*/ 	.word	0xffffffff


	//   ....[191]....
        /*06a8*/ 	.word	0xffffffff


	//   ....[192]....
        /*06ac*/ 	.word	0xffffffff


	//   ....[193]....
        /*06b0*/ 	.word	0xffffffff


	//   ....[194]....
        /*06b4*/ 	.word	0xffffffff


	//   ....[195]....
        /*06b8*/ 	.word	0xffffffff


	//   ....[196]....
        /*06bc*/ 	.word	0xffffffff


	//   ....[197]....
        /*06c0*/ 	.word	0xffffffff


	//   ....[198]....
        /*06c4*/ 	.word	0xffffffff


	//   ....[199]....
        /*06c8*/ 	.word	0xffffffff


	//   ....[200]....
        /*06cc*/ 	.word	0xffffffff


	//   ....[201]....
        /*06d0*/ 	.word	0xffffffff


	//   ....[202]....
        /*06d4*/ 	.word	0xffffffff


	//   ....[203]....
        /*06d8*/ 	.word	0xffffffff


	//   ....[204]....
        /*06dc*/ 	.word	0xffffffff


	//   ....[205]....
        /*06e0*/ 	.word	0xffffffff


	//   ....[206]....
        /*06e4*/ 	.word	0xffffffff


	//   ....[207]....
        /*06e8*/ 	.word	0xffffffff


	//   ....[208]....
        /*06ec*/ 	.word	0xffffffff


	//   ....[209]....
        /*06f0*/ 	.word	0xffffffff


	//   ....[210]....
        /*06f4*/ 	.word	0xffffffff


	//   ....[211]....
        /*06f8*/ 	.word	0xffffffff


	//   ....[212]....
        /*06fc*/ 	.word	0xffffffff


	//   ....[213]....
        /*0700*/ 	.word	0xffffffff


	//   ....[214]....
        /*0704*/ 	.word	0xffffffff


	//   ....[215]....
        /*0708*/ 	.word	0xffffffff


	//----- nvinfo : EIATTR_COOP_GROUP_INSTR_OFFSETS
	.align		4
.L_430:
        /*070c*/ 	.byte	0x04, 0x28
        /*070e*/ 	.short	(.L_432 - .L_431)


	//   ....[0]....
.L_431:
        /*0710*/ 	.word	0x00000050


	//   ....[1]....
        /*0714*/ 	.word	0x000001e0


	//   ....[2]....
        /*0718*/ 	.word	0x00000210


	//   ....[3]....
        /*071c*/ 	.word	0x00000240


	//   ....[4]....
        /*0720*/ 	.word	0x00000270


	//   ....[5]....
        /*0724*/ 	.word	0x000002a0


	//   ....[6]....
        /*0728*/ 	.word	0x000002d0


	//   ....[7]....
        /*072c*/ 	.word	0x00000440


	//   ....[8]....
        /*0730*/ 	.word	0x00000480


	//   ....[9]....
        /*0734*/ 	.word	0x000004b0


	//   ....[10]....
        /*0738*/ 	.word	0x000004e0


	//   ....[11]....
        /*073c*/ 	.word	0x00000510


	//   ....[12]....
        /*0740*/ 	.word	0x00000540


	//   ....[13]....
        /*0744*/ 	.word	0x000005d0


	//   ....[14]....
        /*0748*/ 	.word	0x00000600


	//   ....[15]....
        /*074c*/ 	.word	0x00000620


	//   ....[16]....
        /*0750*/ 	.word	0x00000680


	//   ....[17]....
        /*0754*/ 	.word	0x000022e0


	//   ....[18]....
        /*0758*/ 	.word	0x00002300


	//   ....[19]....
        /*075c*/ 	.word	0x00002490


	//   ....[20]....
        /*0760*/ 	.word	0x000024a0


	//   ....[21]....
        /*0764*/ 	.word	0x00002620


	//   ....[22]....
        /*0768*/ 	.word	0x00002640


	//   ....[23]....
        /*076c*/ 	.word	0x000027c0


	//   ....[24]....
        /*0770*/ 	.word	0x000027d0


	//   ....[25]....
        /*0774*/ 	.word	0x00002c60


	//   ....[26]....
        /*0778*/ 	.word	0x00002c90


	//   ....[27]....
        /*077c*/ 	.word	0x00002cb0


	//   ....[28]....
        /*0780*/ 	.word	0x00002cd0


	//   ....[29]....
        /*0784*/ 	.word	0x00002d50


	//   ....[30]....
        /*0788*/ 	.word	0x00002da0


	//   ....[31]....
        /*078c*/ 	.word	0x00003100


	//   ....[32]....
        /*0790*/ 	.word	0x00003110


	//   ....[33]....
        /*0794*/ 	.word	0x00003aa0


	//   ....[34]....
        /*0798*/ 	.word	0x00003ac0


	//   ....[35]....
        /*079c*/ 	.word	0x00003c10


	//   ....[36]....
        /*07a0*/ 	.word	0x00003c20


	//   ....[37]....
        /*07a4*/ 	.word	0x00004400


	//   ....[38]....
        /*07a8*/ 	.word	0x00004430


	//   ....[39]....
        /*07ac*/ 	.word	0x00004440


	//   ....[40]....
        /*07b0*/ 	.word	0x00004450


	//   ....[41]....
        /*07b4*/ 	.word	0x00004460


	//   ....[42]....
        /*07b8*/ 	.word	0x00004490


	//   ....[43]....
        /*07bc*/ 	.word	0x000044b0


	//   ....[44]....
        /*07c0*/ 	.word	0x000044d0


	//   ....[45]....
        /*07c4*/ 	.word	0x00005800


	//   ....[46]....
        /*07c8*/ 	.word	0x00005820


	//   ....[47]....
        /*07cc*/ 	.word	0x00005960


	//   ....[48]....
        /*07d0*/ 	.word	0x00005970


	//   ....[49]....
        /*07d4*/ 	.word	0x000062c0


	//   ....[50]....
        /*07d8*/ 	.word	0x000062e0


	//   ....[51]....
        /*07dc*/ 	.word	0x00006400


	//   ....[52]....
        /*07e0*/ 	.word	0x00006410


	//   ....[53]....
        /*07e4*/ 	.word	0x00006840


	//   ....[54]....
        /*07e8*/ 	.word	0x00006870


	//   ....[55]....
        /*07ec*/ 	.word	0x00006880


	//   ....[56]....
        /*07f0*/ 	.word	0x00006890


	//   ....[57]....
        /*07f4*/ 	.word	0x000068a0


	//   ....[58]....
        /*07f8*/ 	.word	0x000068f0


	//   ....[59]....
        /*07fc*/ 	.word	0x00006900


	//   ....[60]....
        /*0800*/ 	.word	0x00006910


	//   ....[61]....
        /*0804*/ 	.word	0x000080e0


	//   ....[62]....
        /*0808*/ 	.word	0x000080f0


	//   ....[63]....
        /*080c*/ 	.word	0x00008100


	//   ....[64]....
        /*0810*/ 	.word	0x00008110


	//   ....[65]....
        /*0814*/ 	.word	0x00008140


	//   ....[66]....
        /*0818*/ 	.word	0x00008160


	//   ....[67]....
        /*081c*/ 	.word	0x00008180


	//   ....[68]....
        /*0820*/ 	.word	0x00008190


	//   ....[69]....
        /*0824*/ 	.word	0x000096e0


	//   ....[70]....
        /*0828*/ 	.word	0x000096f0


	//   ....[71]....
        /*082c*/ 	.word	0x00009700


	//   ....[72]....
        /*0830*/ 	.word	0x00009710


	//   ....[73]....
        /*0834*/ 	.word	0x00009720


	//   ....[74]....
        /*0838*/ 	.word	0x00009730


	//   ....[75]....
        /*083c*/ 	.word	0x00009740


	//   ....[76]....
        /*0840*/ 	.word	0x00009760


	//   ....[77]....
        /*0844*/ 	.word	0x00009b60


	//   ....[78]....
        /*0848*/ 	.word	0x00009b80


	//   ....[79]....
        /*084c*/ 	.word	0x00009ce0


	//   ....[80]....
        /*0850*/ 	.word	0x00009cf0


	//   ....[81]....
        /*0854*/ 	.word	0x00009e50


	//   ....[82]....
        /*0858*/ 	.word	0x00009e70


	//   ....[83]....
        /*085c*/ 	.word	0x00009fd0


	//   ....[84]....
        /*0860*/ 	.word	0x00009fe0


	//   ....[85]....
        /*0864*/ 	.word	0x0000a330


	//   ....[86]....
        /*0868*/ 	.word	0x0000a350


	//   ....[87]....
        /*086c*/ 	.word	0x0000a7e0


	//   ....[88]....
        /*0870*/ 	.word	0x0000a7f0


	//   ....[89]....
        /*0874*/ 	.word	0x0000ac80


	//   ....[90]....
        /*0878*/ 	.word	0x0000aca0


	//   ....[91]....
        /*087c*/ 	.word	0x0000b130


	//   ....[92]....
        /*0880*/ 	.word	0x0000b140


	//   ....[93]....
        /*0884*/ 	.word	0x0000bce0


	//   ....[94]....
        /*0888*/ 	.word	0x0000bd00


	//   ....[95]....
        /*088c*/ 	.word	0x0000be70


	//   ....[96]....
        /*0890*/ 	.word	0x0000be80


	//   ....[97]....
        /*0894*/ 	.word	0x0000bfe0


	//   ....[98]....
        /*0898*/ 	.word	0x0000c000


	//   ....[99]....
        /*089c*/ 	.word	0x0000c160


	//   ....[100]....
        /*08a0*/ 	.word	0x0000c170


	//   ....[101]....
        /*08a4*/ 	.word	0x0000c370


	//   ....[102]....
        /*08a8*/ 	.word	0x0000c390


	//   ....[103]....
        /*08ac*/ 	.word	0x0000c4b0


	//   ....[104]....
        /*08b0*/ 	.word	0x0000c4f0


	//   ....[105]....
        /*08b4*/ 	.word	0x0000c520


	//   ....[106]....
        /*08b8*/ 	.word	0x0000c550


	//   ....[107]....
        /*08bc*/ 	.word	0x0000c580


	//   ....[108]....
        /*08c0*/ 	.word	0x0000c5b0


	//   ....[109]....
        /*08c4*/ 	.word	0x0000c700


	//   ....[110]....
        /*08c8*/ 	.word	0x0000c740


	//   ....[111]....
        /*08cc*/ 	.word	0x0000c770


	//   ....[112]....
        /*08d0*/ 	.word	0x0000c7a0


	//   ....[113]....
        /*08d4*/ 	.word	0x0000c7d0


	//   ....[114]....
        /*08d8*/ 	.word	0x0000c800


	//   ....[115]....
        /*08dc*/ 	.word	0x0000c890


	//   ....[116]....
        /*08e0*/ 	.word	0x0000c8c0


	//   ....[117]....
        /*08e4*/ 	.word	0x0000c8d0


	//   ....[118]....
        /*08e8*/ 	.word	0x0000c930


	//   ....[119]....
        /*08ec*/ 	.word	0x0000ce60


	//   ....[120]....
        /*08f0*/ 	.word	0x0000cec0


	//   ....[121]....
        /*08f4*/ 	.word	0x0000cf10


	//   ....[122]....
        /*08f8*/ 	.word	0x0000cf60


	//   ....[123]....
        /*08fc*/ 	.word	0x0000cfb0


	//   ....[124]....
        /*0900*/ 	.word	0x0000d020


	//   ....[125]....
        /*0904*/ 	.word	0x0000d070


	//   ....[126]....
        /*0908*/ 	.word	0x0000d0d0


	//   ....[127]....
        /*090c*/ 	.word	0x0000d140


	//   ....[128]....
        /*0910*/ 	.word	0x0000d1a0


	//   ....[129]....
        /*0914*/ 	.word	0x0000d210


	//   ....[130]....
        /*0918*/ 	.word	0x0000d280


	//   ....[131]....
        /*091c*/ 	.word	0x0000d2f0


	//   ....[132]....
        /*0920*/ 	.word	0x0000d350


	//   ....[133]....
        /*0924*/ 	.word	0x0000d3c0


	//   ....[134]....
        /*0928*/ 	.word	0x0000d430


	//   ....[135]....
        /*092c*/ 	.word	0x0000d4a0


	//   ....[136]....
        /*0930*/ 	.word	0x0000d500


	//   ....[137]....
        /*0934*/ 	.word	0x0000d570


	//   ....[138]....
        /*0938*/ 	.word	0x0000d5d0


	//   ....[139]....
        /*093c*/ 	.word	0x0000d640


	//   ....[140]....
        /*0940*/ 	.word	0x0000d6b0


	//   ....[141]....
        /*0944*/ 	.word	0x0000d720


	//   ....[142]....
        /*0948*/ 	.word	0x0000d780


	//   ....[143]....
        /*094c*/ 	.word	0x0000d7e0


	//   ....[144]....
        /*0950*/ 	.word	0x0000d840


	//   ....[145]....
        /*0954*/ 	.word	0x0000d890


	//   ....[146]....
        /*0958*/ 	.word	0x0000d8e0


	//   ....[147]....
        /*095c*/ 	.word	0x0000d930


	//   ....[148]....
        /*0960*/ 	.word	0x0000d980


	//   ....[149]....
        /*0964*/ 	.word	0x0000d9d0


	//   ....[150]....
        /*0968*/ 	.word	0x0000da20


	//   ....[151]....
        /*096c*/ 	.word	0x0000da90


	//   ....[152]....
        /*0970*/ 	.word	0x0000db00


	//   ....[153]....
        /*0974*/ 	.word	0x0000db60


	//   ....[154]....
        /*0978*/ 	.word	0x0000dbd0


	//   ....[155]....
        /*097c*/ 	.word	0x0000dc40


	//   ....[156]....
        /*0980*/ 	.word	0x0000dcb0


	//   ....[157]....
        /*0984*/ 	.word	0x0000dd10


	//   ....[158]....
        /*0988*/ 	.word	0x0000dd60


	//   ....[159]....
        /*098c*/ 	.word	0x0000ddc0


	//   ....[160]....
        /*0990*/ 	.word	0x0000de10


	//   ....[161]....
        /*0994*/ 	.word	0x0000de50


	//   ....[162]....
        /*0998*/ 	.word	0x0000dea0


	//   ....[163]....
        /*099c*/ 	.word	0x0000dee0


	//   ....[164]....
        /*09a0*/ 	.word	0x0000df30


	//   ....[165]....
        /*09a4*/ 	.word	0x0000df70


	//   ....[166]....
        /*09a8*/ 	.word	0x0000dfd0


	//   ....[167]....
        /*09ac*/ 	.word	0x0000e010


	//   ....[168]....
        /*09b0*/ 	.word	0x0000e060


	//   ....[169]....
        /*09b4*/ 	.word	0x0000e0b0


	//   ....[170]....
        /*09b8*/ 	.word	0x0000e100


	//   ....[171]....
        /*09bc*/ 	.word	0x0000e150


	//   ....[172]....
        /*09c0*/ 	.word	0x0000e1a0


	//   ....[173]....
        /*09c4*/ 	.word	0x0000e1f0


	//   ....[174]....
        /*09c8*/ 	.word	0x0000e260


	//   ....[175]....
        /*09cc*/ 	.word	0x0000e2d0


	//   ....[176]....
        /*09d0*/ 	.word	0x0000e340


	//   ....[177]....
        /*09d4*/ 	.word	0x0000e3a0


	//   ....[178]....
        /*09d8*/ 	.word	0x0000e410


	//   ....[179]....
        /*09dc*/ 	.word	0x0000e480


	//   ....[180]....
        /*09e0*/ 	.word	0x0000e4f0


	//   ....[181]....
        /*09e4*/ 	.word	0x0000e550


	//   ....[182]....
        /*09e8*/ 	.word	0x0000e5c0


	//   ....[183]....
        /*09ec*/ 	.word	0x0000e630


	//   ....[184]....
        /*09f0*/ 	.word	0x0000e6a0


	//   ....[185]....
        /*09f4*/ 	.word	0x0000e700


	//   ....[186]....
        /*09f8*/ 	.word	0x0000e770


	//   ....[187]....
        /*09fc*/ 	.word	0x0000e7e0


	//   ....[188]....
        /*0a00*/ 	.word	0x0000e850


	//   ....[189]....
        /*0a04*/ 	.word	0x0000e8b0


	//   ....[190]....
        /*0a08*/ 	.word	0x0000e920


	//   ....[191]....
        /*0a0c*/ 	.word	0x0000e990


	//   ....[192]....
        /*0a10*/ 	.word	0x0000ea00


	//   ....[193]....
        /*0a14*/ 	.word	0x0000ea60


	//   ....[194]....
        /*0a18*/ 	.word	0x0000ead0


	//   ....[195]....
        /*0a1c*/ 	.word	0x0000eb40


	//   ....[196]....
        /*0a20*/ 	.word	0x0000ebb0


	//   ....[197]....
        /*0a24*/ 	.word	0x0000ec10


	//   ....[198]....
        /*0a28*/ 	.word	0x0000ec80


	//   ....[199]....
        /*0a2c*/ 	.word	0x0000ecf0


	//   ....[200]....
        /*0a30*/ 	.word	0x0000ed40


	//   ....[201]....
        /*0a34*/ 	.word	0x0000ed80


	//   ....[202]....
        /*0a38*/ 	.word	0x0000edd0


	//   ....[203]....
        /*0a3c*/ 	.word	0x0000ee20


	//   ....[204]....
        /*0a40*/ 	.word	0x0000ee70


	//   ....[205]....
        /*0a44*/ 	.word	0x0000eee0


	//   ....[206]....
        /*0a48*/ 	.word	0x0000ef30


	//   ....[207]....
        /*0a4c*/ 	.word	0x0000ef80


	//   ....[208]....
        /*0a50*/ 	.word	0x0000efd0


	//   ....[209]....
        /*0a54*/ 	.word	0x0000f020


	//   ....[210]....
        /*0a58*/ 	.word	0x0000f070


	//   ....[211]....
        /*0a5c*/ 	.word	0x0000f0e0


	//   ....[212]....
        /*0a60*/ 	.word	0x0000f130


	//   ....[213]....
        /*0a64*/ 	.word	0x0000f190


	//   ....[214]....
        /*0a68*/ 	.word	0x0000f1f0


	//   ....[215]....
        /*0a6c*/ 	.word	0x0000f260


	//----- nvinfo : EIATTR_EXIT_INSTR_OFFSETS
	.align		4
.L_432:
        /*0a70*/ 	.byte	0x04, 0x1c
        /*0a72*/ 	.short	(.L_434 - .L_433)


	//   ....[0]....
.L_433:
        /*0a74*/ 	.word	0x00000b40


	//   ....[1]....
        /*0a78*/ 	.word	0x0000ce20


	//----- nvinfo : EIATTR_MAX_THREADS
	.align		4
.L_434:
        /*0a7c*/ 	.byte	0x04, 0x05
        /*0a7e*/ 	.short	(.L_436 - .L_435)
.L_435:
        /*0a80*/ 	.word	0x00000080
        /*0a84*/ 	.word	0x00000001
        /*0a88*/ 	.word	0x00000001


	//----- nvinfo : EIATTR_CRS_STACK_SIZE
	.align		4
.L_436:
        /*0a8c*/ 	.byte	0x04, 0x1e
        /*0a8e*/ 	.short	(.L_438 - .L_437)
.L_437:
        /*0a90*/ 	.word	0x00000000
.L_438:


//--------------------- .nv.info._ZN7cutlass13device_kernelIN5flash19enable_sm80_to_sm89INS1_16FlashAttnFwdSm80INS1_25CollectiveMainloopFwdSm80ILi4ELi1ELb0EN4cute5tupleIJNS5_1CILi128EEENS7_ILi48EEENS7_ILi96EEEEEELi96ENS_10bfloat16_tEfNS_4arch4Sm80ELb0ELb0ELb0ELb1ELb1ELb1ELb1ELb1EEENS1_21CollectiveEpilogueFwdINS6_IJS8_SA_S9_EEENS6_IJNS7_ILi1EEESI_SI_EEESC_SE_Li128ELb1ELb1ELb1ELb0EEENS1_36VarlenDynamicPersistentTileSchedulerILi128ELi48ELi128ELi128ELb1ELb1ELb0ELb0ELb1ELb1EEEEEEEEEvNT_6ParamsE --------------------------
	.section	.nv.info._ZN7cutlass13device_kernelIN5flash19enable_sm80_to_sm89INS1_16FlashAttnFwdSm80INS1_25CollectiveMainloopFwdSm80ILi4ELi1ELb0EN4cute5tupleIJNS5_1CILi128EEENS7_ILi48EEENS7_ILi96EEEEEELi96ENS_10bfloat16_tEfNS_4arch4Sm80ELb0ELb0ELb0ELb1ELb1ELb1ELb1ELb1EEENS1_21CollectiveEpilogueFwdINS6_IJS8_SA_S9_EEENS6_IJNS7_ILi1EEESI_SI_EEESC_SE_Li128ELb1ELb1ELb1ELb0EEENS1_36VarlenDynamicPersistentTileSchedulerILi128ELi48ELi128ELi128ELb1ELb1ELb0ELb0ELb1ELb1EEEEEEEEEvNT_6ParamsE,"",@"SHT_CUDA_INFO"
	.sectionflags	@""
	.align	4


	//----- nvinfo : EIATTR_CUDA_API_VERSION
	.align		4
        /*0000*/ 	.byte	0x04, 0x37
        /*0002*/ 	.short	(.L_440 - .L_439)
.L_439:
        /*0004*/ 	.word	0x00000082


	//----- nvinfo : EIATTR_SW2861232_WAR
	.align		4
.L_440:
        /*0008*/ 	.byte	0x01, 0x35
	.zero		2


	//----- nvinfo : EIATTR_PARAM_CBANK
	.align		4
        /*000c*/ 	.byte	0x04, 0x0a
        /*000e*/ 	.short	(.L_442 - .L_441)
	.align		4
.L_441:
        /*0010*/ 	.word	index@(.nv.constant0._ZN7cutlass13device_kernelIN5flash19enable_sm80_to_sm89INS1_16FlashAttnFwdSm80INS1_25CollectiveMainloopFwdSm80ILi4ELi1ELb0EN4cute5tupleIJNS5_1CILi128EEENS7_ILi48EEENS7_ILi96EEEEEELi96ENS_10bfloat16_tEfNS_4arch4Sm80ELb0ELb0ELb0ELb1ELb1ELb1ELb1ELb1EEENS1_21CollectiveEpilogueFwdINS6_IJS8_SA_S9_EEENS6_IJNS7_ILi1EEESI_SI_EEESC_SE_Li128ELb1ELb1ELb1ELb0EEENS1_36VarlenDynamicPersistentTileSchedulerILi128ELi48ELi128ELi128ELb1ELb1ELb0ELb0ELb1ELb1EEEEEEEEEvNT_6ParamsE)
        /*0014*/ 	.short	0x0160
        /*0016*/ 	.short	0x0438


	//----- nvinfo : EIATTR_CBANK_PARAM_SIZE
	.align		4
.L_442:
        /*0018*/ 	.byte	0x03, 0x19
        /*001a*/ 	.short	0x0438


	//----- nvinfo : EIATTR_KPARAM_INFO
	.align		4
        /*001c*/ 	.byte	0x04, 0x17
        /*001e*/ 	.short	(.L_444 - .L_443)
.L_443:
        /*0020*/ 	.word	0x00000000
        /*0024*/ 	.short	0x0000
        /*0026*/ 	.short	0x0000
        /*0028*/ 	.byte	0x00, 0xf0, 0xe1, 0x10


	//----- nvinfo : EIATTR_MAXREG_COUNT
	.align		4
.L_444:
        /*002c*/ 	.byte	0x03, 0x1b
        /*002e*/ 	.short	0x00ff


	//----- nvinfo : EIATTR_NUM_BARRIERS
	.align		4
        /*0030*/ 	.byte	0x02, 0x4c
        /*0032*/ 	.byte	0x06
	.zero		1


	//----- nvinfo : EIATTR_ANNOTATIONS
	.align		4
        /*0034*/ 	.byte	0x04, 0x55
        /*0036*/ 	.short	(.L_446 - .L_445)


	//   ....[0]....
.L_445:
        /* <DEDUP_REMOVED lines=150> */


	//----- nvinfo : EIATTR_MERCURY_ISA_VERSION
	.align		4
.L_446:
        /*0980*/ 	.byte	0x03, 0x5f
        /*0982*/ 	.short	0x0000


	//----- nvinfo : EIATTR_INT_WARP_WIDE_INSTR_OFFSETS
	.align		4
        /*0984*/ 	.byte	0x04, 0x31
        /*0986*/ 	.short	(.L_448 - .L_447)


	//   ....[0]....
.L_447:
        /*0988*/ 	.word	0x00014490


	//   ....[1]....
        /*098c*/ 	.word	0x00014510


	//----- nvinfo : EIATTR_COOP_GROUP_MASK_REGIDS
	.align		4
.L_448:
        /*0990*/ 	.byte	0x04, 0x29
        /*0992*/ 	.short	(.L_450 - .L_449)


	//   ....[0]....
.L_449:
        /*0994*/ 	.word	0xffffffff


	//   ....[1]....
        /*0998*/ 	.word	0xffffffff


	//   ....[2]....
        /*099c*/ 	.word	0xffffffff


	//   ....[3]....
        /*09a0*/ 	.word	0xffffffff


	//   ....[4]....
        /*09a4*/ 	.word	0xffffffff


	//   ....[5]....
        /*09a8*/ 	.word	0xffffffff


	//   ....[6]....
        /*09ac*/ 	.word	0xffffffff


	//   ....[7]....
        /*09b0*/ 	.word	0xffffffff


	//   ....[8]....
        /*09b4*/ 	.word	0xffffffff


	//   ....[9]....
        /*09b8*/ 	.word	0xffffffff


	//   ....[10]....
        /*09bc*/ 	.word	0xffffffff


	//   ....[11]....
        /*09c0*/ 	.word	0xffffffff


	//   ....[12]....
        /*09c4*/ 	.word	0xffffffff


	//   ....[13]....
        /*09c8*/ 	.word	0xffffffff


	//   ....[14]....
        /*09cc*/ 	.word	0xffffffff


	//   ....[15]....
        /*09d0*/ 	.word	0xffffffff


	//   ....[16]....
        /*09d4*/ 	.word	0xffffffff


	//   ....[17]....
        /*09d8*/ 	.word	0xffffffff


	//   ....[18]....
        /*09dc*/ 	.word	0xffffffff


	//   ....[19]....
        /*09e0*/ 	.word	0xffffffff


	//   ....[20]....
        /*09e4*/ 	.word	0xffffffff


	//   ....[21]....
        /*09e8*/ 	.word	0xffffffff


	//   ....[22]....
        /*09ec*/ 	.word	0xffffffff


	//   ....[23]....
        /*09f0*/ 	.word	0xffffffff


	//   ....[24]....
        /*09f4*/ 	.word	0xffffffff


	//   ....[25]....
        /*09f8*/ 	.word	0xffffffff


	//   ....[26]....
        /*09fc*/ 	.word	0xffffffff


	//   ....[27]....
        /*0a00*/ 	.word	0xffffffff


	//   ....[28]....
        /*0a04*/ 	.word	0xffffffff


	//   ....[29]....
        /*0a08*/ 	.word	0xffffffff


	//   ....[30]....
        /*0a0c*/ 	.word	0xffffffff


	//   ....[31]....
        /*0a10*/ 	.word	0xffffffff


	//   ....[32]....
        /*0a14*/ 	.word	0xffffffff


	//   ....[33]....
        /*0a18*/ 	.word	0xffffffff


	//   ....[34]....
        /*0a1c*/ 	.word	0xffffffff


	//   ....[35]....
        /*0a20*/ 	.word	0xffffffff


	//   ....[36]....
        /*0a24*/ 	.word	0xffffffff


	//   ....[37]....
        /*0a28*/ 	.word	0xffffffff


	//   ....[38]....
        /*0a2c*/ 	.word	0xffffffff


	//   ....[39]....
        /*0a30*/ 	.word	0xffffffff


	//   ....[40]....
        /*0a34*/ 	.word	0xffffffff


	//   ....[41]....
        /*0a38*/ 	.word	0xffffffff


	//   ....[42]....
        /*0a3c*/ 	.word	0xffffffff


	//   ....[43]....
        /*0a40*/ 	.word	0xffffffff


	//   ....[44]....
        /*0a44*/ 	.word	0xffffffff


	//   ....[45]....
        /*0a48*/ 	.word	0xffffffff


	//   ....[46]....
        /*0a4c*/ 	.word	0xffffffff


	//   ....[47]....
        /*0a50*/ 	.word	0xffffffff


	//   ....[48]....
        /*0a54*/ 	.word	0xffffffff


	//   ....[49]....
        /*0a58*/ 	.word	0xffffffff


	//   ....[50]....
        /*0a5c*/ 	.word	0xffffffff


	//   ....[51]....
        /*0a60*/ 	.word	0xffffffff


	//   ....[52]....
        /*0a64*/ 	.word	0xffffffff


	//   ....[53]....
        /*0a68*/ 	.word	0xffffffff


	//   ....[54]....
        /*0a6c*/ 	.word	0xffffffff


	//   ....[55]....
        /*0a70*/ 	.word	0xffffffff


	//   ....[56]....
        /*0a74*/ 	.word	0xffffffff


	//   ....[57]....
        /*0a78*/ 	.word	0xffffffff


	//   ....[58]....
        /*0a7c*/ 	.word	0xffffffff


	//   ....[59]....
        /*0a80*/ 	.word	0xffffffff


	//   ....[60]....
        /*0a84*/ 	.word	0xffffffff


	//   ....[61]....
        /*0a88*/ 	.word	0xffffffff


	//   ....[62]....
        /*0a8c*/ 	.word	0xffffffff


	//   ....[63]....
        /*0a90*/ 	.word	0xffffffff


	//   ....[64]....
        /*0a94*/ 	.word	0xffffffff


	//   ....[65]....
        /*0a98*/ 	.word	0xffffffff


	//   ....[66]....
        /*0a9c*/ 	.word	0xffffffff


	//   ....[67]....
        /*0aa0*/ 	.word	0xffffffff


	//   ....[68]....
        /*0aa4*/ 	.word	0xffffffff


	//   ....[69]....
        /*0aa8*/ 	.word	0xffffffff


	//   ....[70]....
        /*0aac*/ 	.word	0xffffffff


	//   ....[71]....
        /*0ab0*/ 	.word	0xffffffff


	//   ....[72]....
        /*0ab4*/ 	.word	0xffffffff


	//   ....[73]....
        /*0ab8*/ 	.word	0xffffffff


	//   ....[74]....
        /*0abc*/ 	.word	0xffffffff


	//   ....[75]....
        /*0ac0*/ 	.word	0xffffffff


	//   ....[76]....
        /*0ac4*/ 	.word	0xffffffff


	//   ....[77]....
        /*0ac8*/ 	.word	0xffffffff


	//   ....[78]....
        /*0acc*/ 	.word	0xffffffff


	//   ....[79]....
        /*0ad0*/ 	.word	0xffffffff


	//   ....[80]....
        /*0ad4*/ 	.word	0xffffffff


	//   ....[81]....
        /*0ad8*/ 	.word	0xffffffff


	//   ....[82]....
        /*0adc*/ 	.word	0xffffffff


	//   ....[83]....
        /*0ae0*/ 	.word	0xffffffff


	//   ....[84]....
        /*0ae4*/ 	.word	0xffffffff


	//   ....[85]....
        /*0ae8*/ 	.word	0xffffffff


	//   ....[86]....
        /*0aec*/ 	.word	0xffffffff


	//   ....[87]....
        /*0af0*/ 	.word	0xffffffff


	//   ....[88]....
        /*0af4*/ 	.word	0xffffffff


	//   ....[89]....
        /*0af8*/ 	.word	0xffffffff


	//   ....[90]....
        /*0afc*/ 	.word	0xffffffff


	//   ....[91]....
        /*0b00*/ 	.word	0xffffffff


	//   ....[92]....
        /*0b04*/ 	.word	0xffffffff


	//   ....[93]....
        /*0b08*/ 	.word	0xffffffff


	//   ....[94]....
        /*0b0c*/ 	.word	0xffffffff


	//   ....[95]....
        /*0b10*/ 	.word	0xffffffff


	//   ....[96]....
        /*0b14*/ 	.word	0xffffffff


	//   ....[97]....
        /*0b18*/ 	.word	0xffffffff


	//   ....[98]....
        /*0b1c*/ 	.word	0xffffffff


	//   ....[99]....
        /*0b20*/ 	.word	0xffffffff


	//   ....[100]....
        /*0b24*/ 	.word	0xffffffff


	//   ....[101]....
        /*0b28*/ 	.word	0xffffffff


	//   ....[102]....
        /*0b2c*/ 	.word	0xffffffff


	//   ....[103]....
        /*0b30*/ 	.word	0xffffffff


	//   ....[104]....
        /*0b34*/ 	.word	0xffffffff


	//   ....[105]....
        /*0b38*/ 	.word	0xffffffff


	//   ....[106]....
        /*0b3c*/ 	.word	0xffffffff


	//   ....[107]....
        /*0b40*/ 	.word	0xffffffff


	//   ....[108]....
        /*0b44*/ 	.word	0xffffffff


	//   ....[109]....
        /*0b48*/ 	.word	0xffffffff


	//   ....[110]....
        /*0b4c*/ 	.word	0xffffffff


	//   ....[111]....
        /*0b50*/ 	.word	0xffffffff


	//   ....[112]....
        /*0b54*/ 	.word	0xffffffff


	//   ....[113]....
        /*0b58*/ 	.word	0xffffffff


	//   ....[114]....
        /*0b5c*/ 	.word	0xffffffff


	//   ....[115]....
        /*0b60*/ 	.word	0xffffffff


	//   ....[116]....
        /*0b64*/ 	.word	0xffffffff


	//   ....[117]....
        /*0b68*/ 	.word	0xffffffff


	//   ....[118]....
        /*0b6c*/ 	.word	0xffffffff


	//   ....[119]....
        /*0b70*/ 	.word	0xffffffff


	//   ....[120]....
        /*0b74*/ 	.word	0xffffffff


	//   ....[121]....
        /*0b78*/ 	.word	0xffffffff


	//   ....[122]....
        /*0b7c*/ 	.word	0xffffffff


	//   ....[123]....
        /*0b80*/ 	.word	0xffffffff


	//   ....[124]....
        /*0b84*/ 	.word	0xffffffff


	//   ....[125]....
        /*0b88*/ 	.word	0xffffffff


	//   ....[126]....
        /*0b8c*/ 	.word	0xffffffff


	//   ....[127]....
        /*0b90*/ 	.word	0xffffffff


	//   ....[128]....
        /*0b94*/ 	.word	0xffffffff


	//   ....[129]....
        /*0b98*/ 	.word	0xffffffff


	//   ....[130]....
        /*0b9c*/ 	.word	0xffffffff


	//   ....[131]....
        /*0ba0*/ 	.word	0xffffffff


	//   ....[132]....
        /*0ba4*/ 	.word	0xffffffff


	//   ....[133]....
        /*0ba8*/ 	.word	0xffffffff


	//   ....[134]....
        /*0bac*/ 	.word	0xffffffff


	//   ....[135]....
        /*0bb0*/ 	.word	0xffffffff


	//   ....[136]....
        /*0bb4*/ 	.word	0xffffffff


	//   ....[137]....
        /*0bb8*/ 	.word	0xffffffff


	//   ....[138]....
        /*0bbc*/ 	.word	0xffffffff


	//   ....[139]....
        /*0bc0*/ 	.word	0xffffffff


	//   ....[140]....
        /*0bc4*/ 	.word	0xffffffff


	//   ....[141]....
        /*0bc8*/ 	.word	0xffffffff


	//   ....[142]....
        /*0bcc*/ 	.word	0xffffffff


	//   ....[143]....
        /*0bd0*/ 	.word	0xffffffff


	//   ....[144]....
        /*0bd4*/ 	.word	0xffffffff


	//   ....[145]....
        /*0bd8*/ 	.word	0xffffffff


	//   ....[146]....
        /*0bdc*/ 	.word	0xffffffff


	//   ....[147]....
        /*0be0*/ 	.word	0xffffffff


	//   ....[148]....
        /*0be4*/ 	.word	0xffffffff


	//   ....[149]....
        /*0be8*/ 	.word	0xffffffff


	//   ....[150]....
        /*0bec*/ 	.word	0xffffffff


	//   ....[151]....
        /*0bf0*/ 	.word	0xffffffff


	//   ....[152]....
        /*0bf4*/ 	.word	0xffffffff


	//   ....[153]....
        /*0bf8*/ 	.word	0xffffffff


	//   ....[154]....
        /*0bfc*/ 	.word	0xffffffff


	//   ....[155]....
        /*0c00*/ 	.word	0xffffffff


	//   ....[156]....
        /*0c04*/ 	.word	0xffffffff


	//   ....[157]....
        /*0c08*/ 	.word	0xffffffff


	//   ....[158]....
        /*0c0c*/ 	.word	0xffffffff


	//   ....[159]....
        /*0c10*/ 	.word	0xffffffff


	//   ....[160]....
        /*0c14*/ 	.word	0xffffffff


	//   ....[161]....
        /*0c18*/ 	.word	0xffffffff


	//   ....[162]....
        /*0c1c*/ 	.word	0xffffffff


	//   ....[163]....
        /*0c20*/ 	.word	0xffffffff


	//   ....[164]....
        /*0c24*/ 	.word	0xffffffff


	//   ....[165]....
        /*0c28*/ 	.word	0xffffffff


	//   ....[166]....
        /*0c2c*/ 	.word	0xffffffff


	//   ....[167]....
        /*0c30*/ 	.word	0xffffffff


	//   ....[168]....
        /*0c34*/ 	.word	0xffffffff


	//   ....[169]....
        /*0c38*/ 	.word	0xffffffff


	//   ....[170]....
        /*0c3c*/ 	.word	0xffffffff


	//   ....[171]....
        /*0c40*/ 	.word	0xffffffff


	//   ....[172]....
        /*0c44*/ 	.word	0xffffffff


	//   ....[173]....
        /*0c48*/ 	.word	0xffffffff


	//   ....[174]....
        /*0c4c*/ 	.word	0xffffffff


	//   ....[175]....
        /*0c50*/ 	.word	0xffffffff


	//   ....[176]....
        /*0c54*/ 	.word	0xffffffff


	//   ....[177]....
        /*0c58*/ 	.word	0xffffffff


	//   ....[178]....
        /*0c5c*/ 	.word	0xffffffff


	//   ....[179]....
        /*0c60*/ 	.word	0xffffffff


	//   ....[180]....
        /*0c64*/ 	.word	0xffffffff


	//   ....[181]....
        /*0c68*/ 	.word	0xffffffff


	//   ....[182]....
        /*0c6c*/ 	.word	0xffffffff


	//   ....[183]....
        /*0c70*/ 	.word	0xffffffff


	//   ....[184]....
        /*0c74*/ 	.word	0xffffffff


	//   ....[185]....
        /*0c78*/ 	.word	0xffffffff


	//   ....[186]....
        /*0c7c*/ 	.word	0xffffffff


	//   ....[187]....
        /*0c80*/ 	.word	0xffffffff


	//   ....[188]....
        /*0c84*/ 	.word	0xffffffff


	//   ....[189]....
        /*0c88*/ 	.word	0xffffffff


	//   ....[190]....
        /*0c8c*/ 	.word	0xffffffff


	//   ....[191]....
        /*0c90*/ 	.word	0xffffffff


	//   ....[192]....
        /*0c94*/ 	.word	0xffffffff


	//   ....[193]....
        /*0c98*/ 	.word	0xffffffff


	//   ....[194]....
        /*0c9c*/ 	.word	0xffffffff


	//   ....[195]....
        /*0ca0*/ 	.word	0xffffffff


	//   ....[196]....
        /*0ca4*/ 	.word	0xffffffff


	//   ....[197]....
        /*0ca8*/ 	.word	0xffffffff


	//   ....[198]....
        /*0cac*/ 	.word	0xffffffff


	//   ....[199]....
        /*0cb0*/ 	.word	0xffffffff


	//   ....[200]....
        /*0cb4*/ 	.word	0xffffffff


	//   ....[201]....
        /*0cb8*/ 	.word	0xffffffff


	//   ....[202]....
        /*0cbc*/ 	.word	0xffffffff


	//   ....[203]....
        /*0cc0*/ 	.word	0xffffffff


	//   ....[204]....
        /*0cc4*/ 	.word	0xffffffff


	//   ....[205]....
        /*0cc8*/ 	.word	0xffffffff


	//   ....[206]....
        /*0ccc*/ 	.word	0xffffffff


	//   ....[207]....
        /*0cd0*/ 	.word	0xffffffff


	//   ....[208]....
        /*0cd4*/ 	.word	0xffffffff


	//   ....[209]....
        /*0cd8*/ 	.word	0xffffffff


	//   ....[210]....
        /*0cdc*/ 	.word	0xffffffff


	//   ....[211]....
        /*0ce0*/ 	.word	0xffffffff


	//   ....[212]....
        /*0ce4*/ 	.word	0xffffffff


	//   ....[213]....
        /*0ce8*/ 	.word	0xffffffff


	//   ....[214]....
        /*0cec*/ 	.word	0xffffffff


	//   ....[215]....
        /*0cf0*/ 	.word	0xffffffff


	//   ....[216]....
        /*0cf4*/ 	.word	0xffffffff


	//   ....[217]....
        /*0cf8*/ 	.word	0xffffffff


	//   ....[218]....
        /*0cfc*/ 	.word	0xffffffff


	//   ....[219]....
        /*0d00*/ 	.word	0xffffffff


	//   ....[220]....
        /*0d04*/ 	.word	0xffffffff


	//   ....[221]....
        /*0d08*/ 	.word	0xffffffff


	//   ....[222]....
        /*0d0c*/ 	.word	0xffffffff


	//   ....[223]....
        /*0d10*/ 	.word	0xffffffff


	//   ....[224]....
        /*0d14*/ 	.word	0xffffffff


	//   ....[225]....
        /*0d18*/ 	.word	0xffffffff


	//   ....[226]....
        /*0d1c*/ 	.word	0xffffffff


	//   ....[227]....
        /*0d20*/ 	.word	0xffffffff


	//   ....[228]....
        /*0d24*/ 	.word	0xffffffff


	//   ....[229]....
        /*0d28*/ 	.word	0xffffffff


	//   ....[230]....
        /*0d2c*/ 	.word	0xffffffff


	//   ....[231]....
        /*0d30*/ 	.word	0xffffffff


	//----- nvinfo : EIATTR_COOP_GROUP_INSTR_OFFSETS
	.align		4
.L_450:
        /*0d34*/ 	.byte	0x04, 0x28
        /*0d36*/ 	.short	(.L_452 - .L_451)


	//   ....[0]....
.L_451:
        /*0d38*/ 	.word	0x00000050


	//   ....[1]....
        /*0d3c*/ 	.word	0x00000200


	//   ....[2]....
        /*0d40*/ 	.word	0x00000230


	//   ....[3]....
        /*0d44*/ 	.word	0x00000260


	//   ....[4]....
        /*0d48*/ 	.word	0x00000290


	//   ....[5]....
        /*0d4c*/ 	.word	0x000002c0


	//   ....[6]....
        /*0d50*/ 	.word	0x000002f0


	//   ....[7]....
        /*0d54*/ 	.word	0x00000460


	//   ....[8]....
        /*0d58*/ 	.word	0x000004a0


	//   ....[9]....
        /*0d5c*/ 	.word	0x000004d0


	//   ....[10]....
        /*0d60*/ 	.word	0x00000500


	//   ....[11]....
        /*0d64*/ 	.word	0x00000530


	//   ....[12]....
        /*0d68*/ 	.word	0x00000560


	//   ....[13]....
        /*0d6c*/ 	.word	0x000005f0


	//   ....[14]....
        /*0d70*/ 	.word	0x00000620


	//   ....[15]....
        /*0d74*/ 	.word	0x00000640


	//   ....[16]....
        /*0d78*/ 	.word	0x000006a0


	//   ....[17]....
        /*0d7c*/ 	.word	0x00003ac0


	//   ....[18]....
        /*0d80*/ 	.word	0x00003ad0


	//   ....[19]....
        /*0d84*/ 	.word	0x000056a0


	//   ....[20]....
        /*0d88*/ 	.word	0x000056b0


	//   ....[21]....
        /*0d8c*/ 	.word	0x00007020


	//   ....[22]....
        /*0d90*/ 	.word	0x00007040


	//   ....[23]....
        /*0d94*/ 	.word	0x00007660


	//   ....[24]....
        /*0d98*/ 	.word	0x00007680


	//   ....[25]....
        /*0d9c*/ 	.word	0x000085a0


	//   ....[26]....
        /*0da0*/ 	.word	0x000085c0


	//   ....[27]....
        /*0da4*/ 	.word	0x00008700


	//   ....[28]....
        /*0da8*/ 	.word	0x00008710


	//   ....[29]....
        /*0dac*/ 	.word	0x00008850


	//   ....[30]....
        /*0db0*/ 	.word	0x00008870


	//   ....[31]....
        /*0db4*/ 	.word	0x000089b0


	//   ....[32]....
        /*0db8*/ 	.word	0x000089c0


	//   ....[33]....
        /*0dbc*/ 	.word	0x00008e90


	//   ....[34]....
        /*0dc0*/ 	.word	0x00008ea0


	//   ....[35]....
        /*0dc4*/ 	.word	0x00008eb0


	//   ....[36]....
        /*0dc8*/ 	.word	0x00008ec0


	//   ....[37]....
        /*0dcc*/ 	.word	0x000091d0


	//   ....[38]....
        /*0dd0*/ 	.word	0x00009210


	//   ....[39]....
        /*0dd4*/ 	.word	0x00009250


	//   ....[40]....
        /*0dd8*/ 	.word	0x00009290


	//   ....[41]....
        /*0ddc*/ 	.word	0x0000bb70


	//   ....[42]....
        /*0de0*/ 	.word	0x0000bbb0


	//   ....[43]....
        /*0de4*/ 	.word	0x0000bbf0


	//   ....[44]....
        /*0de8*/ 	.word	0x0000bc30


	//   ....[45]....
        /*0dec*/ 	.word	0x0000e8c0


	//   ....[46]....
        /*0df0*/ 	.word	0x0000e8e0


	//   ....[47]....
        /*0df4*/ 	.word	0x0000eaa0


	//   ....[48]....
        /*0df8*/ 	.word	0x0000eab0


	//   ....[49]....
        /*0dfc*/ 	.word	0x0000f4b0


	//   ....[50]....
        /*0e00*/ 	.word	0x0000f4d0


	//   ....[51]....
        /*0e04*/ 	.word	0x0000f600


	//   ....[52]....
        /*0e08*/ 	.word	0x0000f610


	//   ....[53]....
        /*0e0c*/ 	.word	0x0000fdd0


	//   ....[54]....
        /*0e10*/ 	.word	0x0000fe00


	//   ....[55]....
        /*0e14*/ 	.word	0x0000fe10


	//   ....[56]....
        /*0e18*/ 	.word	0x0000fe20


	//   ....[57]....
        /*0e1c*/ 	.word	0x0000fe30


	//   ....[58]....
        /*0e20*/ 	.word	0x0000fe60


	//   ....[59]....
        /*0e24*/ 	.word	0x0000fe80


	//   ....[60]....
        /*0e28*/ 	.word	0x0000fea0


	//   ....[61]....
        /*0e2c*/ 	.word	0x00011200


	//   ....[62]....
        /*0e30*/ 	.word	0x00011210


	//   ....[63]....
        /*0e34*/ 	.word	0x00011320


	//   ....[64]....
        /*0e38*/ 	.word	0x00011330


	//   ....[65]....
        /*0e3c*/ 	.word	0x00011d00


	//   ....[66]....
        /*0e40*/ 	.word	0x00011d20


	//   ....[67]....
        /*0e44*/ 	.word	0x00011e10


	//   ....[68]....
        /*0e48*/ 	.word	0x00011e20


	//   ....[69]....
        /*0e4c*/ 	.word	0x00012220


	//   ....[70]....
        /*0e50*/ 	.word	0x00012250


	//   ....[71]....
        /*0e54*/ 	.word	0x00012270


	//   ....[72]....
        /*0e58*/ 	.word	0x00012290


	//   ....[73]....
        /*0e5c*/ 	.word	0x000122b0


	//   ....[74]....
        /*0e60*/ 	.word	0x000122d0


	//   ....[75]....
        /*0e64*/ 	.word	0x000122f0


	//   ....[76]....
        /*0e68*/ 	.word	0x00012310


	//   ....[77]....
        /*0e6c*/ 	.word	0x00013ae0


	//   ....[78]....
        /*0e70*/ 	.word	0x00013af0


	//   ....[79]....
        /*0e74*/ 	.word	0x00013b00


	//   ....[80]....
        /*0e78*/ 	.word	0x00013b10


	//   ....[81]....
        /*0e7c*/ 	.word	0x00013b40


	//   ....[82]....
        /*0e80*/ 	.word	0x00013b60


	//   ....[83]....
        /*0e84*/ 	.word	0x00013b80


	//   ....[84]....
        /*0e88*/ 	.word	0x00013b90


	//   ....[85]....
        /*0e8c*/ 	.word	0x00015170


	//   ....[86]....
        /*0e90*/ 	.word	0x00015180


	//   ....[87]....
        /*0e94*/ 	.word	0x000151a0


	//   ....[88]....
        /*0e98*/ 	.word	0x000151b0


	//   ....[89]....
        /*0e9c*/ 	.word	0x000151c0


	//   ....[90]....
        /*0ea0*/ 	.word	0x000151d0


	//   ....[91]....
        /*0ea4*/ 	.word	0x000151f0


	//   ....[92]....
        /*0ea8*/ 	.word	0x00015200


	//   ....[93]....
        /*0eac*/ 	.word	0x00015670


	//   ....[94]....
        /*0eb0*/ 	.word	0x00015690


	//   ....[95]....
        /*0eb4*/ 	.word	0x000157b0


	//   ....[96]....
        /*0eb8*/ 	.word	0x000157c0


	//   ....[97]....
        /*0ebc*/ 	.word	0x000158f0


	//   ....[98]....
        /*0ec0*/ 	.word	0x00015910


	//   ....[99]....
        /*0ec4*/ 	.word	0x00015a40


	//   ....[100]....
        /*0ec8*/ 	.word	0x00015a50


	//   ....[101]....
        /*0ecc*/ 	.word	0x00015d70


	//   ....[102]....
        /*0ed0*/ 	.word	0x00015d90


	//   ....[103]....
        /*0ed4*/ 	.word	0x00016260


	//   ....[104]....
        /*0ed8*/ 	.word	0x00016270


	//   ....[105]....
        /*0edc*/ 	.word	0x00016740


	//   ....[106]....
        /*0ee0*/ 	.word	0x00016760


	//   ....[107]....
        /*0ee4*/ 	.word	0x00016c40


	//   ....[108]....
        /*0ee8*/ 	.word	0x00016c50


	//   ....[109]....
        /*0eec*/ 	.word	0x00017930


	//   ....[110]....
        /*0ef0*/ 	.word	0x00017950


	//   ....[111]....
        /*0ef4*/ 	.word	0x00017a80


	//   ....[112]....
        /*0ef8*/ 	.word	0x00017a90


	//   ....[113]....
        /*0efc*/ 	.word	0x00017bc0


	//   ....[114]....
        /*0f00*/ 	.word	0x00017be0


	//   ....[115]....
        /*0f04*/ 	.word	0x00017d10


	//   ....[116]....
        /*0f08*/ 	.word	0x00017d20


	//   ....[117]....
        /*0f0c*/ 	.word	0x00017f10


	//   ....[118]....
        /*0f10*/ 	.word	0x00017f30


	//   ....[119]....
        /*0f14*/ 	.word	0x00018060


	//   ....[120]....
        /*0f18*/ 	.word	0x000180a0


	//   ....[121]....
        /*0f1c*/ 	.word	0x000180d0


	//   ....[122]....
        /*0f20*/ 	.word	0x00018100


	//   ....[123]....
        /*0f24*/ 	.word	0x00018130


	//   ....[124]....
        /*0f28*/ 	.word	0x00018160


	//   ....[125]....
        /*0f2c*/ 	.word	0x000182d0


	//   ....[126]....
        /*0f30*/ 	.word	0x00018310


	//   ....[127]....
        /*0f34*/ 	.word	0x00018340


	//   ....[128]....
        /*0f38*/ 	.word	0x00018370


	//   ....[129]....
        /*0f3c*/ 	.word	0x000183a0


	//   ....[130]....
        /*0f40*/ 	.word	0x000183d0


	//   ....[131]....
        /*0f44*/ 	.word	0x00018460


	//   ....[132]....
        /*0f48*/ 	.word	0x00018490


	//   ....[133]....
        /*0f4c*/ 	.word	0x000184a0


	//   ....[134]....
        /*0f50*/ 	.word	0x00018500


	//   ....[135]....
        /*0f54*/ 	.word	0x00018ae0


	//   ....[136]....
        /*0f58*/ 	.word	0x00018b40


	//   ....[137]....
        /*0f5c*/ 	.word	0x00018b90


	//   ....[138]....
        /*0f60*/ 	.word	0x00018be0


	//   ....[139]....
        /*0f64*/ 	.word	0x00018c30


	//   ....[140]....
        /*0f68*/ 	.word	0x00018ca0


	//   ....[141]....
        /*0f6c*/ 	.word	0x00018cf0


	//   ....[142]....
        /*0f70*/ 	.word	0x00018d50


	//   ....[143]....
        /*0f74*/ 	.word	0x00018dc0


	//   ....[144]....
        /*0f78*/ 	.word	0x00018e20


	//   ....[145]....
        /*0f7c*/ 	.word	0x00018e90


	//   ....[146]....
        /*0f80*/ 	.word	0x00018f00


	//   ....[147]....
        /*0f84*/ 	.word	0x00018f70


	//   ....[148]....
        /*0f88*/ 	.word	0x00018fd0


	//   ....[149]....
        /*0f8c*/ 	.word	0x00019040


	//   ....[150]....
        /*0f90*/ 	.word	0x000190b0


	//   ....[151]....
        /*0f94*/ 	.word	0x00019120


	//   ....[152]....
        /*0f98*/ 	.word	0x00019180


	//   ....[153]....
        /*0f9c*/ 	.word	0x000191f0


	//   ....[154]....
        /*0fa0*/ 	.word	0x00019250


	//   ....[155]....
        /*0fa4*/ 	.word	0x000192c0


	//   ....[156]....
        /*0fa8*/ 	.word	0x00019330


	//   ....[157]....
        /*0fac*/ 	.word	0x000193a0


	//   ....[158]....
        /*0fb0*/ 	.word	0x00019400


	//   ....[159]....
        /*0fb4*/ 	.word	0x00019450


	//   ....[160]....
        /*0fb8*/ 	.word	0x00019490


	//   ....[161]....
        /*0fbc*/ 	.word	0x000194e0


	//   ....[162]....
        /*0fc0*/ 	.word	0x00019530


	//   ....[163]....
        /*0fc4*/ 	.word	0x00019580


	//   ....[164]....
        /*0fc8*/ 	.word	0x000195d0


	//   ....[165]....
        /*0fcc*/ 	.word	0x00019620


	//   ....[166]....
        /*0fd0*/ 	.word	0x00019670


	//   ....[167]....
        /*0fd4*/ 	.word	0x000196e0


	//   ....[168]....
        /*0fd8*/ 	.word	0x00019750


	//   ....[169]....
        /*0fdc*/ 	.word	0x000197b0


	//   ....[170]....
        /*0fe0*/ 	.word	0x00019820


	//   ....[171]....
        /*0fe4*/ 	.word	0x00019890


	//   ....[172]....
        /*0fe8*/ 	.word	0x00019900


	//   ....[173]....
        /*0fec*/ 	.word	0x00019960


	//   ....[174]....
        /*0ff0*/ 	.word	0x000199b0


	//   ....[175]....
        /*0ff4*/ 	.word	0x000199f0


	//   ....[176]....
        /*0ff8*/ 	.word	0x00019a40


	//   ....[177]....
        /*0ffc*/ 	.word	0x00019a80


	//   ....[178]....
        /*1000*/ 	.word	0x00019ad0


	//   ....[179]....
        /*1004*/ 	.word	0x00019b10


	//   ....[180]....
        /*1008*/ 	.word	0x00019b60


	//   ....[181]....
        /*100c*/ 	.word	0x00019ba0


	//   ....[182]....
        /*1010*/ 	.word	0x00019bf0


	//   ....[183]....
        /*1014*/ 	.word	0x00019c30


	//   ....[184]....
        /*1018*/ 	.word	0x00019c80


	//   ....[185]....
        /*101c*/ 	.word	0x00019cd0


	//   ....[186]....
        /*1020*/ 	.word	0x00019d20


	//   ....[187]....
        /*1024*/ 	.word	0x00019d70


	//   ....[188]....
        /*1028*/ 	.word	0x00019dc0


	//   ....[189]....
        /*102c*/ 	.word	0x00019e00


	//   ....[190]....
        /*1030*/ 	.word	0x00019e70


	//   ....[191]....
        /*1034*/ 	.word	0x00019ee0


	//   ....[192]....
        /*1038*/ 	.word	0x00019f50


	//   ....[193]....
        /*103c*/ 	.word	0x00019fb0


	//   ....[194]....
        /*1040*/ 	.word	0x0001a020


	//   ....[195]....
        /*1044*/ 	.word	0x0001a090


	//   ....[196]....
        /*1048*/ 	.word	0x0001a100


	//   ....[197]....
        /*104c*/ 	.word	0x0001a160


	//   ....[198]....
        /*1050*/ 	.word	0x0001a1d0


	//   ....[199]....
        /*1054*/ 	.word	0x0001a240


	//   ....[200]....
        /*1058*/ 	.word	0x0001a2b0


	//   ....[201]....
        /*105c*/ 	.word	0x0001a310


	//   ....[202]....
        /*1060*/ 	.word	0x0001a380


	//   ....[203]....
        /*1064*/ 	.word	0x0001a3f0


	//   ....[204]....
        /*1068*/ 	.word	0x0001a460


	//   ....[205]....
        /*106c*/ 	.word	0x0001a4c0


	//   ....[206]....
        /*1070*/ 	.word	0x0001a530


	//   ....[207]....
        /*1074*/ 	.word	0x0001a5a0


	//   ....[208]....
        /*1078*/ 	.word	0x0001a610


	//   ....[209]....
        /*107c*/ 	.word	0x0001a670


	//   ....[210]....
        /*1080*/ 	.word	0x0001a6e0


	//   ....[211]....
        /*1084*/ 	.word	0x0001a750


	//   ....[212]....
        /*1088*/ 	.word	0x0001a7c0


	//   ....[213]....
        /*108c*/ 	.word	0x0001a820


	//   ....[214]....
        /*1090*/ 	.word	0x0001a890


	//   ....[215]....
        /*1094*/ 	.word	0x0001a900


	//   ....[216]....
        /*1098*/ 	.word	0x0001a950


	//   ....[217]....
        /*109c*/ 	.word	0x0001a990


	//   ....[218]....
        /*10a0*/ 	.word	0x0001a9e0


	//   ....[219]....
        /*10a4*/ 	.word	0x0001aa30


	//   ....[220]....
        /*10a8*/ 	.word	0x0001aa80


	//   ....[221]....
        /*10ac*/ 	.word	0x0001aaf0


	//   ....[222]....
        /*10b0*/ 	.word	0x0001ab40


	//   ....[223]....
        /*10b4*/ 	.word	0x0001ab90


	//   ....[224]....
        /*10b8*/ 	.word	0x0001abe0


	//   ....[225]....
        /*10bc*/ 	.word	0x0001ac30


	//   ....[226]....
        /*10c0*/ 	.word	0x0001ac80


	//   ....[227]....
        /*10c4*/ 	.word	0x0001acf0


	//   ....[228]....
        /*10c8*/ 	.word	0x0001ad40


	//   ....[229]....
        /*10cc*/ 	.word	0x0001ada0


	//   ....[230]....
        /*10d0*/ 	.word	0x0001ae00


	//   ....[231]....
        /*10d4*/ 	.word	0x0001ae70


	//----- nvinfo : EIATTR_EXIT_INSTR_OFFSETS
	.align		4
.L_452:
        /*10d8*/ 	.byte	0x04, 0x1c
        /*10da*/ 	.short	(.L_454 - .L_453)


	//   ....[0]....
.L_453:
        /*10dc*/ 	.word	0x00000c10


	//   ....[1]....
        /*10e0*/ 	.word	0x00018aa0


	//----- nvinfo : EIATTR_MAX_THREADS
	.align		4
.L_454:
        /*10e4*/ 	.byte	0x04, 0x05
        /*10e6*/ 	.short	(.L_456 - .L_455)
.L_455:
        /*10e8*/ 	.word	0x00000080
        /*10ec*/ 	.word	0x00000001
        /*10f0*/ 	.word	0x00000001


	//----- nvinfo : EIATTR_CRS_STACK_SIZE
	.align		4
.L_456:
        /*10f4*/ 	.byte	0x04, 0x1e
        /*10f6*/ 	.short	(.L_458 - .L_457)
.L_457:
        /*10f8*/ 	.word	0x00000000
.L_458:


//--------------------- .nv.info._ZN7cutlass13device_kernelIN5flash19enable_sm80_to_sm89INS1_16FlashAttnFwdSm80INS1_25CollectiveMainloopFwdSm80ILi4ELi1ELb0EN4cute5tupleIJNS5_1CILi128EEENS7_ILi48EEENS7_ILi96EEEEEELi96ENS_10bfloat16_tEfNS_4arch4Sm80ELb0ELb1ELb0ELb0ELb1ELb0ELb1ELb1EEENS1_21CollectiveEpilogueFwdINS6_IJS8_SA_S9_EEENS6_IJNS7_ILi1EEESI_SI_EEESC_SE_Li128ELb0ELb1ELb1ELb0EEENS1_19SingleTileSchedulerILb0ELb1ELb1ELi128EEEEEEEEEvNT_6ParamsE --------------------------
	.section	.nv.info._ZN7cutlass13device_kernelIN5flash19enable_sm80_to_sm89INS1_16FlashAttnFwdSm80INS1_25CollectiveMainloopFwdSm80ILi4ELi1ELb0EN4cute5tupleIJNS5_1CILi128EEENS7_ILi48EEENS7_ILi96EEEEEELi96ENS_10bfloat16_tEfNS_4arch4Sm80ELb0ELb1ELb0ELb0ELb1ELb0ELb1ELb1EEENS1_21CollectiveEpilogueFwdINS6_IJS8_SA_S9_EEENS6_IJNS7_ILi1EEESI_SI_EEESC_SE_Li128ELb0ELb1ELb1ELb0EEENS1_19SingleTileSchedulerILb0ELb1ELb1ELi128EEEEEEEEEvNT_6ParamsE,"",@"SHT_CUDA_INFO"
	.sectionflags	@""
	.align	4


	//----- nvinfo : EIATTR_CUDA_API_VERSION
	.align		4
        /*0000*/ 	.byte	0x04, 0x37
        /*0002*/ 	.short	(.L_460 - .L_459)
.L_459:
        /*0004*/ 	.word	0x00000082


	//----- nvinfo : EIATTR_SW2861232_WAR
	.align		4
.L_460:
        /*0008*/ 	.byte	0x01, 0x35
	.zero		2


	//----- nvinfo : EIATTR_PARAM_CBANK
	.align		4
        /*000c*/ 	.byte	0x04, 0x0a
        /*000e*/ 	.short	(.L_462 - .L_461)
	.align		4
.L_461:
        /*0010*/ 	.word	index@(.nv.constant0._ZN7cutlass13device_kernelIN5flash19enable_sm80_to_sm89INS1_16FlashAttnFwdSm80INS1_25CollectiveMainloopFwdSm80ILi4ELi1ELb0EN4cute5tupleIJNS5_1CILi128EEENS7_ILi48EEENS7_ILi96EEEEEELi96ENS_10bfloat16_tEfNS_4arch4Sm80ELb0ELb1ELb0ELb0ELb1ELb0ELb1ELb1EEENS1_21CollectiveEpilogueFwdINS6_IJS8_SA_S9_EEENS6_IJNS7_ILi1EEESI_SI_EEESC_SE_Li128ELb0ELb1ELb1ELb0EEENS1_19SingleTileSchedulerILb0ELb1ELb1ELi128EEEEEEEEEvNT_6ParamsE)
        /*0014*/ 	.short	0x0160
        /*0016*/ 	.short	0x0418


	//----- nvinfo : EIATTR_CBANK_PARAM_SIZE
	.align		4
.L_462:
        /*0018*/ 	.byte	0x03, 0x19
        /*001a*/ 	.short	0x0418


	//----- nvinfo : EIATTR_KPARAM_INFO
	.align		4
        /*001c*/ 	.byte	0x04, 0x17
        /*001e*/ 	.short	(.L_464 - .L_463)
.L_463:
        /*0020*/ 	.word	0x00000000
        /*0024*/ 	.short	0x0000
        /*0026*/ 	.short	0x0000
        /*0028*/ 	.byte	0x00, 0xf0, 0x61, 0x10


	//----- nvinfo : EIATTR_MAXREG_COUNT
	.align		4
.L_464:
        /*002c*/ 	.byte	0x03, 0x1b
        /*002e*/ 	.short	0x00ff


	//----- nvinfo : EIATTR_NUM_BARRIERS
	.align		4
        /*0030*/ 	.byte	0x02, 0x4c
        /*0032*/ 	.byte	0x02
	.zero		1


	//----- nvinfo : EIATTR_MERCURY_ISA_VERSION
	.align		4
        /*0034*/ 	.byte	0x03, 0x5f
        /*0036*/ 	.short	0x0000


	//----- nvinfo : EIATTR_COOP_GROUP_MASK_REGIDS
	.align		4
        /*0038*/ 	.byte	0x04, 0x29
        /*003a*/ 	.short	(.L_466 - .L_465)


	//   ....[0]....
.L_465:
        /*003c*/ 	.word	0xffffffff


	//   ....[1]....
        /*0040*/ 	.word	0xffffffff


	//   ....[2]....
        /*0044*/ 	.word	0xffffffff


	//   ....[3]....
        /*0048*/ 	.word	0xffffffff


	//   ....[4]....
        /*004c*/ 	.word	0xffffffff


	//   ....[5]....
        /*0050*/ 	.word	0xffffffff


	//   ....[6]....
        /*0054*/ 	.word	0xffffffff


	//   ....[7]....
        /*0058*/ 	.word	0xffffffff


	//   ....[8]....
        /*005c*/ 	.word	0xffffffff


	//   ....[9]....
        /*0060*/ 	.word	0xffffffff


	//   ....[10]....
        /*0064*/ 	.word	0xffffffff


	//   ....[11]....
        /*0068*/ 	.word	0xffffffff


	//   ....[12]....
        /*006c*/ 	.word	0xffffffff


	//   ....[13]....
        /*0070*/ 	.word	0xffffffff


	//   ....[14]....
        /*0074*/ 	.word	0xffffffff


	//   ....[15]....
        /*0078*/ 	.word	0xffffffff


	//   ....[16]....
        /*007c*/ 	.word	0xffffffff


	//   ....[17]....
        /*0080*/ 	.word	0xffffffff


	//   ....[18]....
        /*0084*/ 	.word	0xffffffff


	//   ....[19]....
        /*0088*/ 	.word	0xffffffff


	//   ....[20]....
        /*008c*/ 	.word	0xffffffff


	//   ....[21]....
        /*0090*/ 	.word	0xffffffff


	//   ....[22]....
        /*0094*/ 	.word	0xffffffff


	//   ....[23]....
        /*0098*/ 	.word	0xffffffff


	//   ....[24]....
        /*009c*/ 	.word	0xffffffff


	//   ....[25]....
        /*00a0*/ 	.word	0xffffffff


	//   ....[26]....
        /*00a4*/ 	.word	0xffffffff


	//   ....[27]....
        /*00a8*/ 	.word	0xffffffff


	//   ....[28]....
        /*00ac*/ 	.word	0xffffffff


	//   ....[29]....
        /*00b0*/ 	.word	0xffffffff


	//   ....[30]....
        /*00b4*/ 	.word	0xffffffff


	//   ....[31]....
        /*00b8*/ 	.word	0xffffffff


	//   ....[32]....
        /*00bc*/ 	.word	0xffffffff


	//   ....[33]....
        /*00c0*/ 	.word	0xffffffff


	//   ....[34]....
        /*00c4*/ 	.word	0xffffffff


	//   ....[35]....
        /*00c8*/ 	.word	0xffffffff


	//   ....[36]....
        /*00cc*/ 	.word	0xffffffff


	//   ....[37]....
        /*00d0*/ 	.word	0xffffffff


	//   ....[38]....
        /*00d4*/ 	.word	0xffffffff


	//   ....[39]....
        /*00d8*/ 	.word	0xffffffff


	//   ....[40]....
        /*00dc*/ 	.word	0xffffffff


	//   ....[41]....
        /*00e0*/ 	.word	0xffffffff


	//   ....[42]....
        /*00e4*/ 	.word	0xffffffff


	//   ....[43]....
        /*00e8*/ 	.word	0xffffffff


	//   ....[44]....
        /*00ec*/ 	.word	0xffffffff


	//   ....[45]....
        /*00f0*/ 	.word	0xffffffff


	//   ....[46]....
        /*00f4*/ 	.word	0xffffffff


	//   ....[47]....
        /*00f8*/ 	.word	0xffffffff


	//   ....[48]....
        /*00fc*/ 	.word	0xffffffff


	//   ....[49]....
        /*0100*/ 	.word	0xffffffff


	//   ....[50]....
        /*0104*/ 	.word	0xffffffff


	//   ....[51]....
        /*0108*/ 	.word	0xffffffff


	//   ....[52]....
        /*010c*/ 	.word	0xffffffff


	//   ....[53]....
        /*0110*/ 	.word	0xffffffff


	//   ....[54]....
        /*0114*/ 	.word	0xffffffff


	//   ....[55]....
        /*0118*/ 	.word	0xffffffff


	//   ....[56]....
        /*011c*/ 	.word	0xffffffff


	//   ....[57]....
        /*0120*/ 	.word	0xffffffff


	//   ....[58]....
        /*0124*/ 	.word	0xffffffff


	//   ....[59]....
        /*0128*/ 	.word	0xffffffff


	//   ....[60]....
        /*012c*/ 	.word	0xffffffff


	//   ....[61]....
        /*0130*/ 	.word	0xffffffff


	//   ....[62]....
        /*0134*/ 	.word	0xffffffff


	//   ....[63]....
        /*0138*/ 	.word	0xffffffff


	//   ....[64]....
        /*013c*/ 	.word	0xffffffff


	//   ....[65]....
        /*0140*/ 	.word	0xffffffff


	//   ....[66]....
        /*0144*/ 	.word	0xffffffff


	//   ....[67]....
        /*0148*/ 	.word	0xffffffff


	//   ....[68]....
        /*014c*/ 	.word	0xffffffff


	//   ....[69]....
        /*0150*/ 	.word	0xffffffff


	//   ....[70]....
        /*0154*/ 	.word	0xffffffff


	//   ....[71]....
        /*0158*/ 	.word	0xffffffff


	//   ....[72]....
        /*015c*/ 	.word	0xffffffff


	//   ....[73]....
        /*0160*/ 	.word	0xffffffff


	//   ....[74]....
        /*0164*/ 	.word	0xffffffff


	//   ....[75]....
        /*0168*/ 	.word	0xffffffff


	//   ....[76]....
        /*016c*/ 	.word	0xffffffff


	//   ....[77]....
        /*0170*/ 	.word	0xffffffff


	//   ....[78]....
        /*0174*/ 	.word	0xffffffff


	//   ....[79]....
        /*0178*/ 	.word	0xffffffff


	//   ....[80]....
        /*017c*/ 	.word	0xffffffff


	//   ....[81]....
        /*0180*/ 	.word	0xffffffff


	//   ....[82]....
        /*0184*/ 	.word	0xffffffff


	//   ....[83]....
        /*0188*/ 	.word	0xffffffff


	//   ....[84]....
        /*018c*/ 	.word	0xffffffff


	//   ....[85]....
        /*0190*/ 	.word	0xffffffff


	//   ....[86]....
        /*0194*/ 	.word	0xffffffff


	//   ....[87]....
        /*0198*/ 	.word	0xffffffff


	//   ....[88]....
        /*019c*/ 	.word	0xffffffff


	//   ....[89]....
        /*01a0*/ 	.word	0xffffffff


	//   ....[90]....
        /*01a4*/ 	.word	0xffffffff


	//   ....[91]....
        /*01a8*/ 	.word	0xffffffff


	//   ....[92]....
        /*01ac*/ 	.word	0xffffffff


	//   ....[93]....
        /*01b0*/ 	.word	0xffffffff


	//   ....[94]....
        /*01b4*/ 	.word	0xffffffff


	//   ....[95]....
        /*01b8*/ 	.word	0xffffffff


	//   ....[96]....
        /*01bc*/ 	.word	0xffffffff


	//   ....[97]....
        /*01c0*/ 	.word	0xffffffff


	//   ....[98]....
        /*01c4*/ 	.word	0xffffffff


	//   ....[99]....
        /*01c8*/ 	.word	0xffffffff


	//   ....[100]....
        /*01cc*/ 	.word	0xffffffff


	//   ....[101]....
        /*01d0*/ 	.word	0xffffffff


	//   ....[102]....
        /*01d4*/ 	.word	0xffffffff


	//   ....[103]....
        /*01d8*/ 	.word	0xffffffff


	//   ....[104]....
        /*01dc*/ 	.word	0xffffffff


	//   ....[105]....
        /*01e0*/ 	.word	0xffffffff


	//   ....[106]....
        /*01e4*/ 	.word	0xffffffff


	//   ....[107]....
        /*01e8*/ 	.word	0xffffffff


	//   ....[108]....
        /*01ec*/ 	.word	0xffffffff


	//   ....[109]....
        /*01f0*/ 	.word	0xffffffff


	//   ....[110]....
        /*01f4*/ 	.word	0xffffffff


	//   ....[111]....
        /*01f8*/ 	.word	0xffffffff


	//   ....[112]....
        /*01fc*/ 	.word	0xffffffff


	//   ....[113]....
        /*0200*/ 	.word	0xffffffff


	//   ....[114]....
        /*0204*/ 	.word	0xffffffff


	//   ....[115]....
        /*0208*/ 	.word	0xffffffff


	//   ....[116]....
        /*020c*/ 	.word	0xffffffff


	//   ....[117]....
        /*0210*/ 	.word	0xffffffff


	//   ....[118]....
        /*0214*/ 	.word	0xffffffff


	//   ....[119]....
        /*0218*/ 	.word	0xffffffff


	//   ....[120]....
        /*021c*/ 	.word	0xffffffff


	//----- nvinfo : EIATTR_COOP_GROUP_INSTR_OFFSETS
	.align		4
.L_466:
        /*0220*/ 	.byte	0x04, 0x28
        /*0222*/ 	.short	(.L_468 - .L_467)


	//   ....[0]....
.L_467:
        /*0224*/ 	.word	0x00000050


	//   ....[1]....
        /*0228*/ 	.word	0x00001250


	//   ....[2]....
        /*022c*/ 	.word	0x00001280


	//   ....[3]....
        /*0230*/ 	.word	0x000014b0


	//   ....[4]....
        /*0234*/ 	.word	0x000014e0


	//   ....[5]....
        /*0238*/ 	.word	0x00001600


	//   ....[6]....
        /*023c*/ 	.word	0x00001630


	//   ....[7]....
        /*0240*/ 	.word	0x00001750


	//   ....[8]....
        /*0244*/ 	.word	0x000017b0


	//   ....[9]....
        /*0248*/ 	.word	0x00001dd0


	//   ....[10]....
        /*024c*/ 	.word	0x00001e10


	//   ....[11]....
        /*0250*/ 	.word	0x00001e50


	//   ....[12]....
        /*0254*/ 	.word	0x00001e80


	//   ....[13]....
        /*0258*/ 	.word	0x00002000


	//   ....[14]....
        /*025c*/ 	.word	0x000020f0


	//   ....[15]....
        /*0260*/ 	.word	0x00002310


	//   ....[16]....
        /*0264*/ 	.word	0x00002320


	//   ....[17]....
        /*0268*/ 	.word	0x00002cf0


	//   ....[18]....
        /*026c*/ 	.word	0x00002d00


	//   ....[19]....
        /*0270*/ 	.word	0x00002de0


	//   ....[20]....
        /*0274*/ 	.word	0x00002e00


	//   ....[21]....
        /*0278*/ 	.word	0x00003120


	//   ....[22]....
        /*027c*/ 	.word	0x000032c0


	//   ....[23]....
        /*0280*/ 	.word	0x000037b0


	//   ....[24]....
        /*0284*/ 	.word	0x00003e30


	//   ....[25]....
        /*0288*/ 	.word	0x00004450


	//   ....[26]....
        /*028c*/ 	.word	0x00004560


	//   ....[27]....
        /*0290*/ 	.word	0x000046d0


	//   ....[28]....
        /*0294*/ 	.word	0x000047a0


	//   ....[29]....
        /*0298*/ 	.word	0x00004850


	//   ....[30]....
        /*029c*/ 	.word	0x00004a80


	//   ....[31]....
        /*02a0*/ 	.word	0x00004ac0


	//   ....[32]....
        /*02a4*/ 	.word	0x00004bf0


	//   ....[33]....
        /*02a8*/ 	.word	0x00005c50


	//   ....[34]....
        /*02ac*/ 	.word	0x00005c60


	//   ....[35]....
        /*02b0*/ 	.word	0x00005d40


	//   ....[36]....
        /*02b4*/ 	.word	0x00005d50


	//   ....[37]....
        /*02b8*/ 	.word	0x00006670


	//   ....[38]....
        /*02bc*/ 	.word	0x00006690


	//   ....[39]....
        /*02c0*/ 	.word	0x000066b0


	//   ....[40]....
        /*02c4*/ 	.word	0x00006750


	//   ....[41]....
        /*02c8*/ 	.word	0x000068b0


	//   ....[42]....
        /*02cc*/ 	.word	0x00006ae0


	//   ....[43]....
        /*02d0*/ 	.word	0x00006cd0


	//   ....[44]....
        /*02d4*/ 	.word	0x00007310


	//   ....[45]....
        /*02d8*/ 	.word	0x00007ad0


	//   ....[46]....
        /*02dc*/ 	.word	0x00007c30


	//   ....[47]....
        /*02e0*/ 	.word	0x00007c80


	//   ....[48]....
        /*02e4*/ 	.word	0x00007dd0


	//   ....[49]....
        /*02e8*/ 	.word	0x00007e20


	//   ....[50]....
        /*02ec*/ 	.word	0x00007f60


	//   ....[51]....
        /*02f0*/ 	.word	0x00008110


	//   ....[52]....
        /*02f4*/ 	.word	0x00008270


	//   ....[53]....
        /*02f8*/ 	.word	0x00009d00


	//   ....[54]....
        /*02fc*/ 	.word	0x00009d10


	//   ....[55]....
        /*0300*/ 	.word	0x00009df0


	//   ....[56]....
        /*0304*/ 	.word	0x00009e00


	//   ....[57]....
        /*0308*/ 	.word	0x0000a720


	//   ....[58]....
        /*030c*/ 	.word	0x0000a740


	//   ....[59]....
        /*0310*/ 	.word	0x0000a760


	//   ....[60]....
        /*0314*/ 	.word	0x0000a800


	//   ....[61]....
        /*0318*/ 	.word	0x0000aaa0


	//   ....[62]....
        /*031c*/ 	.word	0x0000ab10


	//   ....[63]....
        /*0320*/ 	.word	0x0000ab60


	//   ....[64]....
        /*0324*/ 	.word	0x0000abc0


	//   ....[65]....
        /*0328*/ 	.word	0x0000abf0


	//   ....[66]....
        /*032c*/ 	.word	0x0000ac00


	//   ....[67]....
        /*0330*/ 	.word	0x0000adb0


	//   ....[68]....
        /*0334*/ 	.word	0x0000aee0


	//   ....[69]....
        /*0338*/ 	.word	0x0000c640


	//   ....[70]....
        /*033c*/ 	.word	0x0000c660


	//   ....[71]....
        /*0340*/ 	.word	0x0000c7d0


	//   ....[72]....
        /*0344*/ 	.word	0x0000c7e0


	//   ....[73]....
        /*0348*/ 	.word	0x0000d110


	//   ....[74]....
        /*034c*/ 	.word	0x0000d120


	//   ....[75]....
        /*0350*/ 	.word	0x0000d130


	//   ....[76]....
        /*0354*/ 	.word	0x0000d1d0


	//   ....[77]....
        /*0358*/ 	.word	0x0000d360


	//   ....[78]....
        /*035c*/ 	.word	0x0000d540


	//   ....[79]....
        /*0360*/ 	.word	0x0000d8e0


	//   ....[80]....
        /*0364*/ 	.word	0x0000df80


	//   ....[81]....
        /*0368*/ 	.word	0x0000e660


	//   ....[82]....
        /*036c*/ 	.word	0x0000e760


	//   ....[83]....
        /*0370*/ 	.word	0x0000e7b0


	//   ....[84]....
        /*0374*/ 	.word	0x0000e8c0


	//   ....[85]....
        /*0378*/ 	.word	0x0000e900


	//   ....[86]....
        /*037c*/ 	.word	0x0000e9f0


	//   ....[87]....
        /*0380*/ 	.word	0x0000ebb0


	//   ....[88]....
        /*0384*/ 	.word	0x0000ed00


	//   ....[89]....
        /*0388*/ 	.word	0x00010290


	//   ....[90]....
        /*038c*/ 	.word	0x000102c0


	//   ....[91]....
        /*0390*/ 	.word	0x000102d0


	//   ....[92]....
        /*0394*/ 	.word	0x000102e0


	//   ....[93]....
        /*0398*/ 	.word	0x00010310


	//   ....[94]....
        /*039c*/ 	.word	0x00010330


	//   ....[95]....
        /*03a0*/ 	.word	0x00010350


	//   ....[96]....
        /*03a4*/ 	.word	0x00010360


	//   ....[97]....
        /*03a8*/ 	.word	0x000111c0


	//   ....[98]....
        /*03ac*/ 	.word	0x00011200


	//   ....[99]....
        /*03b0*/ 	.word	0x00011230


	//   ....[100]....
        /*03b4*/ 	.word	0x00011260


	//   ....[101]....
        /*03b8*/ 	.word	0x00011290


	//   ....[102]....
        /*03bc*/ 	.word	0x000112c0


	//   ....[103]....
        /*03c0*/ 	.word	0x000112f0


	//   ....[104]....
        /*03c4*/ 	.word	0x00011320


	//   ....[105]....
        /*03c8*/ 	.word	0x000113f0


	//   ....[106]....
        /*03cc*/ 	.word	0x00011420


	//   ....[107]....
        /*03d0*/ 	.word	0x000118b0


	//   ....[108]....
        /*03d4*/ 	.word	0x000118d0


	//   ....[109]....
        /*03d8*/ 	.word	0x00011d50


	//   ....[110]....
        /*03dc*/ 	.word	0x00011d70


	//   ....[111]....
        /*03e0*/ 	.word	0x00012200


	//   ....[112]....
        /*03e4*/ 	.word	0x00012210


	//   ....[113]....
        /*03e8*/ 	.word	0x000129f0


	//   ....[114]....
        /*03ec*/ 	.word	0x00012a50


	//   ....[115]....
        /*03f0*/ 	.word	0x00012aa0


	//   ....[116]....
        /*03f4*/ 	.word	0x00012b00


	//   ....[117]....
        /*03f8*/ 	.word	0x00012b50


	//   ....[118]....
        /*03fc*/ 	.word	0x00012bb0


	//   ....[119]....
        /*0400*/ 	.word	0x00012c00


	//   ....[120]....
        /*0404*/ 	.word	0x00012c60


	//----- nvinfo : EIATTR_EXIT_INSTR_OFFSETS
	.align		4
.L_468:
        /*0408*/ 	.byte	0x04, 0x1c
        /*040a*/ 	.short	(.L_470 - .L_469)


	//   ....[0]....
.L_469:
        /*040c*/ 	.word	0x000001b0


	//   ....[1]....
        /*0410*/ 	.word	0x00012220


	//   ....[2]....
        /*0414*/ 	.word	0x00012640


	//   ....[3]....
        /*0418*/ 	.word	0x00012690


	//   ....[4]....
        /*041c*/ 	.word	0x000126c0


	//   ....[5]....
        /*0420*/ 	.word	0x00012720


	//   ....[6]....
        /*0424*/ 	.word	0x000129b0


	//----- nvinfo : EIATTR_CTAIDZ_USED
	.align		4
.L_470:
        /*0428*/ 	.byte	0x01, 0x04
	.zero		2


	//----- nvinfo : EIATTR_MAX_THREADS
	.align		4
        /*042c*/ 	.byte	0x04, 0x05
        /*042e*/ 	.short	(.L_472 - .L_471)
.L_471:
        /*0430*/ 	.word	0x00000080
        /*0434*/ 	.word	0x00000001
        /*0438*/ 	.word	0x00000001


	//----- nvinfo : EIATTR_CRS_STACK_SIZE
	.align		4
.L_472:
        /*043c*/ 	.byte	0x04, 0x1e
        /*043e*/ 	.short	(.L_474 - .L_473)
.L_473:
        /*0440*/ 	.word	0x00000000
.L_474:


//--------------------- .nv.info._ZN7cutlass13device_kernelIN5flash19enable_sm80_to_sm89INS1_16FlashAttnFwdSm80INS1_25CollectiveMainloopFwdSm80ILi4ELi1ELb0EN4cute5tupleIJNS5_1CILi128EEENS7_ILi48EEENS7_ILi96EEEEEELi96ENS_10bfloat16_tEfNS_4arch4Sm80ELb0ELb1ELb0ELb1ELb1ELb0ELb1ELb1EEENS1_21CollectiveEpilogueFwdINS6_IJS8_SA_S9_EEENS6_IJNS7_ILi1EEESI_SI_EEESC_SE_Li128ELb1ELb1ELb1ELb0EEENS1_36VarlenDynamicPersistentTileSchedulerILi128ELi48ELi128ELi128ELb1ELb1ELb0ELb1ELb0ELb1EEEEEEEEEvNT_6ParamsE --------------------------
	.section	.nv.info._ZN7cutlass13device_kernelIN5flash19enable_sm80_to_sm89INS1_16FlashAttnFwdSm80INS1_25CollectiveMainloopFwdSm80ILi4ELi1ELb0EN4cute5tupleIJNS5_1CILi128EEENS7_ILi48EEENS7_ILi96EEEEEELi96ENS_10bfloat16_tEfNS_4arch4Sm80ELb0ELb1ELb0ELb1ELb1ELb0ELb1ELb1EEENS1_21CollectiveEpilogueFwdINS6_IJS8_SA_S9_EEENS6_IJNS7_ILi1EEESI_SI_EEESC_SE_Li128ELb1ELb1ELb1ELb0EEENS1_36VarlenDynamicPersistentTileSchedulerILi128ELi48ELi128ELi128ELb1ELb1ELb0ELb1ELb0ELb1EEEEEEEEEvNT_6ParamsE,"",@"SHT_CUDA_INFO"
	.sectionflags	@""
	.align	4


	//----- nvinfo : EIATTR_CUDA_API_VERSION
	.align		4
        /*0000*/ 	.byte	0x04, 0x37
        /*0002*/ 	.short	(.L_476 - .L_475)
.L_475:
        /*0004*/ 	.word	0x00000082


	//----- nvinfo : EIATTR_SW2861232_WAR
	.align		4
.L_476:
        /*0008*/ 	.byte	0x01, 0x35
	.zero		2


	//----- nvinfo : EIATTR_PARAM_CBANK
	.align		4
        /*000c*/ 	.byte	0x04, 0x0a
        /*000e*/ 	.short	(.L_478 - .L_477)
	.align		4
.L_477:
        /*0010*/ 	.word	index@(.nv.constant0._ZN7cutlass13device_kernelIN5flash19enable_sm80_to_sm89INS1_16FlashAttnFwdSm80INS1_25CollectiveMainloopFwdSm80ILi4ELi1ELb0EN4cute5tupleIJNS5_1CILi128EEENS7_ILi48EEENS7_ILi96EEEEEELi96ENS_10bfloat16_tEfNS_4arch4Sm80ELb0ELb1ELb0ELb1ELb1ELb0ELb1ELb1EEENS1_21CollectiveEpilogueFwdINS6_IJS8_SA_S9_EEENS6_IJNS7_ILi1EEESI_SI_EEESC_SE_Li128ELb1ELb1ELb1ELb0EEENS1_36VarlenDynamicPersistentTileSchedulerILi128ELi48ELi128ELi128ELb1ELb1ELb0ELb1ELb0ELb1EEEEEEEEEvNT_6ParamsE)
        /*0014*/ 	.short	0x0160
        /*0016*/ 	.short	0x0438


	//----- nvinfo : EIATTR_CBANK_PARAM_SIZE
	.align		4
.L_478:
        /*0018*/ 	.byte	0x03, 0x19
        /*001a*/ 	.short	0x0438


	//----- nvinfo : EIATTR_KPARAM_INFO
	.align		4
        /*001c*/ 	.byte	0x04, 0x17
        /*001e*/ 	.short	(.L_480 - .L_479)
.L_479:
        /*0020*/ 	.word	0x00000000
        /*0024*/ 	.short	0x0000
        /*0026*/ 	.short	0x0000
        /*0028*/ 	.byte	0x00, 0xf0, 0xe1, 0x10


	//----- nvinfo : EIATTR_MAXREG_COUNT
	.align		4
.L_480:
        /*002c*/ 	.byte	0x03, 0x1b
        /*002e*/ 	.short	0x00ff


	//----- nvinfo : EIATTR_NUM_BARRIERS
	.align		4
        /*0030*/ 	.byte	0x02, 0x4c
        /*0032*/ 	.byte	0x06
	.zero		1


	//----- nvinfo : EIATTR_ANNOTATIONS
	.align		4
        /*0034*/ 	.byte	0x04, 0x55
        /*0036*/ 	.short	(.L_482 - .L_481)


	//   ....[0]....
.L_481:
        /* <DEDUP_REMOVED lines=41> */


	//----- nvinfo : EIATTR_MERCURY_ISA_VERSION
	.align		4
.L_482:
        /*02b0*/ 	.byte	0x03, 0x5f
        /*02b2*/ 	.short	0x0000


	//----- nvinfo : EIATTR_INT_WARP_WIDE_INSTR_OFFSETS
	.align		4
        /*02b4*/ 	.byte	0x04, 0x31
        /*02b6*/ 	.short	(.L_484 - .L_483)


	//   ....[0]....
.L_483:
        /*02b8*/ 	.word	0x00013010


	//   ....[1]....
        /*02bc*/ 	.word	0x00013090


	//----- nvinfo : EIATTR_COOP_GROUP_MASK_REGIDS
	.align		4
.L_484:
        /*02c0*/ 	.byte	0x04, 0x29
        /*02c2*/ 	.short	(.L_486 - .L_485)


	//   ....[0]....
.L_485:
        /*02c4*/ 	.word	0xffffffff


	//   ....[1]....
        /*02c8*/ 	.word	0xffffffff


	//   ....[2]....
        /*02cc*/ 	.word	0xffffffff


	//   ....[3]....
        /*02d0*/ 	.word	0xffffffff


	//   ....[4]....
        /*02d4*/ 	.word	0xffffffff


	//   ....[5]....
        /*02d8*/ 	.word	0xffffffff


	//   ....[6]....
        /*02dc*/ 	.word	0xffffffff


	//   ....[7]....
        /*02e0*/ 	.word	0xffffffff


	//   ....[8]....
        /*02e4*/ 	.word	0xffffffff


	//   ....[9]....
        /*02e8*/ 	.word	0xffffffff


	//   ....[10]....
        /*02ec*/ 	.word	0xffffffff


	//   ....[11]....
        /*02f0*/ 	.word	0xffffffff


	//   ....[12]....
        /*02f4*/ 	.word	0xffffffff


	//   ....[13]....
        /*02f8*/ 	.word	0xffffffff


	//   ....[14]....
        /*02fc*/ 	.word	0xffffffff


	//   ....[15]....
        /*0300*/ 	.word	0xffffffff


	//   ....[16]....
        /*0304*/ 	.word	0xffffffff


	//   ....[17]....
        /*0308*/ 	.word	0xffffffff


	//   ....[18]....
        /*030c*/ 	.word	0xffffffff


	//   ....[19]....
        /*0310*/ 	.word	0xffffffff


	//   ....[20]....
        /*0314*/ 	.word	0xffffffff


	//   ....[21]....
        /*0318*/ 	.word	0xffffffff


	//   ....[22]....
        /*031c*/ 	.word	0xffffffff


	//   ....[23]....
        /*0320*/ 	.word	0xffffffff


	//   ....[24]....
        /*0324*/ 	.word	0xffffffff


	//   ....[25]....
        /*0328*/ 	.word	0xffffffff


	//   ....[26]....
        /*032c*/ 	.word	0xffffffff


	//   ....[27]....
        /*0330*/ 	.word	0xffffffff


	//   ....[28]....
        /*0334*/ 	.word	0xffffffff


	//   ....[29]....
        /*0338*/ 	.word	0xffffffff


	//   ....[30]....
        /*033c*/ 	.word	0xffffffff


	//   ....[31]....
        /*0340*/ 	.word	0xffffffff


	//   ....[32]....
        /*0344*/ 	.word	0xffffffff


	//   ....[33]....
        /*0348*/ 	.word	0xffffffff


	//   ....[34]....
        /*034c*/ 	.word	0xffffffff


	//   ....[35]....
        /*0350*/ 	.word	0xffffffff


	//   ....[36]....
        /*0354*/ 	.word	0xffffffff


	//   ....[37]....
        /*0358*/ 	.word	0xffffffff


	//   ....[38]....
        /*035c*/ 	.word	0xffffffff


	//   ....[39]....
        /*0360*/ 	.word	0xffffffff


	//   ....[40]....
        /*0364*/ 	.word	0xffffffff


	//   ....[41]....
        /*0368*/ 	.word	0xffffffff


	//   ....[42]....
        /*036c*/ 	.word	0xffffffff


	//   ....[43]....
        /*0370*/ 	.word	0xffffffff


	//   ....[44]....
        /*0374*/ 	.word	0xffffffff


	//   ....[45]....
        /*0378*/ 	.word	0xffffffff


	//   ....[46]....
        /*037c*/ 	.word	0xffffffff


	//   ....[47]....
        /*0380*/ 	.word	0xffffffff


	//   ....[48]....
        /*0384*/ 	.word	0xffffffff


	//   ....[49]....
        /*0388*/ 	.word	0xffffffff


	//   ....[50]....
        /*038c*/ 	.word	0xffffffff


	//   ....[51]....
        /*0390*/ 	.word	0xffffffff


	//   ....[52]....
        /*0394*/ 	.word	0xffffffff


	//   ....[53]....
        /*0398*/ 	.word	0xffffffff


	//   ....[54]....
        /*039c*/ 	.word	0xffffffff


	//   ....[55]....
        /*03a0*/ 	.word	0xffffffff


	//   ....[56]....
        /*03a4*/ 	.word	0xffffffff


	//   ....[57]....
        /*03a8*/ 	.word	0xffffffff


	//   ....[58]....
        /*03ac*/ 	.word	0xffffffff


	//   ....[59]....
        /*03b0*/ 	.word	0xffffffff


	//   ....[60]....
        /*03b4*/ 	.word	0xffffffff


	//   ....[61]....
        /*03b8*/ 	.word	0xffffffff


	//   ....[62]....
        /*03bc*/ 	.word	0xffffffff


	//   ....[63]....
        /*03c0*/ 	.word	0xffffffff


	//   ....[64]....
        /*03c4*/ 	.word	0xffffffff


	//   ....[65]....
        /*03c8*/ 	.word	0xffffffff


	//   ....[66]....
        /*03cc*/ 	.word	0xffffffff


	//   ....[67]....
        /*03d0*/ 	.word	0xffffffff


	//   ....[68]....
        /*03d4*/ 	.word	0xffffffff


	//   ....[69]....
        /*03d8*/ 	.word	0xffffffff


	//   ....[70]....
        /*03dc*/ 	.word	0xffffffff


	//   ....[71]....
        /*03e0*/ 	.word	0xffffffff


	//   ....[72]....
        /*03e4*/ 	.word	0xffffffff


	//   ....[73]....
        /*03e8*/ 	.word	0xffffffff


	//   ....[74]....
        /*03ec*/ 	.word	0xffffffff


	//   ....[75]....
        /*03f0*/ 	.word	0xffffffff


	//   ....[76]....
        /*03f4*/ 	.word	0xffffffff


	//   ....[77]....
        /*03f8*/ 	.word	0xffffffff


	//   ....[78]....
        /*03fc*/ 	.word	0xffffffff


	//   ....[79]....
        /*0400*/ 	.word	0xffffffff


	//   ....[80]....
        /*0404*/ 	.word	0xffffffff


	//   ....[81]....
        /*0408*/ 	.word	0xffffffff


	//   ....[82]....
        /*040c*/ 	.word	0xffffffff


	//   ....[83]....
        /*0410*/ 	.word	0xffffffff


	//   ....[84]....
        /*0414*/ 	.word	0xffffffff


	//   ....[85]....
        /*0418*/ 	.word	0xffffffff


	//   ....[86]....
        /*041c*/ 	.word	0xffffffff


	//   ....[87]....
        /*0420*/ 	.word	0xffffffff


	//   ....[88]....
        /*0424*/ 	.word	0xffffffff


	//   ....[89]....
        /*0428*/ 	.word	0xffffffff


	//   ....[90]....
        /*042c*/ 	.word	0xffffffff


	//   ....[91]....
        /*0430*/ 	.word	0xffffffff


	//   ....[92]....
        /*0434*/ 	.word	0xffffffff


	//   ....[93]....
        /*0438*/ 	.word	0xffffffff


	//   ....[94]....
        /*043c*/ 	.word	0xffffffff


	//   ....[95]....
        /*0440*/ 	.word	0xffffffff


	//   ....[96]....
        /*0444*/ 	.word	0xffffffff


	//   ....[97]....
        /*0448*/ 	.word	0xffffffff


	//   ....[98]....
        /*044c*/ 	.word	0xffffffff


	//   ....[99]....
        /*0450*/ 	.word	0xffffffff


	//   ....[100]....
        /*0454*/ 	.word	0xffffffff


	//   ....[101]....
        /*0458*/ 	.word	0xffffffff


	//   ....[102]....
        /*045c*/ 	.word	0xffffffff


	//   ....[103]....
        /*0460*/ 	.word	0xffffffff


	//   ....[104]....
        /*0464*/ 	.word	0xffffffff


	//   ....[105]....
        /*0468*/ 	.word	0xffffffff


	//   ....[106]....
        /*046c*/ 	.word	0xffffffff


	//   ....[107]....
        /*0470*/ 	.word	0xffffffff


	//   ....[108]....
        /*0474*/ 	.word	0xffffffff


	//   ....[109]....
        /*0478*/ 	.word	0xffffffff


	//   ....[110]....
        /*047c*/ 	.word	0xffffffff


	//   ....[111]....
        /*0480*/ 	.word	0xffffffff


	//   ....[112]....
        /*0484*/ 	.word	0xffffffff


	//   ....[113]....
        /*0488*/ 	.word	0xffffffff


	//   ....[114]....
        /*048c*/ 	.word	0xffffffff


	//   ....[115]....
        /*0490*/ 	.word	0xffffffff


	//   ....[116]....
        /*0494*/ 	.word	0xffffffff


	//   ....[117]....
        /*0498*/ 	.word	0xffffffff


	//   ....[118]....
        /*049c*/ 	.word	0xffffffff


	//   ....[119]....
        /*04a0*/ 	.word	0xffffffff


	//   ....[120]....
        /*04a4*/ 	.word	0xffffffff


	//   ....[121]....
        /*04a8*/ 	.word	0xffffffff


	//   ....[122]....
        /*04ac*/ 	.word	0xffffffff


	//   ....[123]....
        /*04b0*/ 	.word	0xffffffff


	//   ....[124]....
        /*04b4*/ 	.word	0xffffffff


	//   ....[125]....
        /*04b8*/ 	.word	0xffffffff


	//   ....[126]....
        /*04bc*/ 	.word	0xffffffff


	//   ....[127]....
        /*04c0*/ 	.word	0xffffffff


	//   ....[128]....
        /*04c4*/ 	.word	0xffffffff


	//   ....[129]....
        /*04c8*/ 	.word	0xffffffff


	//   ....[130]....
        /*04cc*/ 	.word	0xffffffff


	//   ....[131]....
        /*04d0*/ 	.word	0xffffffff


	//   ....[132]....
        /*04d4*/ 	.word	0xffffffff


	//   ....[133]....
        /*04d8*/ 	.word	0xffffffff


	//   ....[134]....
        /*04dc*/ 	.word	0xffffffff


	//   ....[135]....
        /*04e0*/ 	.word	0xffffffff


	//   ....[136]....
        /*04e4*/ 	.word	0xffffffff


	//   ....[137]....
        /*04e8*/ 	.word	0xffffffff


	//   ....[138]....
        /*04ec*/ 	.word	0xffffffff


	//   ....[139]....
        /*04f0*/ 	.word	0xffffffff


	//   ....[140]....
        /*04f4*/ 	.word	0xffffffff


	//   ....[141]....
        /*04f8*/ 	.word	0xffffffff


	//   ....[142]....
        /*04fc*/ 	.word	0xffffffff


	//   ....[143]....
        /*0500*/ 	.word	0xffffffff


	//   ....[144]....
        /*0504*/ 	.word	0xffffffff


	//   ....[145]....
        /*0508*/ 	.word	0xffffffff


	//   ....[146]....
        /*050c*/ 	.word	0xffffffff


	//   ....[147]....
        /*0510*/ 	.word	0xffffffff


	//   ....[148]....
        /*0514*/ 	.word	0xffffffff


	//   ....[149]....
        /*0518*/ 	.word	0xffffffff


	//   ....[150]....
        /*051c*/ 	.word	0xffffffff


	//   ....[151]....
        /*0520*/ 	.word	0xffffffff


	//   ....[152]....
        /*0524*/ 	.word	0xffffffff


	//   ....[153]....
        /*0528*/ 	.word	0xffffffff


	//   ....[154]....
        /*052c*/ 	.word	0xffffffff


	//   ....[155]....
        /*0530*/ 	.word	0xffffffff


	//   ....[156]....
        /*0534*/ 	.word	0xffffffff


	//   ....[157]....
        /*0538*/ 	.word	0xffffffff


	//   ....[158]....
        /*053c*/ 	.word	0xffffffff


	//   ....[159]....
        /*0540*/ 	.word	0xffffffff


	//   ....[160]....
        /*0544*/ 	.word	0xffffffff


	//   ....[161]....
        /*0548*/ 	.word	0xffffffff


	//   ....[162]....
        /*054c*/ 	.word	0xffffffff


	//   ....[163]....
        /*0550*/ 	.word	0xffffffff


	//   ....[164]....
        /*0554*/ 	.word	0xffffffff


	//   ....[165]....
        /*0558*/ 	.word	0xffffffff


	//   ....[166]....
        /*055c*/ 	.word	0xffffffff


	//   ....[167]....
        /*0560*/ 	.word	0xffffffff


	//   ....[168]....
        /*0564*/ 	.word	0xffffffff


	//   ....[169]....
        /*0568*/ 	.word	0xffffffff


	//   ....[170]....
        /*056c*/ 	.word	0xffffffff


	//   ....[171]....
        /*0570*/ 	.word	0xffffffff


	//   ....[172]....
        /*0574*/ 	.word	0xffffffff


	//   ....[173]....
        /*0578*/ 	.word	0xffffffff


	//   ....[174]....
        /*057c*/ 	.word	0xffffffff


	//   ....[175]....
        /*0580*/ 	.word	0xffffffff


	//   ....[176]....
        /*0584*/ 	.word	0xffffffff


	//   ....[177]....
        /*0588*/ 	.word	0xffffffff


	//   ....[178]....
        /*058c*/ 	.word	0xffffffff


	//   ....[179]....
        /*0590*/ 	.word	0xffffffff


	//   ....[180]....
        /*0594*/ 	.word	0xffffffff


	//   ....[181]....
        /*0598*/ 	.word	0xffffffff


	//   ....[182]....
        /*059c*/ 	.word	0xffffffff


	//   ....[183]....
        /*05a0*/ 	.word	0xffffffff


	//   ....[184]....
        /*05a4*/ 	.word	0xffffffff


	//   ....[185]....
        /*05a8*/ 	.word	0xffffffff


	//   ....[186]....
        /*05ac*/ 	.word	0xffffffff


	//   ....[187]....
        /*05b0*/ 	.word	0xffffffff


	//   ....[188]....
        /*05b4*/ 	.word	0xffffffff


	//   ....[189]....
        /*05b8*/ 	.word	0xffffffff


	//   ....[190]....
        /*05bc*/ 	.word	0xffffffff


	//   ....[191]....
        /*05c0*/ 	.word	0xffffffff


	//   ....[192]....
        /*05c4*/ 	.word	0xffffffff


	//   ....[193]....
        /*05c8*/ 	.word	0xffffffff


	//   ....[194]....
        /*05cc*/ 	.word	0xffffffff


	//   ....[195]....
        /*05d0*/ 	.word	0xffffffff


	//   ....[196]....
        /*05d4*/ 	.word	0xffffffff


	//   ....[197]....
        /*05d8*/ 	.word	0xffffffff


	//   ....[198]....
        /*05dc*/ 	.word	0xffffffff


	//   ....[199]....
        /*05e0*/ 	.word	0xffffffff


	//   ....[200]....
        /*05e4*/ 	.word	0xffffffff


	//   ....[201]....
        /*05e8*/ 	.word	0xffffffff


	//   ....[202]....
        /*05ec*/ 	.word	0xffffffff


	//   ....[203]....
        /*05f0*/ 	.word	0xffffffff


	//   ....[204]....
        /*05f4*/ 	.word	0xffffffff


	//   ....[205]....
        /*05f8*/ 	.word	0xffffffff


	//   ....[206]....
        /*05fc*/ 	.word	0xffffffff


	//   ....[207]....
        /*0600*/ 	.word	0xffffffff


	//   ....[208]....
        /*0604*/ 	.word	0xffffffff


	//   ....[209]....
        /*0608*/ 	.word	0xffffffff


	//   ....[210]....
        /*060c*/ 	.word	0xffffffff


	//   ....[211]....
        /*0610*/ 	.word	0xffffffff


	//   ....[212]....
        /*0614*/ 	.word	0xffffffff


	//   ....[213]....
        /*0618*/ 	.word	0xffffffff


	//   ....[214]....
        /*061c*/ 	.word	0xffffffff


	//   ....[215]....
        /*0620*/ 	.word	0xffffffff


	//   ....[216]....
        /*0624*/ 	.word	0xffffffff


	//   ....[217]....
        /*0628*/ 	.word	0xffffffff


	//   ....[218]....
        /*062c*/ 	.word	0xffffffff


	//   ....[219]....
        /*0630*/ 	.word	0xffffffff


	//   ....[220]....
        /*0634*/ 	.word	0xffffffff


	//   ....[221]....
        /*0638*/ 	.word	0xffffffff


	//   ....[222]....
        /*063c*/ 	.word	0xffffffff


	//   ....[223]....
        /*0640*/ 	.word	0xffffffff


	//   ....[224]....
        /*0644*/ 	.word	0xffffffff


	//   ....[225]....
        /*0648*/ 	.word	0xffffffff


	//   ....[226]....
        /*064c*/ 	.word	0xffffffff


	//   ....[227]....
        /*0650*/ 	.word	0xffffffff


	//   ....[228]....
        /*0654*/ 	.word	0xffffffff


	//   ....[229]....
        /*0658*/ 	.word	0xffffffff


	//   ....[230]....
        /*065c*/ 	.word	0xffffffff


	//   ....[231]....
        /*0660*/ 	.word	0xffffffff


	//   ....[232]....
        /*0664*/ 	.word	0xffffffff


	//   ....[233]....
        /*0668*/ 	.word	0xffffffff


	//   ....[234]....
        /*066c*/ 	.word	0xffffffff


	//   ....[235]....
        /*0670*/ 	.word	0xffffffff


	//   ....[236]....
        /*0674*/ 	.word	0xffffffff


	//   ....[237]....
        /*0678*/ 	.word	0xffffffff


	//   ....[238]....
        /*067c*/ 	.word	0xffffffff


	//   ....[239]....
        /*0680*/ 	.word	0xffffffff


	//   ....[240]....
        /*0684*/ 	.word	0xffffffff


	//   ....[241]....
        /*0688*/ 	.word	0xffffffff


	//   ....[242]....
        /*068c*/ 	.word	0xffffffff


	//   ....[243]....
        /*0690*/ 	.word	0xffffffff


	//   ....[244]....
        /*0694*/ 	.word	0xffffffff


	//   ....[245]....
        /*0698*/ 	.word	0xffffffff


	//   ....[246]....
        /*069c*/ 	.word	0xffffffff


	//   ....[247]....
        /*06a0*/ 	.word	0xffffffff


	//   ....[248]....
        /*06a4*/ 	.word	0xffffffff


	//   ....[249]....
        /*06a8*/ 	.word	0xffffffff


	//   ....[250]....
        /*06ac*/ 	.word	0xffffffff


	//   ....[251]....
        /*06b0*/ 	.word	0xffffffff


	//   ....[252]....
        /*06b4*/ 	.word	0xffffffff


	//   ....[253]....
        /*06b8*/ 	.word	0xffffffff


	//   ....[254]....
        /*06bc*/ 	.word	0xffffffff


	//   ....[255]....
        /*06c0*/ 	.word	0xffffffff


	//   ....[0]....
        /*06c4*/ 	.word	0xffffffff


	//   ....[1]....
        /*06c8*/ 	.word	0xffffffff


	//   ....[2]....
        /*06cc*/ 	.word	0xffffffff


	//   ....[3]....
        /*06d0*/ 	.word	0xffffffff


	//   ....[4]....
        /*06d4*/ 	.word	0xffffffff


	//   ....[5]....
        /*06d8*/ 	.word	0xffffffff


	//   ....[6]....
        /*06dc*/ 	.word	0xffffffff


	//   ....[7]....
        /*06e0*/ 	.word	0xffffffff


	//   ....[8]....
        /*06e4*/ 	.word	0xffffffff


	//   ....[9]....
        /*06e8*/ 	.word	0xffffffff


	//   ....[10]....
        /*06ec*/ 	.word	0xffffffff


	//   ....[11]....
        /*06f0*/ 	.word	0xffffffff


	//   ....[12]....
        /*06f4*/ 	.word	0xffffffff


	//   ....[13]....
        /*06f8*/ 	.word	0xffffffff


	//   ....[14]....
        /*06fc*/ 	.word	0xffffffff


	//   ....[15]....
        /*0700*/ 	.word	0xffffffff


	//   ....[16]....
        /*0704*/ 	.word	0xffffffff


	//   ....[17]....
        /*0708*/ 	.word	0xffffffff


	//   ....[18]....
        /*070c*/ 	.word	0xffffffff


	//   ....[19]....
        /*0710*/ 	.word	0xffffffff


	//   ....[20]....
        /*0714*/ 	.word	0xffffffff


	//   ....[21]....
        /*0718*/ 	.word	0xffffffff


	//   ....[22]....
        /*071c*/ 	.word	0xffffffff


	//   ....[23]....
        /*0720*/ 	.word	0xffffffff


	//   ....[24]....
        /*0724*/ 	.word	0xffffffff


	//   ....[25]....
        /*0728*/ 	.word	0xffffffff


	//   ....[26]....
        /*072c*/ 	.word	0xffffffff


	//   ....[27]....
        /*0730*/ 	.word	0xffffffff


	//   ....[28]....
        /*0734*/ 	.word	0xffffffff


	//   ....[29]....
        /*0738*/ 	.word	0xffffffff


	//   ....[30]....
        /*073c*/ 	.word	0xffffffff


	//   ....[31]....
        /*0740*/ 	.word	0xffffffff


	//   ....[32]....
        /*0744*/ 	.word	0xffffffff


	//   ....[33]....
        /*0748*/ 	.word	0xffffffff


	//   ....[34]....
        /*074c*/ 	.word	0xffffffff


	//   ....[35]....
        /*0750*/ 	.word	0xffffffff


	//   ....[36]....
        /*0754*/ 	.word	0xffffffff


	//   ....[37]....
        /*0758*/ 	.word	0xffffffff


	//   ....[38]....
        /*075c*/ 	.word	0xffffffff


	//   ....[39]....
        /*0760*/ 	.word	0xffffffff


	//   ....[40]....
        /*0764*/ 	.word	0xffffffff


	//   ....[41]....
        /*0768*/ 	.word	0xffffffff


	//   ....[42]....
        /*076c*/ 	.word	0xffffffff


	//   ....[43]....
        /*0770*/ 	.word	0xffffffff


	//   ....[44]....
        /*0774*/ 	.word	0xffffffff


	//   ....[45]....
        /*0778*/ 	.word	0xffffffff


	//   ....[46]....
        /*077c*/ 	.word	0xffffffff


	//   ....[47]....
        /*0780*/ 	.word	0xffffffff


	//----- nvinfo : EIATTR_COOP_GROUP_INSTR_OFFSETS
	.align		4
.L_486:
        /*0784*/ 	.byte	0x04, 0x28
        /*0786*/ 	.short	(.L_488 - .L_487)


	//   ....[0]....
.L_487:
        /*0788*/ 	.word	0x00000050


	//   ....[1]....
        /*078c*/ 	.word	0x00000200


	//   ....[2]....
        /*0790*/ 	.word	0x00000230


	//   ....[3]....
        /*0794*/ 	.word	0x00000260


	//   ....[4]....
        /*0798*/ 	.word	0x00000290


	//   ....[5]....
        /*079c*/ 	.word	0x000002c0


	//   ....[6]....
        /*07a0*/ 	.word	0x000002f0


	//   ....[7]....
        /*07a4*/ 	.word	0x00000450


	//   ....[8]....
        /*07a8*/ 	.word	0x00000490


	//   ....[9]....
        /*07ac*/ 	.word	0x000004c0


	//   ....[10]....
        /*07b0*/ 	.word	0x000004f0


	//   ....[11]....
        /*07b4*/ 	.word	0x00000520


	//   ....[12]....
        /*07b8*/ 	.word	0x00000550


	//   ....[13]....
        /*07bc*/ 	.word	0x000005e0


	//   ....[14]....
        /*07c0*/ 	.word	0x00000630


	//   ....[15]....
        /*07c4*/ 	.word	0x00000650


	//   ....[16]....
        /*07c8*/ 	.word	0x000006b0


	//   ....[17]....
        /*07cc*/ 	.word	0x00002b10


	//   ....[18]....
        /*07d0*/ 	.word	0x00002b30


	//   ....[19]....
        /*07d4*/ 	.word	0x00002cc0


	//   ....[20]....
        /*07d8*/ 	.word	0x00002cd0


	//   ....[21]....
        /*07dc*/ 	.word	0x00002e50


	//   ....[22]....
        /*07e0*/ 	.word	0x00002e70


	//   ....[23]....
        /*07e4*/ 	.word	0x00002ff0


	//   ....[24]....
        /*07e8*/ 	.word	0x00003000


	//   ....[25]....
        /*07ec*/ 	.word	0x00003530


	//   ....[26]....
        /*07f0*/ 	.word	0x00003540


	//   ....[27]....
        /*07f4*/ 	.word	0x00003550


	//   ....[28]....
        /*07f8*/ 	.word	0x00003560


	//   ....[29]....
        /*07fc*/ 	.word	0x000036f0


	//   ....[30]....
        /*0800*/ 	.word	0x00003730


	//   ....[31]....
        /*0804*/ 	.word	0x00003a40


	//   ....[32]....
        /*0808*/ 	.word	0x00003a50


	//   ....[33]....
        /*080c*/ 	.word	0x000043d0


	//   ....[34]....
        /*0810*/ 	.word	0x000043f0


	//   ....[35]....
        /*0814*/ 	.word	0x00004570


	//   ....[36]....
        /*0818*/ 	.word	0x00004580


	//   ....[37]....
        /*081c*/ 	.word	0x000047e0


	//   ....[38]....
        /*0820*/ 	.word	0x000049a0


	//   ....[39]....
        /*0824*/ 	.word	0x00004f20


	//   ....[40]....
        /*0828*/ 	.word	0x00005630


	//   ....[41]....
        /*082c*/ 	.word	0x00005d50


	//   ....[42]....
        /*0830*/ 	.word	0x00005d80


	//   ....[43]....
        /*0834*/ 	.word	0x00005d90


	//   ....[44]....
        /*0838*/ 	.word	0x00005da0


	//   ....[45]....
        /*083c*/ 	.word	0x00005db0


	//   ....[46]....
        /*0840*/ 	.word	0x00005de0


	//   ....[47]....
        /*0844*/ 	.word	0x00005e00


	//   ....[48]....
        /*0848*/ 	.word	0x00005e20


	//   ....[49]....
        /*084c*/ 	.word	0x00007410


	//   ....[50]....
        /*0850*/ 	.word	0x00007430


	//   ....[51]....
        /*0854*/ 	.word	0x000075a0


	//   ....[52]....
        /*0858*/ 	.word	0x000075b0


	//   ....[53]....
        /*085c*/ 	.word	0x00007f00


	//   ....[54]....
        /*0860*/ 	.word	0x00007f20


	//   ....[55]....
        /*0864*/ 	.word	0x000080a0


	//   ....[56]....
        /*0868*/ 	.word	0x000080b0


	//   ....[57]....
        /*086c*/ 	.word	0x000082f0


	//   ....[58]....
        /*0870*/ 	.word	0x000084f0


	//   ....[59]....
        /*0874*/ 	.word	0x000086f0


	//   ....[60]....
        /*0878*/ 	.word	0x00009430


	//   ....[61]....
        /*087c*/ 	.word	0x00009c10


	//   ....[62]....
        /*0880*/ 	.word	0x00009c40


	//   ....[63]....
        /*0884*/ 	.word	0x00009c60


	//   ....[64]....
        /*0888*/ 	.word	0x00009c80


	//   ....[65]....
        /*088c*/ 	.word	0x00009ca0


	//   ....[66]....
        /*0890*/ 	.word	0x00009cc0


	//   ....[67]....
        /*0894*/ 	.word	0x00009ce0


	//   ....[68]....
        /*0898*/ 	.word	0x00009d00


	//   ....[69]....
        /*089c*/ 	.word	0x0000b9c0


	//   ....[70]....
        /*08a0*/ 	.word	0x0000b9e0


	//   ....[71]....
        /*08a4*/ 	.word	0x0000bb50


	//   ....[72]....
        /*08a8*/ 	.word	0x0000bb60


	//   ....[73]....
        /*08ac*/ 	.word	0x0000c4b0


	//   ....[74]....
        /*08b0*/ 	.word	0x0000c4d0


	//   ....[75]....
        /*08b4*/ 	.word	0x0000c650


	//   ....[76]....
        /*08b8*/ 	.word	0x0000c660


	//   ....[77]....
        /*08bc*/ 	.word	0x0000caf0


	//   ....[78]....
        /*08c0*/ 	.word	0x0000cb20


	//   ....[79]....
        /*08c4*/ 	.word	0x0000cb40


	//   ....[80]....
        /*08c8*/ 	.word	0x0000cb60


	//   ....[81]....
        /*08cc*/ 	.word	0x0000cb80


	//   ....[82]....
        /*08d0*/ 	.word	0x0000cba0


	//   ....[83]....
        /*08d4*/ 	.word	0x0000cbc0


	//   ....[84]....
        /*08d8*/ 	.word	0x0000cbe0


	//   ....[85]....
        /*08dc*/ 	.word	0x0000e590


	//   ....[86]....
        /*08e0*/ 	.word	0x0000e5a0


	//   ....[87]....
        /*08e4*/ 	.word	0x0000e710


	//   ....[88]....
        /*08e8*/ 	.word	0x0000e720


	//   ....[89]....
        /*08ec*/ 	.word	0x0000f070


	//   ....[90]....
        /*08f0*/ 	.word	0x0000f090


	//   ....[91]....
        /*08f4*/ 	.word	0x0000f1b0


	//   ....[92]....
        /*08f8*/ 	.word	0x0000f1c0


	//   ....[93]....
        /*08fc*/ 	.word	0x0000f3a0


	//   ....[94]....
        /*0900*/ 	.word	0x0000f5a0


	//   ....[95]....
        /*0904*/ 	.word	0x0000f7a0


	//   ....[96]....
        /*0908*/ 	.word	0x000104e0


	//   ....[97]....
        /*090c*/ 	.word	0x00010cc0


	//   ....[98]....
        /*0910*/ 	.word	0x00010cf0


	//   ....[99]....
        /*0914*/ 	.word	0x00010d00


	//   ....[100]....
        /*0918*/ 	.word	0x00010d10


	//   ....[101]....
        /*091c*/ 	.word	0x00010d50


	//   ....[102]....
        /*0920*/ 	.word	0x00010d60


	//   ....[103]....
        /*0924*/ 	.word	0x00010d70


	//   ....[104]....
        /*0928*/ 	.word	0x00010db0


	//   ....[105]....
        /*092c*/ 	.word	0x00012650


	//   ....[106]....
        /*0930*/ 	.word	0x00012680


	//   ....[107]....
        /*0934*/ 	.word	0x00012690


	//   ....[108]....
        /*0938*/ 	.word	0x000126a0


	//   ....[109]....
        /*093c*/ 	.word	0x000126b0


	//   ....[110]....
        /*0940*/ 	.word	0x000126e0


	//   ....[111]....
        /*0944*/ 	.word	0x00012700


	//   ....[112]....
        /*0948*/ 	.word	0x00012720


	//   ....[113]....
        /*094c*/ 	.word	0x00013ca0


	//   ....[114]....
        /*0950*/ 	.word	0x00013cc0


	//   ....[115]....
        /*0954*/ 	.word	0x00013ce0


	//   ....[116]....
        /*0958*/ 	.word	0x00013cf0


	//   ....[117]....
        /*095c*/ 	.word	0x00013d00


	//   ....[118]....
        /*0960*/ 	.word	0x00013d10


	//   ....[119]....
        /*0964*/ 	.word	0x00013d30


	//   ....[120]....
        /*0968*/ 	.word	0x00013d40


	//   ....[121]....
        /*096c*/ 	.word	0x00014140


	//   ....[122]....
        /*0970*/ 	.word	0x00014160


	//   ....[123]....
        /*0974*/ 	.word	0x000142c0


	//   ....[124]....
        /*0978*/ 	.word	0x000142d0


	//   ....[125]....
        /*097c*/ 	.word	0x00014430


	//   ....[126]....
        /*0980*/ 	.word	0x00014450


	//   ....[127]....
        /*0984*/ 	.word	0x000145b0


	//   ....[128]....
        /*0988*/ 	.word	0x000145c0


	//   ....[129]....
        /*098c*/ 	.word	0x00014910


	//   ....[130]....
        /*0990*/ 	.word	0x00014930


	//   ....[131]....
        /*0994*/ 	.word	0x00014ea0


	//   ....[132]....
        /*0998*/ 	.word	0x00014eb0


	//   ....[133]....
        /*099c*/ 	.word	0x00015420


	//   ....[134]....
        /*09a0*/ 	.word	0x00015440


	//   ....[135]....
        /*09a4*/ 	.word	0x000159c0


	//   ....[136]....
        /*09a8*/ 	.word	0x000159d0


	//   ....[137]....
        /*09ac*/ 	.word	0x00016680


	//   ....[138]....
        /*09b0*/ 	.word	0x000166a0


	//   ....[139]....
        /*09b4*/ 	.word	0x00016810


	//   ....[140]....
        /*09b8*/ 	.word	0x00016820


	//   ....[141]....
        /*09bc*/ 	.word	0x00016980


	//   ....[142]....
        /*09c0*/ 	.word	0x000169a0


	//   ....[143]....
        /*09c4*/ 	.word	0x00016b00


	//   ....[144]....
        /*09c8*/ 	.word	0x00016b10


	//   ....[145]....
        /*09cc*/ 	.word	0x00016d30


	//   ....[146]....
        /*09d0*/ 	.word	0x00016d50


	//   ....[147]....
        /*09d4*/ 	.word	0x00016e80


	//   ....[148]....
        /*09d8*/ 	.word	0x00016ec0


	//   ....[149]....
        /*09dc*/ 	.word	0x00016ef0


	//   ....[150]....
        /*09e0*/ 	.word	0x00016f20


	//   ....[151]....
        /*09e4*/ 	.word	0x00016f50


	//   ....[152]....
        /*09e8*/ 	.word	0x00016f80


	//   ....[153]....
        /*09ec*/ 	.word	0x000170e0


	//   ....[154]....
        /*09f0*/ 	.word	0x00017120


	//   ....[155]....
        /*09f4*/ 	.word	0x00017150


	//   ....[156]....
        /*09f8*/ 	.word	0x00017180


	//   ....[157]....
        /*09fc*/ 	.word	0x000171b0


	//   ....[158]....
        /*0a00*/ 	.word	0x000171e0


	//   ....[159]....
        /*0a04*/ 	.word	0x00017270


	//   ....[160]....
        /*0a08*/ 	.word	0x000172d0


	//   ....[161]....
        /*0a0c*/ 	.word	0x000172e0


	//   ....[162]....
        /*0a10*/ 	.word	0x00017340


	//   ....[163]....
        /*0a14*/ 	.word	0x00017da0


	//   ....[164]....
        /*0a18*/ 	.word	0x00017e00


	//   ....[165]....
        /*0a1c*/ 	.word	0x00017e50


	//   ....[166]....
        /*0a20*/ 	.word	0x00017ea0


	//   ....[167]....
        /*0a24*/ 	.word	0x00017ef0


	//   ....[168]....
        /*0a28*/ 	.word	0x00017f60


	//   ....[169]....
        /*0a2c*/ 	.word	0x00017fb0


	//   ....[170]....
        /*0a30*/ 	.word	0x00018020


	//   ....[171]....
        /*0a34*/ 	.word	0x00018090


	//   ....[172]....
        /*0a38*/ 	.word	0x00018100


	//   ....[173]....
        /*0a3c*/ 	.word	0x00018170


	//   ....[174]....
        /*0a40*/ 	.word	0x000181e0


	//   ....[175]....
        /*0a44*/ 	.word	0x00018250


	//   ....[176]....
        /*0a48*/ 	.word	0x000182b0


	//   ....[177]....
        /*0a4c*/ 	.word	0x00018320


	//   ....[178]....
        /*0a50*/ 	.word	0x00018390


	//   ....[179]....
        /*0a54*/ 	.word	0x00018400


	//   ....[180]....
        /*0a58*/ 	.word	0x00018460


	//   ....[181]....
        /*0a5c*/ 	.word	0x000184d0


	//   ....[182]....
        /*0a60*/ 	.word	0x00018530


	//   ....[183]....
        /*0a64*/ 	.word	0x000185a0


	//   ....[184]....
        /*0a68*/ 	.word	0x00018610


	//   ....[185]....
        /*0a6c*/ 	.word	0x00018680


	//   ....[186]....
        /*0a70*/ 	.word	0x000186e0


	//   ....[187]....
        /*0a74*/ 	.word	0x00018750


	//   ....[188]....
        /*0a78*/ 	.word	0x000187c0


	//   ....[189]....
        /*0a7c*/ 	.word	0x00018830


	//   ....[190]....
        /*0a80*/ 	.word	0x000188a0


	//   ....[191]....
        /*0a84*/ 	.word	0x00018900


	//   ....[192]....
        /*0a88*/ 	.word	0x00018950


	//   ....[193]....
        /*0a8c*/ 	.word	0x000189a0


	//   ....[194]....
        /*0a90*/ 	.word	0x000189f0


	//   ....[195]....
        /*0a94*/ 	.word	0x00018a40


	//   ....[196]....
        /*0a98*/ 	.word	0x00018a90


	//   ....[197]....
        /*0a9c*/ 	.word	0x00018ae0


	//   ....[198]....
        /*0aa0*/ 	.word	0x00018b30


	//   ....[199]....
        /*0aa4*/ 	.word	0x00018ba0


	//   ....[200]....
        /*0aa8*/ 	.word	0x00018c10


	//   ....[201]....
        /*0aac*/ 	.word	0x00018c80


	//   ....[202]....
        /*0ab0*/ 	.word	0x00018ce0


	//   ....[203]....
        /*0ab4*/ 	.word	0x00018d50


	//   ....[204]....
        /*0ab8*/ 	.word	0x00018dc0


	//   ....[205]....
        /*0abc*/ 	.word	0x00018e30


	//   ....[206]....
        /*0ac0*/ 	.word	0x00018e90


	//   ....[207]....
        /*0ac4*/ 	.word	0x00018ef0


	//   ....[208]....
        /*0ac8*/ 	.word	0x00018f50


	//   ....[209]....
        /*0acc*/ 	.word	0x00018fb0


	//   ....[210]....
        /*0ad0*/ 	.word	0x00019010


	//   ....[211]....
        /*0ad4*/ 	.word	0x00019060


	//   ....[212]....
        /*0ad8*/ 	.word	0x000190a0


	//   ....[213]....
        /*0adc*/ 	.word	0x000190f0


	//   ....[214]....
        /*0ae0*/ 	.word	0x00019130


	//   ....[215]....
        /*0ae4*/ 	.word	0x00019180


	//   ....[216]....
        /*0ae8*/ 	.word	0x000191c0


	//   ....[217]....
        /*0aec*/ 	.word	0x00019210


	//   ....[218]....
        /*0af0*/ 	.word	0x00019250


	//   ....[219]....
        /*0af4*/ 	.word	0x000192b0


	//   ....[220]....
        /*0af8*/ 	.word	0x00019320


	//   ....[221]....
        /*0afc*/ 	.word	0x00019390


	//   ....[222]....
        /*0b00*/ 	.word	0x000193f0


	//   ....[223]....
        /*0b04*/ 	.word	0x00019460


	//   ....[224]....
        /*0b08*/ 	.word	0x000194d0


	//   ....[225]....
        /*0b0c*/ 	.word	0x00019540


	//   ....[226]....
        /*0b10*/ 	.word	0x000195a0


	//   ....[227]....
        /*0b14*/ 	.word	0x000195f0


	//   ....[228]....
        /*0b18*/ 	.word	0x00019630


	//   ....[229]....
        /*0b1c*/ 	.word	0x00019680


	//   ....[230]....
        /*0b20*/ 	.word	0x000196c0


	//   ....[231]....
        /*0b24*/ 	.word	0x00019710


	//   ....[232]....
        /*0b28*/ 	.word	0x00019750


	//   ....[233]....
        /*0b2c*/ 	.word	0x000197a0


	//   ....[234]....
        /*0b30*/ 	.word	0x000197e0


	//   ....[235]....
        /*0b34*/ 	.word	0x00019830


	//   ....[236]....
        /*0b38*/ 	.word	0x00019890


	//   ....[237]....
        /*0b3c*/ 	.word	0x000198f0


	//   ....[238]....
        /*0b40*/ 	.word	0x00019960


	//   ....[239]....
        /*0b44*/ 	.word	0x000199d0


	//   ....[240]....
        /*0b48*/ 	.word	0x00019a40


	//   ....[241]....
        /*0b4c*/ 	.word	0x00019aa0


	//   ....[242]....
        /*0b50*/ 	.word	0x00019b00


	//   ....[243]....
        /*0b54*/ 	.word	0x00019b60


	//   ....[244]....
        /*0b58*/ 	.word	0x00019bc0


	//   ....[245]....
        /*0b5c*/ 	.word	0x00019c20


	//   ....[246]....
        /*0b60*/ 	.word	0x00019c70


	//   ....[247]....
        /*0b64*/ 	.word	0x00019cb0


	//   ....[248]....
        /*0b68*/ 	.word	0x00019d00


	//   ....[249]....
        /*0b6c*/ 	.word	0x00019d40


	//   ....[250]....
        /*0b70*/ 	.word	0x00019d90


	//   ....[251]....
        /*0b74*/ 	.word	0x00019dd0


	//   ....[252]....
        /*0b78*/ 	.word	0x00019e20


	//   ....[253]....
        /*0b7c*/ 	.word	0x00019e70


	//   ....[254]....
        /*0b80*/ 	.word	0x00019ec0


	//   ....[255]....
        /*0b84*/ 	.word	0x00019f10


	//   ....[0]....
        /*0b88*/ 	.word	0x00019f60


	//   ....[1]....
        /*0b8c*/ 	.word	0x00019fa0


	//   ....[2]....
        /*0b90*/ 	.word	0x00019ff0


	//   ....[3]....
        /*0b94*/ 	.word	0x0001a040


	//   ....[4]....
        /*0b98*/ 	.word	0x0001a090


	//   ....[5]....
        /*0b9c*/ 	.word	0x0001a0e0


	//   ....[6]....
        /*0ba0*/ 	.word	0x0001a150


	//   ....[7]....
        /*0ba4*/ 	.word	0x0001a1c0


	//   ....[8]....
        /*0ba8*/ 	.word	0x0001a230


	//   ....[9]....
        /*0bac*/ 	.word	0x0001a290


	//   ....[10]....
        /*0bb0*/ 	.word	0x0001a300


	//   ....[11]....
        /*0bb4*/ 	.word	0x0001a370


	//   ....[12]....
        /*0bb8*/ 	.word	0x0001a3e0


	//   ....[13]....
        /*0bbc*/ 	.word	0x0001a440


	//   ....[14]....
        /*0bc0*/ 	.word	0x0001a4b0


	//   ....[15]....
        /*0bc4*/ 	.word	0x0001a520


	//   ....[16]....
        /*0bc8*/ 	.word	0x0001a590


	//   ....[17]....
        /*0bcc*/ 	.word	0x0001a5f0


	//   ....[18]....
        /*0bd0*/ 	.word	0x0001a660


	//   ....[19]....
        /*0bd4*/ 	.word	0x0001a6d0


	//   ....[20]....
        /*0bd8*/ 	.word	0x0001a740


	//   ....[21]....
        /*0bdc*/ 	.word	0x0001a7a0


	//   ....[22]....
        /*0be0*/ 	.word	0x0001a810


	//   ....[23]....
        /*0be4*/ 	.word	0x0001a880


	//   ....[24]....
        /*0be8*/ 	.word	0x0001a8f0


	//   ....[25]....
        /*0bec*/ 	.word	0x0001a950


	//   ....[26]....
        /*0bf0*/ 	.word	0x0001a9c0


	//   ....[27]....
        /*0bf4*/ 	.word	0x0001aa30


	//   ....[28]....
        /*0bf8*/ 	.word	0x0001aaa0


	//   ....[29]....
        /*0bfc*/ 	.word	0x0001ab00


	//   ....[30]....
        /*0c00*/ 	.word	0x0001ab70


	//   ....[31]....
        /*0c04*/ 	.word	0x0001abe0


	//   ....[32]....
        /*0c08*/ 	.word	0x0001ac30


	//   ....[33]....
        /*0c0c*/ 	.word	0x0001ac70


	//   ....[34]....
        /*0c10*/ 	.word	0x0001acc0


	//   ....[35]....
        /*0c14*/ 	.word	0x0001ad10


	//   ....[36]....
        /*0c18*/ 	.word	0x0001ad60


	//   ....[37]....
        /*0c1c*/ 	.word	0x0001add0


	//   ....[38]....
        /*0c20*/ 	.word	0x0001ae20


	//   ....[39]....
        /*0c24*/ 	.word	0x0001ae70


	//   ....[40]....
        /*0c28*/ 	.word	0x0001aec0


	//   ....[41]....
        /*0c2c*/ 	.word	0x0001af10


	//   ....[42]....
        /*0c30*/ 	.word	0x0001af60


	//   ....[43]....
        /*0c34*/ 	.word	0x0001afd0


	//   ....[44]....
        /*0c38*/ 	.word	0x0001b020


	//   ....[45]....
        /*0c3c*/ 	.word	0x0001b090


	//   ....[46]....
        /*0c40*/ 	.word	0x0001b0f0


	//   ....[47]....
        /*0c44*/ 	.word	0x0001b160


	//----- nvinfo : EIATTR_EXIT_INSTR_OFFSETS
	.align		4
.L_488:
        /*0c48*/ 	.byte	0x04, 0x1c
        /*0c4a*/ 	.short	(.L_490 - .L_489)


	//   ....[0]....
.L_489:
        /*0c4c*/ 	.word	0x000010d0


	//   ....[1]....
        /*0c50*/ 	.word	0x00017d60


	//----- nvinfo : EIATTR_MAX_THREADS
	.align		4
.L_490:
        /*0c54*/ 	.byte	0x04, 0x05
        /*0c56*/ 	.short	(.L_492 - .L_491)
.L_491:
        /*0c58*/ 	.word	0x00000080
        /*0c5c*/ 	.word	0x00000001
        /*0c60*/ 	.word	0x00000001


	//----- nvinfo : EIATTR_CRS_STACK_SIZE
	.align		4
.L_492:
        /*0c64*/ 	.byte	0x04, 0x1e
        /*0c66*/ 	.short	(.L_494 - .L_493)
.L_493:
        /*0c68*/ 	.word	0x00000000
.L_494:


//--------------------- .nv.info._ZN7cutlass13device_kernelIN5flash19enable_sm80_to_sm89INS1_16FlashAttnFwdSm80INS1_25CollectiveMainloopFwdSm80ILi4ELi1ELb0EN4cute5tupleIJNS5_1CILi128EEENS7_ILi48EEENS7_ILi96EEEEEELi96ENS_10bfloat16_tEfNS_4arch4Sm80ELb0ELb1ELb0ELb1ELb1ELb1ELb1ELb1EEENS1_21CollectiveEpilogueFwdINS6_IJS8_SA_S9_EEENS6_IJNS7_ILi1EEESI_SI_EEESC_SE_Li128ELb1ELb1ELb1ELb0EEENS1_36VarlenDynamicPersistentTileSchedulerILi128ELi48ELi128ELi128ELb1ELb1ELb0ELb1ELb0ELb1EEEEEEEEEvNT_6ParamsE --------------------------
	.section	.nv.info._ZN7cutlass13device_kernelIN5flash19enable_sm80_to_sm89INS1_16FlashAttnFwdSm80INS1_25CollectiveMainloopFwdSm80ILi4ELi1ELb0EN4cute5tupleIJNS5_1CILi128EEENS7_ILi48EEENS7_ILi96EEEEEELi96ENS_10bfloat16_tEfNS_4arch4Sm80ELb0ELb1ELb0ELb1ELb1ELb1ELb1ELb1EEENS1_21CollectiveEpilogueFwdINS6_IJS8_SA_S9_EEENS6_IJNS7_ILi1EEESI_SI_EEESC_SE_Li128ELb1ELb1ELb1ELb0EEENS1_36VarlenDynamicPersistentTileSchedulerILi128ELi48ELi128ELi128ELb1ELb1ELb0ELb1ELb0ELb1EEEEEEEEEvNT_6ParamsE,"",@"SHT_CUDA_INFO"
	.sectionflags	@""
	.align	4


	//----- nvinfo : EIATTR_CUDA_API_VERSION
	.align		4
        /*0000*/ 	.byte	0x04, 0x37
        /*0002*/ 	.short	(.L_496 - .L_495)
.L_495:
        /*0004*/ 	.word	0x00000082


	//----- nvinfo : EIATTR_SW2861232_WAR
	.align		4
.L_496:
        /*0008*/ 	.byte	0x01, 0x35
	.zero		2


	//----- nvinfo : EIATTR_PARAM_CBANK
	.align		4
        /*000c*/ 	.byte	0x04, 0x0a
        /*000e*/ 	.short	(.L_498 - .L_497)
	.align		4
.L_497:
        /*0010*/ 	.word	index@(.nv.constant0._ZN7cutlass13device_kernelIN5flash19enable_sm80_to_sm89INS1_16FlashAttnFwdSm80INS1_25CollectiveMainloopFwdSm80ILi4ELi1ELb0EN4cute5tupleIJNS5_1CILi128EEENS7_ILi48EEENS7_ILi96EEEEEELi96ENS_10bfloat16_tEfNS_4arch4Sm80ELb0ELb1ELb0ELb1ELb1ELb1ELb1ELb1EEENS1_21CollectiveEpilogueFwdINS6_IJS8_SA_S9_EEENS6_IJNS7_ILi1EEESI_SI_EEESC_SE_Li128ELb1ELb1ELb1ELb0EEENS1_36VarlenDynamicPersistentTileSchedulerILi128ELi48ELi128ELi128ELb1ELb1ELb0ELb1ELb0ELb1EEEEEEEEEvNT_6ParamsE)
        /*0014*/ 	.short	0x0160
        /*0016*/ 	.short	0x0438


	//----- nvinfo : EIATTR_CBANK_PARAM_SIZE
	.align		4
.L_498:
        /*0018*/ 	.byte	0x03, 0x19
        /*001a*/ 	.short	0x0438


	//----- nvinfo : EIATTR_KPARAM_INFO
	.align		4
        /*001c*/ 	.byte	0x04, 0x17
        /*001e*/ 	.short	(.L_500 - .L_499)
.L_499:
        /*0020*/ 	.word	0x00000000
        /*0024*/ 	.short	0x0000
        /*0026*/ 	.short	0x0000
        /*0028*/ 	.byte	0x00, 0xf0, 0xe1, 0x10


	//----- nvinfo : EIATTR_MAXREG_COUNT
	.align		4
.L_500:
        /*002c*/ 	.byte	0x03, 0x1b
        /*002e*/ 	.short	0x00ff


	//----- nvinfo : EIATTR_NUM_BARRIERS
	.align		4
        /*0030*/ 	.byte	0x02, 0x4c
        /*0032*/ 	.byte	0x06
	.zero		1


	//----- nvinfo : EIATTR_ANNOTATIONS
	.align		4
        /*0034*/ 	.byte	0x04, 0x55
        /*0036*/ 	.short	(.L_502 - .L_501)


	//   ....[0]....
.L_501:
        /* <DEDUP_REMOVED lines=162> */


	//----- nvinfo : EIATTR_MERCURY_ISA_VERSION
	.align		4
.L_502:
        /*0a40*/ 	.byte	0x03, 0x5f
        /*0a42*/ 	.short	0x0000


	//----- nvinfo : EIATTR_INT_WARP_WIDE_INSTR_OFFSETS
	.align		4
        /*0a44*/ 	.byte	0x04, 0x31
        /*0a46*/ 	.short	(.L_504 - .L_503)


	//   ....[0]....
.L_503:
        /*0a48*/ 	.word	0x00020870


	//   ....[1]....
        /*0a4c*/ 	.word	0x000208f0


	//----- nvinfo : EIATTR_COOP_GROUP_MASK_REGIDS
	.align		4
.L_504:
        /*0a50*/ 	.byte	0x04, 0x29
        /*0a52*/ 	.short	(.L_506 - .L_505)


	//   ....[0]....
.L_505:
        /*0a54*/ 	.word	0xffffffff


	//   ....[1]....
        /*0a58*/ 	.word	0xffffffff


	//   ....[2]....
        /*0a5c*/ 	.word	0xffffffff


	//   ....[3]....
        /*0a60*/ 	.word	0xffffffff


	//   ....[4]....
        /*0a64*/ 	.word	0xffffffff


	//   ....[5]....
        /*0a68*/ 	.word	0xffffffff


	//   ....[6]....
        /*0a6c*/ 	.word	0xffffffff


	//   ....[7]....
        /*0a70*/ 	.word	0xffffffff


	//   ....[8]....
        /*0a74*/ 	.word	0xffffffff


	//   ....[9]....
        /*0a78*/ 	.word	0xffffffff


	//   ....[10]....
        /*0a7c*/ 	.word	0xffffffff


	//   ....[11]....
        /*0a80*/ 	.word	0xffffffff


	//   ....[12]....
        /*0a84*/ 	.word	0xffffffff


	//   ....[13]....
        /*0a88*/ 	.word	0xffffffff


	//   ....[14]....
        /*0a8c*/ 	.word	0xffffffff


	//   ....[15]....
        /*0a90*/ 	.word	0xffffffff


	//   ....[16]....
        /*0a94*/ 	.word	0xffffffff


	//   ....[17]....
        /*0a98*/ 	.word	0xffffffff


	//   ....[18]....
        /*0a9c*/ 	.word	0xffffffff


	//   ....[19]....
        /*0aa0*/ 	.word	0xffffffff


	//   ....[20]....
        /*0aa4*/ 	.word	0xffffffff


	//   ....[21]....
        /*0aa8*/ 	.word	0xffffffff


	//   ....[22]....
        /*0aac*/ 	.word	0xffffffff


	//   ....[23]....
        /*0ab0*/ 	.word	0xffffffff


	//   ....[24]....
        /*0ab4*/ 	.word	0xffffffff


	//   ....[25]....
        /*0ab8*/ 	.word	0xffffffff


	//   ....[26]....
        /*0abc*/ 	.word	0xffffffff


	//   ....[27]....
        /*0ac0*/ 	.word	0xffffffff


	//   ....[28]....
        /*0ac4*/ 	.word	0xffffffff


	//   ....[29]....
        /*0ac8*/ 	.word	0xffffffff


	//   ....[30]....
        /*0acc*/ 	.word	0xffffffff


	//   ....[31]....
        /*0ad0*/ 	.word	0xffffffff


	//   ....[32]....
        /*0ad4*/ 	.word	0xffffffff


	//   ....[33]....
        /*0ad8*/ 	.word	0xffffffff


	//   ....[34]....
        /*0adc*/ 	.word	0xffffffff


	//   ....[35]....
        /*0ae0*/ 	.word	0xffffffff


	//   ....[36]....
        /*0ae4*/ 	.word	0xffffffff


	//   ....[37]....
        /*0ae8*/ 	.word	0xffffffff


	//   ....[38]....
        /*0aec*/ 	.word	0xffffffff


	//   ....[39]....
        /*0af0*/ 	.word	0xffffffff


	//   ....[40]....
        /*0af4*/ 	.word	0xffffffff


	//   ....[41]....
        /*0af8*/ 	.word	0xffffffff


	//   ....[42]....
        /*0afc*/ 	.word	0xffffffff


	//   ....[43]....
        /*0b00*/ 	.word	0xffffffff


	//   ....[44]....
        /*0b04*/ 	.word	0xffffffff


	//   ....[45]....
        /*0b08*/ 	.word	0xffffffff


	//   ....[46]....
        /*0b0c*/ 	.word	0xffffffff


	//   ....[47]....
        /*0b10*/ 	.word	0xffffffff


	//   ....[48]....
        /*0b14*/ 	.word	0xffffffff


	//   ....[49]....
        /*0b18*/ 	.word	0xffffffff


	//   ....[50]....
        /*0b1c*/ 	.word	0xffffffff


	//   ....[51]....
        /*0b20*/ 	.word	0xffffffff


	//   ....[52]....
        /*0b24*/ 	.word	0xffffffff


	//   ....[53]....
        /*0b28*/ 	.word	0xffffffff


	//   ....[54]....
        /*0b2c*/ 	.word	0xffffffff


	//   ....[55]....
        /*0b30*/ 	.word	0xffffffff


	//   ....[56]....
        /*0b34*/ 	.word	0xffffffff


	//   ....[57]....
        /*0b38*/ 	.word	0xffffffff


	//   ....[58]....
        /*0b3c*/ 	.word	0xffffffff


	//   ....[59]....
        /*0b40*/ 	.word	0xffffffff


	//   ....[60]....
        /*0b44*/ 	.word	0xffffffff


	//   ....[61]....
        /*0b48*/ 	.word	0xffffffff


	//   ....[62]....
        /*0b4c*/ 	.word	0xffffffff


	//   ....[63]....
        /*0b50*/ 	.word	0xffffffff


	//   ....[64]....
        /*0b54*/ 	.word	0xffffffff


	//   ....[65]....
        /*0b58*/ 	.word	0xffffffff


	//   ....[66]....
        /*0b5c*/ 	.word	0xffffffff


	//   ....[67]....
        /*0b60*/ 	.word	0xffffffff


	//   ....[68]....
        /*0b64*/ 	.word	0xffffffff


	//   ....[69]....
        /*0b68*/ 	.word	0xffffffff


	//   ....[70]....
        /*0b6c*/ 	.word	0xffffffff


	//   ....[71]....
        /*0b70*/ 	.word	0xffffffff


	//   ....[72]....
        /*0b74*/ 	.word	0xffffffff


	//   ....[73]....
        /*0b78*/ 	.word	0xffffffff


	//   ....[74]....
        /*0b7c*/ 	.word	0xffffffff


	//   ....[75]....
        /*0b80*/ 	.word	0xffffffff


	//   ....[76]....
        /*0b84*/ 	.word	0xffffffff


	//   ....[77]....
        /*0b88*/ 	.word	0xffffffff


	//   ....[78]....
        /*0b8c*/ 	.word	0xffffffff


	//   ....[79]....
        /*0b90*/ 	.word	0xffffffff


	//   ....[80]....
        /*0b94*/ 	.word	0xffffffff


	//   ....[81]....
        /*0b98*/ 	.word	0xffffffff


	//   ....[82]....
        /*0b9c*/ 	.word	0xffffffff


	//   ....[83]....
        /*0ba0*/ 	.word	0xffffffff


	//   ....[84]....
        /*0ba4*/ 	.word	0xffffffff


	//   ....[85]....
        /*0ba8*/ 	.word	0xffffffff


	//   ....[86]....
        /*0bac*/ 	.word	0xffffffff


	//   ....[87]....
        /*0bb0*/ 	.word	0xffffffff


	//   ....[88]....
        /*0bb4*/ 	.word	0xffffffff


	//   ....[89]....
        /*0bb8*/ 	.word	0xffffffff


	//   ....[90]....
        /*0bbc*/ 	.word	0xffffffff


	//   ....[91]....
        /*0bc0*/ 	.word	0xffffffff


	//   ....[92]....
        /*0bc4*/ 	.word	0xffffffff


	//   ....[93]....
        /*0bc8*/ 	.word	0xffffffff


	//   ....[94]....
        /*0bcc*/ 	.word	0xffffffff


	//   ....[95]....
        /*0bd0*/ 	.word	0xffffffff


	//   ....[96]....
        /*0bd4*/ 	.word	0xffffffff


	//   ....[97]....
        /*0bd8*/ 	.word	0xffffffff


	//   ....[98]....
        /*0bdc*/ 	.word	0xffffffff


	//   ....[99]....
        /*0be0*/ 	.word	0xffffffff


	//   ....[100]....
        /*0be4*/ 	.word	0xffffffff


	//   ....[101]....
        /*0be8*/ 	.word	0xffffffff


	//   ....[102]....
        /*0bec*/ 	.word	0xffffffff


	//   ....[103]....
        /*0bf0*/ 	.word	0xffffffff


	//   ....[104]....
        /*0bf4*/ 	.word	0xffffffff


	//   ....[105]....
        /*0bf8*/ 	.word	0xffffffff


	//   ....[106]....
        /*0bfc*/ 	.word	0xffffffff


	//   ....[107]....
        /*0c00*/ 	.word	0xffffffff


	//   ....[108]....
        /*0c04*/ 	.word	0xffffffff


	//   ....[109]....
        /*0c08*/ 	.word	0xffffffff


	//   ....[110]....
        /*0c0c*/ 	.word	0xffffffff


	//   ....[111]....
        /*0c10*/ 	.word	0xffffffff


	//   ....[112]....
        /*0c14*/ 	.word	0xffffffff


	//   ....[113]....
        /*0c18*/ 	.word	0xffffffff


	//   ....[114]....
        /*0c1c*/ 	.word	0xffffffff


	//   ....[115]....
        /*0c20*/ 	.word	0xffffffff


	//   ....[116]....
        /*0c24*/ 	.word	0xffffffff


	//   ....[117]....
        /*0c28*/ 	.word	0xffffffff


	//   ....[118]....
        /*0c2c*/ 	.word	0xffffffff


	//   ....[119]....
        /*0c30*/ 	.word	0xffffffff


	//   ....[120]....
        /*0c34*/ 	.word	0xffffffff


	//   ....[121]....
        /*0c38*/ 	.word	0xffffffff


	//   ....[122]....
        /*0c3c*/ 	.word	0xffffffff


	//   ....[123]....
        /*0c40*/ 	.word	0xffffffff


	//   ....[124]....
        /*0c44*/ 	.word	0xffffffff


	//   ....[125]....
        /*0c48*/ 	.word	0xffffffff


	//   ....[126]....
        /*0c4c*/ 	.word	0xffffffff


	//   ....[127]....
        /*0c50*/ 	.word	0xffffffff


	//   ....[128]....
        /*0c54*/ 	.word	0xffffffff


	//   ....[129]....
        /*0c58*/ 	.word	0xffffffff


	//   ....[130]....
        /*0c5c*/ 	.word	0xffffffff


	//   ....[131]....
        /*0c60*/ 	.word	0xffffffff


	//   ....[132]....
        /*0c64*/ 	.word	0xffffffff


	//   ....[133]....
        /*0c68*/ 	.word	0xffffffff


	//   ....[134]....
        /*0c6c*/ 	.word	0xffffffff


	//   ....[135]....
        /*0c70*/ 	.word	0xffffffff


	//   ....[136]....
        /*0c74*/ 	.word	0xffffffff


	//   ....[137]....
        /*0c78*/ 	.word	0xffffffff


	//   ....[138]....
        /*0c7c*/ 	.word	0xffffffff


	//   ....[139]....
        /*0c80*/ 	.word	0xffffffff


	//   ....[140]....
        /*0c84*/ 	.word	0xffffffff


	//   ....[141]....
        /*0c88*/ 	.word	0xffffffff


	//   ....[142]....
        /*0c8c*/ 	.word	0xffffffff


	//   ....[143]....
        /*0c90*/ 	.word	0xffffffff


	//   ....[144]....
        /*0c94*/ 	.word	0xffffffff


	//   ....[145]....
        /*0c98*/ 	.word	0xffffffff


	//   ....[146]....
        /*0c9c*/ 	.word	0xffffffff


	//   ....[147]....
        /*0ca0*/ 	.word	0xffffffff


	//   ....[148]....
        /*0ca4*/ 	.word	0xffffffff


	//   ....[149]....
        /*0ca8*/ 	.word	0xffffffff


	//   ....[150]....
        /*0cac*/ 	.word	0xffffffff


	//   ....[151]....
        /*0cb0*/ 	.word	0xffffffff


	//   ....[152]....
        /*0cb4*/ 	.word	0xffffffff


	//   ....[153]....
        /*0cb8*/ 	.word	0xffffffff


	//   ....[154]....
        /*0cbc*/ 	.word	0xffffffff


	//   ....[155]....
        /*0cc0*/ 	.word	0xffffffff


	//   ....[156]....
        /*0cc4*/ 	.word	0xffffffff


	//   ....[157]....
        /*0cc8*/ 	.word	0xffffffff


	//   ....[158]....
        /*0ccc*/ 	.word	0xffffffff


	//   ....[159]....
        /*0cd0*/ 	.word	0xffffffff


	//   ....[160]....
        /*0cd4*/ 	.word	0xffffffff


	//   ....[161]....
        /*0cd8*/ 	.word	0xffffffff


	//   ....[162]....
        /*0cdc*/ 	.word	0xffffffff


	//   ....[163]....
        /*0ce0*/ 	.word	0xffffffff


	//   ....[164]....
        /*0ce4*/ 	.word	0xffffffff


	//   ....[165]....
        /*0ce8*/ 	.word	0xffffffff


	//   ....[166]....
        /*0cec*/ 	.word	0xffffffff


	//   ....[167]....
        /*0cf0*/ 	.word	0xffffffff


	//   ....[168]....
        /*0cf4*/ 	.word	0xffffffff


	//   ....[169]....
        /*0cf8*/ 	.word	0xffffffff


	//   ....[170]....
        /*0cfc*/ 	.word	0xffffffff


	//   ....[171]....
        /*0d00*/ 	.word	0xffffffff


	//   ....[172]....
        /*0d04*/ 	.word	0xffffffff


	//   ....[173]....
        /*0d08*/ 	.word	0xffffffff


	//   ....[174]....
        /*0d0c*/ 	.word	0xffffffff


	//   ....[175]....
        /*0d10*/ 	.word	0xffffffff


	//   ....[176]....
        /*0d14*/ 	.word	0xffffffff


	//   ....[177]....
        /*0d18*/ 	.word	0xffffffff


	//   ....[178]....
        /*0d1c*/ 	.word	0xffffffff


	//   ....[179]....
        /*0d20*/ 	.word	0xffffffff


	//   ....[180]....
        /*0d24*/ 	.word	0xffffffff


	//   ....[181]....
        /*0d28*/ 	.word	0xffffffff


	//   ....[182]....
        /*0d2c*/ 	.word	0xffffffff


	//   ....[183]....
        /*0d30*/ 	.word	0xffffffff


	//   ....[184]....
        /*0d34*/ 	.word	0xffffffff


	//   ....[185]....
        /*0d38*/ 	.word	0xffffffff


	//   ....[186]....
        /*0d3c*/ 	.word	0xffffffff


	//   ....[187]....
        /*0d40*/ 	.word	0xffffffff


	//   ....[188]....
        /*0d44*/ 	.word	0xffffffff


	//   ....[189]....
        /*0d48*/ 	.word	0xffffffff


	//   ....[190]....
        /*0d4c*/ 	.word	0xffffffff


	//   ....[191]....
        /*0d50*/ 	.word	0xffffffff


	//   ....[192]....
        /*0d54*/ 	.word	0xffffffff


	//   ....[193]....
        /*0d58*/ 	.word	0xffffffff


	//   ....[194]....
        /*0d5c*/ 	.word	0xffffffff


	//   ....[195]....
        /*0d60*/ 	.word	0xffffffff


	//   ....[196]....
        /*0d64*/ 	.word	0xffffffff


	//   ....[197]....
        /*0d68*/ 	.word	0xffffffff


	//   ....[198]....
        /*0d6c*/ 	.word	0xffffffff


	//   ....[199]....
        /*0d70*/ 	.word	0xffffffff


	//   ....[200]....
        /*0d74*/ 	.word	0xffffffff


	//   ....[201]....
        /*0d78*/ 	.word	0xffffffff


	//   ....[202]....
        /*0d7c*/ 	.word	0xffffffff


	//   ....[203]....
        /*0d80*/ 	.word	0xffffffff


	//   ....[204]....
        /*0d84*/ 	.word	0xffffffff


	//   ....[205]....
        /*0d88*/ 	.word	0xffffffff


	//   ....[206]....
        /*0d8c*/ 	.word	0xffffffff


	//   ....[207]....
        /*0d90*/ 	.word	0xffffffff


	//   ....[208]....
        /*0d94*/ 	.word	0xffffffff


	//   ....[209]....
        /*0d98*/ 	.word	0xffffffff


	//   ....[210]....
        /*0d9c*/ 	.word	0xffffffff


	//   ....[211]....
        /*0da0*/ 	.word	0xffffffff


	//   ....[212]....
        /*0da4*/ 	.word	0xffffffff


	//   ....[213]....
        /*0da8*/ 	.word	0xffffffff


	//   ....[214]....
        /*0dac*/ 	.word	0xffffffff


	//   ....[215]....
        /*0db0*/ 	.word	0xffffffff


	//   ....[216]....
        /*0db4*/ 	.word	0xffffffff


	//   ....[217]....
        /*0db8*/ 	.word	0xffffffff


	//   ....[218]....
        /*0dbc*/ 	.word	0xffffffff


	//   ....[219]....
        /*0dc0*/ 	.word	0xffffffff


	//   ....[220]....
        /*0dc4*/ 	.word	0xffffffff


	//   ....[221]....
        /*0dc8*/ 	.word	0xffffffff


	//   ....[222]....
        /*0dcc*/ 	.word	0xffffffff


	//   ....[223]....
        /*0dd0*/ 	.word	0xffffffff


	//   ....[224]....
        /*0dd4*/ 	.word	0xffffffff


	//   ....[225]....
        /*0dd8*/ 	.word	0xffffffff


	//   ....[226]....
        /*0ddc*/ 	.word	0xffffffff


	//   ....[227]....
        /*0de0*/ 	.word	0xffffffff


	//   ....[228]....
        /*0de4*/ 	.word	0xffffffff


	//   ....[229]....
        /*0de8*/ 	.word	0xffffffff


	//   ....[230]....
        /*0dec*/ 	.word	0xffffffff


	//   ....[231]....
        /*0df0*/ 	.word	0xffffffff


	//   ....[232]....
        /*0df4*/ 	.word	0xffffffff


	//   ....[233]....
        /*0df8*/ 	.word	0xffffffff


	//   ....[234]....
        /*0dfc*/ 	.word	0xffffffff


	//   ....[235]....
        /*0e00*/ 	.word	0xffffffff


	//   ....[236]....
        /*0e04*/ 	.word	0xffffffff


	//   ....[237]....
        /*0e08*/ 	.word	0xffffffff


	//   ....[238]....
        /*0e0c*/ 	.word	0xffffffff


	//   ....[239]....
        /*0e10*/ 	.word	0xffffffff


	//   ....[240]....
        /*0e14*/ 	.word	0xffffffff


	//   ....[241]....
        /*0e18*/ 	.word	0xffffffff


	//   ....[242]....
        /*0e1c*/ 	.word	0xffffffff


	//   ....[243]....
        /*0e20*/ 	.word	0xffffffff


	//   ....[244]....
        /*0e24*/ 	.word	0xffffffff


	//   ....[245]....
        /*0e28*/ 	.word	0xffffffff


	//   ....[246]....
        /*0e2c*/ 	.word	0xffffffff


	//   ....[247]....
        /*0e30*/ 	.word	0xffffffff


	//   ....[248]....
        /*0e34*/ 	.word	0xffffffff


	//   ....[249]....
        /*0e38*/ 	.word	0xffffffff


	//   ....[250]....
        /*0e3c*/ 	.word	0xffffffff


	//   ....[251]....
        /*0e40*/ 	.word	0xffffffff


	//   ....[252]....
        /*0e44*/ 	.word	0xffffffff


	//   ....[253]....
        /*0e48*/ 	.word	0xffffffff


	//   ....[254]....
        /*0e4c*/ 	.word	0xffffffff


	//   ....[255]....
        /*0e50*/ 	.word	0xffffffff


	//   ....[0]....
        /*0e54*/ 	.word	0xffffffff


	//   ....[1]....
        /*0e58*/ 	.word	0xffffffff


	//   ....[2]....
        /*0e5c*/ 	.word	0xffffffff


	//   ....[3]....
        /*0e60*/ 	.word	0xffffffff


	//   ....[4]....
        /*0e64*/ 	.word	0xffffffff


	//   ....[5]....
        /*0e68*/ 	.word	0xffffffff


	//   ....[6]....
        /*0e6c*/ 	.word	0xffffffff


	//   ....[7]....
        /*0e70*/ 	.word	0xffffffff


	//   ....[8]....
        /*0e74*/ 	.word	0xffffffff


	//   ....[9]....
        /*0e78*/ 	.word	0xffffffff


	//   ....[10]....
        /*0e7c*/ 	.word	0xffffffff


	//   ....[11]....
        /*0e80*/ 	.word	0xffffffff


	//   ....[12]....
        /*0e84*/ 	.word	0xffffffff


	//   ....[13]....
        /*0e88*/ 	.word	0xffffffff


	//   ....[14]....
        /*0e8c*/ 	.word	0xffffffff


	//   ....[15]....
        /*0e90*/ 	.word	0xffffffff


	//   ....[16]....
        /*0e94*/ 	.word	0xffffffff


	//   ....[17]....
        /*0e98*/ 	.word	0xffffffff


	//   ....[18]....
        /*0e9c*/ 	.word	0xffffffff


	//   ....[19]....
        /*0ea0*/ 	.word	0xffffffff


	//   ....[20]....
        /*0ea4*/ 	.word	0xffffffff


	//   ....[21]....
        /*0ea8*/ 	.word	0xffffffff


	//   ....[22]....
        /*0eac*/ 	.word	0xffffffff


	//   ....[23]....
        /*0eb0*/ 	.word	0xffffffff


	//   ....[24]....
        /*0eb4*/ 	.word	0xffffffff


	//   ....[25]....
        /*0eb8*/ 	.word	0xffffffff


	//   ....[26]....
        /*0ebc*/ 	.word	0xffffffff


	//   ....[27]....
        /*0ec0*/ 	.word	0xffffffff


	//   ....[28]....
        /*0ec4*/ 	.word	0xffffffff


	//   ....[29]....
        /*0ec8*/ 	.word	0xffffffff


	//   ....[30]....
        /*0ecc*/ 	.word	0xffffffff


	//   ....[31]....
        /*0ed0*/ 	.word	0xffffffff


	//   ....[32]....
        /*0ed4*/ 	.word	0xffffffff


	//   ....[33]....
        /*0ed8*/ 	.word	0xffffffff


	//   ....[34]....
        /*0edc*/ 	.word	0xffffffff


	//   ....[35]....
        /*0ee0*/ 	.word	0xffffffff


	//   ....[36]....
        /*0ee4*/ 	.word	0xffffffff


	//   ....[37]....
        /*0ee8*/ 	.word	0xffffffff


	//   ....[38]....
        /*0eec*/ 	.word	0xffffffff


	//   ....[39]....
        /*0ef0*/ 	.word	0xffffffff


	//   ....[40]....
        /*0ef4*/ 	.word	0xffffffff


	//   ....[41]....
        /*0ef8*/ 	.word	0xffffffff


	//   ....[42]....
        /*0efc*/ 	.word	0xffffffff


	//   ....[43]....
        /*0f00*/ 	.word	0xffffffff


	//   ....[44]....
        /*0f04*/ 	.word	0xffffffff


	//   ....[45]....
        /*0f08*/ 	.word	0xffffffff


	//   ....[46]....
        /*0f0c*/ 	.word	0xffffffff


	//   ....[47]....
        /*0f10*/ 	.word	0xffffffff


	//   ....[48]....
        /*0f14*/ 	.word	0xffffffff


	//   ....[49]....
        /*0f18*/ 	.word	0xffffffff


	//   ....[50]....
        /*0f1c*/ 	.word	0xffffffff


	//   ....[51]....
        /*0f20*/ 	.word	0xffffffff


	//   ....[52]....
        /*0f24*/ 	.word	0xffffffff


	//   ....[53]....
        /*0f28*/ 	.word	0xffffffff


	//   ....[54]....
        /*0f2c*/ 	.word	0xffffffff


	//   ....[55]....
        /*0f30*/ 	.word	0xffffffff


	//   ....[56]....
        /*0f34*/ 	.word	0xffffffff


	//   ....[57]....
        /*0f38*/ 	.word	0xffffffff


	//   ....[58]....
        /*0f3c*/ 	.word	0xffffffff


	//   ....[59]....
        /*0f40*/ 	.word	0xffffffff


	//   ....[60]....
        /*0f44*/ 	.word	0xffffffff


	//   ....[61]....
        /*0f48*/ 	.word	0xffffffff


	//   ....[62]....
        /*0f4c*/ 	.word	0xffffffff


	//   ....[63]....
        /*0f50*/ 	.word	0xffffffff


	//   ....[64]....
        /*0f54*/ 	.word	0xffffffff


	//   ....[65]....
        /*0f58*/ 	.word	0xffffffff


	//   ....[66]....
        /*0f5c*/ 	.word	0xffffffff


	//   ....[67]....
        /*0f60*/ 	.word	0xffffffff


	//   ....[68]....
        /*0f64*/ 	.word	0xffffffff


	//   ....[69]....
        /*0f68*/ 	.word	0xffffffff


	//   ....[70]....
        /*0f6c*/ 	.word	0xffffffff


	//   ....[71]....
        /*0f70*/ 	.word	0xffffffff


	//----- nvinfo : EIATTR_COOP_GROUP_INSTR_OFFSETS
	.align		4
.L_506:
        /*0f74*/ 	.byte	0x04, 0x28
        /*0f76*/ 	.short	(.L_508 - .L_507)


	//   ....[0]....
.L_507:
        /*0f78*/ 	.word	0x00000050


	//   ....[1]....
        /*0f7c*/ 	.word	0x00000200


	//   ....[2]....
        /*0f80*/ 	.word	0x00000230


	//   ....[3]....
        /*0f84*/ 	.word	0x00000260


	//   ....[4]....
        /*0f88*/ 	.word	0x00000290


	//   ....[5]....
        /*0f8c*/ 	.word	0x000002c0


	//   ....[6]....
        /*0f90*/ 	.word	0x000002f0


	//   ....[7]....
        /*0f94*/ 	.word	0x00000450


	//   ....[8]....
        /*0f98*/ 	.word	0x00000490


	//   ....[9]....
        /*0f9c*/ 	.word	0x000004c0


	//   ....[10]....
        /*0fa0*/ 	.word	0x000004f0


	//   ....[11]....
        /*0fa4*/ 	.word	0x00000520


	//   ....[12]....
        /*0fa8*/ 	.word	0x00000550


	//   ....[13]....
        /*0fac*/ 	.word	0x000005e0


	//   ....[14]....
        /*0fb0*/ 	.word	0x00000630


	//   ....[15]....
        /*0fb4*/ 	.word	0x00000650


	//   ....[16]....
        /*0fb8*/ 	.word	0x000006b0


	//   ....[17]....
        /*0fbc*/ 	.word	0x00004140


	//   ....[18]....
        /*0fc0*/ 	.word	0x00004150


	//   ....[19]....
        /*0fc4*/ 	.word	0x00005dc0


	//   ....[20]....
        /*0fc8*/ 	.word	0x00005dd0


	//   ....[21]....
        /*0fcc*/ 	.word	0x00007740


	//   ....[22]....
        /*0fd0*/ 	.word	0x00007760


	//   ....[23]....
        /*0fd4*/ 	.word	0x00007e50


	//   ....[24]....
        /*0fd8*/ 	.word	0x00007e70


	//   ....[25]....
        /*0fdc*/ 	.word	0x00009190


	//   ....[26]....
        /*0fe0*/ 	.word	0x000091b0


	//   ....[27]....
        /*0fe4*/ 	.word	0x00009340


	//   ....[28]....
        /*0fe8*/ 	.word	0x00009350


	//   ....[29]....
        /*0fec*/ 	.word	0x000094e0


	//   ....[30]....
        /*0ff0*/ 	.word	0x00009500


	//   ....[31]....
        /*0ff4*/ 	.word	0x00009690


	//   ....[32]....
        /*0ff8*/ 	.word	0x000096a0


	//   ....[33]....
        /*0ffc*/ 	.word	0x00009bd0


	//   ....[34]....
        /*1000*/ 	.word	0x00009be0


	//   ....[35]....
        /*1004*/ 	.word	0x00009bf0


	//   ....[36]....
        /*1008*/ 	.word	0x00009c00


	//   ....[37]....
        /*100c*/ 	.word	0x0000a0b0


	//   ....[38]....
        /*1010*/ 	.word	0x0000a0d0


	//   ....[39]....
        /*1014*/ 	.word	0x0000a0f0


	//   ....[40]....
        /*1018*/ 	.word	0x0000a110


	//   ....[41]....
        /*101c*/ 	.word	0x0000a630


	//   ....[42]....
        /*1020*/ 	.word	0x0000a8a0


	//   ....[43]....
        /*1024*/ 	.word	0x0000a8e0


	//   ....[44]....
        /*1028*/ 	.word	0x0000a900


	//   ....[45]....
        /*102c*/ 	.word	0x0000d7e0


	//   ....[46]....
        /*1030*/ 	.word	0x0000d800


	//   ....[47]....
        /*1034*/ 	.word	0x0000d820


	//   ....[48]....
        /*1038*/ 	.word	0x0000d840


	//   ....[49]....
        /*103c*/ 	.word	0x0000db90


	//   ....[50]....
        /*1040*/ 	.word	0x0000de00


	//   ....[51]....
        /*1044*/ 	.word	0x0000de40


	//   ....[52]....
        /*1048*/ 	.word	0x0000de80


	//   ....[53]....
        /*104c*/ 	.word	0x00010ee0


	//   ....[54]....
        /*1050*/ 	.word	0x00010f10


	//   ....[55]....
        /*1054*/ 	.word	0x000110d0


	//   ....[56]....
        /*1058*/ 	.word	0x000110e0


	//   ....[57]....
        /*105c*/ 	.word	0x00011ae0


	//   ....[58]....
        /*1060*/ 	.word	0x00011b00


	//   ....[59]....
        /*1064*/ 	.word	0x00011c70


	//   ....[60]....
        /*1068*/ 	.word	0x00011c80


	//   ....[61]....
        /*106c*/ 	.word	0x00011ee0


	//   ....[62]....
        /*1070*/ 	.word	0x000120a0


	//   ....[63]....
        /*1074*/ 	.word	0x00012620


	//   ....[64]....
        /*1078*/ 	.word	0x00012d30


	//   ....[65]....
        /*107c*/ 	.word	0x00013450


	//   ....[66]....
        /*1080*/ 	.word	0x00013480


	//   ....[67]....
        /*1084*/ 	.word	0x00013490


	//   ....[68]....
        /*1088*/ 	.word	0x000134a0


	//   ....[69]....
        /*108c*/ 	.word	0x000134b0


	//   ....[70]....
        /*1090*/ 	.word	0x000134e0


	//   ....[71]....
        /*1094*/ 	.word	0x00013500


	//   ....[72]....
        /*1098*/ 	.word	0x00013520


	//   ....[73]....
        /*109c*/ 	.word	0x00014ad0


	//   ....[74]....
        /*10a0*/ 	.word	0x00014af0


	//   ....[75]....
        /*10a4*/ 	.word	0x00014c50


	//   ....[76]....
        /*10a8*/ 	.word	0x00014c60


	//   ....[77]....
        /*10ac*/ 	.word	0x00015630


	//   ....[78]....
        /*10b0*/ 	.word	0x00015650


	//   ....[79]....
        /*10b4*/ 	.word	0x000157c0


	//   ....[80]....
        /*10b8*/ 	.word	0x000157d0


	//   ....[81]....
        /*10bc*/ 	.word	0x00015a10


	//   ....[82]....
        /*10c0*/ 	.word	0x00015c10


	//   ....[83]....
        /*10c4*/ 	.word	0x00015e10


	//   ....[84]....
        /*10c8*/ 	.word	0x00016b50


	//   ....[85]....
        /*10cc*/ 	.word	0x00017330


	//   ....[86]....
        /*10d0*/ 	.word	0x00017360


	//   ....[87]....
        /*10d4*/ 	.word	0x00017380


	//   ....[88]....
        /*10d8*/ 	.word	0x000173a0


	//   ....[89]....
        /*10dc*/ 	.word	0x000173c0


	//   ....[90]....
        /*10e0*/ 	.word	0x000173e0


	//   ....[91]....
        /*10e4*/ 	.word	0x00017400


	//   ....[92]....
        /*10e8*/ 	.word	0x00017420


	//   ....[93]....
        /*10ec*/ 	.word	0x00019150


	//   ....[94]....
        /*10f0*/ 	.word	0x00019170


	//   ....[95]....
        /*10f4*/ 	.word	0x000192d0


	//   ....[96]....
        /*10f8*/ 	.word	0x000192e0


	//   ....[97]....
        /*10fc*/ 	.word	0x00019cb0


	//   ....[98]....
        /*1100*/ 	.word	0x00019cd0


	//   ....[99]....
        /*1104*/ 	.word	0x00019e40


	//   ....[100]....
        /*1108*/ 	.word	0x00019e50


	//   ....[101]....
        /*110c*/ 	.word	0x0001a2d0


	//   ....[102]....
        /*1110*/ 	.word	0x0001a300


	//   ....[103]....
        /*1114*/ 	.word	0x0001a320


	//   ....[104]....
        /*1118*/ 	.word	0x0001a340


	//   ....[105]....
        /*111c*/ 	.word	0x0001a360


	//   ....[106]....
        /*1120*/ 	.word	0x0001a380


	//   ....[107]....
        /*1124*/ 	.word	0x0001a3a0


	//   ....[108]....
        /*1128*/ 	.word	0x0001a3c0


	//   ....[109]....
        /*112c*/ 	.word	0x0001bdb0


	//   ....[110]....
        /*1130*/ 	.word	0x0001be00


	//   ....[111]....
        /*1134*/ 	.word	0x0001bf20


	//   ....[112]....
        /*1138*/ 	.word	0x0001bf30


	//   ....[113]....
        /*113c*/ 	.word	0x0001c900


	//   ....[114]....
        /*1140*/ 	.word	0x0001c920


	//   ....[115]....
        /*1144*/ 	.word	0x0001ca10


	//   ....[116]....
        /*1148*/ 	.word	0x0001ca20


	//   ....[117]....
        /*114c*/ 	.word	0x0001cbe0


	//   ....[118]....
        /*1150*/ 	.word	0x0001cde0


	//   ....[119]....
        /*1154*/ 	.word	0x0001cfe0


	//   ....[120]....
        /*1158*/ 	.word	0x0001dd20


	//   ....[121]....
        /*115c*/ 	.word	0x0001e500


	//   ....[122]....
        /*1160*/ 	.word	0x0001e530


	//   ....[123]....
        /*1164*/ 	.word	0x0001e550


	//   ....[124]....
        /*1168*/ 	.word	0x0001e570


	//   ....[125]....
        /*116c*/ 	.word	0x0001e590


	//   ....[126]....
        /*1170*/ 	.word	0x0001e5b0


	//   ....[127]....
        /*1174*/ 	.word	0x0001e5d0


	//   ....[128]....
        /*1178*/ 	.word	0x0001e5f0


	//   ....[129]....
        /*117c*/ 	.word	0x0001feb0


	//   ....[130]....
        /*1180*/ 	.word	0x0001fee0


	//   ....[131]....
        /*1184*/ 	.word	0x0001fef0


	//   ....[132]....
        /*1188*/ 	.word	0x0001ff00


	//   ....[133]....
        /*118c*/ 	.word	0x0001ff10


	//   ....[134]....
        /*1190*/ 	.word	0x0001ff40


	//   ....[135]....
        /*1194*/ 	.word	0x0001ff60


	//   ....[136]....
        /*1198*/ 	.word	0x0001ff80


	//   ....[137]....
        /*119c*/ 	.word	0x00021520


	//   ....[138]....
        /*11a0*/ 	.word	0x00021530


	//   ....[139]....
        /*11a4*/ 	.word	0x00021550


	//   ....[140]....
        /*11a8*/ 	.word	0x00021560


	//   ....[141]....
        /*11ac*/ 	.word	0x00021570


	//   ....[142]....
        /*11b0*/ 	.word	0x00021580


	//   ....[143]....
        /*11b4*/ 	.word	0x000215a0


	//   ....[144]....
        /*11b8*/ 	.word	0x000215b0


	//   ....[145]....
        /*11bc*/ 	.word	0x00021a20


	//   ....[146]....
        /*11c0*/ 	.word	0x00021a40


	//   ....[147]....
        /*11c4*/ 	.word	0x00021ba0


	//   ....[148]....
        /*11c8*/ 	.word	0x00021bb0


	//   ....[149]....
        /*11cc*/ 	.word	0x00021d20


	//   ....[150]....
        /*11d0*/ 	.word	0x00021d40


	//   ....[151]....
        /*11d4*/ 	.word	0x00021eb0


	//   ....[152]....
        /*11d8*/ 	.word	0x00021ec0


	//   ....[153]....
        /*11dc*/ 	.word	0x00022220


	//   ....[154]....
        /*11e0*/ 	.word	0x00022240


	//   ....[155]....
        /*11e4*/ 	.word	0x000227b0


	//   ....[156]....
        /*11e8*/ 	.word	0x000227c0


	//   ....[157]....
        /*11ec*/ 	.word	0x00022d30


	//   ....[158]....
        /*11f0*/ 	.word	0x00022d50


	//   ....[159]....
        /*11f4*/ 	.word	0x000232d0


	//   ....[160]....
        /*11f8*/ 	.word	0x000232e0


	//   ....[161]....
        /*11fc*/ 	.word	0x00024030


	//   ....[162]....
        /*1200*/ 	.word	0x00024050


	//   ....[163]....
        /*1204*/ 	.word	0x000241c0


	//   ....[164]....
        /*1208*/ 	.word	0x000241d0


	//   ....[165]....
        /*120c*/ 	.word	0x00024340


	//   ....[166]....
        /*1210*/ 	.word	0x00024360


	//   ....[167]....
        /*1214*/ 	.word	0x000244d0


	//   ....[168]....
        /*1218*/ 	.word	0x000244e0


	//   ....[169]....
        /*121c*/ 	.word	0x00024710


	//   ....[170]....
        /*1220*/ 	.word	0x00024730


	//   ....[171]....
        /*1224*/ 	.word	0x00024860


	//   ....[172]....
        /*1228*/ 	.word	0x000248a0


	//   ....[173]....
        /*122c*/ 	.word	0x000248d0


	//   ....[174]....
        /*1230*/ 	.word	0x00024900


	//   ....[175]....
        /*1234*/ 	.word	0x00024930


	//   ....[176]....
        /*1238*/ 	.word	0x00024960


	//   ....[177]....
        /*123c*/ 	.word	0x00024ad0


	//   ....[178]....
        /*1240*/ 	.word	0x00024b10


	//   ....[179]....
        /*1244*/ 	.word	0x00024b40


	//   ....[180]....
        /*1248*/ 	.word	0x00024b70


	//   ....[181]....
        /*124c*/ 	.word	0x00024ba0


	//   ....[182]....
        /*1250*/ 	.word	0x00024bd0


	//   ....[183]....
        /*1254*/ 	.word	0x00024c60


	//   ....[184]....
        /*1258*/ 	.word	0x00024cc0


	//   ....[185]....
        /*125c*/ 	.word	0x00024cd0


	//   ....[186]....
        /*1260*/ 	.word	0x00024d30


	//   ....[187]....
        /*1264*/ 	.word	0x00025790


	//   ....[188]....
        /*1268*/ 	.word	0x000257f0


	//   ....[189]....
        /*126c*/ 	.word	0x00025840


	//   ....[190]....
        /*1270*/ 	.word	0x00025890


	//   ....[191]....
        /*1274*/ 	.word	0x000258e0


	//   ....[192]....
        /*1278*/ 	.word	0x00025950


	//   ....[193]....
        /*127c*/ 	.word	0x000259a0


	//   ....[194]....
        /*1280*/ 	.word	0x00025a10


	//   ....[195]....
        /*1284*/ 	.word	0x00025a80


	//   ....[196]....
        /*1288*/ 	.word	0x00025af0


	//   ....[197]....
        /*128c*/ 	.word	0x00025b60


	//   ....[198]....
        /*1290*/ 	.word	0x00025bd0


	//   ....[199]....
        /*1294*/ 	.word	0x00025c40


	//   ....[200]....
        /*1298*/ 	.word	0x00025ca0


	//   ....[201]....
        /*129c*/ 	.word	0x00025d10


	//   ....[202]....
        /*12a0*/ 	.word	0x00025d80


	//   ....[203]....
        /*12a4*/ 	.word	0x00025df0


	//   ....[204]....
        /*12a8*/ 	.word	0x00025e50


	//   ....[205]....
        /*12ac*/ 	.word	0x00025ec0


	//   ....[206]....
        /*12b0*/ 	.word	0x00025f20


	//   ....[207]....
        /*12b4*/ 	.word	0x00025f90


	//   ....[208]....
        /*12b8*/ 	.word	0x00026000


	//   ....[209]....
        /*12bc*/ 	.word	0x00026070


	//   ....[210]....
        /*12c0*/ 	.word	0x000260d0


	//   ....[211]....
        /*12c4*/ 	.word	0x00026140


	//   ....[212]....
        /*12c8*/ 	.word	0x000261b0


	//   ....[213]....
        /*12cc*/ 	.word	0x00026220


	//   ....[214]....
        /*12d0*/ 	.word	0x00026290


	//   ....[215]....
        /*12d4*/ 	.word	0x000262e0


	//   ....[216]....
        /*12d8*/ 	.word	0x00026320


	//   ....[217]....
        /*12dc*/ 	.word	0x00026370


	//   ....[218]....
        /*12e0*/ 	.word	0x000263c0


	//   ....[219]....
        /*12e4*/ 	.word	0x00026410


	//   ....[220]....
        /*12e8*/ 	.word	0x00026460


	//   ....[221]....
        /*12ec*/ 	.word	0x000264b0


	//   ....[222]....
        /*12f0*/ 	.word	0x00026500


	//   ....[223]....
        /*12f4*/ 	.word	0x00026570


	//   ....[224]....
        /*12f8*/ 	.word	0x000265e0


	//   ....[225]....
        /*12fc*/ 	.word	0x00026650


	//   ....[226]....
        /*1300*/ 	.word	0x000266b0


	//   ....[227]....
        /*1304*/ 	.word	0x00026720


	//   ....[228]....
        /*1308*/ 	.word	0x00026790


	//   ....[229]....
        /*130c*/ 	.word	0x00026800


	//   ....[230]....
        /*1310*/ 	.word	0x00026860


	//   ....[231]....
        /*1314*/ 	.word	0x000268d0


	//   ....[232]....
        /*1318*/ 	.word	0x00026940


	//   ....[233]....
        /*131c*/ 	.word	0x000269b0


	//   ....[234]....
        /*1320*/ 	.word	0x00026a20


	//   ....[235]....
        /*1324*/ 	.word	0x00026a70


	//   ....[236]....
        /*1328*/ 	.word	0x00026ab0


	//   ....[237]....
        /*132c*/ 	.word	0x00026b00


	//   ....[238]....
        /*1330*/ 	.word	0x00026b40


	//   ....[239]....
        /*1334*/ 	.word	0x00026b90


	//   ....[240]....
        /*1338*/ 	.word	0x00026bd0


	//   ....[241]....
        /*133c*/ 	.word	0x00026c20


	//   ....[242]....
        /*1340*/ 	.word	0x00026c60


	//   ....[243]....
        /*1344*/ 	.word	0x00026cc0


	//   ....[244]....
        /*1348*/ 	.word	0x00026d30


	//   ....[245]....
        /*134c*/ 	.word	0x00026da0


	//   ....[246]....
        /*1350*/ 	.word	0x00026e00


	//   ....[247]....
        /*1354*/ 	.word	0x00026e70


	//   ....[248]....
        /*1358*/ 	.word	0x00026ee0


	//   ....[249]....
        /*135c*/ 	.word	0x00026f50


	//   ....[250]....
        /*1360*/ 	.word	0x00026fb0


	//   ....[251]....
        /*1364*/ 	.word	0x00027000


	//   ....[252]....
        /*1368*/ 	.word	0x00027040


	//   ....[253]....
        /*136c*/ 	.word	0x00027090


	//   ....[254]....
        /*1370*/ 	.word	0x000270d0


	//   ....[255]....
        /*1374*/ 	.word	0x00027120


	//   ....[0]....
        /*1378*/ 	.word	0x00027160


	//   ....[1]....
        /*137c*/ 	.word	0x000271b0


	//   ....[2]....
        /*1380*/ 	.word	0x000271f0


	//   ....[3]....
        /*1384*/ 	.word	0x00027250


	//   ....[4]....
        /*1388*/ 	.word	0x000272c0


	//   ....[5]....
        /*138c*/ 	.word	0x00027320


	//   ....[6]....
        /*1390*/ 	.word	0x00027390


	//   ....[7]....
        /*1394*/ 	.word	0x00027400


	//   ....[8]....
        /*1398*/ 	.word	0x00027470


	//   ....[9]....
        /*139c*/ 	.word	0x000274d0


	//   ....[10]....
        /*13a0*/ 	.word	0x00027540


	//   ....[11]....
        /*13a4*/ 	.word	0x000275b0


	//   ....[12]....
        /*13a8*/ 	.word	0x00027620


	//   ....[13]....
        /*13ac*/ 	.word	0x00027690


	//   ....[14]....
        /*13b0*/ 	.word	0x000276e0


	//   ....[15]....
        /*13b4*/ 	.word	0x00027720


	//   ....[16]....
        /*13b8*/ 	.word	0x00027770


	//   ....[17]....
        /*13bc*/ 	.word	0x000277b0


	//   ....[18]....
        /*13c0*/ 	.word	0x00027800


	//   ....[19]....
        /*13c4*/ 	.word	0x00027840


	//   ....[20]....
        /*13c8*/ 	.word	0x00027890


	//   ....[21]....
        /*13cc*/ 	.word	0x000278d0


	//   ....[22]....
        /*13d0*/ 	.word	0x00027920


	//   ....[23]....
        /*13d4*/ 	.word	0x00027960


	//   ....[24]....
        /*13d8*/ 	.word	0x000279b0


	//   ....[25]....
        /*13dc*/ 	.word	0x000279f0


	//   ....[26]....
        /*13e0*/ 	.word	0x00027a40


	//   ....[27]....
        /*13e4*/ 	.word	0x00027a90


	//   ....[28]....
        /*13e8*/ 	.word	0x00027ae0


	//   ....[29]....
        /*13ec*/ 	.word	0x00027b30


	//   ....[30]....
        /*13f0*/ 	.word	0x00027ba0


	//   ....[31]....
        /*13f4*/ 	.word	0x00027c10


	//   ....[32]....
        /*13f8*/ 	.word	0x00027c80


	//   ....[33]....
        /*13fc*/ 	.word	0x00027ce0


	//   ....[34]....
        /*1400*/ 	.word	0x00027d50


	//   ....[35]....
        /*1404*/ 	.word	0x00027dc0


	//   ....[36]....
        /*1408*/ 	.word	0x00027e30


	//   ....[37]....
        /*140c*/ 	.word	0x00027e90


	//   ....[38]....
        /*1410*/ 	.word	0x00027f00


	//   ....[39]....
        /*1414*/ 	.word	0x00027f70


	//   ....[40]....
        /*1418*/ 	.word	0x00027fe0


	//   ....[41]....
        /*141c*/ 	.word	0x00028040


	//   ....[42]....
        /*1420*/ 	.word	0x000280b0


	//   ....[43]....
        /*1424*/ 	.word	0x00028120


	//   ....[44]....
        /*1428*/ 	.word	0x00028190


	//   ....[45]....
        /*142c*/ 	.word	0x000281f0


	//   ....[46]....
        /*1430*/ 	.word	0x00028260


	//   ....[47]....
        /*1434*/ 	.word	0x000282d0


	//   ....[48]....
        /*1438*/ 	.word	0x00028340


	//   ....[49]....
        /*143c*/ 	.word	0x000283a0


	//   ....[50]....
        /*1440*/ 	.word	0x00028410


	//   ....[51]....
        /*1444*/ 	.word	0x00028480


	//   ....[52]....
        /*1448*/ 	.word	0x000284f0


	//   ....[53]....
        /*144c*/ 	.word	0x00028550


	//   ....[54]....
        /*1450*/ 	.word	0x000285c0


	//   ....[55]....
        /*1454*/ 	.word	0x00028630


	//   ....[56]....
        /*1458*/ 	.word	0x00028680


	//   ....[57]....
        /*145c*/ 	.word	0x000286c0


	//   ....[58]....
        /*1460*/ 	.word	0x00028710


	//   ....[59]....
        /*1464*/ 	.word	0x00028760


	//   ....[60]....
        /*1468*/ 	.word	0x000287b0


	//   ....[61]....
        /*146c*/ 	.word	0x00028820


	//   ....[62]....
        /*1470*/ 	.word	0x00028870


	//   ....[63]....
        /*1474*/ 	.word	0x000288c0


	//   ....[64]....
        /*1478*/ 	.word	0x00028910


	//   ....[65]....
        /*147c*/ 	.word	0x00028960


	//   ....[66]....
        /*1480*/ 	.word	0x000289b0


	//   ....[67]....
        /*1484*/ 	.word	0x00028a20


	//   ....[68]....
        /*1488*/ 	.word	0x00028a70


	//   ....[69]....
        /*148c*/ 	.word	0x00028ae0


	//   ....[70]....
        /*1490*/ 	.word	0x00028b40


	//   ....[71]....
        /*1494*/ 	.word	0x00028bb0


	//----- nvinfo : EIATTR_EXIT_INSTR_OFFSETS
	.align		4
.L_508:
        /*1498*/ 	.byte	0x04, 0x1c
        /*149a*/ 	.short	(.L_510 - .L_509)


	//   ....[0]....
.L_509:
        /*149c*/ 	.word	0x000010d0


	//   ....[1]....
        /*14a0*/ 	.word	0x00025750


	//----- nvinfo : EIATTR_MAX_THREADS
	.align		4
.L_510:
        /*14a4*/ 	.byte	0x04, 0x05
        /*14a6*/ 	.short	(.L_512 - .L_511)
.L_511:
        /*14a8*/ 	.word	0x00000080
        /*14ac*/ 	.word	0x00000001
        /*14b0*/ 	.word	0x00000001


	//----- nvinfo : EIATTR_CRS_STACK_SIZE
	.align		4
.L_512:
        /*14b4*/ 	.byte	0x04, 0x1e
        /*14b6*/ 	.short	(.L_514 - .L_513)
.L_513:
        /*14b8*/ 	.word	0x00000000
.L_514:


//--------------------- .nv.info._ZN7cutlass13device_kernelIN5flash19enable_sm80_to_sm89INS1_16FlashAttnFwdSm80INS1_25CollectiveMainloopFwdSm80ILi4ELi1ELb0EN4cute5tupleIJNS5_1CILi128EEENS7_ILi64EEENS7_ILi96EEEEEELi96ENS_10bfloat16_tEfNS_4arch4Sm80ELb1ELb0ELb0ELb0ELb1ELb0ELb1ELb1EEENS1_21CollectiveEpilogueFwdINS6_IJS8_SA_S9_EEENS6_IJNS7_ILi1EEESI_SI_EEESC_SE_Li128ELb0ELb1ELb1ELb0EEENS1_30DynamicPersistentTileSchedulerILi128ELi128ELb1ELb1ELb0EEEEEEEEEvNT_6ParamsE --------------------------
	.section	.nv.info._ZN7cutlass13device_kernelIN5flash19enable_sm80_to_sm89INS1_16FlashAttnFwdSm80INS1_25CollectiveMainloopFwdSm80ILi4ELi1ELb0EN4cute5tupleIJNS5_1CILi128EEENS7_ILi64EEENS7_ILi96EEEEEELi96ENS_10bfloat16_tEfNS_4arch4Sm80ELb1ELb0ELb0ELb0ELb1ELb0ELb1ELb1EEENS1_21CollectiveEpilogueFwdINS6_IJS8_SA_S9_EEENS6_IJNS7_ILi1EEESI_SI_EEESC_SE_Li128ELb0ELb1ELb1ELb0EEENS1_30DynamicPersistentTileSchedulerILi128ELi128ELb1ELb1ELb0EEEEEEEEEvNT_6ParamsE,"",@"SHT_CUDA_INFO"
	.sectionflags	@""
	.align	4


	//----- nvinfo : EIATTR_CUDA_API_VERSION
	.align		4
        /*0000*/ 	.byte	0x04, 0x37
        /*0002*/ 	.short	(.L_516 - .L_515)
.L_515:
        /*0004*/ 	.word	0x00000082


	//----- nvinfo : EIATTR_SW2861232_WAR
	.align		4
.L_516:
        /*0008*/ 	.byte	0x01, 0x35
	.zero		2


	//----- nvinfo : EIATTR_PARAM_CBANK
	.align		4
        /*000c*/ 	.byte	0x04, 0x0a
        /*000e*/ 	.short	(.L_518 - .L_517)
	.align		4
.L_517:
        /*0010*/ 	.word	index@(.nv.constant0._ZN7cutlass13device_kernelIN5flash19enable_sm80_to_sm89INS1_16FlashAttnFwdSm80INS1_25CollectiveMainloopFwdSm80ILi4ELi1ELb0EN4cute5tupleIJNS5_1CILi128EEENS7_ILi64EEENS7_ILi96EEEEEELi96ENS_10bfloat16_tEfNS_4arch4Sm80ELb1ELb0ELb0ELb0ELb1ELb0ELb1ELb1EEENS1_21CollectiveEpilogueFwdINS6_IJS8_SA_S9_EEENS6_IJNS7_ILi1EEESI_SI_EEESC_SE_Li128ELb0ELb1ELb1ELb0EEENS1_30DynamicPersistentTileSchedulerILi128ELi128ELb1ELb1ELb0EEEEEEEEEvNT_6ParamsE)
        /*0014*/ 	.short	0x0160
        /*0016*/ 	.short	0x0428


	//----- nvinfo : EIATTR_CBANK_PARAM_SIZE
	.align		4
.L_518:
        /*0018*/ 	.byte	0x03, 0x19
        /*001a*/ 	.short	0x0428


	//----- nvinfo : EIATTR_KPARAM_INFO
	.align		4
        /*001c*/ 	.byte	0x04, 0x17
        /*001e*/ 	.short	(.L_520 - .L_519)
.L_519:
        /*0020*/ 	.word	0x00000000
        /*0024*/ 	.short	0x0000
        /*0026*/ 	.short	0x0000
        /*0028*/ 	.byte	0x00, 0xf0, 0xa1, 0x10


	//----- nvinfo : EIATTR_MAXREG_COUNT
	.align		4
.L_520:
        /*002c*/ 	.byte	0x03, 0x1b
        /*002e*/ 	.short	0x00ff


	//----- nvinfo : EIATTR_NUM_BARRIERS
	.align		4
        /*0030*/ 	.byte	0x02, 0x4c
        /*0032*/ 	.byte	0x06
	.zero		1


	//----- nvinfo : EIATTR_ANNOTATIONS
	.align		4
        /*0034*/ 	.byte	0x04, 0x55
        /*0036*/ 	.short	(.L_522 - .L_521)


	//   ....[0]....
.L_521:
        /* <DEDUP_REMOVED lines=63> */


	//----- nvinfo : EIATTR_MERCURY_ISA_VERSION
	.align		4
.L_522:
        /*0410*/ 	.byte	0x03, 0x5f
        /*0412*/ 	.short	0x0000


	//----- nvinfo : EIATTR_INT_WARP_WIDE_INSTR_OFFSETS
	.align		4
        /*0414*/ 	.byte	0x04, 0x31
        /*0416*/ 	.short	(.L_524 - .L_523)


	//   ....[0]....
.L_523:
        /*0418*/ 	.word	0x0000db90


	//   ....[1]....
        /*041c*/ 	.word	0x0000dc10


	//----- nvinfo : EIATTR_COOP_GROUP_MASK_REGIDS
	.align		4
.L_524:
        /*0420*/ 	.byte	0x04, 0x29
        /*0422*/ 	.short	(.L_526 - .L_525)


	//   ....[0]....
.L_525:
        /*0424*/ 	.word	0xffffffff


	//   ....[1]....
        /*0428*/ 	.word	0xffffffff


	//   ....[2]....
        /*042c*/ 	.word	0xffffffff


	//   ....[3]....
        /*0430*/ 	.word	0xffffffff


	//   ....[4]....
        /*0434*/ 	.word	0xffffffff


	//   ....[5]....
        /*0438*/ 	.word	0xffffffff


	//   ....[6]....
        /*043c*/ 	.word	0xffffffff


	//   ....[7]....
        /*0440*/ 	.word	0xffffffff


	//   ....[8]....
        /*0444*/ 	.word	0xffffffff


	//   ....[9]....
        /*0448*/ 	.word	0xffffffff


	//   ....[10]....
        /*044c*/ 	.word	0xffffffff


	//   ....[11]....
        /*0450*/ 	.word	0xffffffff


	//   ....[12]....
        /*0454*/ 	.word	0xffffffff


	//   ....[13]....
        /*0458*/ 	.word	0xffffffff


	//   ....[14]....
        /*045c*/ 	.word	0xffffffff


	//   ....[15]....
        /*0460*/ 	.word	0xffffffff


	//   ....[16]....
        /*0464*/ 	.word	0xffffffff


	//   ....[17]....
        /*0468*/ 	.word	0xffffffff


	//   ....[18]....
        /*046c*/ 	.word	0xffffffff


	//   ....[19]....
        /*0470*/ 	.word	0xffffffff


	//   ....[20]....
        /*0474*/ 	.word	0xffffffff


	//   ....[21]....
        /*0478*/ 	.word	0xffffffff


	//   ....[22]....
        /*047c*/ 	.word	0xffffffff


	//   ....[23]....
        /*0480*/ 	.word	0xffffffff


	//   ....[24]....
        /*0484*/ 	.word	0xffffffff


	//   ....[25]....
        /*0488*/ 	.word	0xffffffff


	//   ....[26]....
        /*048c*/ 	.word	0xffffffff


	//   ....[27]....
        /*0490*/ 	.word	0xffffffff


	//   ....[28]....
        /*0494*/ 	.word	0xffffffff


	//   ....[29]....
        /*0498*/ 	.word	0xffffffff


	//   ....[30]....
        /*049c*/ 	.word	0xffffffff


	//   ....[31]....
        /*04a0*/ 	.word	0xffffffff


	//   ....[32]....
        /*04a4*/ 	.word	0xffffffff


	//   ....[33]....
        /*04a8*/ 	.word	0xffffffff


	//   ....[34]....
        /*04ac*/ 	.word	0xffffffff


	//   ....[35]....
        /*04b0*/ 	.word	0xffffffff


	//   ....[36]....
        /*04b4*/ 	.word	0xffffffff


	//   ....[37]....
        /*04b8*/ 	.word	0xffffffff


	//   ....[38]....
        /*04bc*/ 	.word	0xffffffff


	//   ....[39]....
        /*04c0*/ 	.word	0xffffffff


	//   ....[40]....
        /*04c4*/ 	.word	0xffffffff


	//   ....[41]....
        /*04c8*/ 	.word	0xffffffff


	//   ....[42]....
        /*04cc*/ 	.word	0xffffffff


	//   ....[43]....
        /*04d0*/ 	.word	0xffffffff


	//   ....[44]....
        /*04d4*/ 	.word	0xffffffff


	//   ....[45]....
        /*04d8*/ 	.word	0xffffffff


	//   ....[46]....
        /*04dc*/ 	.word	0xffffffff


	//   ....[47]....
        /*04e0*/ 	.word	0xffffffff


	//   ....[48]....
        /*04e4*/ 	.word	0xffffffff


	//   ....[49]....
        /*04e8*/ 	.word	0xffffffff


	//   ....[50]....
        /*04ec*/ 	.word	0xffffffff


	//   ....[51]....
        /*04f0*/ 	.word	0xffffffff


	//   ....[52]....
        /*04f4*/ 	.word	0xffffffff


	//   ....[53]....
        /*04f8*/ 	.word	0xffffffff


	//   ....[54]....
        /*04fc*/ 	.word	0xffffffff


	//   ....[55]....
        /*0500*/ 	.word	0xffffffff


	//   ....[56]....
        /*0504*/ 	.word	0xffffffff


	//   ....[57]....
        /*0508*/ 	.word	0xffffffff


	//   ....[58]....
        /*050c*/ 	.word	0xffffffff


	//   ....[59]....
        /*0510*/ 	.word	0xffffffff


	//   ....[60]....
        /*0514*/ 	.word	0xffffffff


	//   ....[61]....
        /*0518*/ 	.word	0xffffffff


	//   ....[62]....
        /*051c*/ 	.word	0xffffffff


	//   ....[63]....
        /*0520*/ 	.word	0xffffffff


	//   ....[64]....
        /*0524*/ 	.word	0xffffffff


	//   ....[65]....
        /*0528*/ 	.word	0xffffffff


	//   ....[66]....
        /*052c*/ 	.word	0xffffffff


	//   ....[67]....
        /*0530*/ 	.word	0xffffffff


	//   ....[68]....
        /*0534*/ 	.word	0xffffffff


	//   ....[69]....
        /*0538*/ 	.word	0xffffffff


	//   ....[70]....
        /*053c*/ 	.word	0xffffffff


	//   ....[71]....
        /*0540*/ 	.word	0xffffffff


	//   ....[72]....
        /*0544*/ 	.word	0xffffffff


	//   ....[73]....
        /*0548*/ 	.word	0xffffffff


	//   ....[74]....
        /*054c*/ 	.word	0xffffffff


	//   ....[75]....
        /*0550*/ 	.word	0xffffffff


	//   ....[76]....
        /*0554*/ 	.word	0xffffffff


	//   ....[77]....
        /*0558*/ 	.word	0xffffffff


	//   ....[78]....
        /*055c*/ 	.word	0xffffffff


	//   ....[79]....
        /*0560*/ 	.word	0xffffffff


	//   ....[80]....
        /*0564*/ 	.word	0xffffffff


	//   ....[81]....
        /*0568*/ 	.word	0xffffffff


	//   ....[82]....
        /*056c*/ 	.word	0xffffffff


	//   ....[83]....
        /*0570*/ 	.word	0xffffffff


	//   ....[84]....
        /*0574*/ 	.word	0xffffffff


	//   ....[85]....
        /*0578*/ 	.word	0xffffffff


	//   ....[86]....
        /*057c*/ 	.word	0xffffffff


	//   ....[87]....
        /*0580*/ 	.word	0xffffffff


	//   ....[88]....
        /*0584*/ 	.word	0xffffffff


	//   ....[89]....
        /*0588*/ 	.word	0xffffffff


	//   ....[90]....
        /*058c*/ 	.word	0xffffffff


	//   ....[91]....
        /*0590*/ 	.word	0xffffffff


	//   ....[92]....
        /*0594*/ 	.word	0xffffffff


	//   ....[93]....
        /*0598*/ 	.word	0xffffffff


	//   ....[94]....
        /*059c*/ 	.word	0xffffffff


	//   ....[95]....
        /*05a0*/ 	.word	0xffffffff


	//   ....[96]....
        /*05a4*/ 	.word	0xffffffff


	//   ....[97]....
        /*05a8*/ 	.word	0xffffffff


	//   ....[98]....
        /*05ac*/ 	.word	0xffffffff


	//   ....[99]....
        /*05b0*/ 	.word	0xffffffff


	//   ....[100]....
        /*05b4*/ 	.word	0xffffffff


	//   ....[101]....
        /*05b8*/ 	.word	0xffffffff


	//   ....[102]....
        /*05bc*/ 	.word	0xffffffff


	//   ....[103]....
        /*05c0*/ 	.word	0xffffffff


	//   ....[104]....
        /*05c4*/ 	.word	0xffffffff


	//   ....[105]....
        /*05c8*/ 	.word	0xffffffff


	//   ....[106]....
        /*05cc*/ 	.word	0xffffffff


	//   ....[107]....
        /*05d0*/ 	.word	0xffffffff


	//   ....[108]....
        /*05d4*/ 	.word	0xffffffff


	//   ....[109]....
        /*05d8*/ 	.word	0xffffffff


	//   ....[110]....
        /*05dc*/ 	.word	0xffffffff


	//   ....[111]....
        /*05e0*/ 	.word	0xffffffff


	//   ....[112]....
        /*05e4*/ 	.word	0xffffffff


	//   ....[113]....
        /*05e8*/ 	.word	0xffffffff


	//   ....[114]....
        /*05ec*/ 	.word	0xffffffff


	//   ....[115]....
        /*05f0*/ 	.word	0xffffffff


	//   ....[116]....
        /*05f4*/ 	.word	0xffffffff


	//   ....[117]....
        /*05f8*/ 	.word	0xffffffff


	//   ....[118]....
        /*05fc*/ 	.word	0xffffffff


	//   ....[119]....
        /*0600*/ 	.word	0xffffffff


	//   ....[120]....
        /*0604*/ 	.word	0xffffffff


	//   ....[121]....
        /*0608*/ 	.word	0xffffffff


	//   ....[122]....
        /*060c*/ 	.word	0xffffffff


	//   ....[123]....
        /*0610*/ 	.word	0xffffffff


	//   ....[124]....
        /*0614*/ 	.word	0xffffffff


	//   ....[125]....
        /*0618*/ 	.word	0xffffffff


	//   ....[126]....
        /*061c*/ 	.word	0xffffffff


	//   ....[127]....
        /*0620*/ 	.word	0xffffffff


	//   ....[128]....
        /*0624*/ 	.word	0xffffffff


	//   ....[129]....
        /*0628*/ 	.word	0xffffffff


	//   ....[130]....
        /*062c*/ 	.word	0xffffffff


	//   ....[131]....
        /*0630*/ 	.word	0xffffffff


	//   ....[132]....
        /*0634*/ 	.word	0xffffffff


	//   ....[133]....
        /*0638*/ 	.word	0xffffffff


	//   ....[134]....
        /*063c*/ 	.word	0xffffffff


	//   ....[135]....
        /*0640*/ 	.word	0xffffffff


	//   ....[136]....
        /*0644*/ 	.word	0xffffffff


	//   ....[137]....
        /*0648*/ 	.word	0xffffffff


	//   ....[138]....
        /*064c*/ 	.word	0xffffffff


	//   ....[139]....
        /*0650*/ 	.word	0xffffffff


	//   ....[140]....
        /*0654*/ 	.word	0xffffffff


	//   ....[141]....
        /*0658*/ 	.word	0xffffffff


	//   ....[142]....
        /*065c*/ 	.word	0xffffffff


	//   ....[143]....
        /*0660*/ 	.word	0xffffffff


	//   ....[144]....
        /*0664*/ 	.word	0xffffffff


	//   ....[145]....
        /*0668*/ 	.word	0xffffffff


	//   ....[146]....
        /*066c*/ 	.word	0xffffffff


	//   ....[147]....
        /*0670*/ 	.word	0xffffffff


	//   ....[148]....
        /*0674*/ 	.word	0xffffffff


	//   ....[149]....
        /*0678*/ 	.word	0xffffffff


	//   ....[150]....
        /*067c*/ 	.word	0xffffffff


	//   ....[151]....
        /*0680*/ 	.word	0xffffffff


	//   ....[152]....
        /*0684*/ 	.word	0xffffffff


	//   ....[153]....
        /*0688*/ 	.word	0xffffffff


	//   ....[154]....
        /*068c*/ 	.word	0xffffffff


	//   ....[155]....
        /*0690*/ 	.word	0xffffffff


	//   ....[156]....
        /*0694*/ 	.word	0xffffffff


	//   ....[157]....
        /*0698*/ 	.word	0xffffffff


	//   ....[158]....
        /*069c*/ 	.word	0xffffffff


	//   ....[159]....
        /*06a0*/ 	.word	0xffffffff


	//   ....[160]....
        /*06a4*/ 	.word	0xffffffff


	//----- nvinfo : EIATTR_COOP_GROUP_INSTR_OFFSETS
	.align		4
.L_526:
        /*06a8*/ 	.byte	0x04, 0x28
        /*06aa*/ 	.short	(.L_528 - .L_527)


	//   ....[0]....
.L_527:
        /*06ac*/ 	.word	0x00000050


	//   ....[1]....
        /*06b0*/ 	.word	0x000018a0


	//   ....[2]....
        /*06b4*/ 	.word	0x000018c0


	//   ....[3]....
        /*06b8*/ 	.word	0x00001af0


	//   ....[4]....
        /*06bc*/ 	.word	0x00001b00


	//   ....[5]....
        /*06c0*/ 	.word	0x00001cc0


	//   ....[6]....
        /*06c4*/ 	.word	0x00001ce0


	//   ....[7]....
        /*06c8*/ 	.word	0x00001ea0


	//   ....[8]....
        /*06cc*/ 	.word	0x00001eb0


	//   ....[9]....
        /*06d0*/ 	.word	0x00002430


	//   ....[10]....
        /*06d4*/ 	.word	0x00002440


	//   ....[11]....
        /*06d8*/ 	.word	0x00002450


	//   ....[12]....
        /*06dc*/ 	.word	0x00002460


	//   ....[13]....
        /*06e0*/ 	.word	0x00002870


	//   ....[14]....
        /*06e4*/ 	.word	0x000028f0


	//   ....[15]....
        /*06e8*/ 	.word	0x00002900


	//   ....[16]....
        /*06ec*/ 	.word	0x00002910


	//   ....[17]....
        /*06f0*/ 	.word	0x000033f0


	//   ....[18]....
        /*06f4*/ 	.word	0x00003410


	//   ....[19]....
        /*06f8*/ 	.word	0x00003530


	//   ....[20]....
        /*06fc*/ 	.word	0x00003550


	//   ....[21]....
        /*0700*/ 	.word	0x000037c0


	//   ....[22]....
        /*0704*/ 	.word	0x00003a00


	//   ....[23]....
        /*0708*/ 	.word	0x00003a10


	//   ....[24]....
        /*070c*/ 	.word	0x00003a20


	//   ....[25]....
        /*0710*/ 	.word	0x00004420


	//   ....[26]....
        /*0714*/ 	.word	0x00004450


	//   ....[27]....
        /*0718*/ 	.word	0x00004470


	//   ....[28]....
        /*071c*/ 	.word	0x00004480


	//   ....[29]....
        /*0720*/ 	.word	0x000044b0


	//   ....[30]....
        /*0724*/ 	.word	0x000044d0


	//   ....[31]....
        /*0728*/ 	.word	0x000044f0


	//   ....[32]....
        /*072c*/ 	.word	0x00004500


	//   ....[33]....
        /*0730*/ 	.word	0x00005fb0


	//   ....[34]....
        /*0734*/ 	.word	0x00005fd0


	//   ....[35]....
        /*0738*/ 	.word	0x000060f0


	//   ....[36]....
        /*073c*/ 	.word	0x00006100


	//   ....[37]....
        /*0740*/ 	.word	0x00006d80


	//   ....[38]....
        /*0744*/ 	.word	0x00006da0


	//   ....[39]....
        /*0748*/ 	.word	0x00006e90


	//   ....[40]....
        /*074c*/ 	.word	0x00006ed0


	//   ....[41]....
        /*0750*/ 	.word	0x00007130


	//   ....[42]....
        /*0754*/ 	.word	0x00007370


	//   ....[43]....
        /*0758*/ 	.word	0x000073a0


	//   ....[44]....
        /*075c*/ 	.word	0x000073d0


	//   ....[45]....
        /*0760*/ 	.word	0x00007a30


	//   ....[46]....
        /*0764*/ 	.word	0x00007b30


	//   ....[47]....
        /*0768*/ 	.word	0x00007c20


	//   ....[48]....
        /*076c*/ 	.word	0x00007d20


	//   ....[49]....
        /*0770*/ 	.word	0x00007d40


	//   ....[50]....
        /*0774*/ 	.word	0x00007d60


	//   ....[51]....
        /*0778*/ 	.word	0x00007e80


	//   ....[52]....
        /*077c*/ 	.word	0x00007ea0


	//   ....[53]....
        /*0780*/ 	.word	0x00009ff0


	//   ....[54]....
        /*0784*/ 	.word	0x0000a010


	//   ....[55]....
        /*0788*/ 	.word	0x0000a070


	//   ....[56]....
        /*078c*/ 	.word	0x0000a0c0


	//   ....[57]....
        /*0790*/ 	.word	0x0000ad20


	//   ....[58]....
        /*0794*/ 	.word	0x0000ad40


	//   ....[59]....
        /*0798*/ 	.word	0x0000ae10


	//   ....[60]....
        /*079c*/ 	.word	0x0000ae30


	//   ....[61]....
        /*07a0*/ 	.word	0x0000b370


	//   ....[62]....
        /*07a4*/ 	.word	0x0000b390


	//   ....[63]....
        /*07a8*/ 	.word	0x0000b3a0


	//   ....[64]....
        /*07ac*/ 	.word	0x0000b3d0


	//   ....[65]....
        /*07b0*/ 	.word	0x0000b3e0


	//   ....[66]....
        /*07b4*/ 	.word	0x0000b400


	//   ....[67]....
        /*07b8*/ 	.word	0x0000b430


	//   ....[68]....
        /*07bc*/ 	.word	0x0000b450


	//   ....[69]....
        /*07c0*/ 	.word	0x0000d1d0


	//   ....[70]....
        /*07c4*/ 	.word	0x0000d200


	//   ....[71]....
        /*07c8*/ 	.word	0x0000d210


	//   ....[72]....
        /*07cc*/ 	.word	0x0000d220


	//   ....[73]....
        /*07d0*/ 	.word	0x0000d230


	//   ....[74]....
        /*07d4*/ 	.word	0x0000d260


	//   ....[75]....
        /*07d8*/ 	.word	0x0000d280


	//   ....[76]....
        /*07dc*/ 	.word	0x0000d2a0


	//   ....[77]....
        /*07e0*/ 	.word	0x0000dd60


	//   ....[78]....
        /*07e4*/ 	.word	0x0000e310


	//   ....[79]....
        /*07e8*/ 	.word	0x0000e320


	//   ....[80]....
        /*07ec*/ 	.word	0x0000e330


	//   ....[81]....
        /*07f0*/ 	.word	0x0000e360


	//   ....[82]....
        /*07f4*/ 	.word	0x0000e3c0


	//   ....[83]....
        /*07f8*/ 	.word	0x0000e3f0


	//   ....[84]....
        /*07fc*/ 	.word	0x0000e410


	//   ....[85]....
        /*0800*/ 	.word	0x0000e420


	//   ....[86]....
        /*0804*/ 	.word	0x0000e510


	//   ....[87]....
        /*0808*/ 	.word	0x0000e540


	//   ....[88]....
        /*080c*/ 	.word	0x0000e8a0


	//   ....[89]....
        /*0810*/ 	.word	0x0000e8c0


	//   ....[90]....
        /*0814*/ 	.word	0x0000ebf0


	//   ....[91]....
        /*0818*/ 	.word	0x0000ec10


	//   ....[92]....
        /*081c*/ 	.word	0x0000ef40


	//   ....[93]....
        /*0820*/ 	.word	0x0000ef50


	//   ....[94]....
        /*0824*/ 	.word	0x0000f5f0


	//   ....[95]....
        /*0828*/ 	.word	0x0000f700


	//   ....[96]....
        /*082c*/ 	.word	0x0000f770


	//   ....[97]....
        /*0830*/ 	.word	0x0000f7d0


	//   ....[98]....
        /*0834*/ 	.word	0x0000f830


	//   ....[99]....
        /*0838*/ 	.word	0x0000f890


	//   ....[100]....
        /*083c*/ 	.word	0x0000f900


	//   ....[101]....
        /*0840*/ 	.word	0x0000f960


	//   ....[102]....
        /*0844*/ 	.word	0x0000f9c0


	//   ....[103]....
        /*0848*/ 	.word	0x0000fa20


	//   ....[104]....
        /*084c*/ 	.word	0x0000fa90


	//   ....[105]....
        /*0850*/ 	.word	0x0000fc20


	//   ....[106]....
        /*0854*/ 	.word	0x0000fc80


	//   ....[107]....
        /*0858*/ 	.word	0x0000fce0


	//   ....[108]....
        /*085c*/ 	.word	0x0000fd40


	//   ....[109]....
        /*0860*/ 	.word	0x0000ffb0


	//   ....[110]....
        /*0864*/ 	.word	0x00010220


	//   ....[111]....
        /*0868*/ 	.word	0x00010840


	//   ....[112]....
        /*086c*/ 	.word	0x00010890


	//   ....[113]....
        /*0870*/ 	.word	0x000108e0


	//   ....[114]....
        /*0874*/ 	.word	0x00010930


	//   ....[115]....
        /*0878*/ 	.word	0x00010980


	//   ....[116]....
        /*087c*/ 	.word	0x000109d0


	//   ....[117]....
        /*0880*/ 	.word	0x00010a20


	//   ....[118]....
        /*0884*/ 	.word	0x00010a70


	//   ....[119]....
        /*0888*/ 	.word	0x00010ae0


	//   ....[120]....
        /*088c*/ 	.word	0x00010b50


	//   ....[121]....
        /*0890*/ 	.word	0x00010ce0


	//   ....[122]....
        /*0894*/ 	.word	0x00010d40


	//   ....[123]....
        /*0898*/ 	.word	0x00010da0


	//   ....[124]....
        /*089c*/ 	.word	0x00010e10


	//   ....[125]....
        /*08a0*/ 	.word	0x00010fa0


	//   ....[126]....
        /*08a4*/ 	.word	0x00011000


	//   ....[127]....
        /*08a8*/ 	.word	0x00011060


	//   ....[128]....
        /*08ac*/ 	.word	0x000110c0


	//   ....[129]....
        /*08b0*/ 	.word	0x00011320


	//   ....[130]....
        /*08b4*/ 	.word	0x00011580


	//   ....[131]....
        /*08b8*/ 	.word	0x00011bc0


	//   ....[132]....
        /*08bc*/ 	.word	0x00011c00


	//   ....[133]....
        /*08c0*/ 	.word	0x00011c50


	//   ....[134]....
        /*08c4*/ 	.word	0x00011c90


	//   ....[135]....
        /*08c8*/ 	.word	0x00011ce0


	//   ....[136]....
        /*08cc*/ 	.word	0x00011d20


	//   ....[137]....
        /*08d0*/ 	.word	0x00011d70


	//   ....[138]....
        /*08d4*/ 	.word	0x00011db0


	//   ....[139]....
        /*08d8*/ 	.word	0x00011e10


	//   ....[140]....
        /*08dc*/ 	.word	0x00011e70


	//   ....[141]....
        /*08e0*/ 	.word	0x00011ee0


	//   ....[142]....
        /*08e4*/ 	.word	0x00012020


	//   ....[143]....
        /*08e8*/ 	.word	0x00012080


	//   ....[144]....
        /*08ec*/ 	.word	0x000120c0


	//   ....[145]....
        /*08f0*/ 	.word	0x00012100


	//   ....[146]....
        /*08f4*/ 	.word	0x00012150


	//   ....[147]....
        /*08f8*/ 	.word	0x00012190


	//   ....[148]....
        /*08fc*/ 	.word	0x000121e0


	//   ....[149]....
        /*0900*/ 	.word	0x00012220


	//   ....[150]....
        /*0904*/ 	.word	0x00012270


	//   ....[151]....
        /*0908*/ 	.word	0x000122b0


	//   ....[152]....
        /*090c*/ 	.word	0x00012300


	//   ....[153]....
        /*0910*/ 	.word	0x00012360


	//   ....[154]....
        /*0914*/ 	.word	0x000123b0


	//   ....[155]....
        /*0918*/ 	.word	0x00012400


	//   ....[156]....
        /*091c*/ 	.word	0x00012450


	//   ....[157]....
        /*0920*/ 	.word	0x000124a0


	//   ....[158]....
        /*0924*/ 	.word	0x000124f0


	//   ....[159]....
        /*0928*/ 	.word	0x00012540


	//   ....[160]....
        /*092c*/ 	.word	0x000125b0


	//----- nvinfo : EIATTR_EXIT_INSTR_OFFSETS
	.align		4
.L_528:
        /*0930*/ 	.byte	0x04, 0x1c
        /*0932*/ 	.short	(.L_530 - .L_529)


	//   ....[0]....
.L_529:
        /*0934*/ 	.word	0x000000a0


	//   ....[1]....
        /*0938*/ 	.word	0x0000f6b0


	//----- nvinfo : EIATTR_MAX_THREADS
	.align		4
.L_530:
        /*093c*/ 	.byte	0x04, 0x05
        /*093e*/ 	.short	(.L_532 - .L_531)
.L_531:
        /*0940*/ 	.word	0x00000080
        /*0944*/ 	.word	0x00000001
        /*0948*/ 	.word	0x00000001


	//----- nvinfo : EIATTR_CRS_STACK_SIZE
	.align		4
.L_532:
        /*094c*/ 	.byte	0x04, 0x1e
        /*094e*/ 	.short	(.L_534 - .L_533)
.L_533:
        /*0950*/ 	.word	0x00000000
.L_534:


//--------------------- .nv.info._ZN7cutlass13device_kernelIN5flash19enable_sm80_to_sm89INS1_16FlashAttnFwdSm80INS1_25CollectiveMainloopFwdSm80ILi4ELi1ELb0EN4cute5tupleIJNS5_1CILi128EEENS7_ILi48EEENS7_ILi96EEEEEELi96ENS_10bfloat16_tEfNS_4arch4Sm80ELb1ELb0ELb0ELb1ELb1ELb0ELb1ELb1EEENS1_21CollectiveEpilogueFwdINS6_IJS8_SA_S9_EEENS6_IJNS7_ILi1EEESI_SI_EEESC_SE_Li128ELb1ELb1ELb1ELb0EEENS1_36VarlenDynamicPersistentTileSchedulerILi128ELi48ELi128ELi128ELb1ELb1ELb0ELb1ELb1ELb1EEEEEEEEEvNT_6ParamsE --------------------------
	.section	.nv.info._ZN7cutlass13device_kernelIN5flash19enable_sm80_to_sm89INS1_16FlashAttnFwdSm80INS1_25CollectiveMainloopFwdSm80ILi4ELi1ELb0EN4cute5tupleIJNS5_1CILi128EEENS7_ILi48EEENS7_ILi96EEEEEELi96ENS_10bfloat16_tEfNS_4arch4Sm80ELb1ELb0ELb0ELb1ELb1ELb0ELb1ELb1EEENS1_21CollectiveEpilogueFwdINS6_IJS8_SA_S9_EEENS6_IJNS7_ILi1EEESI_SI_EEESC_SE_Li128ELb1ELb1ELb1ELb0EEENS1_36VarlenDynamicPersistentTileSchedulerILi128ELi48ELi128ELi128ELb1ELb1ELb0ELb1ELb1ELb1EEEEEEEEEvNT_6ParamsE,"",@"SHT_CUDA_INFO"
	.sectionflags	@""
	.align	4


	//----- nvinfo : EIATTR_CUDA_API_VERSION
	.align		4
        /*0000*/ 	.byte	0x04, 0x37
        /*0002*/ 	.short	(.L_536 - .L_535)
.L_535:
        /*0004*/ 	.word	0x00000082


	//----- nvinfo : EIATTR_SW2861232_WAR
	.align		4
.L_536:
        /*0008*/ 	.byte	0x01, 0x35
	.zero		2


	//----- nvinfo : EIATTR_PARAM_CBANK
	.align		4
        /*000c*/ 	.byte	0x04, 0x0a
        /*000e*/ 	.short	(.L_538 - .L_537)
	.align		4
.L_537:
        /*0010*/ 	.word	index@(.nv.constant0._ZN7cutlass13device_kernelIN5flash19enable_sm80_to_sm89INS1_16FlashAttnFwdSm80INS1_25CollectiveMainloopFwdSm80ILi4ELi1ELb0EN4cute5tupleIJNS5_1CILi128EEENS7_ILi48EEENS7_ILi96EEEEEELi96ENS_10bfloat16_tEfNS_4arch4Sm80ELb1ELb0ELb0ELb1ELb1ELb0ELb1ELb1EEENS1_21CollectiveEpilogueFwdINS6_IJS8_SA_S9_EEENS6_IJNS7_ILi1EEESI_SI_EEESC_SE_Li128ELb1ELb1ELb1ELb0EEENS1_36VarlenDynamicPersistentTileSchedulerILi128ELi48ELi128ELi128ELb1ELb1ELb0ELb1ELb1ELb1EEEEEEEEEvNT_6ParamsE)
        /*0014*/ 	.short	0x0160
        /*0016*/ 	.short	0x0438


	//----- nvinfo : EIATTR_CBANK_PARAM_SIZE
	.align		4
.L_538:
        /*0018*/ 	.byte	0x03, 0x19
        /*001a*/ 	.short	0x0438


	//----- nvinfo : EIATTR_KPARAM_INFO
	.align		4
        /*001c*/ 	.byte	0x04, 0x17
        /*001e*/ 	.short	(.L_540 - .L_539)
.L_539:
        /*0020*/ 	.word	0x00000000
        /*0024*/ 	.short	0x0000
        /*0026*/ 	.short	0x0000
        /*0028*/ 	.byte	0x00, 0xf0, 0xe1, 0x10


	//----- nvinfo : EIATTR_MAXREG_COUNT
	.align		4
.L_540:
        /*002c*/ 	.byte	0x03, 0x1b
        /*002e*/ 	.short	0x00ff


	//----- nvinfo : EIATTR_NUM_BARRIERS
	.align		4
        /*0030*/ 	.byte	0x02, 0x4c
        /*0032*/ 	.byte	0x06
	.zero		1


	//----- nvinfo : EIATTR_ANNOTATIONS
	.align		4
        /*0034*/ 	.byte	0x04, 0x55
        /*0036*/ 	.short	(.L_542 - .L_541)


	//   ....[0]....
.L_541:
        /* <DEDUP_REMOVED lines=16> */


	//----- nvinfo : EIATTR_MERCURY_ISA_VERSION
	.align		4
.L_542:
        /*0128*/ 	.byte	0x03, 0x5f
        /*012a*/ 	.short	0x0000


	//----- nvinfo : EIATTR_INT_WARP_WIDE_INSTR_OFFSETS
	.align		4
        /*012c*/ 	.byte	0x04, 0x31
        /*012e*/ 	.short	(.L_544 - .L_543)


	//   ....[0]....
.L_543:
        /*0130*/ 	.word	0x0000c770


	//   ....[1]....
        /*0134*/ 	.word	0x0000c7f0


	//----- nvinfo : EIATTR_COOP_GROUP_MASK_REGIDS
	.align		4
.L_544:
        /*0138*/ 	.byte	0x04, 0x29
        /*013a*/ 	.short	(.L_546 - .L_545)


	//   ....[0]....
.L_545:
        /*013c*/ 	.word	0xffffffff


	//   ....[1]....
        /*0140*/ 	.word	0xffffffff


	//   ....[2]....
        /*0144*/ 	.word	0xffffffff


	//   ....[3]....
        /*0148*/ 	.word	0xffffffff


	//   ....[4]....
        /*014c*/ 	.word	0xffffffff


	//   ....[5]....
        /*0150*/ 	.word	0xffffffff


	//   ....[6]....
        /*0154*/ 	.word	0xffffffff


	//   ....[7]....
        /*0158*/ 	.word	0xffffffff


	//   ....[8]....
        /*015c*/ 	.word	0xffffffff


	//   ....[9]....
        /*0160*/ 	.word	0xffffffff


	//   ....[10]....
        /*0164*/ 	.word	0xffffffff


	//   ....[11]....
        /*0168*/ 	.word	0xffffffff


	//   ....[12]....
        /*016c*/ 	.word	0xffffffff


	//   ....[13]....
        /*0170*/ 	.word	0xffffffff


	//   ....[14]....
        /*0174*/ 	.word	0xffffffff


	//   ....[15]....
        /*0178*/ 	.word	0xffffffff


	//   ....[16]....
        /*017c*/ 	.word	0xffffffff


	//   ....[17]....
        /*0180*/ 	.word	0xffffffff


	//   ....[18]....
        /*0184*/ 	.word	0xffffffff


	//   ....[19]....
        /*0188*/ 	.word	0xffffffff


	//   ....[20]....
        /*018c*/ 	.word	0xffffffff


	//   ....[21]....
        /*0190*/ 	.word	0xffffffff


	//   ....[22]....
        /*0194*/ 	.word	0xffffffff


	//   ....[23]....
        /*0198*/ 	.word	0xffffffff


	//   ....[24]....
        /*019c*/ 	.word	0xffffffff


	//   ....[25]....
        /*01a0*/ 	.word	0xffffffff


	//   ....[26]....
        /*01a4*/ 	.word	0xffffffff


	//   ....[27]....
        /*01a8*/ 	.word	0xffffffff


	//   ....[28]....
        /*01ac*/ 	.word	0xffffffff


	//   ....[29]....
        /*01b0*/ 	.word	0xffffffff


	//   ....[30]....
        /*01b4*/ 	.word	0xffffffff


	//   ....[31]....
        /*01b8*/ 	.word	0xffffffff


	//   ....[32]....
        /*01bc*/ 	.word	0xffffffff


	//   ....[33]....
        /*01c0*/ 	.word	0xffffffff


	//   ....[34]....
        /*01c4*/ 	.word	0xffffffff


	//   ....[35]....
        /*01c8*/ 	.word	0xffffffff


	//   ....[36]....
        /*01cc*/ 	.word	0xffffffff


	//   ....[37]....
        /*01d0*/ 	.word	0xffffffff


	//   ....[38]....
        /*01d4*/ 	.word	0xffffffff


	//   ....[39]....
        /*01d8*/ 	.word	0xffffffff


	//   ....[40]....
        /*01dc*/ 	.word	0xffffffff


	//   ....[41]....
        /*01e0*/ 	.word	0xffffffff


	//   ....[42]....
        /*01e4*/ 	.word	0xffffffff


	//   ....[43]....
        /*01e8*/ 	.word	0xffffffff


	//   ....[44]....
        /*01ec*/ 	.word	0xffffffff


	//   ....[45]....
        /*01f0*/ 	.word	0xffffffff


	//   ....[46]....
        /*01f4*/ 	.word	0xffffffff


	//   ....[47]....
        /*01f8*/ 	.word	0xffffffff


	//   ....[48]....
        /*01fc*/ 	.word	0xffffffff


	//   ....[49]....
        /*0200*/ 	.word	0xffffffff


	//   ....[50]....
        /*0204*/ 	.word	0xffffffff


	//   ....[51]....
        /*0208*/ 	.word	0xffffffff


	//   ....[52]....
        /*020c*/ 	.word	0xffffffff


	//   ....[53]....
        /*0210*/ 	.word	0xffffffff


	//   ....[54]....
        /*0214*/ 	.word	0xffffffff


	//   ....[55]....
        /*0218*/ 	.word	0xffffffff


	//   ....[56]....
        /*021c*/ 	.word	0xffffffff


	//   ....[57]....
        /*0220*/ 	.word	0xffffffff


	//   ....[58]....
        /*0224*/ 	.word	0xffffffff


	//   ....[59]....
        /*0228*/ 	.word	0xffffffff


	//   ....[60]....
        /*022c*/ 	.word	0xffffffff


	//   ....[61]....
        /*0230*/ 	.word	0xffffffff


	//   ....[62]....
        /*0234*/ 	.word	0xffffffff


	//   ....[63]....
        /*0238*/ 	.word	0xffffffff


	//   ....[64]....
        /*023c*/ 	.word	0xffffffff


	//   ....[65]....
        /*0240*/ 	.word	0xffffffff


	//   ....[66]....
        /*0244*/ 	.word	0xffffffff


	//   ....[67]....
        /*0248*/ 	.word	0xffffffff


	//   ....[68]....
        /*024c*/ 	.word	0xffffffff


	//   ....[69]....
        /*0250*/ 	.word	0xffffffff


	//   ....[70]....
        /*0254*/ 	.word	0xffffffff


	//   ....[71]....
        /*0258*/ 	.word	0xffffffff


	//   ....[72]....
        /*025c*/ 	.word	0xffffffff


	//   ....[73]....
        /*0260*/ 	.word	0xffffffff


	//   ....[74]....
        /*0264*/ 	.word	0xffffffff


	//   ....[75]....
        /*0268*/ 	.word	0xffffffff


	//   ....[76]....
        /*026c*/ 	.word	0xffffffff


	//   ....[77]....
        /*0270*/ 	.word	0xffffffff


	//   ....[78]....
        /*0274*/ 	.word	0xffffffff


	//   ....[79]....
        /*0278*/ 	.word	0xffffffff


	//   ....[80]....
        /*027c*/ 	.word	0xffffffff


	//   ....[81]....
        /*0280*/ 	.word	0xffffffff


	//   ....[82]....
        /*0284*/ 	.word	0xffffffff


	//   ....[83]....
        /*0288*/ 	.word	0xffffffff


	//   ....[84]....
        /*028c*/ 	.word	0xffffffff


	//   ....[85]....
        /*0290*/ 	.word	0xffffffff


	//   ....[86]....
        /*0294*/ 	.word	0xffffffff


	//   ....[87]....
        /*0298*/ 	.word	0xffffffff


	//   ....[88]....
        /*029c*/ 	.word	0xffffffff


	//   ....[89]....
        /*02a0*/ 	.word	0xffffffff


	//   ....[90]....
        /*02a4*/ 	.word	0xffffffff


	//   ....[91]....
        /*02a8*/ 	.word	0xffffffff


	//   ....[92]....
        /*02ac*/ 	.word	0xffffffff


	//   ....[93]....
        /*02b0*/ 	.word	0xffffffff


	//   ....[94]....
        /*02b4*/ 	.word	0xffffffff


	//   ....[95]....
        /*02b8*/ 	.word	0xffffffff


	//   ....[96]....
        /*02bc*/ 	.word	0xffffffff


	//   ....[97]....
        /*02c0*/ 	.word	0xffffffff


	//   ....[98]....
        /*02c4*/ 	.word	0xffffffff


	//   ....[99]....
        /*02c8*/ 	.word	0xffffffff


	//   ....[100]....
        /*02cc*/ 	.word	0xffffffff


	//   ....[101]....
        /*02d0*/ 	.word	0xffffffff


	//   ....[102]....
        /*02d4*/ 	.word	0xffffffff


	//   ....[103]....
        /*02d8*/ 	.word	0xffffffff


	//   ....[104]....
        /*02dc*/ 	.word	0xffffffff


	//   ....[105]....
        /*02e0*/ 	.word	0xffffffff


	//   ....[106]....
        /*02e4*/ 	.word	0xffffffff


	//   ....[107]....
        /*02e8*/ 	.word	0xffffffff


	//   ....[108]....
        /*02ec*/ 	.word	0xffffffff


	//   ....[109]....
        /*02f0*/ 	.word	0xffffffff


	//   ....[110]....
        /*02f4*/ 	.word	0xffffffff


	//   ....[111]....
        /*02f8*/ 	.word	0xffffffff


	//   ....[112]....
        /*02fc*/ 	.word	0xffffffff


	//   ....[113]....
        /*0300*/ 	.word	0xffffffff


	//   ....[114]....
        /*0304*/ 	.word	0xffffffff


	//   ....[115]....
        /*0308*/ 	.word	0xffffffff


	//   ....[116]....
        /*030c*/ 	.word	0xffffffff


	//   ....[117]....
        /*0310*/ 	.word	0xffffffff


	//   ....[118]....
        /*0314*/ 	.word	0xffffffff


	//   ....[119]....
        /*0318*/ 	.word	0xffffffff


	//   ....[120]....
        /*031c*/ 	.word	0xffffffff


	//   ....[121]....
        /*0320*/ 	.word	0xffffffff


	//   ....[122]....
        /*0324*/ 	.word	0xffffffff


	//   ....[123]....
        /*0328*/ 	.word	0xffffffff


	//   ....[124]....
        /*032c*/ 	.word	0xffffffff


	//   ....[125]....
        /*0330*/ 	.word	0xffffffff


	//   ....[126]....
        /*0334*/ 	.word	0xffffffff


	//   ....[127]....
        /*0338*/ 	.word	0xffffffff


	//   ....[128]....
        /*033c*/ 	.word	0xffffffff


	//   ....[129]....
        /*0340*/ 	.word	0xffffffff


	//   ....[130]....
        /*0344*/ 	.word	0xffffffff


	//   ....[131]....
        /*0348*/ 	.word	0xffffffff


	//   ....[132]....
        /*034c*/ 	.word	0xffffffff


	//   ....[133]....
        /*0350*/ 	.word	0xffffffff


	//   ....[134]....
        /*0354*/ 	.word	0xffffffff


	//   ....[135]....
        /*0358*/ 	.word	0xffffffff


	//   ....[136]....
        /*035c*/ 	.word	0xffffffff


	//   ....[137]....
        /*0360*/ 	.word	0xffffffff


	//   ....[138]....
        /*0364*/ 	.word	0xffffffff


	//   ....[139]....
        /*0368*/ 	.word	0xffffffff


	//   ....[140]....
        /*036c*/ 	.word	0xffffffff


	//   ....[141]....
        /*0370*/ 	.word	0xffffffff


	//   ....[142]....
        /*0374*/ 	.word	0xffffffff


	//   ....[143]....
        /*0378*/ 	.word	0xffffffff


	//   ....[144]....
        /*037c*/ 	.word	0xffffffff


	//   ....[145]....
        /*0380*/ 	.word	0xffffffff


	//   ....[146]....
        /*0384*/ 	.word	0xffffffff


	//   ....[147]....
        /*0388*/ 	.word	0xffffffff


	//   ....[148]....
        /*038c*/ 	.word	0xffffffff


	//   ....[149]....
        /*0390*/ 	.word	0xffffffff


	//   ....[150]....
        /*0394*/ 	.word	0xffffffff


	//   ....[151]....
        /*0398*/ 	.word	0xffffffff


	//   ....[152]....
        /*039c*/ 	.word	0xffffffff


	//   ....[153]....
        /*03a0*/ 	.word	0xffffffff


	//   ....[154]....
        /*03a4*/ 	.word	0xffffffff


	//   ....[155]....
        /*03a8*/ 	.word	0xffffffff


	//   ....[156]....
        /*03ac*/ 	.word	0xffffffff


	//   ....[157]....
        /*03b0*/ 	.word	0xffffffff


	//   ....[158]....
        /*03b4*/ 	.word	0xffffffff


	//   ....[159]....
        /*03b8*/ 	.word	0xffffffff


	//   ....[160]....
        /*03bc*/ 	.word	0xffffffff


	//   ....[161]....
        /*03c0*/ 	.word	0xffffffff


	//   ....[162]....
        /*03c4*/ 	.word	0xffffffff


	//   ....[163]....
        /*03c8*/ 	.word	0xffffffff


	//   ....[164]....
        /*03cc*/ 	.word	0xffffffff


	//   ....[165]....
        /*03d0*/ 	.word	0xffffffff


	//   ....[166]....
        /*03d4*/ 	.word	0xffffffff


	//   ....[167]....
        /*03d8*/ 	.word	0xffffffff


	//   ....[168]....
        /*03dc*/ 	.word	0xffffffff


	//   ....[169]....
        /*03e0*/ 	.word	0xffffffff


	//   ....[170]....
        /*03e4*/ 	.word	0xffffffff


	//   ....[171]....
        /*03e8*/ 	.word	0xffffffff


	//   ....[172]....
        /*03ec*/ 	.word	0xffffffff


	//   ....[173]....
        /*03f0*/ 	.word	0xffffffff


	//   ....[174]....
        /*03f4*/ 	.word	0xffffffff


	//   ....[175]....
        /*03f8*/ 	.word	0xffffffff


	//   ....[176]....
        /*03fc*/ 	.word	0xffffffff


	//   ....[177]....
        /*0400*/ 	.word	0xffffffff


	//   ....[178]....
        /*0404*/ 	.word	0xffffffff


	//   ....[179]....
        /*0408*/ 	.word	0xffffffff


	//   ....[180]....
        /*040c*/ 	.word	0xffffffff


	//   ....[181]....
        /*0410*/ 	.word	0xffffffff


	//   ....[182]....
        /*0414*/ 	.word	0xffffffff


	//   ....[183]....
        /*0418*/ 	.word	0xffffffff


	//   ....[184]....
        /*041c*/ 	.word	0xffffffff


	//   ....[185]....
        /*0420*/ 	.word	0xffffffff


	//   ....[186]....
        /*0424*/ 	.word	0xffffffff


	//   ....[187]....
        /*0428*/ 	.word	0xffffffff


	//   ....[188]....
        /*042c*/ 	.word	0xffffffff


	//   ....[189]....
        /*0430*/ 	.word	0xffffffff


	//   ....[190]....
        /*0434*/ 	.word	0xffffffff


	//   ....[191]....
        /*0438*/ 	.word	0xffffffff


	//   ....[192]....
        /*043c*/ 	.word	0xffffffff


	//   ....[193]....
        /*0440*/ 	.word	0xffffffff


	//   ....[194]....
        /*0444*/ 	.word	0xffffffff


	//   ....[195]....
        /*0448*/ 	.word	0xffffffff


	//   ....[196]....
        /*044c*/ 	.word	0xffffffff


	//   ....[197]....
        /*0450*/ 	.word	0xffffffff


	//   ....[198]....
        /*0454*/ 	.word	0xffffffff


	//   ....[199]....
        /*0458*/ 	.word	0xffffffff


	//   ....[200]....
        /*045c*/ 	.word	0xffffffff


	//   ....[201]....
        /*0460*/ 	.word	0xffffffff


	//   ....[202]....
        /*0464*/ 	.word	0xffffffff


	//   ....[203]....
        /*0468*/ 	.word	0xffffffff


	//   ....[204]....
        /*046c*/ 	.word	0xffffffff


	//   ....[205]....
        /*0470*/ 	.word	0xffffffff


	//   ....[206]....
        /*0474*/ 	.word	0xffffffff


	//   ....[207]....
        /*0478*/ 	.word	0xffffffff


	//   ....[208]....
        /*047c*/ 	.word	0xffffffff


	//   ....[209]....
        /*0480*/ 	.word	0xffffffff


	//   ....[210]....
        /*0484*/ 	.word	0xffffffff


	//   ....[211]....
        /*0488*/ 	.word	0xffffffff


	//   ....[212]....
        /*048c*/ 	.word	0xffffffff


	//   ....[213]....
        /*0490*/ 	.word	0xffffffff


	//   ....[214]....
        /*0494*/ 	.word	0xffffffff


	//   ....[215]....
        /*0498*/ 	.word	0xffffffff


	//   ....[216]....
        /*049c*/ 	.word	0xffffffff


	//   ....[217]....
        /*04a0*/ 	.word	0xffffffff


	//   ....[218]....
        /*04a4*/ 	.word	0xffffffff


	//   ....[219]....
        /*04a8*/ 	.word	0xffffffff


	//   ....[220]....
        /*04ac*/ 	.word	0xffffffff


	//   ....[221]....
        /*04b0*/ 	.word	0xffffffff


	//   ....[222]....
        /*04b4*/ 	.word	0xffffffff


	//   ....[223]....
        /*04b8*/ 	.word	0xffffffff


	//   ....[224]....
        /*04bc*/ 	.word	0xffffffff


	//   ....[225]....
        /*04c0*/ 	.word	0xffffffff


	//   ....[226]....
        /*04c4*/ 	.word	0xffffffff


	//   ....[227]....
        /*04c8*/ 	.word	0xffffffff


	//   ....[228]....
        /*04cc*/ 	.word	0xffffffff


	//   ....[229]....
        /*04d0*/ 	.word	0xffffffff


	//   ....[230]....
        /*04d4*/ 	.word	0xffffffff


	//   ....[231]....
        /*04d8*/ 	.word	0xffffffff


	//   ....[232]....
        /*04dc*/ 	.word	0xffffffff


	//   ....[233]....
        /*04e0*/ 	.word	0xffffffff


	//   ....[234]....
        /*04e4*/ 	.word	0xffffffff


	//   ....[235]....
        /*04e8*/ 	.word	0xffffffff


	//   ....[236]....
        /*04ec*/ 	.word	0xffffffff


	//   ....[237]....
        /*04f0*/ 	.word	0xffffffff


	//   ....[238]....
        /*04f4*/ 	.word	0xffffffff


	//   ....[239]....
        /*04f8*/ 	.word	0xffffffff


	//   ....[240]....
        /*04fc*/ 	.word	0xffffffff


	//   ....[241]....
        /*0500*/ 	.word	0xffffffff


	//   ....[242]....
        /*0504*/ 	.word	0xffffffff


	//   ....[243]....
        /*0508*/ 	.word	0xffffffff


	//   ....[244]....
        /*050c*/ 	.word	0xffffffff


	//   ....[245]....
        /*0510*/ 	.word	0xffffffff


	//   ....[246]....
        /*0514*/ 	.word	0xffffffff


	//   ....[247]....
        /*0518*/ 	.word	0xffffffff


	//   ....[248]....
        /*051c*/ 	.word	0xffffffff


	//   ....[249]....
        /*0520*/ 	.word	0xffffffff


	//   ....[250]....
        /*0524*/ 	.word	0xffffffff


	//   ....[251]....
        /*0528*/ 	.word	0xffffffff


	//   ....[252]....
        /*052c*/ 	.word	0xffffffff


	//   ....[253]....
        /*0530*/ 	.word	0xffffffff


	//   ....[254]....
        /*0534*/ 	.word	0xffffffff


	//   ....[255]....
        /*0538*/ 	.word	0xffffffff


	//   ....[0]....
        /*053c*/ 	.word	0xffffffff


	//   ....[1]....
        /*0540*/ 	.word	0xffffffff


	//   ....[2]....
        /*0544*/ 	.word	0xffffffff


	//   ....[3]....
        /*0548*/ 	.word	0xffffffff


	//   ....[4]....
        /*054c*/ 	.word	0xffffffff


	//   ....[5]....
        /*0550*/ 	.word	0xffffffff


	//   ....[6]....
        /*0554*/ 	.word	0xffffffff


	//   ....[7]....
        /*0558*/ 	.word	0xffffffff


	//----- nvinfo : EIATTR_COOP_GROUP_INSTR_OFFSETS
	.align		4
.L_546:
        /*055c*/ 	.byte	0x04, 0x28
        /*055e*/ 	.short	(.L_548 - .L_547)


	//   ....[0]....
.L_547:
        /*0560*/ 	.word	0x00000050


	//   ....[1]....
        /*0564*/ 	.word	0x000001e0


	//   ....[2]....
        /*0568*/ 	.word	0x00000210


	//   ....[3]....
        /*056c*/ 	.word	0x00000240


	//   ....[4]....
        /*0570*/ 	.word	0x00000270


	//   ....[5]....
        /*0574*/ 	.word	0x000002a0


	//   ....[6]....
        /*0578*/ 	.word	0x000002d0


	//   ....[7]....
        /*057c*/ 	.word	0x00000430


	//   ....[8]....
        /*0580*/ 	.word	0x00000470


	//   ....[9]....
        /*0584*/ 	.word	0x000004a0


	//   ....[10]....
        /*0588*/ 	.word	0x000004d0


	//   ....[11]....
        /*058c*/ 	.word	0x00000500


	//   ....[12]....
        /*0590*/ 	.word	0x00000530


	//   ....[13]....
        /*0594*/ 	.word	0x000005c0


	//   ....[14]....
        /*0598*/ 	.word	0x00000600


	//   ....[15]....
        /*059c*/ 	.word	0x00000620


	//   ....[16]....
        /*05a0*/ 	.word	0x00000680


	//   ....[17]....
        /*05a4*/ 	.word	0x00002740


	//   ....[18]....
        /*05a8*/ 	.word	0x00002760


	//   ....[19]....
        /*05ac*/ 	.word	0x000028f0


	//   ....[20]....
        /*05b0*/ 	.word	0x00002900


	//   ....[21]....
        /*05b4*/ 	.word	0x00002a80


	//   ....[22]....
        /*05b8*/ 	.word	0x00002aa0


	//   ....[23]....
        /*05bc*/ 	.word	0x00002c20


	//   ....[24]....
        /*05c0*/ 	.word	0x00002c30


	//   ....[25]....
        /*05c4*/ 	.word	0x000030d0


	//   ....[26]....
        /*05c8*/ 	.word	0x000030f0


	//   ....[27]....
        /*05cc*/ 	.word	0x00003120


	//   ....[28]....
        /*05d0*/ 	.word	0x00003220


	//   ....[29]....
        /*05d4*/ 	.word	0x000032d0


	//   ....[30]....
        /*05d8*/ 	.word	0x00003340


	//   ....[31]....
        /*05dc*/ 	.word	0x00003600


	//   ....[32]....
        /*05e0*/ 	.word	0x00003610


	//   ....[33]....
        /*05e4*/ 	.word	0x00003f60


	//   ....[34]....
        /*05e8*/ 	.word	0x00003f80


	//   ....[35]....
        /*05ec*/ 	.word	0x00004100


	//   ....[36]....
        /*05f0*/ 	.word	0x00004110


	//   ....[37]....
        /*05f4*/ 	.word	0x000042e0


	//   ....[38]....
        /*05f8*/ 	.word	0x000044a0


	//   ....[39]....
        /*05fc*/ 	.word	0x000044b0


	//   ....[40]....
        /*0600*/ 	.word	0x000044c0


	//   ....[41]....
        /*0604*/ 	.word	0x00004c50


	//   ....[42]....
        /*0608*/ 	.word	0x00004c70


	//   ....[43]....
        /*060c*/ 	.word	0x00004c90


	//   ....[44]....
        /*0610*/ 	.word	0x00004ca0


	//   ....[45]....
        /*0614*/ 	.word	0x00004cd0


	//   ....[46]....
        /*0618*/ 	.word	0x00004cf0


	//   ....[47]....
        /*061c*/ 	.word	0x00004d10


	//   ....[48]....
        /*0620*/ 	.word	0x00004d20


	//   ....[49]....
        /*0624*/ 	.word	0x000061f0


	//   ....[50]....
        /*0628*/ 	.word	0x00006210


	//   ....[51]....
        /*062c*/ 	.word	0x00006380


	//   ....[52]....
        /*0630*/ 	.word	0x00006390


	//   ....[53]....
        /*0634*/ 	.word	0x00006cb0


	//   ....[54]....
        /*0638*/ 	.word	0x00006cd0


	//   ....[55]....
        /*063c*/ 	.word	0x00006e20


	//   ....[56]....
        /*0640*/ 	.word	0x00006e30


	//   ....[57]....
        /*0644*/ 	.word	0x00006ff0


	//   ....[58]....
        /*0648*/ 	.word	0x000071a0


	//   ....[59]....
        /*064c*/ 	.word	0x000071b0


	//   ....[60]....
        /*0650*/ 	.word	0x000071c0


	//   ....[61]....
        /*0654*/ 	.word	0x00007740


	//   ....[62]....
        /*0658*/ 	.word	0x00007760


	//   ....[63]....
        /*065c*/ 	.word	0x00007840


	//   ....[64]....
        /*0660*/ 	.word	0x00007860


	//   ....[65]....
        /*0664*/ 	.word	0x00007940


	//   ....[66]....
        /*0668*/ 	.word	0x00007960


	//   ....[67]....
        /*066c*/ 	.word	0x00007a40


	//   ....[68]....
        /*0670*/ 	.word	0x00007a60


	//   ....[69]....
        /*0674*/ 	.word	0x000094e0


	//   ....[70]....
        /*0678*/ 	.word	0x000094f0


	//   ....[71]....
        /*067c*/ 	.word	0x00009660


	//   ....[72]....
        /*0680*/ 	.word	0x00009670


	//   ....[73]....
        /*0684*/ 	.word	0x00009f90


	//   ....[74]....
        /*0688*/ 	.word	0x00009fb0


	//   ....[75]....
        /*068c*/ 	.word	0x0000a0d0


	//   ....[76]....
        /*0690*/ 	.word	0x0000a0e0


	//   ....[77]....
        /*0694*/ 	.word	0x0000a510


	//   ....[78]....
        /*0698*/ 	.word	0x0000a540


	//   ....[79]....
        /*069c*/ 	.word	0x0000a560


	//   ....[80]....
        /*06a0*/ 	.word	0x0000a580


	//   ....[81]....
        /*06a4*/ 	.word	0x0000a5a0


	//   ....[82]....
        /*06a8*/ 	.word	0x0000a5c0


	//   ....[83]....
        /*06ac*/ 	.word	0x0000a5e0


	//   ....[84]....
        /*06b0*/ 	.word	0x0000a600


	//   ....[85]....
        /*06b4*/ 	.word	0x0000bdc0


	//   ....[86]....
        /*06b8*/ 	.word	0x0000bdf0


	//   ....[87]....
        /*06bc*/ 	.word	0x0000be00


	//   ....[88]....
        /*06c0*/ 	.word	0x0000be10


	//   ....[89]....
        /*06c4*/ 	.word	0x0000be20


	//   ....[90]....
        /*06c8*/ 	.word	0x0000be50


	//   ....[91]....
        /*06cc*/ 	.word	0x0000be70


	//   ....[92]....
        /*06d0*/ 	.word	0x0000be90


	//   ....[93]....
        /*06d4*/ 	.word	0x0000d3c0


	//   ....[94]....
        /*06d8*/ 	.word	0x0000d3d0


	//   ....[95]....
        /*06dc*/ 	.word	0x0000d3e0


	//   ....[96]....
        /*06e0*/ 	.word	0x0000d3f0


	//   ....[97]....
        /*06e4*/ 	.word	0x0000d400


	//   ....[98]....
        /*06e8*/ 	.word	0x0000d410


	//   ....[99]....
        /*06ec*/ 	.word	0x0000d420


	//   ....[100]....
        /*06f0*/ 	.word	0x0000d440


	//   ....[101]....
        /*06f4*/ 	.word	0x0000d830


	//   ....[102]....
        /*06f8*/ 	.word	0x0000d850


	//   ....[103]....
        /*06fc*/ 	.word	0x0000d9b0


	//   ....[104]....
        /*0700*/ 	.word	0x0000d9c0


	//   ....[105]....
        /*0704*/ 	.word	0x0000db20


	//   ....[106]....
        /*0708*/ 	.word	0x0000db40


	//   ....[107]....
        /*070c*/ 	.word	0x0000dca0


	//   ....[108]....
        /*0710*/ 	.word	0x0000dcb0


	//   ....[109]....
        /*0714*/ 	.word	0x0000e000


	//   ....[110]....
        /*0718*/ 	.word	0x0000e020


	//   ....[111]....
        /*071c*/ 	.word	0x0000e570


	//   ....[112]....
        /*0720*/ 	.word	0x0000e580


	//   ....[113]....
        /*0724*/ 	.word	0x0000ead0


	//   ....[114]....
        /*0728*/ 	.word	0x0000eaf0


	//   ....[115]....
        /*072c*/ 	.word	0x0000f040


	//   ....[116]....
        /*0730*/ 	.word	0x0000f050


	//   ....[117]....
        /*0734*/ 	.word	0x0000fca0


	//   ....[118]....
        /*0738*/ 	.word	0x0000fcc0


	//   ....[119]....
        /*073c*/ 	.word	0x0000fe30


	//   ....[120]....
        /*0740*/ 	.word	0x0000fe40


	//   ....[121]....
        /*0744*/ 	.word	0x0000ffa0


	//   ....[122]....
        /*0748*/ 	.word	0x0000ffc0


	//   ....[123]....
        /*074c*/ 	.word	0x00010120


	//   ....[124]....
        /*0750*/ 	.word	0x00010130


	//   ....[125]....
        /*0754*/ 	.word	0x00010330


	//   ....[126]....
        /*0758*/ 	.word	0x00010350


	//   ....[127]....
        /*075c*/ 	.word	0x00010470


	//   ....[128]....
        /*0760*/ 	.word	0x000104b0


	//   ....[129]....
        /*0764*/ 	.word	0x000104e0


	//   ....[130]....
        /*0768*/ 	.word	0x00010510


	//   ....[131]....
        /*076c*/ 	.word	0x00010540


	//   ....[132]....
        /*0770*/ 	.word	0x00010570


	//   ....[133]....
        /*0774*/ 	.word	0x000106c0


	//   ....[134]....
        /*0778*/ 	.word	0x00010700


	//   ....[135]....
        /*077c*/ 	.word	0x00010730


	//   ....[136]....
        /*0780*/ 	.word	0x00010760


	//   ....[137]....
        /*0784*/ 	.word	0x00010790


	//   ....[138]....
        /*0788*/ 	.word	0x000107c0


	//   ....[139]....
        /*078c*/ 	.word	0x00010850


	//   ....[140]....
        /*0790*/ 	.word	0x00010890


	//   ....[141]....
        /*0794*/ 	.word	0x000108a0


	//   ....[142]....
        /*0798*/ 	.word	0x00010900


	//   ....[143]....
        /*079c*/ 	.word	0x000112b0


	//   ....[144]....
        /*07a0*/ 	.word	0x00011310


	//   ....[145]....
        /*07a4*/ 	.word	0x00011360


	//   ....[146]....
        /*07a8*/ 	.word	0x000113b0


	//   ....[147]....
        /*07ac*/ 	.word	0x00011400


	//   ....[148]....
        /*07b0*/ 	.word	0x00011470


	//   ....[149]....
        /*07b4*/ 	.word	0x000114c0


	//   ....[150]....
        /*07b8*/ 	.word	0x00011530


	//   ....[151]....
        /*07bc*/ 	.word	0x000115a0


	//   ....[152]....
        /*07c0*/ 	.word	0x00011610


	//   ....[153]....
        /*07c4*/ 	.word	0x00011680


	//   ....[154]....
        /*07c8*/ 	.word	0x000116f0


	//   ....[155]....
        /*07cc*/ 	.word	0x00011760


	//   ....[156]....
        /*07d0*/ 	.word	0x000117c0


	//   ....[157]....
        /*07d4*/ 	.word	0x00011830


	//   ....[158]....
        /*07d8*/ 	.word	0x000118a0


	//   ....[159]....
        /*07dc*/ 	.word	0x00011910


	//   ....[160]....
        /*07e0*/ 	.word	0x00011970


	//   ....[161]....
        /*07e4*/ 	.word	0x000119e0


	//   ....[162]....
        /*07e8*/ 	.word	0x00011a40


	//   ....[163]....
        /*07ec*/ 	.word	0x00011ab0


	//   ....[164]....
        /*07f0*/ 	.word	0x00011b20


	//   ....[165]....
        /*07f4*/ 	.word	0x00011b90


	//   ....[166]....
        /*07f8*/ 	.word	0x00011bf0


	//   ....[167]....
        /*07fc*/ 	.word	0x00011c60


	//   ....[168]....
        /*0800*/ 	.word	0x00011cd0


	//   ....[169]....
        /*0804*/ 	.word	0x00011ec0


	//   ....[170]....
        /*0808*/ 	.word	0x000120b0


	//   ....[171]....
        /*080c*/ 	.word	0x00012550


	//   ....[172]....
        /*0810*/ 	.word	0x000125a0


	//   ....[173]....
        /*0814*/ 	.word	0x000125f0


	//   ....[174]....
        /*0818*/ 	.word	0x00012640


	//   ....[175]....
        /*081c*/ 	.word	0x00012690


	//   ....[176]....
        /*0820*/ 	.word	0x000126e0


	//   ....[177]....
        /*0824*/ 	.word	0x00012730


	//   ....[178]....
        /*0828*/ 	.word	0x00012780


	//   ....[179]....
        /*082c*/ 	.word	0x000127f0


	//   ....[180]....
        /*0830*/ 	.word	0x00012860


	//   ....[181]....
        /*0834*/ 	.word	0x000128d0


	//   ....[182]....
        /*0838*/ 	.word	0x00012930


	//   ....[183]....
        /*083c*/ 	.word	0x000129a0


	//   ....[184]....
        /*0840*/ 	.word	0x00012a10


	//   ....[185]....
        /*0844*/ 	.word	0x00012a80


	//   ....[186]....
        /*0848*/ 	.word	0x00012ae0


	//   ....[187]....
        /*084c*/ 	.word	0x00012b40


	//   ....[188]....
        /*0850*/ 	.word	0x00012ba0


	//   ....[189]....
        /*0854*/ 	.word	0x00012d70


	//   ....[190]....
        /*0858*/ 	.word	0x00012f40


	//   ....[191]....
        /*085c*/ 	.word	0x00013400


	//   ....[192]....
        /*0860*/ 	.word	0x00013440


	//   ....[193]....
        /*0864*/ 	.word	0x00013490


	//   ....[194]....
        /*0868*/ 	.word	0x000134d0


	//   ....[195]....
        /*086c*/ 	.word	0x00013520


	//   ....[196]....
        /*0870*/ 	.word	0x00013560


	//   ....[197]....
        /*0874*/ 	.word	0x000135b0


	//   ....[198]....
        /*0878*/ 	.word	0x000135f0


	//   ....[199]....
        /*087c*/ 	.word	0x00013640


	//   ....[200]....
        /*0880*/ 	.word	0x000136a0


	//   ....[201]....
        /*0884*/ 	.word	0x00013700


	//   ....[202]....
        /*0888*/ 	.word	0x00013770


	//   ....[203]....
        /*088c*/ 	.word	0x000137e0


	//   ....[204]....
        /*0890*/ 	.word	0x00013850


	//   ....[205]....
        /*0894*/ 	.word	0x000138b0


	//   ....[206]....
        /*0898*/ 	.word	0x00013900


	//   ....[207]....
        /*089c*/ 	.word	0x00013940


	//   ....[208]....
        /*08a0*/ 	.word	0x00013990


	//   ....[209]....
        /*08a4*/ 	.word	0x000139d0


	//   ....[210]....
        /*08a8*/ 	.word	0x00013a20


	//   ....[211]....
        /*08ac*/ 	.word	0x00013a60


	//   ....[212]....
        /*08b0*/ 	.word	0x00013ab0


	//   ....[213]....
        /*08b4*/ 	.word	0x00013af0


	//   ....[214]....
        /*08b8*/ 	.word	0x00013b40


	//   ....[215]....
        /*08bc*/ 	.word	0x00013b90


	//   ....[216]....
        /*08c0*/ 	.word	0x00013be0


	//   ....[217]....
        /*08c4*/ 	.word	0x00013c30


	//   ....[218]....
        /*08c8*/ 	.word	0x00013c80


	//   ....[219]....
        /*08cc*/ 	.word	0x00013cd0


	//   ....[220]....
        /*08d0*/ 	.word	0x00013d20


	//   ....[221]....
        /*08d4*/ 	.word	0x00013d70


	//   ....[222]....
        /*08d8*/ 	.word	0x00013de0


	//   ....[223]....
        /*08dc*/ 	.word	0x00013e50


	//   ....[224]....
        /*08e0*/ 	.word	0x00013ec0


	//   ....[225]....
        /*08e4*/ 	.word	0x00013f20


	//   ....[226]....
        /*08e8*/ 	.word	0x00013f90


	//   ....[227]....
        /*08ec*/ 	.word	0x00014000


	//   ....[228]....
        /*08f0*/ 	.word	0x00014070


	//   ....[229]....
        /*08f4*/ 	.word	0x000140d0


	//   ....[230]....
        /*08f8*/ 	.word	0x00014140


	//   ....[231]....
        /*08fc*/ 	.word	0x000141b0


	//   ....[232]....
        /*0900*/ 	.word	0x00014220


	//   ....[233]....
        /*0904*/ 	.word	0x00014280


	//   ....[234]....
        /*0908*/ 	.word	0x000142f0


	//   ....[235]....
        /*090c*/ 	.word	0x00014360


	//   ....[236]....
        /*0910*/ 	.word	0x000143d0


	//   ....[237]....
        /*0914*/ 	.word	0x00014430


	//   ....[238]....
        /*0918*/ 	.word	0x000144a0


	//   ....[239]....
        /*091c*/ 	.word	0x00014510


	//   ....[240]....
        /*0920*/ 	.word	0x00014580


	//   ....[241]....
        /*0924*/ 	.word	0x000145e0


	//   ....[242]....
        /*0928*/ 	.word	0x00014650


	//   ....[243]....
        /*092c*/ 	.word	0x000146c0


	//   ....[244]....
        /*0930*/ 	.word	0x00014730


	//   ....[245]....
        /*0934*/ 	.word	0x00014790


	//   ....[246]....
        /*0938*/ 	.word	0x00014800


	//   ....[247]....
        /*093c*/ 	.word	0x00014870


	//   ....[248]....
        /*0940*/ 	.word	0x000148c0


	//   ....[249]....
        /*0944*/ 	.word	0x00014900


	//   ....[250]....
        /*0948*/ 	.word	0x00014950


	//   ....[251]....
        /*094c*/ 	.word	0x000149a0


	//   ....[252]....
        /*0950*/ 	.word	0x000149f0


	//   ....[253]....
        /*0954*/ 	.word	0x00014a60


	//   ....[254]....
        /*0958*/ 	.word	0x00014ab0


	//   ....[255]....
        /*095c*/ 	.word	0x00014b00


	//   ....[0]....
        /*0960*/ 	.word	0x00014b50


	//   ....[1]....
        /*0964*/ 	.word	0x00014ba0


	//   ....[2]....
        /*0968*/ 	.word	0x00014bf0


	//   ....[3]....
        /*096c*/ 	.word	0x00014c60


	//   ....[4]....
        /*0970*/ 	.word	0x00014cb0


	//   ....[5]....
        /*0974*/ 	.word	0x00014d20


	//   ....[6]....
        /*0978*/ 	.word	0x00014d80


	//   ....[7]....
        /*097c*/ 	.word	0x00014df0


	//----- nvinfo : EIATTR_EXIT_INSTR_OFFSETS
	.align		4
.L_548:
        /*0980*/ 	.byte	0x04, 0x1c
        /*0982*/ 	.short	(.L_550 - .L_549)


	//   ....[0]....
.L_549:
        /*0984*/ 	.word	0x00000fe0


	//   ....[1]....
        /*0988*/ 	.word	0x00011270


	//----- nvinfo : EIATTR_MAX_THREADS
	.align		4
.L_550:
        /*098c*/ 	.byte	0x04, 0x05
        /*098e*/ 	.short	(.L_552 - .L_551)
.L_551:
        /*0990*/ 	.word	0x00000080
        /*0994*/ 	.word	0x00000001
        /*0998*/ 	.word	0x00000001


	//----- nvinfo : EIATTR_CRS_STACK_SIZE
	.align		4
.L_552:
        /*099c*/ 	.byte	0x04, 0x1e
        /*099e*/ 	.short	(.L_554 - .L_553)
.L_553:
        /*09a0*/ 	.word	0x00000000
.L_554:


//--------------------- .nv.info._ZN7cutlass13device_kernelIN5flash19enable_sm80_to_sm89INS1_16FlashAttnFwdSm80INS1_25CollectiveMainloopFwdSm80ILi4ELi1ELb0EN4cute5tupleIJNS5_1CILi128EEENS7_ILi48EEENS7_ILi96EEEEEELi96ENS_10bfloat16_tEfNS_4arch4Sm80ELb1ELb0ELb0ELb1ELb1ELb1ELb1ELb1EEENS1_21CollectiveEpilogueFwdINS6_IJS8_SA_S9_EEENS6_IJNS7_ILi1EEESI_SI_EEESC_SE_Li128ELb1ELb1ELb1ELb0EEENS1_36VarlenDynamicPersistentTileSchedulerILi128ELi48ELi128ELi128ELb1ELb1ELb0ELb1ELb1ELb1EEEEEEEEEvNT_6ParamsE --------------------------
	.section	.nv.info._ZN7cutlass13device_kernelIN5flash19enable_sm80_to_sm89INS1_16FlashAttnFwdSm80INS1_25CollectiveMainloopFwdSm80ILi4ELi1ELb0EN4cute5tupleIJNS5_1CILi128EEENS7_ILi48EEENS7_ILi96EEEEEELi96ENS_10bfloat16_tEfNS_4arch4Sm80ELb1ELb0ELb0ELb1ELb1ELb1ELb1ELb1EEENS1_21CollectiveEpilogueFwdINS6_IJS8_SA_S9_EEENS6_IJNS7_ILi1EEESI_SI_EEESC_SE_Li128ELb1ELb1ELb1ELb0EEENS1_36VarlenDynamicPersistentTileSchedulerILi128ELi48ELi128ELi128ELb1ELb1ELb0ELb1ELb1ELb1EEEEEEEEEvNT_6ParamsE,"",@"SHT_CUDA_INFO"
	.sectionflags	@""
	.align	4


	//----- nvinfo : EIATTR_CUDA_API_VERSION
	.align		4
        /*0000*/ 	.byte	0x04, 0x37
        /*0002*/ 	.short	(.L_556 - .L_555)
.L_555:
        /*0004*/ 	.word	0x00000082


	//----- nvinfo : EIATTR_SW2861232_WAR
	.align		4
.L_556:
        /*0008*/ 	.byte	0x01, 0x35
	.zero		2


	//----- nvinfo : EIATTR_PARAM_CBANK
	.align		4
        /*000c*/ 	.byte	0x04, 0x0a
        /*000e*/ 	.short	(.L_558 - .L_557)
	.align		4
.L_557:
        /*0010*/ 	.word	index@(.nv.constant0._ZN7cutlass13device_kernelIN5flash19enable_sm80_to_sm89INS1_16FlashAttnFwdSm80INS1_25CollectiveMainloopFwdSm80ILi4ELi1ELb0EN4cute5tupleIJNS5_1CILi128EEENS7_ILi48EEENS7_ILi96EEEEEELi96ENS_10bfloat16_tEfNS_4arch4Sm80ELb1ELb0ELb0ELb1ELb1ELb1ELb1ELb1EEENS1_21CollectiveEpilogueFwdINS6_IJS8_SA_S9_EEENS6_IJNS7_ILi1EEESI_SI_EEESC_SE_Li128ELb1ELb1ELb1ELb0EEENS1_36VarlenDynamicPersistentTileSchedulerILi128ELi48ELi128ELi128ELb1ELb1ELb0ELb1ELb1ELb1EEEEEEEEEvNT_6ParamsE)
        /*0014*/ 	.short	0x0160
        /*0016*/ 	.short	0x0438


	//----- nvinfo : EIATTR_CBANK_PARAM_SIZE
	.align		4
.L_558:
        /*0018*/ 	.byte	0x03, 0x19
        /*001a*/ 	.short	0x0438


	//----- nvinfo : EIATTR_KPARAM_INFO
	.align		4
        /*001c*/ 	.byte	0x04, 0x17
        /*001e*/ 	.short	(.L_560 - .L_559)
.L_559:
        /*0020*/ 	.word	0x00000000
        /*0024*/ 	.short	0x0000
        /*0026*/ 	.short	0x0000
        /*0028*/ 	.byte	0x00, 0xf0, 0xe1, 0x10


	//----- nvinfo : EIATTR_MAXREG_COUNT
	.align		4
.L_560:
        /*002c*/ 	.byte	0x03, 0x1b
        /*002e*/ 	.short	0x00ff


	//----- nvinfo : EIATTR_NUM_BARRIERS
	.align		4
        /*0030*/ 	.byte	0x02, 0x4c
        /*0032*/ 	.byte	0x06
	.zero		1


	//----- nvinfo : EIATTR_ANNOTATIONS
	.align		4
        /*0034*/ 	.byte	0x04, 0x55
        /*0036*/ 	.short	(.L_562 - .L_561)


	//   ....[0]....
.L_561:
        /* <DEDUP_REMOVED lines=213> */


	//----- nvinfo : EIATTR_MERCURY_ISA_VERSION
	.align		4
.L_562:
        /*0d70*/ 	.byte	0x03, 0x5f
        /*0d72*/ 	.short	0x0000


	//----- nvinfo : EIATTR_INT_WARP_WIDE_INSTR_OFFSETS
	.align		4
        /*0d74*/ 	.byte	0x04, 0x31
        /*0d76*/ 	.short	(.L_564 - .L_563)


	//   ....[0]....
.L_563:
        /*0d78*/ 	.word	0x00019e50


	//   ....[1]....
        /*0d7c*/ 	.word	0x00019ed0


	//----- nvinfo : EIATTR_COOP_GROUP_MASK_REGIDS
	.align		4
.L_564:
        /*0d80*/ 	.byte	0x04, 0x29
        /*0d82*/ 	.short	(.L_566 - .L_565)


	//   ....[0]....
.L_565:
        /*0d84*/ 	.word	0xffffffff


	//   ....[1]....
        /*0d88*/ 	.word	0xffffffff


	//   ....[2]....
        /*0d8c*/ 	.word	0xffffffff


	//   ....[3]....
        /*0d90*/ 	.word	0xffffffff


	//   ....[4]....
        /*0d94*/ 	.word	0xffffffff


	//   ....[5]....
        /*0d98*/ 	.word	0xffffffff


	//   ....[6]....
        /*0d9c*/ 	.word	0xffffffff


	//   ....[7]....
        /*0da0*/ 	.word	0xffffffff


	//   ....[8]....
        /*0da4*/ 	.word	0xffffffff


	//   ....[9]....
        /*0da8*/ 	.word	0xffffffff


	//   ....[10]....
        /*0dac*/ 	.word	0xffffffff


	//   ....[11]....
        /*0db0*/ 	.word	0xffffffff


	//   ....[12]....
        /*0db4*/ 	.word	0xffffffff


	//   ....[13]....
        /*0db8*/ 	.word	0xffffffff


	//   ....[14]....
        /*0dbc*/ 	.word	0xffffffff


	//   ....[15]....
        /*0dc0*/ 	.word	0xffffffff


	//   ....[16]....
        /*0dc4*/ 	.word	0xffffffff


	//   ....[17]....
        /*0dc8*/ 	.word	0xffffffff


	//   ....[18]....
        /*0dcc*/ 	.word	0xffffffff


	//   ....[19]....
        /*0dd0*/ 	.word	0xffffffff


	//   ....[20]....
        /*0dd4*/ 	.word	0xffffffff


	//   ....[21]....
        /*0dd8*/ 	.word	0xffffffff


	//   ....[22]....
        /*0ddc*/ 	.word	0xffffffff


	//   ....[23]....
        /*0de0*/ 	.word	0xffffffff


	//   ....[24]....
        /*0de4*/ 	.word	0xffffffff


	//   ....[25]....
        /*0de8*/ 	.word	0xffffffff


	//   ....[26]....
        /*0dec*/ 	.word	0xffffffff


	//   ....[27]....
        /*0df0*/ 	.word	0xffffffff


	//   ....[28]....
        /*0df4*/ 	.word	0xffffffff


	//   ....[29]....
        /*0df8*/ 	.word	0xffffffff


	//   ....[30]....
        /*0dfc*/ 	.word	0xffffffff


	//   ....[31]....
        /*0e00*/ 	.word	0xffffffff


	//   ....[32]....
        /*0e04*/ 	.word	0xffffffff


	//   ....[33]....
        /*0e08*/ 	.word	0xffffffff


	//   ....[34]....
        /*0e0c*/ 	.word	0xffffffff


	//   ....[35]....
        /*0e10*/ 	.word	0xffffffff


	//   ....[36]....
        /*0e14*/ 	.word	0xffffffff


	//   ....[37]....
        /*0e18*/ 	.word	0xffffffff


	//   ....[38]....
        /*0e1c*/ 	.word	0xffffffff


	//   ....[39]....
        /*0e20*/ 	.word	0xffffffff


	//   ....[40]....
        /*0e24*/ 	.word	0xffffffff


	//   ....[41]....
        /*0e28*/ 	.word	0xffffffff


	//   ....[42]....
        /*0e2c*/ 	.word	0xffffffff


	//   ....[43]....
        /*0e30*/ 	.word	0xffffffff


	//   ....[44]....
        /*0e34*/ 	.word	0xffffffff


	//   ....[45]....
        /*0e38*/ 	.word	0xffffffff


	//   ....[46]....
        /*0e3c*/ 	.word	0xffffffff


	//   ....[47]....
        /*0e40*/ 	.word	0xffffffff


	//   ....[48]....
        /*0e44*/ 	.word	0xffffffff


	//   ....[49]....
        /*0e48*/ 	.word	0xffffffff


	//   ....[50]....
        /*0e4c*/ 	.word	0xffffffff


	//   ....[51]....
        /*0e50*/ 	.word	0xffffffff


	//   ....[52]....
        /*0e54*/ 	.word	0xffffffff


	//   ....[53]....
        /*0e58*/ 	.word	0xffffffff


	//   ....[54]....
        /*0e5c*/ 	.word	0xffffffff


	//   ....[55]....
        /*0e60*/ 	.word	0xffffffff


	//   ....[56]....
        /*0e64*/ 	.word	0xffffffff


	//   ....[57]....
        /*0e68*/ 	.word	0xffffffff


	//   ....[58]....
        /*0e6c*/ 	.word	0xffffffff


	//   ....[59]....
        /*0e70*/ 	.word	0xffffffff


	//   ....[60]....
        /*0e74*/ 	.word	0xffffffff


	//   ....[61]....
        /*0e78*/ 	.word	0xffffffff


	//   ....[62]....
        /*0e7c*/ 	.word	0xffffffff


	//   ....[63]....
        /*0e80*/ 	.word	0xffffffff


	//   ....[64]....
        /*0e84*/ 	.word	0xffffffff


	//   ....[65]....
        /*0e88*/ 	.word	0xffffffff


	//   ....[66]....
        /*0e8c*/ 	.word	0xffffffff


	//   ....[67]....
        /*0e90*/ 	.word	0xffffffff


	//   ....[68]....
        /*0e94*/ 	.word	0xffffffff


	//   ....[69]....
        /*0e98*/ 	.word	0xffffffff


	//   ....[70]....
        /*0e9c*/ 	.word	0xffffffff


	//   ....[71]....
        /*0ea0*/ 	.word	0xffffffff


	//   ....[72]....
        /*0ea4*/ 	.word	0xffffffff


	//   ....[73]....
        /*0ea8*/ 	.word	0xffffffff


	//   ....[74]....
        /*0eac*/ 	.word	0xffffffff


	//   ....[75]....
        /*0eb0*/ 	.word	0xffffffff


	//   ....[76]....
        /*0eb4*/ 	.word	0xffffffff


	//   ....[77]....
        /*0eb8*/ 	.word	0xffffffff


	//   ....[78]....
        /*0ebc*/ 	.word	0xffffffff


	//   ....[79]....
        /*0ec0*/ 	.word	0xffffffff


	//   ....[80]....
        /*0ec4*/ 	.word	0xffffffff


	//   ....[81]....
        /*0ec8*/ 	.word	0xffffffff


	//   ....[82]....
        /*0ecc*/ 	.word	0xffffffff


	//   ....[83]....
        /*0ed0*/ 	.word	0xffffffff


	//   ....[84]....
        /*0ed4*/ 	.word	0xffffffff


	//   ....[85]....
        /*0ed8*/ 	.word	0xffffffff


	//   ....[86]....
        /*0edc*/ 	.word	0xffffffff


	//   ....[87]....
        /*0ee0*/ 	.word	0xffffffff


	//   ....[88]....
        /*0ee4*/ 	.word	0xffffffff


	//   ....[89]....
        /*0ee8*/ 	.word	0xffffffff


	//   ....[90]....
        /*0eec*/ 	.word	0xffffffff


	//   ....[91]....
        /*0ef0*/ 	.word	0xffffffff


	//   ....[92]....
        /*0ef4*/ 	.word	0xffffffff


	//   ....[93]....
        /*0ef8*/ 	.word	0xffffffff


	//   ....[94]....
        /*0efc*/ 	.word	0xffffffff


	//   ....[95]....
        /*0f00*/ 	.word	0xffffffff


	//   ....[96]....
        /*0f04*/ 	.word	0xffffffff


	//   ....[97]....
        /*0f08*/ 	.word	0xffffffff


	//   ....[98]....
        /*0f0c*/ 	.word	0xffffffff


	//   ....[99]....
        /*0f10*/ 	.word	0xffffffff


	//   ....[100]....
        /*0f14*/ 	.word	0xffffffff


	//   ....[101]....
        /*0f18*/ 	.word	0xffffffff


	//   ....[102]....
        /*0f1c*/ 	.word	0xffffffff


	//   ....[103]....
        /*0f20*/ 	.word	0xffffffff


	//   ....[104]....
        /*0f24*/ 	.word	0xffffffff


	//   ....[105]....
        /*0f28*/ 	.word	0xffffffff


	//   ....[106]....
        /*0f2c*/ 	.word	0xffffffff


	//   ....[107]....
        /*0f30*/ 	.word	0xffffffff


	//   ....[108]....
        /*0f34*/ 	.word	0xffffffff


	//   ....[109]....
        /*0f38*/ 	.word	0xffffffff


	//   ....[110]....
        /*0f3c*/ 	.word	0xffffffff


	//   ....[111]....
        /*0f40*/ 	.word	0xffffffff


	//   ....[112]....
        /*0f44*/ 	.word	0xffffffff


	//   ....[113]....
        /*0f48*/ 	.word	0xffffffff


	//   ....[114]....
        /*0f4c*/ 	.word	0xffffffff


	//   ....[115]....
        /*0f50*/ 	.word	0xffffffff


	//   ....[116]....
        /*0f54*/ 	.word	0xffffffff


	//   ....[117]....
        /*0f58*/ 	.word	0xffffffff


	//   ....[118]....
        /*0f5c*/ 	.word	0xffffffff


	//   ....[119]....
        /*0f60*/ 	.word	0xffffffff


	//   ....[120]....
        /*0f64*/ 	.word	0xffffffff


	//   ....[121]....
        /*0f68*/ 	.word	0xffffffff


	//   ....[122]....
        /*0f6c*/ 	.word	0xffffffff


	//   ....[123]....
        /*0f70*/ 	.word	0xffffffff


	//   ....[124]....
        /*0f74*/ 	.word	0xffffffff


	//   ....[125]....
        /*0f78*/ 	.word	0xffffffff


	//   ....[126]....
        /*0f7c*/ 	.word	0xffffffff


	//   ....[127]....
        /*0f80*/ 	.word	0xffffffff


	//   ....[128]....
        /*0f84*/ 	.word	0xffffffff


	//   ....[129]....
        /*0f88*/ 	.word	0xffffffff


	//   ....[130]....
        /*0f8c*/ 	.word	0xffffffff


	//   ....[131]....
        /*0f90*/ 	.word	0xffffffff


	//   ....[132]....
        /*0f94*/ 	.word	0xffffffff


	//   ....[133]....
        /*0f98*/ 	.word	0xffffffff


	//   ....[134]....
        /*0f9c*/ 	.word	0xffffffff


	//   ....[135]....
        /*0fa0*/ 	.word	0xffffffff


	//   ....[136]....
        /*0fa4*/ 	.word	0xffffffff


	//   ....[137]....
        /*0fa8*/ 	.word	0xffffffff


	//   ....[138]....
        /*0fac*/ 	.word	0xffffffff


	//   ....[139]....
        /*0fb0*/ 	.word	0xffffffff


	//   ....[140]....
        /*0fb4*/ 	.word	0xffffffff


	//   ....[141]....
        /*0fb8*/ 	.word	0xffffffff


	//   ....[142]....
        /*0fbc*/ 	.word	0xffffffff


	//   ....[143]....
        /*0fc0*/ 	.word	0xffffffff


	//   ....[144]....
        /*0fc4*/ 	.word	0xffffffff


	//   ....[145]....
        /*0fc8*/ 	.word	0xffffffff


	//   ....[146]....
        /*0fcc*/ 	.word	0xffffffff


	//   ....[147]....
        /*0fd0*/ 	.word	0xffffffff


	//   ....[148]....
        /*0fd4*/ 	.word	0xffffffff


	//   ....[149]....
        /*0fd8*/ 	.word	0xffffffff


	//   ....[150]....
        /*0fdc*/ 	.word	0xffffffff


	//   ....[151]....
        /*0fe0*/ 	.word	0xffffffff


	//   ....[152]....
        /*0fe4*/ 	.word	0xffffffff


	//   ....[153]....
        /*0fe8*/ 	.word	0xffffffff


	//   ....[154]....
        /*0fec*/ 	.word	0xffffffff


	//   ....[155]....
        /*0ff0*/ 	.word	0xffffffff


	//   ....[156]....
        /*0ff4*/ 	.word	0xffffffff


	//   ....[157]....
        /*0ff8*/ 	.word	0xffffffff


	//   ....[158]....
        /*0ffc*/ 	.word	0xffffffff


	//   ....[159]....
        /*1000*/ 	.word	0xffffffff


	//   ....[160]....
        /*1004*/ 	.word	0xffffffff


	//   ....[161]....
        /*1008*/ 	.word	0xffffffff


	//   ....[162]....
        /*100c*/ 	.word	0xffffffff


	//   ....[163]....
        /*1010*/ 	.word	0xffffffff


	//   ....[164]....
        /*1014*/ 	.word	0xffffffff


	//   ....[165]....
        /*1018*/ 	.word	0xffffffff


	//   ....[166]....
        /*101c*/ 	.word	0xffffffff


	//   ....[167]....
        /*1020*/ 	.word	0xffffffff


	//   ....[168]....
        /*1024*/ 	.word	0xffffffff


	//   ....[169]....
        /*1028*/ 	.word	0xffffffff


	//   ....[170]....
        /*102c*/ 	.word	0xffffffff


	//   ....[171]....
        /*1030*/ 	.word	0xffffffff


	//   ....[172]....
        /*1034*/ 	.word	0xffffffff


	//   ....[173]....
        /*1038*/ 	.word	0xffffffff


	//   ....[174]....
        /*103c*/ 	.word	0xffffffff


	//   ....[175]....
        /*1040*/ 	.word	0xffffffff


	//   ....[176]....
        /*1044*/ 	.word	0xffffffff


	//   ....[177]....
        /*1048*/ 	.word	0xffffffff


	//   ....[178]....
        /*104c*/ 	.word	0xffffffff


	//   ....[179]....
        /*1050*/ 	.word	0xffffffff


	//   ....[180]....
        /*1054*/ 	.word	0xffffffff


	//   ....[181]....
        /*1058*/ 	.word	0xffffffff


	//   ....[182]....
        /*105c*/ 	.word	0xffffffff


	//   ....[183]....
        /*1060*/ 	.word	0xffffffff


	//   ....[184]....
        /*1064*/ 	.word	0xffffffff


	//   ....[185]....
        /*1068*/ 	.word	0xffffffff


	//   ....[186]....
        /*106c*/ 	.word	0xffffffff


	//   ....[187]....
        /*1070*/ 	.word	0xffffffff


	//   ....[188]....
        /*1074*/ 	.word	0xffffffff


	//   ....[189]....
        /*1078*/ 	.word	0xffffffff


	//   ....[190]....
        /*107c*/ 	.word	0xffffffff


	//   ....[191]....
        /*1080*/ 	.word	0xffffffff


	//   ....[192]....
        /*1084*/ 	.word	0xffffffff


	//   ....[193]....
        /*1088*/ 	.word	0xffffffff


	//   ....[194]....
        /*108c*/ 	.word	0xffffffff


	//   ....[195]....
        /*1090*/ 	.word	0xffffffff


	//   ....[196]....
        /*1094*/ 	.word	0xffffffff


	//   ....[197]....
        /*1098*/ 	.word	0xffffffff


	//   ....[198]....
        /*109c*/ 	.word	0xffffffff


	//   ....[199]....
        /*10a0*/ 	.word	0xffffffff


	//   ....[200]....
        /*10a4*/ 	.word	0xffffffff


	//   ....[201]....
        /*10a8*/ 	.word	0xffffffff


	//   ....[202]....
        /*10ac*/ 	.word	0xffffffff


	//   ....[203]....
        /*10b0*/ 	.word	0xffffffff


	//   ....[204]....
        /*10b4*/ 	.word	0xffffffff


	//   ....[205]....
        /*10b8*/ 	.word	0xffffffff


	//   ....[206]....
        /*10bc*/ 	.word	0xffffffff


	//   ....[207]....
        /*10c0*/ 	.word	0xffffffff


	//   ....[208]....
        /*10c4*/ 	.word	0xffffffff


	//   ....[209]....
        /*10c8*/ 	.word	0xffffffff


	//   ....[210]....
        /*10cc*/ 	.word	0xffffffff


	//   ....[211]....
        /*10d0*/ 	.word	0xffffffff


	//   ....[212]....
        /*10d4*/ 	.word	0xffffffff


	//   ....[213]....
        /*10d8*/ 	.word	0xffffffff


	//   ....[214]....
        /*10dc*/ 	.word	0xffffffff


	//   ....[215]....
        /*10e0*/ 	.word	0xffffffff


	//   ....[216]....
        /*10e4*/ 	.word	0xffffffff


	//   ....[217]....
        /*10e8*/ 	.word	0xffffffff


	//   ....[218]....
        /*10ec*/ 	.word	0xffffffff


	//   ....[219]....
        /*10f0*/ 	.word	0xffffffff


	//   ....[220]....
        /*10f4*/ 	.word	0xffffffff


	//   ....[221]....
        /*10f8*/ 	.word	0xffffffff


	//   ....[222]....
        /*10fc*/ 	.word	0xffffffff


	//   ....[223]....
        /*1100*/ 	.word	0xffffffff


	//   ....[224]....
        /*1104*/ 	.word	0xffffffff


	//   ....[225]....
        /*1108*/ 	.word	0xffffffff


	//   ....[226]....
        /*110c*/ 	.word	0xffffffff


	//   ....[227]....
        /*1110*/ 	.word	0xffffffff


	//   ....[228]....
        /*1114*/ 	.word	0xffffffff


	//   ....[229]....
        /*1118*/ 	.word	0xffffffff


	//   ....[230]....
        /*111c*/ 	.word	0xffffffff


	//   ....[231]....
        /*1120*/ 	.word	0xffffffff


	//   ....[232]....
        /*1124*/ 	.word	0xffffffff


	//   ....[233]....
        /*1128*/ 	.word	0xffffffff


	//   ....[234]....
        /*112c*/ 	.word	0xffffffff


	//   ....[235]....
        /*1130*/ 	.word	0xffffffff


	//   ....[236]....
        /*1134*/ 	.word	0xffffffff


	//   ....[237]....
        /*1138*/ 	.word	0xffffffff


	//   ....[238]....
        /*113c*/ 	.word	0xffffffff


	//   ....[239]....
        /*1140*/ 	.word	0xffffffff


	//   ....[240]....
        /*1144*/ 	.word	0xffffffff


	//   ....[241]....
        /*1148*/ 	.word	0xffffffff


	//   ....[242]....
        /*114c*/ 	.word	0xffffffff


	//   ....[243]....
        /*1150*/ 	.word	0xffffffff


	//   ....[244]....
        /*1154*/ 	.word	0xffffffff


	//   ....[245]....
        /*1158*/ 	.word	0xffffffff


	//   ....[246]....
        /*115c*/ 	.word	0xffffffff


	//   ....[247]....
        /*1160*/ 	.word	0xffffffff


	//   ....[248]....
        /*1164*/ 	.word	0xffffffff


	//   ....[249]....
        /*1168*/ 	.word	0xffffffff


	//   ....[250]....
        /*116c*/ 	.word	0xffffffff


	//   ....[251]....
        /*1170*/ 	.word	0xffffffff


	//   ....[252]....
        /*1174*/ 	.word	0xffffffff


	//   ....[253]....
        /*1178*/ 	.word	0xffffffff


	//   ....[254]....
        /*117c*/ 	.word	0xffffffff


	//   ....[255]....
        /*1180*/ 	.word	0xffffffff


	//   ....[0]....
        /*1184*/ 	.word	0xffffffff


	//   ....[1]....
        /*1188*/ 	.word	0xffffffff


	//   ....[2]....
        /*118c*/ 	.word	0xffffffff


	//   ....[3]....
        /*1190*/ 	.word	0xffffffff


	//   ....[4]....
        /*1194*/ 	.word	0xffffffff


	//   ....[5]....
        /*1198*/ 	.word	0xffffffff


	//   ....[6]....
        /*119c*/ 	.word	0xffffffff


	//   ....[7]....
        /*11a0*/ 	.word	0xffffffff


	//   ....[8]....
        /*11a4*/ 	.word	0xffffffff


	//   ....[9]....
        /*11a8*/ 	.word	0xffffffff


	//   ....[10]....
        /*11ac*/ 	.word	0xffffffff


	//   ....[11]....
        /*11b0*/ 	.word	0xffffffff


	//   ....[12]....
        /*11b4*/ 	.word	0xffffffff


	//   ....[13]....
        /*11b8*/ 	.word	0xffffffff


	//   ....[14]....
        /*11bc*/ 	.word	0xffffffff


	//   ....[15]....
        /*11c0*/ 	.word	0xffffffff


	//   ....[16]....
        /*11c4*/ 	.word	0xffffffff


	//   ....[17]....
        /*11c8*/ 	.word	0xffffffff


	//   ....[18]....
        /*11cc*/ 	.word	0xffffffff


	//   ....[19]....
        /*11d0*/ 	.word	0xffffffff


	//   ....[20]....
        /*11d4*/ 	.word	0xffffffff


	//   ....[21]....
        /*11d8*/ 	.word	0xffffffff


	//   ....[22]....
        /*11dc*/ 	.word	0xffffffff


	//   ....[23]....
        /*11e0*/ 	.word	0xffffffff


	//   ....[24]....
        /*11e4*/ 	.word	0xffffffff


	//   ....[25]....
        /*11e8*/ 	.word	0xffffffff


	//   ....[26]....
        /*11ec*/ 	.word	0xffffffff


	//   ....[27]....
        /*11f0*/ 	.word	0xffffffff


	//   ....[28]....
        /*11f4*/ 	.word	0xffffffff


	//   ....[29]....
        /*11f8*/ 	.word	0xffffffff


	//   ....[30]....
        /*11fc*/ 	.word	0xffffffff


	//   ....[31]....
        /*1200*/ 	.word	0xffffffff


	//----- nvinfo : EIATTR_COOP_GROUP_INSTR_OFFSETS
	.align		4
.L_566:
        /*1204*/ 	.byte	0x04, 0x28
        /*1206*/ 	.short	(.L_568 - .L_567)


	//   ....[0]....
.L_567:
        /*1208*/ 	.word	0x00000050


	//   ....[1]....
        /*120c*/ 	.word	0x00000200


	//   ....[2]....
        /*1210*/ 	.word	0x00000230


	//   ....[3]....
        /*1214*/ 	.word	0x00000260


	//   ....[4]....
        /*1218*/ 	.word	0x00000290


	//   ....[5]....
        /*121c*/ 	.word	0x000002c0


	//   ....[6]....
        /*1220*/ 	.word	0x000002f0


	//   ....[7]....
        /*1224*/ 	.word	0x00000450


	//   ....[8]....
        /*1228*/ 	.word	0x00000490


	//   ....[9]....
        /*122c*/ 	.word	0x000004c0


	//   ....[10]....
        /*1230*/ 	.word	0x000004f0


	//   ....[11]....
        /*1234*/ 	.word	0x00000520


	//   ....[12]....
        /*1238*/ 	.word	0x00000550


	//   ....[13]....
        /*123c*/ 	.word	0x000005e0


	//   ....[14]....
        /*1240*/ 	.word	0x00000630


	//   ....[15]....
        /*1244*/ 	.word	0x00000650


	//   ....[16]....
        /*1248*/ 	.word	0x000006b0


	//   ....[17]....
        /*124c*/ 	.word	0x00004080


	//   ....[18]....
        /*1250*/ 	.word	0x00004090


	//   ....[19]....
        /*1254*/ 	.word	0x00005c60


	//   ....[20]....
        /*1258*/ 	.word	0x00005c70


	//   ....[21]....
        /*125c*/ 	.word	0x000075e0


	//   ....[22]....
        /*1260*/ 	.word	0x00007600


	//   ....[23]....
        /*1264*/ 	.word	0x00007c20


	//   ....[24]....
        /*1268*/ 	.word	0x00007c40


	//   ....[25]....
        /*126c*/ 	.word	0x00008c60


	//   ....[26]....
        /*1270*/ 	.word	0x00008c80


	//   ....[27]....
        /*1274*/ 	.word	0x00008e20


	//   ....[28]....
        /*1278*/ 	.word	0x00008e30


	//   ....[29]....
        /*127c*/ 	.word	0x00008fd0


	//   ....[30]....
        /*1280*/ 	.word	0x00008ff0


	//   ....[31]....
        /*1284*/ 	.word	0x00009190


	//   ....[32]....
        /*1288*/ 	.word	0x000091a0


	//   ....[33]....
        /*128c*/ 	.word	0x000096e0


	//   ....[34]....
        /*1290*/ 	.word	0x000096f0


	//   ....[35]....
        /*1294*/ 	.word	0x00009700


	//   ....[36]....
        /*1298*/ 	.word	0x00009710


	//   ....[37]....
        /*129c*/ 	.word	0x00009ba0


	//   ....[38]....
        /*12a0*/ 	.word	0x00009bc0


	//   ....[39]....
        /*12a4*/ 	.word	0x00009be0


	//   ....[40]....
        /*12a8*/ 	.word	0x00009c00


	//   ....[41]....
        /*12ac*/ 	.word	0x0000a120


	//   ....[42]....
        /*12b0*/ 	.word	0x0000a390


	//   ....[43]....
        /*12b4*/ 	.word	0x0000a3d0


	//   ....[44]....
        /*12b8*/ 	.word	0x0000a3f0


	//   ....[45]....
        /*12bc*/ 	.word	0x0000d210


	//   ....[46]....
        /*12c0*/ 	.word	0x0000d230


	//   ....[47]....
        /*12c4*/ 	.word	0x0000d250


	//   ....[48]....
        /*12c8*/ 	.word	0x0000d270


	//   ....[49]....
        /*12cc*/ 	.word	0x0000d5c0


	//   ....[50]....
        /*12d0*/ 	.word	0x0000d830


	//   ....[51]....
        /*12d4*/ 	.word	0x0000d870


	//   ....[52]....
        /*12d8*/ 	.word	0x0000d8b0


	//   ....[53]....
        /*12dc*/ 	.word	0x000108d0


	//   ....[54]....
        /*12e0*/ 	.word	0x00010900


	//   ....[55]....
        /*12e4*/ 	.word	0x00010ac0


	//   ....[56]....
        /*12e8*/ 	.word	0x00010ad0


	//   ....[57]....
        /*12ec*/ 	.word	0x000114c0


	//   ....[58]....
        /*12f0*/ 	.word	0x000114e0


	//   ....[59]....
        /*12f4*/ 	.word	0x00011660


	//   ....[60]....
        /*12f8*/ 	.word	0x00011670


	//   ....[61]....
        /*12fc*/ 	.word	0x00011890


	//   ....[62]....
        /*1300*/ 	.word	0x00011a50


	//   ....[63]....
        /*1304*/ 	.word	0x00011a60


	//   ....[64]....
        /*1308*/ 	.word	0x00011a70


	//   ....[65]....
        /*130c*/ 	.word	0x00012200


	//   ....[66]....
        /*1310*/ 	.word	0x00012220


	//   ....[67]....
        /*1314*/ 	.word	0x00012240


	//   ....[68]....
        /*1318*/ 	.word	0x00012250


	//   ....[69]....
        /*131c*/ 	.word	0x00012280


	//   ....[70]....
        /*1320*/ 	.word	0x000122a0


	//   ....[71]....
        /*1324*/ 	.word	0x000122c0


	//   ....[72]....
        /*1328*/ 	.word	0x000122d0


	//   ....[73]....
        /*132c*/ 	.word	0x00013740


	//   ....[74]....
        /*1330*/ 	.word	0x00013760


	//   ....[75]....
        /*1334*/ 	.word	0x000138d0


	//   ....[76]....
        /*1338*/ 	.word	0x000138e0


	//   ....[77]....
        /*133c*/ 	.word	0x000142a0


	//   ....[78]....
        /*1340*/ 	.word	0x000142c0


	//   ....[79]....
        /*1344*/ 	.word	0x00014410


	//   ....[80]....
        /*1348*/ 	.word	0x00014420


	//   ....[81]....
        /*134c*/ 	.word	0x00014640


	//   ....[82]....
        /*1350*/ 	.word	0x000147f0


	//   ....[83]....
        /*1354*/ 	.word	0x00014800


	//   ....[84]....
        /*1358*/ 	.word	0x00014810


	//   ....[85]....
        /*135c*/ 	.word	0x00014d90


	//   ....[86]....
        /*1360*/ 	.word	0x00014db0


	//   ....[87]....
        /*1364*/ 	.word	0x00014e90


	//   ....[88]....
        /*1368*/ 	.word	0x00014eb0


	//   ....[89]....
        /*136c*/ 	.word	0x00014f90


	//   ....[90]....
        /*1370*/ 	.word	0x00014fb0


	//   ....[91]....
        /*1374*/ 	.word	0x00015090


	//   ....[92]....
        /*1378*/ 	.word	0x000150b0


	//   ....[93]....
        /*137c*/ 	.word	0x00016b60


	//   ....[94]....
        /*1380*/ 	.word	0x00016bb0


	//   ....[95]....
        /*1384*/ 	.word	0x00016ce0


	//   ....[96]....
        /*1388*/ 	.word	0x00016cf0


	//   ....[97]....
        /*138c*/ 	.word	0x000176b0


	//   ....[98]....
        /*1390*/ 	.word	0x000176d0


	//   ....[99]....
        /*1394*/ 	.word	0x000177c0


	//   ....[100]....
        /*1398*/ 	.word	0x000177d0


	//   ....[101]....
        /*139c*/ 	.word	0x00017bd0


	//   ....[102]....
        /*13a0*/ 	.word	0x00017c00


	//   ....[103]....
        /*13a4*/ 	.word	0x00017c20


	//   ....[104]....
        /*13a8*/ 	.word	0x00017c40


	//   ....[105]....
        /*13ac*/ 	.word	0x00017c60


	//   ....[106]....
        /*13b0*/ 	.word	0x00017c80


	//   ....[107]....
        /*13b4*/ 	.word	0x00017ca0


	//   ....[108]....
        /*13b8*/ 	.word	0x00017cc0


	//   ....[109]....
        /*13bc*/ 	.word	0x00019490


	//   ....[110]....
        /*13c0*/ 	.word	0x000194c0


	//   ....[111]....
        /*13c4*/ 	.word	0x000194d0


	//   ....[112]....
        /*13c8*/ 	.word	0x000194e0


	//   ....[113]....
        /*13cc*/ 	.word	0x000194f0


	//   ....[114]....
        /*13d0*/ 	.word	0x00019520


	//   ....[115]....
        /*13d4*/ 	.word	0x00019540


	//   ....[116]....
        /*13d8*/ 	.word	0x00019560


	//   ....[117]....
        /*13dc*/ 	.word	0x0001ab30


	//   ....[118]....
        /*13e0*/ 	.word	0x0001ab40


	//   ....[119]....
        /*13e4*/ 	.word	0x0001ab60


	//   ....[120]....
        /*13e8*/ 	.word	0x0001ab70


	//   ....[121]....
        /*13ec*/ 	.word	0x0001ab80


	//   ....[122]....
        /*13f0*/ 	.word	0x0001ab90


	//   ....[123]....
        /*13f4*/ 	.word	0x0001abb0


	//   ....[124]....
        /*13f8*/ 	.word	0x0001abc0


	//   ....[125]....
        /*13fc*/ 	.word	0x0001b030


	//   ....[126]....
        /*1400*/ 	.word	0x0001b050


	//   ....[127]....
        /*1404*/ 	.word	0x0001b1c0


	//   ....[128]....
        /*1408*/ 	.word	0x0001b1d0


	//   ....[129]....
        /*140c*/ 	.word	0x0001b350


	//   ....[130]....
        /*1410*/ 	.word	0x0001b370


	//   ....[131]....
        /*1414*/ 	.word	0x0001b4f0


	//   ....[132]....
        /*1418*/ 	.word	0x0001b500


	//   ....[133]....
        /*141c*/ 	.word	0x0001b870


	//   ....[134]....
        /*1420*/ 	.word	0x0001b890


	//   ....[135]....
        /*1424*/ 	.word	0x0001bd60


	//   ....[136]....
        /*1428*/ 	.word	0x0001bd70


	//   ....[137]....
        /*142c*/ 	.word	0x0001c240


	//   ....[138]....
        /*1430*/ 	.word	0x0001c260


	//   ....[139]....
        /*1434*/ 	.word	0x0001c740


	//   ....[140]....
        /*1438*/ 	.word	0x0001c750


	//   ....[141]....
        /*143c*/ 	.word	0x0001d420


	//   ....[142]....
        /*1440*/ 	.word	0x0001d440


	//   ....[143]....
        /*1444*/ 	.word	0x0001d5c0


	//   ....[144]....
        /*1448*/ 	.word	0x0001d5d0


	//   ....[145]....
        /*144c*/ 	.word	0x0001d750


	//   ....[146]....
        /*1450*/ 	.word	0x0001d770


	//   ....[147]....
        /*1454*/ 	.word	0x0001d8f0


	//   ....[148]....
        /*1458*/ 	.word	0x0001d900


	//   ....[149]....
        /*145c*/ 	.word	0x0001db40


	//   ....[150]....
        /*1460*/ 	.word	0x0001db60


	//   ....[151]....
        /*1464*/ 	.word	0x0001dc90


	//   ....[152]....
        /*1468*/ 	.word	0x0001dcd0


	//   ....[153]....
        /*146c*/ 	.word	0x0001dd00


	//   ....[154]....
        /*1470*/ 	.word	0x0001dd30


	//   ....[155]....
        /*1474*/ 	.word	0x0001dd60


	//   ....[156]....
        /*1478*/ 	.word	0x0001dd90


	//   ....[157]....
        /*147c*/ 	.word	0x0001df00


	//   ....[158]....
        /*1480*/ 	.word	0x0001df40


	//   ....[159]....
        /*1484*/ 	.word	0x0001df70


	//   ....[160]....
        /*1488*/ 	.word	0x0001dfa0


	//   ....[161]....
        /*148c*/ 	.word	0x0001dfd0


	//   ....[162]....
        /*1490*/ 	.word	0x0001e000


	//   ....[163]....
        /*1494*/ 	.word	0x0001e090


	//   ....[164]....
        /*1498*/ 	.word	0x0001e0f0


	//   ....[165]....
        /*149c*/ 	.word	0x0001e100


	//   ....[166]....
        /*14a0*/ 	.word	0x0001e160


	//   ....[167]....
        /*14a4*/ 	.word	0x0001ebc0


	//   ....[168]....
        /*14a8*/ 	.word	0x0001ec20


	//   ....[169]....
        /*14ac*/ 	.word	0x0001ec70


	//   ....[170]....
        /*14b0*/ 	.word	0x0001ecc0


	//   ....[171]....
        /*14b4*/ 	.word	0x0001ed10


	//   ....[172]....
        /*14b8*/ 	.word	0x0001ed80


	//   ....[173]....
        /*14bc*/ 	.word	0x0001edd0


	//   ....[174]....
        /*14c0*/ 	.word	0x0001ee40


	//   ....[175]....
        /*14c4*/ 	.word	0x0001eeb0


	//   ....[176]....
        /*14c8*/ 	.word	0x0001ef20


	//   ....[177]....
        /*14cc*/ 	.word	0x0001ef90


	//   ....[178]....
        /*14d0*/ 	.word	0x0001f000


	//   ....[179]....
        /*14d4*/ 	.word	0x0001f070


	//   ....[180]....
        /*14d8*/ 	.word	0x0001f0d0


	//   ....[181]....
        /*14dc*/ 	.word	0x0001f140


	//   ....[182]....
        /*14e0*/ 	.word	0x0001f1b0


	//   ....[183]....
        /*14e4*/ 	.word	0x0001f220


	//   ....[184]....
        /*14e8*/ 	.word	0x0001f280


	//   ....[185]....
        /*14ec*/ 	.word	0x0001f2f0


	//   ....[186]....
        /*14f0*/ 	.word	0x0001f350


	//   ....[187]....
        /*14f4*/ 	.word	0x0001f3c0


	//   ....[188]....
        /*14f8*/ 	.word	0x0001f430


	//   ....[189]....
        /*14fc*/ 	.word	0x0001f4a0


	//   ....[190]....
        /*1500*/ 	.word	0x0001f500


	//   ....[191]....
        /*1504*/ 	.word	0x0001f570


	//   ....[192]....
        /*1508*/ 	.word	0x0001f5e0


	//   ....[193]....
        /*150c*/ 	.word	0x0001f7d0


	//   ....[194]....
        /*1510*/ 	.word	0x0001f9c0


	//   ....[195]....
        /*1514*/ 	.word	0x0001fe60


	//   ....[196]....
        /*1518*/ 	.word	0x0001feb0


	//   ....[197]....
        /*151c*/ 	.word	0x0001ff00


	//   ....[198]....
        /*1520*/ 	.word	0x0001ff50


	//   ....[199]....
        /*1524*/ 	.word	0x0001ffa0


	//   ....[200]....
        /*1528*/ 	.word	0x0001fff0


	//   ....[201]....
        /*152c*/ 	.word	0x00020040


	//   ....[202]....
        /*1530*/ 	.word	0x00020090


	//   ....[203]....
        /*1534*/ 	.word	0x00020100


	//   ....[204]....
        /*1538*/ 	.word	0x00020170


	//   ....[205]....
        /*153c*/ 	.word	0x000201e0


	//   ....[206]....
        /*1540*/ 	.word	0x00020240


	//   ....[207]....
        /*1544*/ 	.word	0x000202b0


	//   ....[208]....
        /*1548*/ 	.word	0x00020320


	//   ....[209]....
        /*154c*/ 	.word	0x00020390


	//   ....[210]....
        /*1550*/ 	.word	0x000203f0


	//   ....[211]....
        /*1554*/ 	.word	0x00020460


	//   ....[212]....
        /*1558*/ 	.word	0x000204d0


	//   ....[213]....
        /*155c*/ 	.word	0x000206b0


	//   ....[214]....
        /*1560*/ 	.word	0x00020890


	//   ....[215]....
        /*1564*/ 	.word	0x00020d50


	//   ....[216]....
        /*1568*/ 	.word	0x00020d90


	//   ....[217]....
        /*156c*/ 	.word	0x00020de0


	//   ....[218]....
        /*1570*/ 	.word	0x00020e20


	//   ....[219]....
        /*1574*/ 	.word	0x00020e70


	//   ....[220]....
        /*1578*/ 	.word	0x00020eb0


	//   ....[221]....
        /*157c*/ 	.word	0x00020f00


	//   ....[222]....
        /*1580*/ 	.word	0x00020f40


	//   ....[223]....
        /*1584*/ 	.word	0x00020fa0


	//   ....[224]....
        /*1588*/ 	.word	0x00021010


	//   ....[225]....
        /*158c*/ 	.word	0x00021070


	//   ....[226]....
        /*1590*/ 	.word	0x000210e0


	//   ....[227]....
        /*1594*/ 	.word	0x00021150


	//   ....[228]....
        /*1598*/ 	.word	0x000211c0


	//   ....[229]....
        /*159c*/ 	.word	0x00021220


	//   ....[230]....
        /*15a0*/ 	.word	0x00021270


	//   ....[231]....
        /*15a4*/ 	.word	0x000212b0


	//   ....[232]....
        /*15a8*/ 	.word	0x00021300


	//   ....[233]....
        /*15ac*/ 	.word	0x00021340


	//   ....[234]....
        /*15b0*/ 	.word	0x00021390


	//   ....[235]....
        /*15b4*/ 	.word	0x000213d0


	//   ....[236]....
        /*15b8*/ 	.word	0x00021420


	//   ....[237]....
        /*15bc*/ 	.word	0x00021460


	//   ....[238]....
        /*15c0*/ 	.word	0x000214b0


	//   ....[239]....
        /*15c4*/ 	.word	0x000214f0


	//   ....[240]....
        /*15c8*/ 	.word	0x00021540


	//   ....[241]....
        /*15cc*/ 	.word	0x00021590


	//   ....[242]....
        /*15d0*/ 	.word	0x000215e0


	//   ....[243]....
        /*15d4*/ 	.word	0x00021630


	//   ....[244]....
        /*15d8*/ 	.word	0x00021680


	//   ....[245]....
        /*15dc*/ 	.word	0x000216d0


	//   ....[246]....
        /*15e0*/ 	.word	0x00021740


	//   ....[247]....
        /*15e4*/ 	.word	0x000217b0


	//   ....[248]....
        /*15e8*/ 	.word	0x00021820


	//   ....[249]....
        /*15ec*/ 	.word	0x00021880


	//   ....[250]....
        /*15f0*/ 	.word	0x000218f0


	//   ....[251]....
        /*15f4*/ 	.word	0x00021960


	//   ....[252]....
        /*15f8*/ 	.word	0x000219d0


	//   ....[253]....
        /*15fc*/ 	.word	0x00021a30


	//   ....[254]....
        /*1600*/ 	.word	0x00021aa0


	//   ....[255]....
        /*1604*/ 	.word	0x00021b10


	//   ....[0]....
        /*1608*/ 	.word	0x00021b80


	//   ....[1]....
        /*160c*/ 	.word	0x00021be0


	//   ....[2]....
        /*1610*/ 	.word	0x00021c50


	//   ....[3]....
        /*1614*/ 	.word	0x00021cc0


	//   ....[4]....
        /*1618*/ 	.word	0x00021d30


	//   ....[5]....
        /*161c*/ 	.word	0x00021d90


	//   ....[6]....
        /*1620*/ 	.word	0x00021e00


	//   ....[7]....
        /*1624*/ 	.word	0x00021e70


	//   ....[8]....
        /*1628*/ 	.word	0x00021ee0


	//   ....[9]....
        /*162c*/ 	.word	0x00021f40


	//   ....[10]....
        /*1630*/ 	.word	0x00021fb0


	//   ....[11]....
        /*1634*/ 	.word	0x00022020


	//   ....[12]....
        /*1638*/ 	.word	0x00022090


	//   ....[13]....
        /*163c*/ 	.word	0x000220f0


	//   ....[14]....
        /*1640*/ 	.word	0x00022160


	//   ....[15]....
        /*1644*/ 	.word	0x000221d0


	//   ....[16]....
        /*1648*/ 	.word	0x00022220


	//   ....[17]....
        /*164c*/ 	.word	0x00022260


	//   ....[18]....
        /*1650*/ 	.word	0x000222b0


	//   ....[19]....
        /*1654*/ 	.word	0x00022300


	//   ....[20]....
        /*1658*/ 	.word	0x00022350


	//   ....[21]....
        /*165c*/ 	.word	0x000223c0


	//   ....[22]....
        /*1660*/ 	.word	0x00022410


	//   ....[23]....
        /*1664*/ 	.word	0x00022460


	//   ....[24]....
        /*1668*/ 	.word	0x000224b0


	//   ....[25]....
        /*166c*/ 	.word	0x00022500


	//   ....[26]....
        /*1670*/ 	.word	0x00022550


	//   ....[27]....
        /*1674*/ 	.word	0x000225c0


	//   ....[28]....
        /*1678*/ 	.word	0x00022610


	//   ....[29]....
        /*167c*/ 	.word	0x00022680


	//   ....[30]....
        /*1680*/ 	.word	0x000226e0


	//   ....[31]....
        /*1684*/ 	.word	0x00022750


	//----- nvinfo : EIATTR_EXIT_INSTR_OFFSETS
	.align		4
.L_568:
        /*1688*/ 	.byte	0x04, 0x1c
        /*168a*/ 	.short	(.L_570 - .L_569)


	//   ....[0]....
.L_569:
        /*168c*/ 	.word	0x000010d0


	//   ....[1]....
        /*1690*/ 	.word	0x0001eb80


	//----- nvinfo : EIATTR_MAX_THREADS
	.align		4
.L_570:
        /*1694*/ 	.byte	0x04, 0x05
        /*1696*/ 	.short	(.L_572 - .L_571)
.L_571:
        /*1698*/ 	.word	0x00000080
        /*169c*/ 	.word	0x00000001
        /*16a0*/ 	.word	0x00000001


	//----- nvinfo : EIATTR_CRS_STACK_SIZE
	.align		4
.L_572:
        /*16a4*/ 	.byte	0x04, 0x1e
        /*16a6*/ 	.short	(.L_574 - .L_573)
.L_573:
        /*16a8*/ 	.word	0x00000000
.L_574:


//--------------------- .nv.callgraph             --------------------------
	.section	.nv.callgraph,"",@"SHT_CUDA_CALLGRAPH"
	.align	4
	.sectionentsize	8
	.align		4
        /*0000*/ 	.word	0x00000000
	.align		4
        /*0004*/ 	.word	0xffffffff
	.align		4
        /*0008*/ 	.word	0x00000000
	.align		4
        /*000c*/ 	.word	0xfffffffe
	.align		4
        /*0010*/ 	.word	0x00000000
	.align		4
        /*0014*/ 	.word	0xfffffffd
	.align		4
        /*0018*/ 	.word	0x00000000
	.align		4
        /*001c*/ 	.word	0xfffffffc


//--------------------- .nv.rel.action            --------------------------
	.section	.nv.rel.action,"",@"SHT_CUDA_RELOCINFO"
	.align	8
	.sectionentsize	8
        /*0000*/ 	.byte	0x73, 0x00, 0x00, 0x00, 0x00, 0x00, 0x00, 0x00, 0x00, 0x00, 0x00, 0x11, 0x25, 0x00, 0x05, 0x36


//--------------------- .nv.constant4             --------------------------
	.section	.nv.constant4,"a",@progbits
	.align	8
	.align		8
.nv.constant4:
        /*0000*/ 	.dword	_ZN88_INTERNAL_261a9f89_52_flash_fwd_hdim96_bf16_paged_split_softcapall_sm80_cu_ea41c527_41964cuda3std3__45__cpo5beginE
	.align		8
        /*0008*/ 	.dword	_ZN88_INTERNAL_261a9f89_52_flash_fwd_hdim96_bf16_paged_split_softcapall_sm80_cu_ea41c527_41964cuda3std3__45__cpo3endE
	.align		8
        /*0010*/ 	.dword	_ZN88_INTERNAL_261a9f89_52_flash_fwd_hdim96_bf16_paged_split_softcapall_sm80_cu_ea41c527_41964cuda3std3__45__cpo6cbeginE
	.align		8
        /*0018*/ 	.dword	_ZN88_INTERNAL_261a9f89_52_flash_fwd_hdim96_bf16_paged_split_softcapall_sm80_cu_ea41c527_41964cuda3std3__45__cpo4cendE
	.align		8
        /*0020*/ 	.dword	_ZN88_INTERNAL_261a9f89_52_flash_fwd_hdim96_bf16_paged_split_softcapall_sm80_cu_ea41c527_41964cuda3std3__490_GLOBAL__N__261a9f89_52_flash_fwd_hdim96_bf16_paged_split_softcapall_sm80_cu_ea41c527_41966ignoreE
	.align		8
        /*0028*/ 	.dword	_ZN88_INTERNAL_261a9f89_52_flash_fwd_hdim96_bf16_paged_split_softcapall_sm80_cu_ea41c527_41964cuda3std3__419piecewise_constructE
	.align		8
        /*0030*/ 	.dword	_ZN88_INTERNAL_261a9f89_52_flash_fwd_hdim96_bf16_paged_split_softcapall_sm80_cu_ea41c527_41964cuda3std3__48in_placeE
	.align		8
        /*0038*/ 	.dword	_ZN88_INTERNAL_261a9f89_52_flash_fwd_hdim96_bf16_paged_split_softcapall_sm80_cu_ea41c527_41964cuda3std6ranges3__45__cpo4swapE
	.align		8
        /*0040*/ 	.dword	_ZN88_INTERNAL_261a9f89_52_flash_fwd_hdim96_bf16_paged_split_softcapall_sm80_cu_ea41c527_41964cuda3std6ranges3__45__cpo9iter_moveE
	.align		8
        /*0048*/ 	.dword	_ZN88_INTERNAL_261a9f89_52_flash_fwd_hdim96_bf16_paged_split_softcapall_sm80_cu_ea41c527_41964cute7productE
	.align		8
        /*0050*/ 	.dword	_ZN88_INTERNAL_261a9f89_52_flash_fwd_hdim96_bf16_paged_split_softcapall_sm80_cu_ea41c527_41964cute1_E


//--------------------- .nv.constant0._ZN7cutlass13device_kernelIN5flash19enable_sm80_to_sm89INS1_16FlashAttnFwdSm80INS1_25CollectiveMainloopFwdSm80ILi4ELi1ELb0EN4cute5tupleIJNS5_1CILi128EEENS7_ILi64EEENS7_ILi96EEEEEELi96ENS_10bfloat16_tEfNS_4arch4Sm80ELb0ELb0ELb1ELb0ELb1ELb0ELb1ELb1EEENS1_21CollectiveEpilogueFwdINS6_IJS8_SA_S9_EEENS6_IJNS7_ILi1EEESI_SI_EEESC_SE_Li128ELb0ELb1ELb1ELb0EEENS1_19SingleTileSchedulerILb0ELb1ELb1ELi128EEEEEEEEEvNT_6ParamsE --------------------------
	.section	.nv.constant0._ZN7cutlass13device_kernelIN5flash19enable_sm80_to_sm89INS1_16FlashAttnFwdSm80INS1_25CollectiveMainloopFwdSm80ILi4ELi1ELb0EN4cute5tupleIJNS5_1CILi128EEENS7_ILi64EEENS7_ILi96EEEEEELi96ENS_10bfloat16_tEfNS_4arch4Sm80ELb0ELb0ELb1ELb0ELb1ELb0ELb1ELb1EEENS1_21CollectiveEpilogueFwdINS6_IJS8_SA_S9_EEENS6_IJNS7_ILi1EEESI_SI_EEESC_SE_Li128ELb0ELb1ELb1ELb0EEENS1_19SingleTileSchedulerILb0ELb1ELb1ELi128EEEEEEEEEvNT_6ParamsE,"a",@progbits
	.sectionflags	@""
	.align	4
.nv.constant0._ZN7cutlass13device_kernelIN5flash19enable_sm80_to_sm89INS1_16FlashAttnFwdSm80INS1_25CollectiveMainloopFwdSm80ILi4ELi1ELb0EN4cute5tupleIJNS5_1CILi128EEENS7_ILi64EEENS7_ILi96EEEEEELi96ENS_10bfloat16_tEfNS_4arch4Sm80ELb0ELb0ELb1ELb0ELb1ELb0ELb1ELb1EEENS1_21CollectiveEpilogueFwdINS6_IJS8_SA_S9_EEENS6_IJNS7_ILi1EEESI_SI_EEESC_SE_Li128ELb0ELb1ELb1ELb0EEENS1_19SingleTileSchedulerILb0ELb1ELb1ELi128EEEEEEEEEvNT_6ParamsE:
	.zero		1400


//--------------------- .nv.constant0._ZN7cutlass13device_kernelIN5flash19enable_sm80_to_sm89INS1_16FlashAttnFwdSm80INS1_25CollectiveMainloopFwdSm80ILi4ELi1ELb0EN4cute5tupleIJNS5_1CILi128EEENS7_ILi48EEENS7_ILi96EEEEEELi96ENS_10bfloat16_tEfNS_4arch4Sm80ELb0ELb0ELb1ELb1ELb1ELb0ELb1ELb1EEENS1_21CollectiveEpilogueFwdINS6_IJS8_SA_S9_EEENS6_IJNS7_ILi1EEESI_SI_EEESC_SE_Li128ELb1ELb1ELb1ELb0EEENS1_36VarlenDynamicPersistentTileSchedulerILi128ELi48ELi128ELi128ELb1ELb1ELb0ELb0ELb1ELb1EEEEEEEEEvNT_6ParamsE --------------------------
	.section	.nv.constant0._ZN7cutlass13device_kernelIN5flash19enable_sm80_to_sm89INS1_16FlashAttnFwdSm80INS1_25CollectiveMainloopFwdSm80ILi4ELi1ELb0EN4cute5tupleIJNS5_1CILi128EEENS7_ILi48EEENS7_ILi96EEEEEELi96ENS_10bfloat16_tEfNS_4arch4Sm80ELb0ELb0ELb1ELb1ELb1ELb0ELb1ELb1EEENS1_21CollectiveEpilogueFwdINS6_IJS8_SA_S9_EEENS6_IJNS7_ILi1EEESI_SI_EEESC_SE_Li128ELb1ELb1ELb1ELb0EEENS1_36VarlenDynamicPersistentTileSchedulerILi128ELi48ELi128ELi128ELb1ELb1ELb0ELb0ELb1ELb1EEEEEEEEEvNT_6ParamsE,"a",@progbits
	.sectionflags	@""
	.align	4
.nv.constant0._ZN7cutlass13device_kernelIN5flash19enable_sm80_to_sm89INS1_16FlashAttnFwdSm80INS1_25CollectiveMainloopFwdSm80ILi4ELi1ELb0EN4cute5tupleIJNS5_1CILi128EEENS7_ILi48EEENS7_ILi96EEEEEELi96ENS_10bfloat16_tEfNS_4arch4Sm80ELb0ELb0ELb1ELb1ELb1ELb0ELb1ELb1EEENS1_21CollectiveEpilogueFwdINS6_IJS8_SA_S9_EEENS6_IJNS7_ILi1EEESI_SI_EEESC_SE_Li128ELb1ELb1ELb1ELb0EEENS1_36VarlenDynamicPersistentTileSchedulerILi128ELi48ELi128ELi128ELb1ELb1ELb0ELb0ELb1ELb1EEEEEEEEEvNT_6ParamsE:
	.zero		1432


//--------------------- .nv.constant0._ZN7cutlass13device_kernelIN5flash19enable_sm80_to_sm89INS1_16FlashAttnFwdSm80INS1_25CollectiveMainloopFwdSm80ILi4ELi1ELb0EN4cute5tupleIJNS5_1CILi128EEENS7_ILi48EEENS7_ILi96EEEEEELi96ENS_10bfloat16_tEfNS_4arch4Sm80ELb0ELb0ELb1ELb1ELb1ELb1ELb1ELb1EEENS1_21CollectiveEpilogueFwdINS6_IJS8_SA_S9_EEENS6_IJNS7_ILi1EEESI_SI_EEESC_SE_Li128ELb1ELb1ELb1ELb0EEENS1_36VarlenDynamicPersistentTileSchedulerILi128ELi48ELi128ELi128ELb1ELb1ELb0ELb0ELb1ELb1EEEEEEEEEvNT_6ParamsE --------------------------
	.section	.nv.constant0._ZN7cutlass13device_kernelIN5flash19enable_sm80_to_sm89INS1_16FlashAttnFwdSm80INS1_25CollectiveMainloopFwdSm80ILi4ELi1ELb0EN4cute5tupleIJNS5_1CILi128EEENS7_ILi48EEENS7_ILi96EEEEEELi96ENS_10bfloat16_tEfNS_4arch4Sm80ELb0ELb0ELb1ELb1ELb1ELb1ELb1ELb1EEENS1_21CollectiveEpilogueFwdINS6_IJS8_SA_S9_EEENS6_IJNS7_ILi1EEESI_SI_EEESC_SE_Li128ELb1ELb1ELb1ELb0EEENS1_36VarlenDynamicPersistentTileSchedulerILi128ELi48ELi128ELi128ELb1ELb1ELb0ELb0ELb1ELb1EEEEEEEEEvNT_6ParamsE,"a",@progbits
	.sectionflags	@""
	.align	4
.nv.constant0._ZN7cutlass13device_kernelIN5flash19enable_sm80_to_sm89INS1_16FlashAttnFwdSm80INS1_25CollectiveMainloopFwdSm80ILi4ELi1ELb0EN4cute5tupleIJNS5_1CILi128EEENS7_ILi48EEENS7_ILi96EEEEEELi96ENS_10bfloat16_tEfNS_4arch4Sm80ELb0ELb0ELb1ELb1ELb1ELb1ELb1ELb1EEENS1_21CollectiveEpilogueFwdINS6_IJS8_SA_S9_EEENS6_IJNS7_ILi1EEESI_SI_EEESC_SE_Li128ELb1ELb1ELb1ELb0EEENS1_36VarlenDynamicPersistentTileSchedulerILi128ELi48ELi128ELi128ELb1ELb1ELb0ELb0ELb1ELb1EEEEEEEEEvNT_6ParamsE:
	.zero		1432


//--------------------- .nv.constant0._ZN7cutlass13device_kernelIN5flash19enable_sm80_to_sm89INS1_16FlashAttnFwdSm80INS1_25CollectiveMainloopFwdSm80ILi4ELi1ELb0EN4cute5tupleIJNS5_1CILi128EEENS7_ILi48EEENS7_ILi96EEEEEELi96ENS_10bfloat16_tEfNS_4arch4Sm80ELb0ELb1ELb1ELb0ELb1ELb0ELb1ELb1EEENS1_21CollectiveEpilogueFwdINS6_IJS8_SA_S9_EEENS6_IJNS7_ILi1EEESI_SI_EEESC_SE_Li128ELb0ELb1ELb1ELb0EEENS1_19SingleTileSchedulerILb0ELb1ELb1ELi128EEEEEEEEEvNT_6ParamsE --------------------------
	.section	.nv.constant0._ZN7cutlass13device_kernelIN5flash19enable_sm80_to_sm89INS1_16FlashAttnFwdSm80INS1_25CollectiveMainloopFwdSm80ILi4ELi1ELb0EN4cute5tupleIJNS5_1CILi128EEENS7_ILi48EEENS7_ILi96EEEEEELi96ENS_10bfloat16_tEfNS_4arch4Sm80ELb0ELb1ELb1ELb0ELb1ELb0ELb1ELb1EEENS1_21CollectiveEpilogueFwdINS6_IJS8_SA_S9_EEENS6_IJNS7_ILi1EEESI_SI_EEESC_SE_Li128ELb0ELb1ELb1ELb0EEENS1_19SingleTileSchedulerILb0ELb1ELb1ELi128EEEEEEEEEvNT_6ParamsE,"a",@progbits
	.sectionflags	@""
	.align	4
.nv.constant0._ZN7cutlass13device_kernelIN5flash19enable_sm80_to_sm89INS1_16FlashAttnFwdSm80INS1_25CollectiveMainloopFwdSm80ILi4ELi1ELb0EN4cute5tupleIJNS5_1CILi128EEENS7_ILi48EEENS7_ILi96EEEEEELi96ENS_10bfloat16_tEfNS_4arch4Sm80ELb0ELb1ELb1ELb0ELb1ELb0ELb1ELb1EEENS1_21CollectiveEpilogueFwdINS6_IJS8_SA_S9_EEENS6_IJNS7_ILi1EEESI_SI_EEESC_SE_Li128ELb0ELb1ELb1ELb0EEENS1_19SingleTileSchedulerILb0ELb1ELb1ELi128EEEEEEEEEvNT_6ParamsE:
	.zero		1400


//--------------------- .nv.constant0._ZN7cutlass13device_kernelIN5flash19enable_sm80_to_sm89INS1_16FlashAttnFwdSm80INS1_25CollectiveMainloopFwdSm80ILi4ELi1ELb0EN4cute5tupleIJNS5_1CILi128EEENS7_ILi48EEENS7_ILi96EEEEEELi96ENS_10bfloat16_tEfNS_4arch4Sm80ELb0ELb1ELb1ELb1ELb1ELb0ELb1ELb1EEENS1_21CollectiveEpilogueFwdINS6_IJS8_SA_S9_EEENS6_IJNS7_ILi1EEESI_SI_EEESC_SE_Li128ELb1ELb1ELb1ELb0EEENS1_36VarlenDynamicPersistentTileSchedulerILi128ELi48ELi128ELi128ELb1ELb1ELb0ELb1ELb0ELb1EEEEEEEEEvNT_6ParamsE --------------------------
	.section	.nv.constant0._ZN7cutlass13device_kernelIN5flash19enable_sm80_to_sm89INS1_16FlashAttnFwdSm80INS1_25CollectiveMainloopFwdSm80ILi4ELi1ELb0EN4cute5tupleIJNS5_1CILi128EEENS7_ILi48EEENS7_ILi96EEEEEELi96ENS_10bfloat16_tEfNS_4arch4Sm80ELb0ELb1ELb1ELb1ELb1ELb0ELb1ELb1EEENS1_21CollectiveEpilogueFwdINS6_IJS8_SA_S9_EEENS6_IJNS7_ILi1EEESI_SI_EEESC_SE_Li128ELb1ELb1ELb1ELb0EEENS1_36VarlenDynamicPersistentTileSchedulerILi128ELi48ELi128ELi128ELb1ELb1ELb0ELb1ELb0ELb1EEEEEEEEEvNT_6ParamsE,"a",@progbits
	.sectionflags	@""
	.align	4
.nv.constant0._ZN7cutlass13device_kernelIN5flash19enable_sm80_to_sm89INS1_16FlashAttnFwdSm80INS1_25CollectiveMainloopFwdSm80ILi4ELi1ELb0EN4cute5tupleIJNS5_1CILi128EEENS7_ILi48EEENS7_ILi96EEEEEELi96ENS_10bfloat16_tEfNS_4arch4Sm80ELb0ELb1ELb1ELb1ELb1ELb0ELb1ELb1EEENS1_21CollectiveEpilogueFwdINS6_IJS8_SA_S9_EEENS6_IJNS7_ILi1EEESI_SI_EEESC_SE_Li128ELb1ELb1ELb1ELb0EEENS1_36VarlenDynamicPersistentTileSchedulerILi128ELi48ELi128ELi128ELb1ELb1ELb0ELb1ELb0ELb1EEEEEEEEEvNT_6ParamsE:
	.zero		1432


//--------------------- .nv.constant0._ZN7cutlass13device_kernelIN5flash19enable_sm80_to_sm89INS1_16FlashAttnFwdSm80INS1_25CollectiveMainloopFwdSm80ILi4ELi1ELb0EN4cute5tupleIJNS5_1CILi128EEENS7_ILi48EEENS7_ILi96EEEEEELi96ENS_10bfloat16_tEfNS_4arch4Sm80ELb0ELb1ELb1ELb1ELb1ELb1ELb1ELb1EEENS1_21CollectiveEpilogueFwdINS6_IJS8_SA_S9_EEENS6_IJNS7_ILi1EEESI_SI_EEESC_SE_Li128ELb1ELb1ELb1ELb0EEENS1_36VarlenDynamicPersistentTileSchedulerILi128ELi48ELi128ELi128ELb1ELb1ELb0ELb1ELb0ELb1EEEEEEEEEvNT_6ParamsE --------------------------
	.section	.nv.constant0._ZN7cutlass13device_kernelIN5flash19enable_sm80_to_sm89INS1_16FlashAttnFwdSm80INS1_25CollectiveMainloopFwdSm80ILi4ELi1ELb0EN4cute5tupleIJNS5_1CILi128EEENS7_ILi48EEENS7_ILi96EEEEEELi96ENS_10bfloat16_tEfNS_4arch4Sm80ELb0ELb1ELb1ELb1ELb1ELb1ELb1ELb1EEENS1_21CollectiveEpilogueFwdINS6_IJS8_SA_S9_EEENS6_IJNS7_ILi1EEESI_SI_EEESC_SE_Li128ELb1ELb1ELb1ELb0EEENS1_36VarlenDynamicPersistentTileSchedulerILi128ELi48ELi128ELi128ELb1ELb1ELb0ELb1ELb0ELb1EEEEEEEEEvNT_6ParamsE,"a",@progbits
	.sectionflags	@""
	.align	4
.nv.constant0._ZN7cutlass13device_kernelIN5flash19enable_sm80_to_sm89INS1_16FlashAttnFwdSm80INS1_25CollectiveMainloopFwdSm80ILi4ELi1ELb0EN4cute5tupleIJNS5_1CILi128EEENS7_ILi48EEENS7_ILi96EEEEEELi96ENS_10bfloat16_tEfNS_4arch4Sm80ELb0ELb1ELb1ELb1ELb1ELb1ELb1ELb1EEENS1_21CollectiveEpilogueFwdINS6_IJS8_SA_S9_EEENS6_IJNS7_ILi1EEESI_SI_EEESC_SE_Li128ELb1ELb1ELb1ELb0EEENS1_36VarlenDynamicPersistentTileSchedulerILi128ELi48ELi128ELi128ELb1ELb1ELb0ELb1ELb0ELb1EEEEEEEEEvNT_6ParamsE:
	.zero		1432


//--------------------- .nv.constant0._ZN7cutlass13device_kernelIN5flash19enable_sm80_to_sm89INS1_16FlashAttnFwdSm80INS1_25CollectiveMainloopFwdSm80ILi4ELi1ELb0EN4cute5tupleIJNS5_1CILi128EEENS7_ILi64EEENS7_ILi96EEEEEELi96ENS_10bfloat16_tEfNS_4arch4Sm80ELb1ELb0ELb1ELb0ELb1ELb0ELb1ELb1EEENS1_21CollectiveEpilogueFwdINS6_IJS8_SA_S9_EEENS6_IJNS7_ILi1EEESI_SI_EEESC_SE_Li128ELb0ELb1ELb1ELb0EEENS1_30DynamicPersistentTileSchedulerILi128ELi128ELb1ELb1ELb0EEEEEEEEEvNT_6ParamsE --------------------------
	.section	.nv.constant0._ZN7cutlass13device_kernelIN5flash19enable_sm80_to_sm89INS1_16FlashAttnFwdSm80INS1_25CollectiveMainloopFwdSm80ILi4ELi1ELb0EN4cute5tupleIJNS5_1CILi128EEENS7_ILi64EEENS7_ILi96EEEEEELi96ENS_10bfloat16_tEfNS_4arch4Sm80ELb1ELb0ELb1ELb0ELb1ELb0ELb1ELb1EEENS1_21CollectiveEpilogueFwdINS6_IJS8_SA_S9_EEENS6_IJNS7_ILi1EEESI_SI_EEESC_SE_Li128ELb0ELb1ELb1ELb0EEENS1_30DynamicPersistentTileSchedulerILi128ELi128ELb1ELb1ELb0EEEEEEEEEvNT_6ParamsE,"a",@progbits
	.sectionflags	@""
	.align	4
.nv.constant0._ZN7cutlass13device_kernelIN5flash19enable_sm80_to_sm89INS1_16FlashAttnFwdSm80INS1_25CollectiveMainloopFwdSm80ILi4ELi1ELb0EN4cute5tupleIJNS5_1CILi128EEENS7_ILi64EEENS7_ILi96EEEEEELi96ENS_10bfloat16_tEfNS_4arch4Sm80ELb1ELb0ELb1ELb0ELb1ELb0ELb1ELb1EEENS1_21CollectiveEpilogueFwdINS6_IJS8_SA_S9_EEENS6_IJNS7_ILi1EEESI_SI_EEESC_SE_Li128ELb0ELb1ELb1ELb0EEENS1_30DynamicPersistentTileSchedulerILi128ELi128ELb1ELb1ELb0EEEEEEEEEvNT_6ParamsE:
	.zero		1416


//--------------------- .nv.constant0._ZN7cutlass13device_kernelIN5flash19enable_sm80_to_sm89INS1_16FlashAttnFwdSm80INS1_25CollectiveMainloopFwdSm80ILi4ELi1ELb0EN4cute5tupleIJNS5_1CILi128EEENS7_ILi48EEENS7_ILi96EEEEEELi96ENS_10bfloat16_tEfNS_4arch4Sm80ELb1ELb0ELb1ELb1ELb1ELb0ELb1ELb1EEENS1_21CollectiveEpilogueFwdINS6_IJS8_SA_S9_EEENS6_IJNS7_ILi1EEESI_SI_EEESC_SE_Li128ELb1ELb1ELb1ELb0EEENS1_36VarlenDynamicPersistentTileSchedulerILi128ELi48ELi128ELi128ELb1ELb1ELb0ELb1ELb1ELb1EEEEEEEEEvNT_6ParamsE --------------------------
	.section	.nv.constant0._ZN7cutlass13device_kernelIN5flash19enable_sm80_to_sm89INS1_16FlashAttnFwdSm80INS1_25CollectiveMainloopFwdSm80ILi4ELi1ELb0EN4cute5tupleIJNS5_1CILi128EEENS7_ILi48EEENS7_ILi96EEEEEELi96ENS_10bfloat16_tEfNS_4arch4Sm80ELb1ELb0ELb1ELb1ELb1ELb0ELb1ELb1EEENS1_21CollectiveEpilogueFwdINS6_IJS8_SA_S9_EEENS6_IJNS7_ILi1EEESI_SI_EEESC_SE_Li128ELb1ELb1ELb1ELb0EEENS1_36VarlenDynamicPersistentTileSchedulerILi128ELi48ELi128ELi128ELb1ELb1ELb0ELb1ELb1ELb1EEEEEEEEEvNT_6ParamsE,"a",@progbits
	.sectionflags	@""
	.align	4
.nv.constant0._ZN7cutlass13device_kernelIN5flash19enable_sm80_to_sm89INS1_16FlashAttnFwdSm80INS1_25CollectiveMainloopFwdSm80ILi4ELi1ELb0EN4cute5tupleIJNS5_1CILi128EEENS7_ILi48EEENS7_ILi96EEEEEELi96ENS_10bfloat16_tEfNS_4arch4Sm80ELb1ELb0ELb1ELb1ELb1ELb0ELb1ELb1EEENS1_21CollectiveEpilogueFwdINS6_IJS8_SA_S9_EEENS6_IJNS7_ILi1EEESI_SI_EEESC_SE_Li128ELb1ELb1ELb1ELb0EEENS1_36VarlenDynamicPersistentTileSchedulerILi128ELi48ELi128ELi128ELb1ELb1ELb0ELb1ELb1ELb1EEEEEEEEEvNT_6ParamsE:
	.zero		1432


//--------------------- .nv.constant0._ZN7cutlass13device_kernelIN5flash19enable_sm80_to_sm89INS1_16FlashAttnFwdSm80INS1_25CollectiveMainloopFwdSm80ILi4ELi1ELb0EN4cute5tupleIJNS5_1CILi128EEENS7_ILi48EEENS7_ILi96EEEEEELi96ENS_10bfloat16_tEfNS_4arch4Sm80ELb1ELb0ELb1ELb1ELb1ELb1ELb1ELb1EEENS1_21CollectiveEpilogueFwdINS6_IJS8_SA_S9_EEENS6_IJNS7_ILi1EEESI_SI_EEESC_SE_Li128ELb1ELb1ELb1ELb0EEENS1_36VarlenDynamicPersistentTileSchedulerILi128ELi48ELi128ELi128ELb1ELb1ELb0ELb1ELb1ELb1EEEEEEEEEvNT_6ParamsE --------------------------
	.section	.nv.constant0._ZN7cutlass13device_kernelIN5flash19enable_sm80_to_sm89INS1_16FlashAttnFwdSm80INS1_25CollectiveMainloopFwdSm80ILi4ELi1ELb0EN4cute5tupleIJNS5_1CILi128EEENS7_ILi48EEENS7_ILi96EEEEEELi96ENS_10bfloat16_tEfNS_4arch4Sm80ELb1ELb0ELb1ELb1ELb1ELb1ELb1ELb1EEENS1_21CollectiveEpilogueFwdINS6_IJS8_SA_S9_EEENS6_IJNS7_ILi1EEESI_SI_EEESC_SE_Li128ELb1ELb1ELb1ELb0EEENS1_36VarlenDynamicPersistentTileSchedulerILi128ELi48ELi128ELi128ELb1ELb1ELb0ELb1ELb1ELb1EEEEEEEEEvNT_6ParamsE,"a",@progbits
	.sectionflags	@""
	.align	4
.nv.constant0._ZN7cutlass13device_kernelIN5flash19enable_sm80_to_sm89INS1_16FlashAttnFwdSm80INS1_25CollectiveMainloopFwdSm80ILi4ELi1ELb0EN4cute5tupleIJNS5_1CILi128EEENS7_ILi48EEENS7_ILi96EEEEEELi96ENS_10bfloat16_tEfNS_4arch4Sm80ELb1ELb0ELb1ELb1ELb1ELb1ELb1ELb1EEENS1_21CollectiveEpilogueFwdINS6_IJS8_SA_S9_EEENS6_IJNS7_ILi1EEESI_SI_EEESC_SE_Li128ELb1ELb1ELb1ELb0EEENS1_36VarlenDynamicPersistentTileSchedulerILi128ELi48ELi128ELi128ELb1ELb1ELb0ELb1ELb1ELb1EEEEEEEEEvNT_6ParamsE:
	.zero		1432


//--------------------- .nv.constant0._ZN7cutlass13device_kernelIN5flash19enable_sm80_to_sm89INS1_16FlashAttnFwdSm80INS1_25CollectiveMainloopFwdSm80ILi4ELi1ELb0EN4cute5tupleIJNS5_1CILi128EEENS7_ILi64EEENS7_ILi96EEEEEELi96ENS_10bfloat16_tEfNS_4arch4Sm80ELb0ELb0ELb0ELb0ELb1ELb0ELb1ELb1EEENS1_21CollectiveEpilogueFwdINS6_IJS8_SA_S9_EEENS6_IJNS7_ILi1EEESI_SI_EEESC_SE_Li128ELb0ELb1ELb1ELb0EEENS1_19SingleTileSchedulerILb0ELb1ELb1ELi128EEEEEEEEEvNT_6ParamsE --------------------------
	.section	.nv.constant0._ZN7cutlass13device_kernelIN5flash19enable_sm80_to_sm89INS1_16FlashAttnFwdSm80INS1_25CollectiveMainloopFwdSm80ILi4ELi1ELb0EN4cute5tupleIJNS5_1CILi128EEENS7_ILi64EEENS7_ILi96EEEEEELi96ENS_10bfloat16_tEfNS_4arch4Sm80ELb0ELb0ELb0ELb0ELb1ELb0ELb1ELb1EEENS1_21CollectiveEpilogueFwdINS6_IJS8_SA_S9_EEENS6_IJNS7_ILi1EEESI_SI_EEESC_SE_Li128ELb0ELb1ELb1ELb0EEENS1_19SingleTileSchedulerILb0ELb1ELb1ELi128EEEEEEEEEvNT_6ParamsE,"a",@progbits
	.sectionflags	@""
	.align	4
.nv.constant0._ZN7cutlass13device_kernelIN5flash19enable_sm80_to_sm89INS1_16FlashAttnFwdSm80INS1_25CollectiveMainloopFwdSm80ILi4ELi1ELb0EN4cute5tupleIJNS5_1CILi128EEENS7_ILi64EEENS7_ILi96EEEEEELi96ENS_10bfloat16_tEfNS_4arch4Sm80ELb0ELb0ELb0ELb0ELb1ELb0ELb1ELb1EEENS1_21CollectiveEpilogueFwdINS6_IJS8_SA_S9_EEENS6_IJNS7_ILi1EEESI_SI_EEESC_SE_Li128ELb0ELb1ELb1ELb0EEENS1_19SingleTileSchedulerILb0ELb1ELb1ELi128EEEEEEEEEvNT_6ParamsE:
	.zero		1400


//--------------------- .nv.constant0._ZN7cutlass13device_kernelIN5flash19enable_sm80_to_sm89INS1_16FlashAttnFwdSm80INS1_25CollectiveMainloopFwdSm80ILi4ELi1ELb0EN4cute5tupleIJNS5_1CILi128EEENS7_ILi48EEENS7_ILi96EEEEEELi96ENS_10bfloat16_tEfNS_4arch4Sm80ELb0ELb0ELb0ELb1ELb1ELb0ELb1ELb1EEENS1_21CollectiveEpilogueFwdINS6_IJS8_SA_S9_EEENS6_IJNS7_ILi1EEESI_SI_EEESC_SE_Li128ELb1ELb1ELb1ELb0EEENS1_36VarlenDynamicPersistentTileSchedulerILi128ELi48ELi128ELi128ELb1ELb1ELb0ELb0ELb1ELb1EEEEEEEEEvNT_6ParamsE --------------------------
	.section	.nv.constant0._ZN7cutlass13device_kernelIN5flash19enable_sm80_to_sm89INS1_16FlashAttnFwdSm80INS1_25CollectiveMainloopFwdSm80ILi4ELi1ELb0EN4cute5tupleIJNS5_1CILi128EEENS7_ILi48EEENS7_ILi96EEEEEELi96ENS_10bfloat16_tEfNS_4arch4Sm80ELb0ELb0ELb0ELb1ELb1ELb0ELb1ELb1EEENS1_21CollectiveEpilogueFwdINS6_IJS8_SA_S9_EEENS6_IJNS7_ILi1EEESI_SI_EEESC_SE_Li128ELb1ELb1ELb1ELb0EEENS1_36VarlenDynamicPersistentTileSchedulerILi128ELi48ELi128ELi128ELb1ELb1ELb0ELb0ELb1ELb1EEEEEEEEEvNT_6ParamsE,"a",@progbits
	.sectionflags	@""
	.align	4
.nv.constant0._ZN7cutlass13device_kernelIN5flash19enable_sm80_to_sm89INS1_16FlashAttnFwdSm80INS1_25CollectiveMainloopFwdSm80ILi4ELi1ELb0EN4cute5tupleIJNS5_1CILi128EEENS7_ILi48EEENS7_ILi96EEEEEELi96ENS_10bfloat16_tEfNS_4arch4Sm80ELb0ELb0ELb0ELb1ELb1ELb0ELb1ELb1EEENS1_21CollectiveEpilogueFwdINS6_IJS8_SA_S9_EEENS6_IJNS7_ILi1EEESI_SI_EEESC_SE_Li128ELb1ELb1ELb1ELb0EEENS1_36VarlenDynamicPersistentTileSchedulerILi128ELi48ELi128ELi128ELb1ELb1ELb0ELb0ELb1ELb1EEEEEEEEEvNT_6ParamsE:
	.zero		1432


//--------------------- .nv.constant0._ZN7cutlass13device_kernelIN5flash19enable_sm80_to_sm89INS1_16FlashAttnFwdSm80INS1_25CollectiveMainloopFwdSm80ILi4ELi1ELb0EN4cute5tupleIJNS5_1CILi128EEENS7_ILi48EEENS7_ILi96EEEEEELi96ENS_10bfloat16_tEfNS_4arch4Sm80ELb0ELb0ELb0ELb1ELb1ELb1ELb1ELb1EEENS1_21CollectiveEpilogueFwdINS6_IJS8_SA_S9_EEENS6_IJNS7_ILi1EEESI_SI_EEESC_SE_Li128ELb1ELb1ELb1ELb0EEENS1_36VarlenDynamicPersistentTileSchedulerILi128ELi48ELi128ELi128ELb1ELb1ELb0ELb0ELb1ELb1EEEEEEEEEvNT_6ParamsE --------------------------
	.section	.nv.constant0._ZN7cutlass13device_kernelIN5flash19enable_sm80_to_sm89INS1_16FlashAttnFwdSm80INS1_25CollectiveMainloopFwdSm80ILi4ELi1ELb0EN4cute5tupleIJNS5_1CILi128EEENS7_ILi48EEENS7_ILi96EEEEEELi96ENS_10bfloat16_tEfNS_4arch4Sm80ELb0ELb0ELb0ELb1ELb1ELb1ELb1ELb1EEENS1_21CollectiveEpilogueFwdINS6_IJS8_SA_S9_EEENS6_IJNS7_ILi1EEESI_SI_EEESC_SE_Li128ELb1ELb1ELb1ELb0EEENS1_36VarlenDynamicPersistentTileSchedulerILi128ELi48ELi128ELi128ELb1ELb1ELb0ELb0ELb1ELb1EEEEEEEEEvNT_6ParamsE,"a",@progbits
	.sectionflags	@""
	.align	4
.nv.constant0._ZN7cutlass13device_kernelIN5flash19enable_sm80_to_sm89INS1_16FlashAttnFwdSm80INS1_25CollectiveMainloopFwdSm80ILi4ELi1ELb0EN4cute5tupleIJNS5_1CILi128EEENS7_ILi48EEENS7_ILi96EEEEEELi96ENS_10bfloat16_tEfNS_4arch4Sm80ELb0ELb0ELb0ELb1ELb1ELb1ELb1ELb1EEENS1_21CollectiveEpilogueFwdINS6_IJS8_SA_S9_EEENS6_IJNS7_ILi1EEESI_SI_EEESC_SE_Li128ELb1ELb1ELb1ELb0EEENS1_36VarlenDynamicPersistentTileSchedulerILi128ELi48ELi128ELi128ELb1ELb1ELb0ELb0ELb1ELb1EEEEEEEEEvNT_6ParamsE:
	.zero		1432


//--------------------- .nv.constant0._ZN7cutlass13device_kernelIN5flash19enable_sm80_to_sm89INS1_16FlashAttnFwdSm80INS1_25CollectiveMainloopFwdSm80ILi4ELi1ELb0EN4cute5tupleIJNS5_1CILi128EEENS7_ILi48EEENS7_ILi96EEEEEELi96ENS_10bfloat16_tEfNS_4arch4Sm80ELb0ELb1ELb0ELb0ELb1ELb0ELb1ELb1EEENS1_21CollectiveEpilogueFwdINS6_IJS8_SA_S9_EEENS6_IJNS7_ILi1EEESI_SI_EEESC_SE_Li128ELb0ELb1ELb1ELb0EEENS1_19SingleTileSchedulerILb0ELb1ELb1ELi128EEEEEEEEEvNT_6ParamsE --------------------------
	.section	.nv.constant0._ZN7cutlass13device_kernelIN5flash19enable_sm80_to_sm89INS1_16FlashAttnFwdSm80INS1_25CollectiveMainloopFwdSm80ILi4ELi1ELb0EN4cute5tupleIJNS5_1CILi128EEENS7_ILi48EEENS7_ILi96EEEEEELi96ENS_10bfloat16_tEfNS_4arch4Sm80ELb0ELb1ELb0ELb0ELb1ELb0ELb1ELb1EEENS1_21CollectiveEpilogueFwdINS6_IJS8_SA_S9_EEENS6_IJNS7_ILi1EEESI_SI_EEESC_SE_Li128ELb0ELb1ELb1ELb0EEENS1_19SingleTileSchedulerILb0ELb1ELb1ELi128EEEEEEEEEvNT_6ParamsE,"a",@progbits
	.sectionflags	@""
	.align	4
.nv.constant0._ZN7cutlass13device_kernelIN5flash19enable_sm80_to_sm89INS1_16FlashAttnFwdSm80INS1_25CollectiveMainloopFwdSm80ILi4ELi1ELb0EN4cute5tupleIJNS5_1CILi128EEENS7_ILi48EEENS7_ILi96EEEEEELi96ENS_10bfloat16_tEfNS_4arch4Sm80ELb0ELb1ELb0ELb0ELb1ELb0ELb1ELb1EEENS1_21CollectiveEpilogueFwdINS6_IJS8_SA_S9_EEENS6_IJNS7_ILi1EEESI_SI_EEESC_SE_Li128ELb0ELb1ELb1ELb0EEENS1_19SingleTileSchedulerILb0ELb1ELb1ELi128EEEEEEEEEvNT_6ParamsE:
	.zero		1400


//--------------------- .nv.constant0._ZN7cutlass13device_kernelIN5flash19enable_sm80_to_sm89INS1_16FlashAttnFwdSm80INS1_25CollectiveMainloopFwdSm80ILi4ELi1ELb0EN4cute5tupleIJNS5_1CILi128EEENS7_ILi48EEENS7_ILi96EEEEEELi96ENS_10bfloat16_tEfNS_4arch4Sm80ELb0ELb1ELb0ELb1ELb1ELb0ELb1ELb1EEENS1_21CollectiveEpilogueFwdINS6_IJS8_SA_S9_EEENS6_IJNS7_ILi1EEESI_SI_EEESC_SE_Li128ELb1ELb1ELb1ELb0EEENS1_36VarlenDynamicPersistentTileSchedulerILi128ELi48ELi128ELi128ELb1ELb1ELb0ELb1ELb0ELb1EEEEEEEEEvNT_6ParamsE --------------------------
	.section	.nv.constant0._ZN7cutlass13device_kernelIN5flash19enable_sm80_to_sm89INS1_16FlashAttnFwdSm80INS1_25CollectiveMainloopFwdSm80ILi4ELi1ELb0EN4cute5tupleIJNS5_1CILi128EEENS7_ILi48EEENS7_ILi96EEEEEELi96ENS_10bfloat16_tEfNS_4arch4Sm80ELb0ELb1ELb0ELb1ELb1ELb0ELb1ELb1EEENS1_21CollectiveEpilogueFwdINS6_IJS8_SA_S9_EEENS6_IJNS7_ILi1EEESI_SI_EEESC_SE_Li128ELb1ELb1ELb1ELb0EEENS1_36VarlenDynamicPersistentTileSchedulerILi128ELi48ELi128ELi128ELb1ELb1ELb0ELb1ELb0ELb1EEEEEEEEEvNT_6ParamsE,"a",@progbits
	.sectionflags	@""
	.align	4
.nv.constant0._ZN7cutlass13device_kernelIN5flash19enable_sm80_to_sm89INS1_16FlashAttnFwdSm80INS1_25CollectiveMainloopFwdSm80ILi4ELi1ELb0EN4cute5tupleIJNS5_1CILi128EEENS7_ILi48EEENS7_ILi96EEEEEELi96ENS_10bfloat16_tEfNS_4arch4Sm80ELb0ELb1ELb0ELb1ELb1ELb0ELb1ELb1EEENS1_21CollectiveEpilogueFwdINS6_IJS8_SA_S9_EEENS6_IJNS7_ILi1EEESI_SI_EEESC_SE_Li128ELb1ELb1ELb1ELb0EEENS1_36VarlenDynamicPersistentTileSchedulerILi128ELi48ELi128ELi128ELb1ELb1ELb0ELb1ELb0ELb1EEEEEEEEEvNT_6ParamsE:
	.zero		1432


//--------------------- .nv.constant0._ZN7cutlass13device_kernelIN5flash19enable_sm80_to_sm89INS1_16FlashAttnFwdSm80INS1_25CollectiveMainloopFwdSm80ILi4ELi1ELb0EN4cute5tupleIJNS5_1CILi128EEENS7_ILi48EEENS7_ILi96EEEEEELi96ENS_10bfloat16_tEfNS_4arch4Sm80ELb0ELb1ELb0ELb1ELb1ELb1ELb1ELb1EEENS1_21CollectiveEpilogueFwdINS6_IJS8_SA_S9_EEENS6_IJNS7_ILi1EEESI_SI_EEESC_SE_Li128ELb1ELb1ELb1ELb0EEENS1_36VarlenDynamicPersistentTileSchedulerILi128ELi48ELi128ELi128ELb1ELb1ELb0ELb1ELb0ELb1EEEEEEEEEvNT_6ParamsE --------------------------
	.section	.nv.constant0._ZN7cutlass13device_kernelIN5flash19enable_sm80_to_sm89INS1_16FlashAttnFwdSm80INS1_25CollectiveMainloopFwdSm80ILi4ELi1ELb0EN4cute5tupleIJNS5_1CILi128EEENS7_ILi48EEENS7_ILi96EEEEEELi96ENS_10bfloat16_tEfNS_4arch4Sm80ELb0ELb1ELb0ELb1ELb1ELb1ELb1ELb1EEENS1_21CollectiveEpilogueFwdINS6_IJS8_SA_S9_EEENS6_IJNS7_ILi1EEESI_SI_EEESC_SE_Li128ELb1ELb1ELb1ELb0EEENS1_36VarlenDynamicPersistentTileSchedulerILi128ELi48ELi128ELi128ELb1ELb1ELb0ELb1ELb0ELb1EEEEEEEEEvNT_6ParamsE,"a",@progbits
	.sectionflags	@""
	.align	4
.nv.constant0._ZN7cutlass13device_kernelIN5flash19enable_sm80_to_sm89INS1_16FlashAttnFwdSm80INS1_25CollectiveMainloopFwdSm80ILi4ELi1ELb0EN4cute5tupleIJNS5_1CILi128EEENS7_ILi48EEENS7_ILi96EEEEEELi96ENS_10bfloat16_tEfNS_4arch4Sm80ELb0ELb1ELb0ELb1ELb1ELb1ELb1ELb1EEENS1_21CollectiveEpilogueFwdINS6_IJS8_SA_S9_EEENS6_IJNS7_ILi1EEESI_SI_EEESC_SE_Li128ELb1ELb1ELb1ELb0EEENS1_36VarlenDynamicPersistentTileSchedulerILi128ELi48ELi128ELi128ELb1ELb1ELb0ELb1ELb0ELb1EEEEEEEEEvNT_6ParamsE:
	.zero		1432


//--------------------- .nv.constant0._ZN7cutlass13device_kernelIN5flash19enable_sm80_to_sm89INS1_16FlashAttnFwdSm80INS1_25CollectiveMainloopFwdSm80ILi4ELi1ELb0EN4cute5tupleIJNS5_1CILi128EEENS7_ILi64EEENS7_ILi96EEEEEELi96ENS_10bfloat16_tEfNS_4arch4Sm80ELb1ELb0ELb0ELb0ELb1ELb0ELb1ELb1EEENS1_21CollectiveEpilogueFwdINS6_IJS8_SA_S9_EEENS6_IJNS7_ILi1EEESI_SI_EEESC_SE_Li128ELb0ELb1ELb1ELb0EEENS1_30DynamicPersistentTileSchedulerILi128ELi128ELb1ELb1ELb0EEEEEEEEEvNT_6ParamsE --------------------------
	.section	.nv.constant0._ZN7cutlass13device_kernelIN5flash19enable_sm80_to_sm89INS1_16FlashAttnFwdSm80INS1_25CollectiveMainloopFwdSm80ILi4ELi1ELb0EN4cute5tupleIJNS5_1CILi128EEENS7_ILi64EEENS7_ILi96EEEEEELi96ENS_10bfloat16_tEfNS_4arch4Sm80ELb1ELb0ELb0ELb0ELb1ELb0ELb1ELb1EEENS1_21CollectiveEpilogueFwdINS6_IJS8_SA_S9_EEENS6_IJNS7_ILi1EEESI_SI_EEESC_SE_Li128ELb0ELb1ELb1ELb0EEENS1_30DynamicPersistentTileSchedulerILi128ELi128ELb1ELb1ELb0EEEEEEEEEvNT_6ParamsE,"a",@progbits
	.sectionflags	@""
	.align	4
.nv.constant0._ZN7cutlass13device_kernelIN5flash19enable_sm80_to_sm89INS1_16FlashAttnFwdSm80INS1_25CollectiveMainloopFwdSm80ILi4ELi1ELb0EN4cute5tupleIJNS5_1CILi128EEENS7_ILi64EEENS7_ILi96EEEEEELi96ENS_10bfloat16_tEfNS_4arch4Sm80ELb1ELb0ELb0ELb0ELb1ELb0ELb1ELb1EEENS1_21CollectiveEpilogueFwdINS6_IJS8_SA_S9_EEENS6_IJNS7_ILi1EEESI_SI_EEESC_SE_Li128ELb0ELb1ELb1ELb0EEENS1_30DynamicPersistentTileSchedulerILi128ELi128ELb1ELb1ELb0EEEEEEEEEvNT_6ParamsE:
	.zero		1416


//--------------------- .nv.constant0._ZN7cutlass13device_kernelIN5flash19enable_sm80_to_sm89INS1_16FlashAttnFwdSm80INS1_25CollectiveMainloopFwdSm80ILi4ELi1ELb0EN4cute5tupleIJNS5_1CILi128EEENS7_ILi48EEENS7_ILi96EEEEEELi96ENS_10bfloat16_tEfNS_4arch4Sm80ELb1ELb0ELb0ELb1ELb1ELb0ELb1ELb1EEENS1_21CollectiveEpilogueFwdINS6_IJS8_SA_S9_EEENS6_IJNS7_ILi1EEESI_SI_EEESC_SE_Li128ELb1ELb1ELb1ELb0EEENS1_36VarlenDynamicPersistentTileSchedulerILi128ELi48ELi128ELi128ELb1ELb1ELb0ELb1ELb1ELb1EEEEEEEEEvNT_6ParamsE --------------------------
	.section	.nv.constant0._ZN7cutlass13device_kernelIN5flash19enable_sm80_to_sm89INS1_16FlashAttnFwdSm80INS1_25CollectiveMainloopFwdSm80ILi4ELi1ELb0EN4cute5tupleIJNS5_1CILi128EEENS7_ILi48EEENS7_ILi96EEEEEELi96ENS_10bfloat16_tEfNS_4arch4Sm80ELb1ELb0ELb0ELb1ELb1ELb0ELb1ELb1EEENS1_21CollectiveEpilogueFwdINS6_IJS8_SA_S9_EEENS6_IJNS7_ILi1EEESI_SI_EEESC_SE_Li128ELb1ELb1ELb1ELb0EEENS1_36VarlenDynamicPersistentTileSchedulerILi128ELi48ELi128ELi128ELb1ELb1ELb0ELb1ELb1ELb1EEEEEEEEEvNT_6ParamsE,"a",@progbits
	.sectionflags	@""
	.align	4
.nv.constant0._ZN7cutlass13device_kernelIN5flash19enable_sm80_to_sm89INS1_16FlashAttnFwdSm80INS1_25CollectiveMainloopFwdSm80ILi4ELi1ELb0EN4cute5tupleIJNS5_1CILi128EEENS7_ILi48EEENS7_ILi96EEEEEELi96ENS_10bfloat16_tEfNS_4arch4Sm80ELb1ELb0ELb0ELb1ELb1ELb0ELb1ELb1EEENS1_21CollectiveEpilogueFwdINS6_IJS8_SA_S9_EEENS6_IJNS7_ILi1EEESI_SI_EEESC_SE_Li128ELb1ELb1ELb1ELb0EEENS1_36VarlenDynamicPersistentTileSchedulerILi128ELi48ELi128ELi128ELb1ELb1ELb0ELb1ELb1ELb1EEEEEEEEEvNT_6ParamsE:
	.zero		1432


//--------------------- .nv.constant0._ZN7cutlass13device_kernelIN5flash19enable_sm80_to_sm89INS1_16FlashAttnFwdSm80INS1_25CollectiveMainloopFwdSm80ILi4ELi1ELb0EN4cute5tupleIJNS5_1CILi128EEENS7_ILi48EEENS7_ILi96EEEEEELi96ENS_10bfloat16_tEfNS_4arch4Sm80ELb1ELb0ELb0ELb1ELb1ELb1ELb1ELb1EEENS1_21CollectiveEpilogueFwdINS6_IJS8_SA_S9_EEENS6_IJNS7_ILi1EEESI_SI_EEESC_SE_Li128ELb1ELb1ELb1ELb0EEENS1_36VarlenDynamicPersistentTileSchedulerILi128ELi48ELi128ELi128ELb1ELb1ELb0ELb1ELb1ELb1EEEEEEEEEvNT_6ParamsE --------------------------
	.section	.nv.constant0._ZN7cutlass13device_kernelIN5flash19enable_sm80_to_sm89INS1_16FlashAttnFwdSm80INS1_25CollectiveMainloopFwdSm80ILi4ELi1ELb0EN4cute5tupleIJNS5_1CILi128EEENS7_ILi48EEENS7_ILi96EEEEEELi96ENS_10bfloat16_tEfNS_4arch4Sm80ELb1ELb0ELb0ELb1ELb1ELb1ELb1ELb1EEENS1_21CollectiveEpilogueFwdINS6_IJS8_SA_S9_EEENS6_IJNS7_ILi1EEESI_SI_EEESC_SE_Li128ELb1ELb1ELb1ELb0EEENS1_36VarlenDynamicPersistentTileSchedulerILi128ELi48ELi128ELi128ELb1ELb1ELb0ELb1ELb1ELb1EEEEEEEEEvNT_6ParamsE,"a",@progbits
	.sectionflags	@""
	.align	4
.nv.constant0._ZN7cutlass13device_kernelIN5flash19enable_sm80_to_sm89INS1_16FlashAttnFwdSm80INS1_25CollectiveMainloopFwdSm80ILi4ELi1ELb0EN4cute5tupleIJNS5_1CILi128EEENS7_ILi48EEENS7_ILi96EEEEEELi96ENS_10bfloat16_tEfNS_4arch4Sm80ELb1ELb0ELb0ELb1ELb1ELb1ELb1ELb1EEENS1_21CollectiveEpilogueFwdINS6_IJS8_SA_S9_EEENS6_IJNS7_ILi1EEESI_SI_EEESC_SE_Li128ELb1ELb1ELb1ELb0EEENS1_36VarlenDynamicPersistentTileSchedulerILi128ELi48ELi128ELi128ELb1ELb1ELb0ELb1ELb1ELb1EEEEEEEEEvNT_6ParamsE:
	.zero		1432


//--------------------- .text._ZN7cutlass13device_kernelIN5flash19enable_sm80_to_sm89INS1_16FlashAttnFwdSm80INS1_25CollectiveMainloopFwdSm80ILi4ELi1ELb0EN4cute5tupleIJNS5_1CILi128EEENS7_ILi64EEENS7_ILi96EEEEEELi96ENS_10bfloat16_tEfNS_4arch4Sm80ELb0ELb0ELb1ELb0ELb1ELb0ELb1ELb1EEENS1_21CollectiveEpilogueFwdINS6_IJS8_SA_S9_EEENS6_IJNS7_ILi1EEESI_SI_EEESC_SE_Li128ELb0ELb1ELb1ELb0EEENS1_19SingleTileSchedulerILb0ELb1ELb1ELi128EEEEEEEEEvNT_6ParamsE --------------------------
	.section	.text._ZN7cutlass13device_kernelIN5flash19enable_sm80_to_sm89INS1_16FlashAttnFwdSm80INS1_25CollectiveMainloopFwdSm80ILi4ELi1ELb0EN4cute5tupleIJNS5_1CILi128EEENS7_ILi64EEENS7_ILi96EEEEEELi96ENS_10bfloat16_tEfNS_4arch4Sm80ELb0ELb0ELb1ELb0ELb1ELb0ELb1ELb1EEENS1_21CollectiveEpilogueFwdINS6_IJS8_SA_S9_EEENS6_IJNS7_ILi1EEESI_SI_EEESC_SE_Li128ELb0ELb1ELb1ELb0EEENS1_19SingleTileSchedulerILb0ELb1ELb1ELi128EEEEEEEEEvNT_6ParamsE,"ax",@progbits
	.sectioninfo	@"SHI_REGISTERS=255"
	.align	128
.text._ZN7cutlass13device_kernelIN5flash19enable_sm80_to_sm89INS1_16FlashAttnFwdSm80INS1_25CollectiveMainloopFwdSm80ILi4ELi1ELb0EN4cute5tupleIJNS5_1CILi128EEENS7_ILi64EEENS7_ILi96EEEEEELi96ENS_10bfloat16_tEfNS_4arch4Sm80ELb0ELb0ELb1ELb0ELb1ELb0ELb1ELb1EEENS1_21CollectiveEpilogueFwdINS6_IJS8_SA_S9_EEENS6_IJNS7_ILi1EEESI_SI_EEESC_SE_Li128ELb0ELb1ELb1ELb0EEENS1_19SingleTileSchedulerILb0ELb1ELb1ELi128EEEEEEEEEvNT_6ParamsE:
        .type           _ZN7cutlass13device_kernelIN5flash19enable_sm80_to_sm89INS1_16FlashAttnFwdSm80INS1_25CollectiveMainloopFwdSm80ILi4ELi1ELb0EN4cute5tupleIJNS5_1CILi128EEENS7_ILi64EEENS7_ILi96EEEEEELi96ENS_10bfloat16_tEfNS_4arch4Sm80ELb0ELb0ELb1ELb0ELb1ELb0ELb1ELb1EEENS1_21CollectiveEpilogueFwdINS6_IJS8_SA_S9_EEENS6_IJNS7_ILi1EEESI_SI_EEESC_SE_Li128ELb0ELb1ELb1ELb0EEENS1_19SingleTileSchedulerILb0ELb1ELb1ELi128EEEEEEEEEvNT_6ParamsE,@function
        .size           _ZN7cutlass13device_kernelIN5flash19enable_sm80_to_sm89INS1_16FlashAttnFwdSm80INS1_25CollectiveMainloopFwdSm80ILi4ELi1ELb0EN4cute5tupleIJNS5_1CILi128EEENS7_ILi64EEENS7_ILi96EEEEEELi96ENS_10bfloat16_tEfNS_4arch4Sm80ELb0ELb0ELb1ELb0ELb1ELb0ELb1ELb1EEENS1_21CollectiveEpilogueFwdINS6_IJS8_SA_S9_EEENS6_IJNS7_ILi1EEESI_SI_EEESC_SE_Li128ELb0ELb1ELb1ELb0EEENS1_19SingleTileSchedulerILb0ELb1ELb1ELi128EEEEEEEEEvNT_6ParamsE,(.L_x_3628 - _ZN7cutlass13device_kernelIN5flash19enable_sm80_to_sm89INS1_16FlashAttnFwdSm80INS1_25CollectiveMainloopFwdSm80ILi4ELi1ELb0EN4cute5tupleIJNS5_1CILi128EEENS7_ILi64EEENS7_ILi96EEEEEELi96ENS_10bfloat16_tEfNS_4arch4Sm80ELb0ELb0ELb1ELb0ELb1ELb0ELb1ELb1EEENS1_21CollectiveEpilogueFwdINS6_IJS8_SA_S9_EEENS6_IJNS7_ILi1EEESI_SI_EEESC_SE_Li128ELb0ELb1ELb1ELb0EEENS1_19SingleTileSchedulerILb0ELb1ELb1ELi128EEEEEEEEEvNT_6ParamsE)
        .other          _ZN7cutlass13device_kernelIN5flash19enable_sm80_to_sm89INS1_16FlashAttnFwdSm80INS1_25CollectiveMainloopFwdSm80ILi4ELi1ELb0EN4cute5tupleIJNS5_1CILi128EEENS7_ILi64EEENS7_ILi96EEEEEELi96ENS_10bfloat16_tEfNS_4arch4Sm80ELb0ELb0ELb1ELb0ELb1ELb0ELb1ELb1EEENS1_21CollectiveEpilogueFwdINS6_IJS8_SA_S9_EEENS6_IJNS7_ILi1EEESI_SI_EEESC_SE_Li128ELb0ELb1ELb1ELb0EEENS1_19SingleTileSchedulerILb0ELb1ELb1ELi128EEEEEEEEEvNT_6ParamsE,@"STO_CUDA_ENTRY STV_DEFAULT"
_ZN7cutlass13device_kernelIN5flash19enable_sm80_to_sm89INS1_16FlashAttnFwdSm80INS1_25CollectiveMainloopFwdSm80ILi4ELi1ELb0EN4cute5tupleIJNS5_1CILi128EEENS7_ILi64EEENS7_ILi96EEEEEELi96ENS_10bfloat16_tEfNS_4arch4Sm80ELb0ELb0ELb1ELb0ELb1ELb0ELb1ELb1EEENS1_21CollectiveEpilogueFwdINS6_IJS8_SA_S9_EEENS6_IJNS7_ILi1EEESI_SI_EEESC_SE_Li128ELb0ELb1ELb1ELb0EEENS1_19SingleTileSchedulerILb0ELb1ELb1ELi128EEEEEEEEEvNT_6ParamsE:
[----:B------:R-:W-:-:S03]  /*0000*/  MOV R1, c[0x0][0x28] ;  /* 0x00000a0000017a02 */ /* 0x000fc60000000f00 */
[----:B------:R-:W1:Y:S01]  /*0010*/  S2R R176, SR_TID.X ;  /* 0x0000000000b07919 */ /* 0x000e620000002100 */
[----:B------:R-:W-:-:S03]  /*0020*/  IADD3 R1, R1, -0x60, RZ ;  /* 0xffffffa001017810 */ /* 0x000fc60007ffe0ff */
[----:B------:R-:W2:Y:S04]  /*0030*/  S2R R2, SR_CTAID.Y ;  /* 0x0000000000027919 */ /* 0x000ea80000002600 */
[----:B------:R-:W3:Y:S01]  /*0040*/  S2R R25, SR_CTAID.Z ;  /* 0x0000000000197919 */ /* 0x000ee20000002700 */
[----:B-1----:R-:W-:-:S06]  /*0050*/  SHF.R.U32.HI R0, RZ, 0x5, R176 ;  /* 0x00000005ff007819 */ /* 0x002fcc00000116b0 */
[----:B------:R-:W1:Y:S02]  /*0060*/  SHFL.IDX PT, R0, R0, RZ, 0x1f ;  /* 0x00001fff00007589 */ /* 0x000e6400000e0000 */
[----:B-1----:R-:W-:-:S13]  /*0070*/  ISETP.NE.AND P0, PT, R0, RZ, PT ;  /* 0x000000ff0000720c */ /* 0x002fda0003f05270 */
[----:B------:R-:W-:Y:S05]  /*0080*/  @!P0 BRA `(.L_x_0) ;  /* 0x0000008000008947 */ /* 0x000fea0003800000 */
[----:B--23--:R1:W-:Y:S01]  /*0090*/  STL [R1+0x30], R2 ;  /* 0x0000300201007387 */ /* 0x00c3e20000100800 */
[----:B------:R-:W-:-:S04]  /*00a0*/  MOV R0, c[0x0][0x550] ;  /* 0x0001540000007a02 */ /* 0x000fc80000000f00 */
[----:B------:R-:W-:-:S13]  /*00b0*/  ISETP.NE.AND P0, PT, R0, 0x1, PT ;  /* 0x000000010000780c */ /* 0x000fda0003f05270 */
[----:B------:R-:W-:Y:S05]  /*00c0*/  @!P0 BRA `(.L_x_1) ;  /* 0x000000a000008947 */ /* 0x000fea0003800000 */
[----:B------:R-:W-:-:S05]  /*00d0*/  IMAD.HI.U32 R0, R2, c[0x0][0x554], RZ ;  /* 0x0001550002007a27 */ /* 0x000fca00078e00ff */
[----:B------:R-:W-:-:S05]  /*00e0*/  SHF.R.U32.HI R0, RZ, c[0x0][0x558], R0 ;  /* 0x00015600ff007a19 */ /* 0x000fca0000011600 */
[----:B------:R2:W-:Y:S01]  /*00f0*/  STL [R1+0x30], R0 ;  /* 0x0000300001007387 */ /* 0x0005e20000100800 */
[----:B------:R-:W-:Y:S05]  /*0100*/  BRA `(.L_x_1) ;  /* 0x0000006000007947 */ /* 0x000fea0003800000 */
.L_x_0:
[----:B--23--:R-:W-:Y:S01]  /*0110*/  IMAD.MOV.U32 R0, RZ, RZ, c[0x0][0x550] ;  /* 0x00015400ff007624 */ /* 0x00cfe200078e00ff */
[----:B------:R-:W-:-:S04]  /*0120*/  MOV R3, R2 ;  /* 0x0000000200037202 */ /* 0x000fc80000000f00 */
[----:B------:R-:W-:-:S13]  /*0130*/  ISETP.NE.AND P0, PT, R0, 0x1, PT ;  /* 0x000000010000780c */ /* 0x000fda0003f05270 */
[----:B------:R-:W-:-:S05]  /*0140*/  @P0 IMAD.HI.U32 R0, R2, c[0x0][0x554], RZ ;  /* 0x0001550002000a27 */ /* 0x000fca00078e00ff */
[----:B------:R-:W-:-:S05]  /*0150*/  @P0 SHF.R.U32.HI R3, RZ, c[0x0][0x558], R0 ;  /* 0x00015600ff030a19 */ /* 0x000fca0000011600 */
[----:B------:R1:W-:Y:S02]  /*0160*/  STL [R1+0x30], R3 ;  /* 0x0000300301007387 */ /* 0x0003e40000100800 */
.L_x_1:
[----:B------:R-:W3:Y:S01]  /*0170*/  LDL R27, [R1+0x30] ;  /* 0x00003000011b7983 */ /* 0x000ee20000100800 */
[----:B------:R-:W-:Y:S02]  /*0180*/  ISETP.GE.AND P0, PT, R25, RZ, PT ;  /* 0x000000ff1900720c */ /* 0x000fe40003f06270 */
[----:B--23--:R-:W-:-:S05]  /*0190*/  IADD3 R0, -R27, RZ, RZ ;  /* 0x000000ff1b007210 */ /* 0x00cfca0007ffe1ff */
[----:B------:R-:W-:-:S06]  /*01a0*/  IMAD R11, R0, c[0x0][0x550], R2 ;  /* 0x00015400000b7a24 */ /* 0x000fcc00078e0202 */
[----:B------:R-:W-:Y:S05]  /*01b0*/  @!P0 EXIT ;  /* 0x000000000000894d */ /* 0x000fea0003800000 */
[----:B------:R-:W-:Y:S01]  /*01c0*/  ISETP.NE.U32.AND P0, PT, RZ, c[0x0][0x370], PT ;  /* 0x0000dc00ff007a0c */ /* 0x000fe20003f05070 */
[----:B------:R-:W-:Y:S01]  /*01d0*/  IMAD.MOV.U32 R178, RZ, RZ, RZ ;  /* 0x000000ffffb27224 */ /* 0x000fe200078e00ff */
[----:B------:R-:W-:Y:S02]  /*01e0*/  ULDC.64 UR6, c[0x0][0x118] ;  /* 0x0000460000067ab9 */ /* 0x000fe40000000a00 */
[----:B------:R-:W-:-:S13]  /*01f0*/  ISETP.NE.AND.EX P0, PT, RZ, c[0x0][0x374], PT, P0 ;  /* 0x0000dd00ff007a0c */ /* 0x000fda0003f05300 */
[----:B-1----:R-:W-:-:S04]  /*0200*/  @P0 IMAD.MOV.U32 R2, RZ, RZ, 0x4 ;  /* 0x00000004ff020424 */ /* 0x002fc800078e00ff */
[----:B------:R-:W-:-:S05]  /*0210*/  @P0 IMAD.WIDE R2, R25, R2, c[0x0][0x370] ;  /* 0x0000dc0019020625 */ /* 0x000fca00078e0202 */
[----:B------:R1:W2:Y:S01]  /*0220*/  @P0 LDG.E R178, [R2.64] ;  /* 0x0000000602b20981 */ /* 0x0002a2000c1e1900 */
[----:B------:R-:W-:-:S04]  /*0230*/  IMAD.MOV.U32 R0, RZ, RZ, c[0x0][0x2ac] ;  /* 0x0000ab00ff007624 */ /* 0x000fc800078e00ff */
[----:B------:R-:W-:-:S05]  /*0240*/  IMAD R26, R0, c[0x0][0x1d0], RZ ;  /* 0x00007400001a7a24 */ /* 0x000fca00078e02ff */
[C---:B------:R-:W-:Y:S02]  /*0250*/  ISETP.GE.AND P0, PT, R26.reuse, 0x1, PT ;  /* 0x000000011a00780c */ /* 0x040fe40003f06270 */
[----:B-1----:R-:W-:-:S04]  /*0260*/  IADD3 R2, R26, 0x3f, RZ ;  /* 0x0000003f1a027810 */ /* 0x002fc80007ffe0ff */
[----:B------:R-:W-:-:S04]  /*0270*/  SHF.R.S32.HI R0, RZ, 0x1f, R2 ;  /* 0x0000001fff007819 */ /* 0x000fc80000011402 */
[----:B------:R-:W-:Y:S01]  /*0280*/  LEA.HI R2, R0, R2, RZ, 0x6 ;  /* 0x0000000200027211 */ /* 0x000fe200078f30ff */
[----:B------:R-:W-:-:S03]  /*0290*/  IMAD.MOV.U32 R0, RZ, RZ, RZ ;  /* 0x000000ffff007224 */ /* 0x000fc600078e00ff */
[----:B------:R-:W-:Y:S01]  /*02a0*/  SHF.R.S32.HI R10, RZ, 0x6, R2 ;  /* 0x00000006ff0a7819 */ /* 0x000fe20000011402 */
[----:B--2---:R1:W-:Y:S01]  /*02b0*/  STL [R1+0x34], R178 ;  /* 0x000034b201007387 */ /* 0x0043e20000100800 */
[----:B------:R-:W-:Y:S05]  /*02c0*/  @!P0 BRA `(.L_x_2) ;  /* 0x0000020000008947 */ /* 0x000fea0003800000 */
[----:B------:R-:W-:-:S04]  /*02d0*/  SHF.R.U32.HI R0, RZ, 0x10, R11 ;  /* 0x00000010ff007819 */ /* 0x000fc8000001160b */
[----:B------:R-:W-:-:S04]  /*02e0*/  ISETP.NE.AND P0, PT, R0, RZ, PT ;  /* 0x000000ff0000720c */ /* 0x000fc80003f05270 */
[----:B------:R-:W-:-:S04]  /*02f0*/  SEL R5, R0, c[0x0][0x338], P0 ;  /* 0x0000ce0000057a07 */ /* 0x000fc80000000000 */
[----:B------:R-:W-:Y:S02]  /*0300*/  IABS R0, R5 ;  /* 0x0000000500007213 */ /* 0x000fe40000000000 */
[----:B------:R-:W-:-:S03]  /*0310*/  IADD3 R7, R10, -0x1, R5 ;  /* 0xffffffff0a077810 */ /* 0x000fc60007ffe005 */
[----:B------:R-:W-:Y:S01]  /*0320*/  IMAD.MOV.U32 R4, RZ, RZ, R0 ;  /* 0x000000ffff047224 */ /* 0x000fe200078e0000 */
[----:B------:R-:W-:-:S03]  /*0330*/  IABS R9, R7 ;  /* 0x0000000700097213 */ /* 0x000fc60000000000 */
[----:B------:R-:W2:Y:S08]  /*0340*/  I2F.RP R2, R4 ;  /* 0x0000000400027306 */ /* 0x000eb00000209400 */
[----:B--2---:R-:W2:Y:S02]  /*0350*/  MUFU.RCP R2, R2 ;  /* 0x0000000200027308 */ /* 0x004ea40000001000 */
[----:B--2---:R-:W-:-:S06]  /*0360*/  IADD3 R2, R2, 0xffffffe, RZ ;  /* 0x0ffffffe02027810 */ /* 0x004fcc0007ffe0ff */
[----:B------:R-:W2:Y:S02]  /*0370*/  F2I.FTZ.U32.TRUNC.NTZ R3, R2 ;  /* 0x0000000200037305 */ /* 0x000ea4000021f000 */
[----:B--2---:R-:W-:Y:S02]  /*0380*/  IMAD.MOV R0, RZ, RZ, -R3 ;  /* 0x000000ffff007224 */ /* 0x004fe400078e0a03 */
[----:B------:R-:W-:Y:S02]  /*0390*/  IMAD.MOV.U32 R2, RZ, RZ, RZ ;  /* 0x000000ffff027224 */ /* 0x000fe400078e00ff */
[----:B------:R-:W-:Y:S01]  /*03a0*/  IMAD.MOV.U32 R6, RZ, RZ, R0 ;  /* 0x000000ffff067224 */ /* 0x000fe200078e0000 */
[----:B------:R-:W-:-:S03]  /*03b0*/  IABS R0, R5 ;  /* 0x0000000500007213 */ /* 0x000fc60000000000 */
[----:B------:R-:W-:Y:S02]  /*03c0*/  IMAD R6, R6, R4, RZ ;  /* 0x0000000406067224 */ /* 0x000fe400078e02ff */
[----:B------:R-:W-:Y:S02]  /*03d0*/  IMAD.MOV R8, RZ, RZ, -R0 ;  /* 0x000000ffff087224 */ /* 0x000fe400078e0a00 */
[----:B------:R-:W-:-:S04]  /*03e0*/  IMAD.HI.U32 R0, R3, R6, R2 ;  /* 0x0000000603007227 */ /* 0x000fc800078e0002 */
[----:B------:R-:W-:Y:S02]  /*03f0*/  IMAD.MOV.U32 R2, RZ, RZ, R9 ;  /* 0x000000ffff027224 */ /* 0x000fe400078e0009 */
[----:B------:R-:W-:Y:S02]  /*0400*/  IMAD.MOV.U32 R3, RZ, RZ, R8 ;  /* 0x000000ffff037224 */ /* 0x000fe400078e0008 */
[----:B------:R-:W-:-:S04]  /*0410*/  IMAD.HI.U32 R0, R0, R2, RZ ;  /* 0x0000000200007227 */ /* 0x000fc800078e00ff */
[----:B------:R-:W-:-:S05]  /*0420*/  IMAD R2, R0, R3, R2 ;  /* 0x0000000300027224 */ /* 0x000fca00078e0202 */
[----:B------:R-:W-:-:S13]  /*0430*/  ISETP.GT.U32.AND P1, PT, R4, R2, PT ;  /* 0x000000020400720c */ /* 0x000fda0003f24070 */
[----:B------:R-:W-:Y:S01]  /*0440*/  @!P1 IMAD.IADD R2, R2, 0x1, -R4 ;  /* 0x0000000102029824 */ /* 0x000fe200078e0a04 */
[----:B------:R-:W-:Y:S02]  /*0450*/  @!P1 IADD3 R0, R0, 0x1, RZ ;  /* 0x0000000100009810 */ /* 0x000fe40007ffe0ff */
[----:B------:R-:W-:Y:S02]  /*0460*/  ISETP.NE.AND P1, PT, R5, RZ, PT ;  /* 0x000000ff0500720c */ /* 0x000fe40003f25270 */
[----:B------:R-:W-:Y:S02]  /*0470*/  ISETP.GE.U32.AND P2, PT, R2, R4, PT ;  /* 0x000000040200720c */ /* 0x000fe40003f46070 */
[----:B------:R-:W-:-:S04]  /*0480*/  LOP3.LUT R2, R7, R5, RZ, 0x3c, !PT ;  /* 0x0000000507027212 */ /* 0x000fc800078e3cff */
[----:B------:R-:W-:-:S07]  /*0490*/  ISETP.GE.AND P0, PT, R2, RZ, PT ;  /* 0x000000ff0200720c */ /* 0x000fce0003f06270 */
[----:B------:R-:W-:-:S06]  /*04a0*/  @P2 IADD3 R0, R0, 0x1, RZ ;  /* 0x0000000100002810 */ /* 0x000fcc0007ffe0ff */
[----:B------:R-:W-:Y:S01]  /*04b0*/  @!P0 IMAD.MOV R0, RZ, RZ, -R0 ;  /* 0x000000ffff008224 */ /* 0x000fe200078e0a00 */
[----:B------:R-:W-:Y:S02]  /*04c0*/  @!P1 LOP3.LUT R0, RZ, R5, RZ, 0x33, !PT ;  /* 0x00000005ff009212 */ /* 0x000fe400078e33ff */
.L_x_2:
[----:B------:R-:W-:Y:S01]  /*04d0*/  LOP3.LUT R2, R11, 0xffff, RZ, 0xc0, !PT ;  /* 0x0000ffff0b027812 */ /* 0x000fe200078ec0ff */
[----:B------:R-:W-:Y:S01]  /*04e0*/  CS2R R20, SRZ ;  /* 0x0000000000147805 */ /* 0x000fe2000001ff00 */
[----:B------:R-:W-:Y:S01]  /*04f0*/  PLOP3.LUT P4, PT, PT, PT, PT, 0x80, 0x0 ;  /* 0x000000000000781c */ /* 0x000fe20003f8f070 */
[----:B------:R-:W-:Y:S01]  /*0500*/  CS2R R18, SRZ ;  /* 0x0000000000127805 */ /* 0x000fe2000001ff00 */
[----:B------:R-:W-:Y:S01]  /*0510*/  CS2R R94, SRZ ;  /* 0x00000000005e7805 */ /* 0x000fe2000001ff00 */
[----:B------:R-:W-:Y:S01]  /*0520*/  IMAD R181, R2, R0, RZ ;  /* 0x0000000002b57224 */ /* 0x000fe200078e02ff */
[----:B------:R-:W-:Y:S01]  /*0530*/  CS2R R92, SRZ ;  /* 0x00000000005c7805 */ /* 0x000fe2000001ff00 */
[----:B------:R-:W-:Y:S01]  /*0540*/  CS2R R98, SRZ ;  /* 0x0000000000627805 */ /* 0x000fe2000001ff00 */
[----:B------:R-:W-:Y:S01]  /*0550*/  CS2R R96, SRZ ;  /* 0x0000000000607805 */ /* 0x000fe2000001ff00 */
[----:B------:R-:W-:Y:S01]  /*0560*/  IMAD.IADD R0, R181, 0x1, R0 ;  /* 0x00000001b5007824 */ /* 0x000fe200078e0200 */
[----:B------:R2:W-:Y:S01]  /*0570*/  STL [R1+0x2c], R181 ;  /* 0x00002cb501007387 */ /* 0x0005e20000100800 */
[----:B------:R-:W-:Y:S01]  /*0580*/  CS2R R90, SRZ ;  /* 0x00000000005a7805 */ /* 0x000fe2000001ff00 */
[----:B------:R-:W-:Y:S01]  /*0590*/  CS2R R88, SRZ ;  /* 0x0000000000587805 */ /* 0x000fe2000001ff00 */
[----:B------:R-:W-:Y:S01]  /*05a0*/  CS2R R86, SRZ ;  /* 0x0000000000567805 */ /* 0x000fe2000001ff00 */
[----:B------:R-:W-:Y:S01]  /*05b0*/  IMNMX R180, R10, R0, PT ;  /* 0x000000000ab47217 */ /* 0x000fe20003800200 */
[----:B------:R-:W-:Y:S01]  /*05c0*/  CS2R R84, SRZ ;  /* 0x0000000000547805 */ /* 0x000fe2000001ff00 */
[----:B------:R-:W-:Y:S01]  /*05d0*/  CS2R R78, SRZ ;  /* 0x00000000004e7805 */ /* 0x000fe2000001ff00 */
[----:B------:R-:W-:Y:S01]  /*05e0*/  CS2R R76, SRZ ;  /* 0x00000000004c7805 */ /* 0x000fe2000001ff00 */
[----:B------:R-:W-:Y:S01]  /*05f0*/  ISETP.GT.AND P0, PT, R180, R181, PT ;  /* 0x000000b5b400720c */ /* 0x000fe20003f04270 */
[----:B------:R-:W-:Y:S01]  /*0600*/  CS2R R82, SRZ ;  /* 0x0000000000527805 */ /* 0x000fe2000001ff00 */
        /* <DEDUP_REMOVED lines=37> */
[----:B------:R-:W-:Y:S05]  /*0860*/  @!P0 BRA `(.L_x_3) ;  /* 0x000092d000008947 */ /* 0x000fea0003800000 */
[----:B--2---:R-:W-:-:S04]  /*0870*/  ISETP.NE.U32.AND P2, PT, RZ, c[0x0][0x340], PT ;  /* 0x0000d000ff007a0c */ /* 0x004fc80003f45070 */
[----:B------:R-:W-:-:S13]  /*0880*/  ISETP.NE.AND.EX P2, PT, RZ, c[0x0][0x344], PT, P2 ;  /* 0x0000d100ff007a0c */ /* 0x000fda0003f45320 */
[----:B------:R-:W-:-:S04]  /*0890*/  @P2 IMAD.MOV.U32 R2, RZ, RZ, 0x4 ;  /* 0x00000004ff022424 */ /* 0x000fc800078e00ff */
[----:B------:R-:W-:-:S05]  /*08a0*/  @P2 IMAD.WIDE R2, R25, R2, c[0x0][0x340] ;  /* 0x0000d00019022625 */ /* 0x000fca00078e0202 */
[----:B------:R2:W5:Y:S01]  /*08b0*/  @P2 LDG.E R14, [R2.64] ;  /* 0x00000006020e2981 */ /* 0x000562000c1e1900 */
[----:B------:R-:W-:Y:S01]  /*08c0*/  SHF.R.S32.HI R9, RZ, 0x1f, R176 ;  /* 0x0000001fff097819 */ /* 0x000fe200000114b0 */
[----:B------:R-:W-:Y:S01]  /*08d0*/  IMAD.MOV.U32 R0, RZ, RZ, c[0x0][0x2c4] ;  /* 0x0000b100ff007624 */ /* 0x000fe200078e00ff */
[----:B------:R-:W-:Y:S01]  /*08e0*/  SHF.R.S32.HI R6, RZ, 0x1f, R25 ;  /* 0x0000001fff067819 */ /* 0x000fe20000011419 */
[----:B------:R-:W3:Y:S01]  /*08f0*/  S2R R15, SR_CTAID.X ;  /* 0x00000000000f7919 */ /* 0x000ee20000002500 */
[CC--:B------:R-:W-:Y:S01]  /*0900*/  LEA.HI R24, R9.reuse, R176.reuse, RZ, 0x3 ;  /* 0x000000b009187211 */ /* 0x0c0fe200078f18ff */
[----:B------:R-:W-:Y:S01]  /*0910*/  ULDC UR5, c[0x0][0x2c4] ;  /* 0x0000b10000057ab9 */ /* 0x000fe20000000800 */
[----:B------:R-:W-:Y:S01]  /*0920*/  ISETP.NE.AND P0, PT, R0, 0x1, PT ;  /* 0x000000010000780c */ /* 0x000fe20003f05270 */
[----:B------:R-:W-:Y:S01]  /*0930*/  IMAD R6, R6, c[0x0][0x1c0], RZ ;  /* 0x0000700006067a24 */ /* 0x000fe200078e02ff */
[----:B------:R-:W-:Y:S01]  /*0940*/  SHF.R.S32.HI R0, RZ, 0x1f, R27 ;  /* 0x0000001fff007819 */ /* 0x000fe2000001141b */
[----:B------:R-:W-:Y:S01]  /*0950*/  ULDC UR4, c[0x0][0x168] ;  /* 0x00005a0000047ab9 */ /* 0x000fe20000000800 */
[-C--:B------:R-:W-:Y:S01]  /*0960*/  LEA.HI R19, R9, R176.reuse, RZ, 0x4 ;  /* 0x000000b009137211 */ /* 0x080fe200078f20ff */
[----:B------:R-:W-:Y:S01]  /*0970*/  IMAD R6, R25, c[0x0][0x1c4], R6 ;  /* 0x0000710019067a24 */ /* 0x000fe200078e0206 */
[----:B------:R-:W-:Y:S01]  /*0980*/  SHF.R.S32.HI R22, RZ, 0x3, R24 ;  /* 0x00000003ff167819 */ /* 0x000fe20000011418 */
[----:B------:R-:W-:Y:S01]  /*0990*/  IMAD R0, R0, c[0x0][0x1b8], RZ ;  /* 0x00006e0000007a24 */ /* 0x000fe200078e02ff */
[----:B------:R-:W-:Y:S01]  /*09a0*/  UIMAD UR4, UR5, UR4, URZ ;  /* 0x00000004050472a4 */ /* 0x000fe2000f8e023f */
[----:B------:R-:W-:Y:S01]  /*09b0*/  LEA.HI R166, R9, R176, RZ, 0x5 ;  /* 0x000000b009a67211 */ /* 0x000fe200078f28ff */
[----:B------:R-:W-:Y:S01]  /*09c0*/  BSSY B0, `(.L_x_4) ;  /* 0x000004e000007945 */ /* 0x000fe20003800000 */
[----:B------:R-:W-:-:S02]  /*09d0*/  IMAD R0, R27, c[0x0][0x1bc], R0 ;  /* 0x00006f001b007a24 */ /* 0x000fc400078e0200 */
[----:B------:R-:W-:Y:S02]  /*09e0*/  SHF.R.S32.HI R23, RZ, 0x5, R166 ;  /* 0x00000005ff177819 */ /* 0x000fe400000114a6 */
[----:B--2---:R-:W-:-:S04]  /*09f0*/  LEA.HI R3, R9, R176, RZ, 0x2 ;  /* 0x000000b009037211 */ /* 0x004fc800078f10ff */
[----:B------:R-:W-:Y:S02]  /*0a00*/  LOP3.LUT R2, R3, 0xfffffffc, RZ, 0xc0, !PT ;  /* 0xfffffffc03027812 */ /* 0x000fe400078ec0ff */
[----:B------:R-:W-:-:S03]  /*0a10*/  SHF.R.S32.HI R13, RZ, 0x2, R3 ;  /* 0x00000002ff0d7819 */ /* 0x000fc60000011403 */
[----:B------:R-:W-:Y:S02]  /*0a20*/  IMAD.IADD R8, R176, 0x1, -R2 ;  /* 0x00000001b0087824 */ /* 0x000fe400078e0a02 */
[----:B------:R-:W-:-:S04]  /*0a30*/  IMAD.WIDE.U32 R2, R27, c[0x0][0x1b8], RZ ;  /* 0x00006e001b027a25 */ /* 0x000fc800078e00ff */
[----:B------:R-:W-:Y:S02]  /*0a40*/  IMAD R177, R8, 0x20, R13 ;  /* 0x0000002008b17824 */ /* 0x000fe400078e020d */
[----:B------:R-:W-:Y:S02]  /*0a50*/  IMAD.IADD R3, R3, 0x1, R0 ;  /* 0x0000000103037824 */ /* 0x000fe400078e0200 */
[----:B---3--:R-:W-:Y:S01]  /*0a60*/  IMAD R4, R15, 0x80, R177 ;  /* 0x000000800f047824 */ /* 0x008fe200078e02b1 */
[----:B------:R2:W-:Y:S01]  /*0a70*/  STL [R1+0x18], R177 ;  /* 0x000018b101007387 */ /* 0x0005e20000100800 */
[----:B------:R-:W-:-:S04]  /*0a80*/  IMAD.WIDE.U32 R2, R25, c[0x0][0x1c0], R2 ;  /* 0x0000700019027a25 */ /* 0x000fc800078e0002 */
[----:B------:R-:W-:-:S04]  /*0a90*/  @P0 IMAD.HI.U32 R5, R4, c[0x0][0x2c8], RZ ;  /* 0x0000b20004050a27 */ /* 0x000fc800078e00ff */
[----:B------:R-:W-:Y:S01]  /*0aa0*/  IMAD.MOV.U32 R0, RZ, RZ, R4 ;  /* 0x000000ffff007224 */ /* 0x000fe200078e0004 */
[----:B------:R-:W-:Y:S01]  /*0ab0*/  @P0 SHF.R.U32.HI R0, RZ, c[0x0][0x2cc], R5 ;  /* 0x0000b300ff000a19 */ /* 0x000fe20000011605 */
[----:B------:R-:W-:Y:S02]  /*0ac0*/  IMAD.IADD R3, R3, 0x1, R6 ;  /* 0x0000000103037824 */ /* 0x000fe400078e0206 */
[----:B------:R-:W-:Y:S01]  /*0ad0*/  IMAD.SHL.U32 R64, R8, 0x8, RZ ;  /* 0x0000000808407824 */ /* 0x000fe200078e00ff */
[--C-:B------:R-:W-:Y:S01]  /*0ae0*/  SHF.R.S32.HI R7, RZ, 0x1f, R0.reuse ;  /* 0x0000001fff077819 */ /* 0x100fe20000011400 */
[----:B------:R-:W-:Y:S02]  /*0af0*/  IMAD.MOV R5, RZ, RZ, -R0 ;  /* 0x000000ffff057224 */ /* 0x000fe400078e0a00 */
[----:B------:R-:W-:Y:S01]  /*0b00*/  IMAD.WIDE.U32 R2, R0, c[0x0][0x1b0], R2 ;  /* 0x00006c0000027a25 */ /* 0x000fe200078e0002 */
[C---:B------:R-:W-:Y:S02]  /*0b10*/  IADD3 R18, R64.reuse, 0x20, RZ ;  /* 0x0000002040127810 */ /* 0x040fe40007ffe0ff */
[C---:B------:R-:W-:Y:S01]  /*0b20*/  IADD3 R49, R64.reuse, 0x40, RZ ;  /* 0x0000004040317810 */ /* 0x040fe20007ffe0ff */
[----:B------:R-:W-:Y:S01]  /*0b30*/  IMAD R5, R5, c[0x0][0x2c4], R4 ;  /* 0x0000b10005057a24 */ /* 0x000fe200078e0204 */
[----:B------:R-:W-:Y:S01]  /*0b40*/  ISETP.GE.AND P5, PT, R64, c[0x0][0x198], PT ;  /* 0x0000660040007a0c */ /* 0x000fe20003fa6270 */
[----:B------:R-:W-:Y:S01]  /*0b50*/  IMAD R7, R7, c[0x0][0x1b0], RZ ;  /* 0x00006c0007077a24 */ /* 0x000fe200078e02ff */
[----:B------:R-:W-:Y:S01]  /*0b60*/  ISETP.GE.AND P4, PT, R18, c[0x0][0x198], PT ;  /* 0x0000660012007a0c */ /* 0x000fe20003f86270 */
[----:B------:R-:W-:Y:S01]  /*0b70*/  IMAD R15, R15, 0x80, R13 ;  /* 0x000000800f0f7824 */ /* 0x000fe200078e020d */
[----:B------:R-:W-:Y:S01]  /*0b80*/  SHF.R.S32.HI R4, RZ, 0x1f, R5 ;  /* 0x0000001fff047819 */ /* 0x000fe20000011405 */
[----:B------:R-:W-:Y:S01]  /*0b90*/  IMAD R0, R0, c[0x0][0x1b4], R7 ;  /* 0x00006d0000007a24 */ /* 0x000fe200078e0207 */
[----:B------:R-:W-:-:S02]  /*0ba0*/  LEA.HI R7, R13, R13, RZ, 0x1 ;  /* 0x0000000d0d077211 */ /* 0x000fc400078f08ff */
[----:B------:R-:W-:Y:S01]  /*0bb0*/  ISETP.GE.AND P3, PT, R49, c[0x0][0x198], PT ;  /* 0x0000660031007a0c */ /* 0x000fe20003f66270 */
[----:B------:R-:W-:Y:S02]  /*0bc0*/  IMAD.IADD R3, R3, 0x1, R0 ;  /* 0x0000000103037824 */ /* 0x000fe400078e0200 */
[----:B------:R-:W-:Y:S01]  /*0bd0*/  IMAD R0, R4, c[0x0][0x1a8], RZ ;  /* 0x00006a0004007a24 */ /* 0x000fe200078e02ff */
[----:B------:R-:W-:Y:S01]  /*0be0*/  LOP3.LUT R4, R19, 0xfffffff0, RZ, 0xc0, !PT ;  /* 0xfffffff013047812 */ /* 0x000fe200078ec0ff */
[----:B------:R-:W-:-:S04]  /*0bf0*/  IMAD.WIDE.U32 R2, R5, c[0x0][0x1a8], R2 ;  /* 0x00006a0005027a25 */ /* 0x000fc800078e0002 */
[----:B------:R-:W-:Y:S01]  /*0c00*/  IMAD R0, R5, c[0x0][0x1ac], R0 ;  /* 0x00006b0005007a24 */ /* 0x000fe200078e0200 */
[----:B------:R-:W-:Y:S01]  /*0c10*/  LEA R12, P0, R2, c[0x0][0x160], 0x1 ;  /* 0x00005800020c7a11 */ /* 0x000fe200078008ff */
[----:B------:R-:W-:Y:S02]  /*0c20*/  IMAD.IADD R16, R176, 0x1, -R4 ;  /* 0x00000001b0107824 */ /* 0x000fe400078e0a04 */
[----:B------:R-:W-:Y:S02]  /*0c30*/  IMAD.IADD R0, R3, 0x1, R0 ;  /* 0x0000000103007824 */ /* 0x000fe400078e0200 */
[----:B------:R-:W-:Y:S01]  /*0c40*/  IMAD.SHL.U32 R3, R22, 0x40, RZ ;  /* 0x0000004016037824 */ /* 0x000fe200078e00ff */
[----:B------:R-:W-:Y:S02]  /*0c50*/  LEA.HI R17, R16, R16, RZ, 0x1 ;  /* 0x0000001010117211 */ /* 0x000fe400078f08ff */
[----:B------:R-:W-:Y:S02]  /*0c60*/  LEA.HI.X R11, R2, c[0x0][0x164], R0, 0x1, P0 ;  /* 0x00005900020b7a11 */ /* 0x000fe400000f0c00 */
[----:B------:R-:W-:-:S02]  /*0c70*/  LOP3.LUT R0, R3, 0xc0, RZ, 0xc0, !PT ;  /* 0x000000c003007812 */ /* 0x000fc400078ec0ff */
[--C-:B------:R-:W-:Y:S02]  /*0c80*/  SHF.R.S32.HI R5, RZ, 0x1, R17.reuse ;  /* 0x00000001ff057819 */ /* 0x100fe40000011411 */
[----:B------:R-:W-:Y:S02]  /*0c90*/  SHF.R.U32.HI R3, RZ, 0x3, R0 ;  /* 0x00000003ff037819 */ /* 0x000fe40000011600 */
[----:B------:R-:W-:Y:S02]  /*0ca0*/  LOP3.LUT R0, R0, 0x18, R64, 0xf8, !PT ;  /* 0x0000001800007812 */ /* 0x000fe400078ef840 */
[----:B------:R-:W-:Y:S02]  /*0cb0*/  SHF.R.S32.HI R2, RZ, 0x1f, R17 ;  /* 0x0000001fff027819 */ /* 0x000fe40000011411 */
[----:B------:R-:W-:Y:S02]  /*0cc0*/  LOP3.LUT R6, R0, R3, RZ, 0x3c, !PT ;  /* 0x0000000300067212 */ /* 0x000fe400078e3cff */
[----:B------:R-:W-:Y:S01]  /*0cd0*/  LEA.HI R0, R2, R5, RZ, 0x2 ;  /* 0x0000000502007211 */ /* 0x000fe200078f10ff */
[----:B------:R2:W3:Y:S01]  /*0ce0*/  SHFL.IDX PT, R3, R11, RZ, 0x1c1f ;  /* 0x001c1fff0b037589 */ /* 0x0004e200000e0000 */
[----:B------:R-:W-:-:S02]  /*0cf0*/  ISETP.GE.AND P0, PT, R15, UR4, PT ;  /* 0x000000040f007c0c */ /* 0x000fc4000bf06270 */
[----:B------:R-:W-:Y:S01]  /*0d00*/  LOP3.LUT R4, R0, 0xfffffffc, RZ, 0xc0, !PT ;  /* 0xfffffffc00047812 */ /* 0x000fe200078ec0ff */
[----:B------:R2:W4:Y:S01]  /*0d10*/  SHFL.IDX PT, R2, R12, RZ, 0x1c1f ;  /* 0x001c1fff0c027589 */ /* 0x00052200000e0000 */
[----:B------:R-:W-:-:S03]  /*0d20*/  LOP3.LUT R0, R7, 0x7fffffe, RZ, 0xc0, !PT ;  /* 0x07fffffe07007812 */ /* 0x000fc600078ec0ff */
[----:B------:R-:W-:Y:S02]  /*0d30*/  IMAD.IADD R21, R5, 0x1, -R4 ;  /* 0x0000000105157824 */ /* 0x000fe400078e0a04 */
[----:B------:R-:W-:Y:S02]  /*0d40*/  IMAD.IADD R0, R13, 0x1, -R0 ;  /* 0x000000010d007824 */ /* 0x000fe400078e0a00 */
[----:B------:R-:W-:Y:S01]  /*0d50*/  IMAD.MOV.U32 R4, RZ, RZ, 0x10 ;  /* 0x00000010ff047424 */ /* 0x000fe200078e00ff */
[----:B------:R-:W-:Y:S01]  /*0d60*/  LOP3.LUT P1, RZ, R21, 0x2, RZ, 0xc0, !PT ;  /* 0x0000000215ff7812 */ /* 0x000fe2000782c0ff */
[----:B------:R-:W-:-:S03]  /*0d70*/  IMAD R0, R23, 0x8, R0 ;  /* 0x0000000817007824 */ /* 0x000fc600078e0200 */
[----:B------:R-:W-:Y:S01]  /*0d80*/  SEL R4, R4, 0xfffffff0, !P1 ;  /* 0xfffffff004047807 */ /* 0x000fe20004800000 */
[----:B------:R-:W-:Y:S02]  /*0d90*/  IMAD.U32 R226, R0, 0x20, R6 ;  /* 0x0000002000e27824 */ /* 0x000fe400078e0006 */
[----:B------:R-:W-:Y:S01]  /*0da0*/  @!P2 IMAD.MOV.U32 R14, RZ, RZ, R25 ;  /* 0x000000ffff0ea224 */ /* 0x000fe200078e0019 */
[----:B------:R-:W-:Y:S05]  /*0db0*/  @P0 BRA `(.L_x_5) ;  /* 0x000000e000000947 */ /* 0x000fea0003800000 */
[----:B--234-:R-:W-:Y:S01]  /*0dc0*/  SHF.R.S32.HI R5, RZ, 0x1f, R18 ;  /* 0x0000001fff057819 */ /* 0x01cfe20000011412 */
[----:B------:R-:W-:Y:S01]  /*0dd0*/  IMAD.WIDE R8, R64, 0x2, R2 ;  /* 0x0000000240087825 */ /* 0x000fe200078e0202 */
[----:B------:R-:W-:Y:S02]  /*0de0*/  SHF.R.S32.HI R0, RZ, 0x1f, R49 ;  /* 0x0000001fff007819 */ /* 0x000fe40000011431 */
[----:B------:R-:W-:Y:S02]  /*0df0*/  LEA.HI R5, R5, R18, RZ, 0x3 ;  /* 0x0000001205057211 */ /* 0x000fe400078f18ff */
[----:B------:R-:W-:-:S02]  /*0e00*/  LEA.HI R0, R0, R49, RZ, 0x3 ;  /* 0x0000003100007211 */ /* 0x000fc400078f18ff */
[----:B------:R-:W-:Y:S02]  /*0e10*/  LOP3.LUT R5, R5, 0xfffffff8, RZ, 0xc0, !PT ;  /* 0xfffffff805057812 */ /* 0x000fe400078ec0ff */
[----:B------:R-:W-:Y:S01]  /*0e20*/  LOP3.LUT R10, R0, 0xfffffff8, RZ, 0xc0, !PT ;  /* 0xfffffff8000a7812 */ /* 0x000fe200078ec0ff */
[----:B------:R-:W-:Y:S02]  /*0e30*/  IMAD.SHL.U32 R0, R226, 0x2, RZ ;  /* 0x00000002e2007824 */ /* 0x000fe400078e00ff */
[----:B------:R-:W-:-:S03]  /*0e40*/  IMAD.WIDE R6, R5, 0x2, R2 ;  /* 0x0000000205067825 */ /* 0x000fc600078e0202 */
[----:B------:R-:W-:Y:S01]  /*0e50*/  @!PT LDS RZ, [RZ] ;  /* 0x00000000fffff984 */ /* 0x000fe20000000800 */
[----:B------:R2:W-:Y:S01]  /*0e60*/  LDGSTS.E.BYPASS.LTC128B.128 [R0+0x6100], [R8.64], !P5 ;  /* 0x0610000008007fae */ /* 0x0005e2000e901d46 */
[----:B------:R-:W-:-:S03]  /*0e70*/  IMAD.WIDE R2, R10, 0x2, R2 ;  /* 0x000000020a027825 */ /* 0x000fc600078e0202 */
[----:B------:R2:W-:Y:S04]  /*0e80*/  LDGSTS.E.BYPASS.LTC128B.128 [R0+0x8100], [R6.64], !P4 ;  /* 0x0810000006007fae */ /* 0x0005e8000e101d46 */
[----:B------:R2:W-:Y:S02]  /*0e90*/  LDGSTS.E.BYPASS.LTC128B.128 [R0+0xa100], [R2.64], !P3 ;  /* 0x0a10000002007fae */ /* 0x0005e4000d901d46 */
.L_x_5:
[----:B--234-:R-:W-:Y:S05]  /*0ea0*/  BSYNC B0 ;  /* 0x0000000000007941 */ /* 0x01cfea0003800000 */
.L_x_4:
[----:B------:R-:W-:Y:S01]  /*0eb0*/  IADD3 R0, R15, 0x20, RZ ;  /* 0x000000200f007810 */ /* 0x000fe20007ffe0ff */
[----:B------:R2:W3:Y:S01]  /*0ec0*/  SHFL.IDX PT, R3, R11, 0x1, 0x1c1f ;  /* 0x003c1f000b037f89 */ /* 0x0004e200000e0000 */
[----:B------:R-:W-:Y:S02]  /*0ed0*/  BSSY B0, `(.L_x_6) ;  /* 0x0000012000007945 */ /* 0x000fe40003800000 */
[----:B------:R-:W-:Y:S01]  /*0ee0*/  ISETP.GE.AND P0, PT, R0, UR4, PT ;  /* 0x0000000400007c0c */ /* 0x000fe2000bf06270 */
[----:B------:R2:W4:-:S12]  /*0ef0*/  SHFL.IDX PT, R2, R12, 0x1, 0x1c1f ;  /* 0x003c1f000c027f89 */ /* 0x00051800000e0000 */
[----:B------:R-:W-:Y:S05]  /*0f00*/  @P0 BRA `(.L_x_7) ;  /* 0x000000e000000947 */ /* 0x000fea0003800000 */
[----:B------:R-:W-:Y:S01]  /*0f10*/  SHF.R.S32.HI R5, RZ, 0x1f, R18 ;  /* 0x0000001fff057819 */ /* 0x000fe20000011412 */
[----:B---34-:R-:W-:Y:S01]  /*0f20*/  IMAD.WIDE R8, R64, 0x2, R2 ;  /* 0x0000000240087825 */ /* 0x018fe200078e0202 */
[----:B------:R-:W-:Y:S02]  /*0f30*/  SHF.R.S32.HI R0, RZ, 0x1f, R49 ;  /* 0x0000001fff007819 */ /* 0x000fe40000011431 */
[----:B------:R-:W-:Y:S02]  /*0f40*/  LEA.HI R5, R5, R18, RZ, 0x3 ;  /* 0x0000001205057211 */ /* 0x000fe400078f18ff */
[----:B------:R-:W-:Y:S02]  /*0f50*/  LEA.HI R0, R0, R49, RZ, 0x3 ;  /* 0x0000003100007211 */ /* 0x000fe400078f18ff */
[----:B------:R-:W-:Y:S02]  /*0f60*/  LOP3.LUT R5, R5, 0xfffffff8, RZ, 0xc0, !PT ;  /* 0xfffffff805057812 */ /* 0x000fe400078ec0ff */
[----:B------:R-:W-:Y:S01]  /*0f70*/  LOP3.LUT R10, R0, 0xfffffff8, RZ, 0xc0, !PT ;  /* 0xfffffff8000a7812 */ /* 0x000fe200078ec0ff */
[----:B------:R-:W-:-:S02]  /*0f80*/  IMAD.SHL.U32 R0, R226, 0x2, RZ ;  /* 0x00000002e2007824 */ /* 0x000fc400078e00ff */
[----:B------:R-:W-:-:S03]  /*0f90*/  IMAD.WIDE R6, R5, 0x2, R2 ;  /* 0x0000000205067825 */ /* 0x000fc600078e0202 */
[----:B------:R-:W-:Y:S01]  /*0fa0*/  @!PT LDS RZ, [RZ] ;  /* 0x00000000fffff984 */ /* 0x000fe20000000800 */
[----:B------:R3:W-:Y:S01]  /*0fb0*/  LDGSTS.E.BYPASS.LTC128B.128 [R0+0x6900], [R8.64], !P5 ;  /* 0x0690000008007fae */ /* 0x0007e2000e901d46 */
[----:B------:R-:W-:-:S03]  /*0fc0*/  IMAD.WIDE R2, R10, 0x2, R2 ;  /* 0x000000020a027825 */ /* 0x000fc600078e0202 */
[----:B------:R3:W-:Y:S04]  /*0fd0*/  LDGSTS.E.BYPASS.LTC128B.128 [R0+0x8900], [R6.64], !P4 ;  /* 0x0890000006007fae */ /* 0x0007e8000e101d46 */
[----:B------:R3:W-:Y:S02]  /*0fe0*/  LDGSTS.E.BYPASS.LTC128B.128 [R0+0xa900], [R2.64], !P3 ;  /* 0x0a90000002007fae */ /* 0x0007e4000d901d46 */
.L_x_7:
[----:B------:R-:W-:Y:S05]  /*0ff0*/  BSYNC B0 ;  /* 0x0000000000007941 */ /* 0x000fea0003800000 */
.L_x_6:
[----:B---3--:R-:W-:Y:S01]  /*1000*/  IADD3 R0, R15, 0x40, RZ ;  /* 0x000000400f007810 */ /* 0x008fe20007ffe0ff */
[----:B------:R3:W1:Y:S01]  /*1010*/  SHFL.IDX PT, R3, R11, 0x2, 0x1c1f ;  /* 0x005c1f000b037f89 */ /* 0x00066200000e0000 */
[----:B------:R-:W-:Y:S02]  /*1020*/  BSSY B0, `(.L_x_8) ;  /* 0x0000012000007945 */ /* 0x000fe40003800000 */
[----:B------:R-:W-:Y:S01]  /*1030*/  ISETP.GE.AND P0, PT, R0, UR4, PT ;  /* 0x0000000400007c0c */ /* 0x000fe2000bf06270 */
[----:B----4-:R3:W4:-:S12]  /*1040*/  SHFL.IDX PT, R2, R12, 0x2, 0x1c1f ;  /* 0x005c1f000c027f89 */ /* 0x01071800000e0000 */
[----:B------:R-:W-:Y:S05]  /*1050*/  @P0 BRA `(.L_x_9) ;  /* 0x000000e000000947 */ /* 0x000fea0003800000 */
[----:B------:R-:W-:Y:S01]  /*1060*/  SHF.R.S32.HI R5, RZ, 0x1f, R18 ;  /* 0x0000001fff057819 */ /* 0x000fe20000011412 */
[----:B-1--4-:R-:W-:Y:S01]  /*1070*/  IMAD.WIDE R8, R64, 0x2, R2 ;  /* 0x0000000240087825 */ /* 0x012fe200078e0202 */
        /* <DEDUP_REMOVED lines=12> */
.L_x_9:
[----:B------:R-:W-:Y:S05]  /*1140*/  BSYNC B0 ;  /* 0x0000000000007941 */ /* 0x000fea0003800000 */
.L_x_8:
[----:B-1----:R-:W-:Y:S01]  /*1150*/  MOV R0, c[0x0][0x2b8] ;  /* 0x0000ae0000007a02 */ /* 0x002fe20000000f00 */
[----:B----4-:R-:W-:Y:S01]  /*1160*/  SHFL.IDX PT, R2, R12, 0x3, 0x1c1f ;  /* 0x007c1f000c027f89 */ /* 0x010fe200000e0000 */
[----:B------:R-:W-:Y:S01]  /*1170*/  IADD3 R165, R180, -0x1, RZ ;  /* 0xffffffffb4a57810 */ /* 0x000fe20007ffe0ff */
[----:B-----5:R-:W-:Y:S01]  /*1180*/  IMAD.WIDE.U32 R174, R14, c[0x0][0x2b0], RZ ;  /* 0x0000ac000eae7a25 */ /* 0x020fe200078e00ff */
[----:B------:R-:W-:Y:S01]  /*1190*/  ISETP.NE.AND P0, PT, R0, 0x1, PT ;  /* 0x000000010000780c */ /* 0x000fe20003f05270 */
[----:B------:R-:W1:Y:S01]  /*11a0*/  SHFL.IDX PT, R3, R11, 0x3, 0x1c1f ;  /* 0x007c1f000b037f89 */ /* 0x000e6200000e0000 */
[----:B------:R-:W-:-:S02]  /*11b0*/  LEA R0, R165, R177, 0x6 ;  /* 0x000000b1a5007211 */ /* 0x000fc400078e30ff */
[----:B------:R-:W-:Y:S02]  /*11c0*/  SHF.R.S32.HI R5, RZ, 0x1f, R14 ;  /* 0x0000001fff057819 */ /* 0x000fe4000001140e */
[----:B------:R-:W-:Y:S02]  /*11d0*/  IADD3 R7, R15, 0x60, RZ ;  /* 0x000000600f077810 */ /* 0x000fe40007ffe0ff */
[----:B------:R-:W-:Y:S01]  /*11e0*/  SHF.R.S32.HI R9, RZ, 0x1f, R49 ;  /* 0x0000001fff097819 */ /* 0x000fe20000011431 */
[----:B------:R-:W-:Y:S01]  /*11f0*/  IMAD R5, R5, c[0x0][0x2b0], RZ ;  /* 0x0000ac0005057a24 */ /* 0x000fe200078e02ff */
[----:B------:R-:W-:Y:S02]  /*1200*/  IADD3 R10, R0, R178, RZ ;  /* 0x000000b2000a7210 */ /* 0x000fe40007ffe0ff */
[----:B------:R-:W-:Y:S01]  /*1210*/  SHF.L.U32 R226, R226, 0x1, RZ ;  /* 0x00000001e2e27819 */ /* 0x000fe200000006ff */
[----:B------:R-:W-:Y:S01]  /*1220*/  IMAD R8, R14, c[0x0][0x2b4], R5 ;  /* 0x0000ad000e087a24 */ /* 0x000fe200078e0205 */
[----:B------:R-:W-:Y:S01]  /*1230*/  ISETP.GE.AND P6, PT, R0, R26, PT ;  /* 0x0000001a0000720c */ /* 0x000fe20003fc6270 */
[----:B------:R-:W-:Y:S01]  /*1240*/  @P0 IMAD.HI.U32 R6, R10, c[0x0][0x2bc], RZ ;  /* 0x0000af000a060a27 */ /* 0x000fe200078e00ff */
[----:B------:R-:W-:Y:S01]  /*1250*/  ISETP.GE.AND P2, PT, R7, UR4, PT ;  /* 0x0000000407007c0c */ /* 0x000fe2000bf46270 */
[----:B------:R-:W-:Y:S01]  /*1260*/  STL.64 [R1+0x40], R174 ;  /* 0x000040ae01007387 */ /* 0x000fe20000100a00 */
[----:B------:R-:W-:Y:S01]  /*1270*/  LEA.HI R9, R9, R49, RZ, 0x3 ;  /* 0x0000003109097211 */ /* 0x000fe200078f18ff */
[----:B------:R-:W-:Y:S01]  /*1280*/  IMAD.MOV.U32 R0, RZ, RZ, R10 ;  /* 0x000000ffff007224 */ /* 0x000fe200078e000a */
[----:B------:R-:W-:-:S02]  /*1290*/  @P0 SHF.R.U32.HI R0, RZ, c[0x0][0x2c0], R6 ;  /* 0x0000b000ff000a19 */ /* 0x000fc40000011606 */
[----:B------:R-:W-:Y:S02]  /*12a0*/  SHF.R.S32.HI R6, RZ, 0x1f, R18 ;  /* 0x0000001fff067819 */ /* 0x000fe40000011412 */
[----:B------:R-:W-:Y:S02]  /*12b0*/  LOP3.LUT R184, R9, 0xfffffff8, RZ, 0xc0, !PT ;  /* 0xfffffff809b87812 */ /* 0x000fe400078ec0ff */
[----:B------:R-:W-:Y:S02]  /*12c0*/  LEA.HI R5, R6, R18, RZ, 0x3 ;  /* 0x0000001206057211 */ /* 0x000fe400078f18ff */
[----:B------:R-:W-:Y:S01]  /*12d0*/  IADD3 R171, R175, R8, RZ ;  /* 0x00000008afab7210 */ /* 0x000fe20007ffe0ff */
[----:B-1----:R-:W-:Y:S01]  /*12e0*/  @!P2 IMAD.WIDE R6, R64, 0x2, R2 ;  /* 0x000000024006a825 */ /* 0x002fe200078e0202 */
[----:B------:R-:W-:Y:S02]  /*12f0*/  LOP3.LUT R183, R5, 0xfffffff8, RZ, 0xc0, !PT ;  /* 0xfffffff805b77812 */ /* 0x000fe400078ec0ff */
[----:B------:R-:W-:-:S02]  /*1300*/  ISETP.GT.OR P6, PT, R177, 0x3f, P6 ;  /* 0x0000003fb100780c */ /* 0x000fc400037c4670 */
[----:B------:R-:W-:Y:S01]  /*1310*/  MOV R227, RZ ;  /* 0x000000ff00e37202 */ /* 0x000fe20000000f00 */
[--C-:B------:R-:W-:Y:S01]  /*1320*/  @!P2 IMAD.WIDE R8, R183, 0x2, R2.reuse ;  /* 0x00000002b708a825 */ /* 0x100fe200078e0202 */
[----:B------:R-:W-:Y:S01]  /*1330*/  @!PT LDS RZ, [RZ] ;  /* 0x00000000fffff984 */ /* 0x000fe20000000800 */
[----:B------:R1:W-:Y:S03]  /*1340*/  @!P2 LDGSTS.E.BYPASS.LTC128B.128 [R226+0x7900], [R6.64], !P5 ;  /* 0x0790000006e2afae */ /* 0x0003e6000e901d46 */
[----:B------:R-:W-:Y:S01]  /*1350*/  @!P2 IMAD.WIDE R2, R184, 0x2, R2 ;  /* 0x00000002b802a825 */ /* 0x000fe200078e0202 */
[----:B------:R4:W-:Y:S04]  /*1360*/  @!P2 LDGSTS.E.BYPASS.LTC128B.128 [R226+0x9900], [R8.64], !P4 ;  /* 0x0990000008e2afae */ /* 0x0009e8000e101d46 */
[----:B------:R2:W-:Y:S01]  /*1370*/  @!P2 LDGSTS.E.BYPASS.LTC128B.128 [R226+0xb900], [R2.64], !P3 ;  /* 0x0b90000002e2afae */ /* 0x0005e2000d901d46 */
[----:B------:R-:W-:-:S03]  /*1380*/  @!P6 IADD3 R5, P1, R0, R174, RZ ;  /* 0x000000ae0005e210 */ /* 0x000fc60007f3e0ff */
[----:B------:R-:W0:Y:S01]  /*1390*/  LDGDEPBAR ;  /* 0x00000000000079af */ /* 0x000e220000000000 */
[----:B------:R-:W-:-:S04]  /*13a0*/  IMAD.WIDE.U32 R172, R27, c[0x0][0x1e8], RZ ;  /* 0x00007a001bac7a25 */ /* 0x000fc800078e00ff */
[----:B------:R-:W-:Y:S01]  /*13b0*/  IMAD R162, R165, -0x40, R26 ;  /* 0xffffffc0a5a27824 */ /* 0x000fe200078e021a */
[----:B------:R-:W-:Y:S01]  /*13c0*/  SHF.R.S32.HI R14, RZ, 0x4, R19 ;  /* 0x00000004ff0e7819 */ /* 0x000fe20000011413 */
[----:B------:R-:W-:Y:S01]  /*13d0*/  IMAD.WIDE.U32 R28, R27, c[0x0][0x210], RZ ;  /* 0x000084001b1c7a25 */ /* 0x000fe200078e00ff */
[----:B------:R-:W-:Y:S01]  /*13e0*/  STL [R1+0x54], R171 ;  /* 0x000054ab01007387 */ /* 0x000fe20000100800 */
[----:B-1----:R-:W-:Y:S02]  /*13f0*/  @!P6 LEA.HI.X.SX32 R7, R0, R171, 0x1, P1 ;  /* 0x000000ab0007e211 */ /* 0x002fe400008f0eff */
[----:B------:R-:W-:-:S04]  /*1400*/  @!P6 LEA R6, P1, R5, c[0x0][0x2a0], 0x2 ;  /* 0x0000a8000506ea11 */ /* 0x000fc800078210ff */
[----:B------:R-:W-:Y:S01]  /*1410*/  @!P6 LEA.HI.X R7, R5, c[0x0][0x2a4], R7, 0x2, P1 ;  /* 0x0000a9000507ea11 */ /* 0x000fe200008f1407 */
[----:B------:R-:W-:Y:S06]  /*1420*/  BAR.SYNC.DEFER_BLOCKING 0x0 ;  /* 0x0000000000007b1d */ /* 0x000fec0000010000 */
[----:B---3--:R-:W3:Y:S01]  /*1430*/  @!P6 LDG.E R227, [R6.64] ;  /* 0x0000000606e3e981 */ /* 0x008ee2000c1e1900 */
[----:B------:R-:W-:Y:S01]  /*1440*/  IMAD.MOV R0, RZ, RZ, -R0 ;  /* 0x000000ffff007224 */ /* 0x000fe200078e0a00 */
[----:B----4-:R-:W-:Y:S01]  /*1450*/  SHF.R.S32.HI R9, RZ, 0x1f, R27 ;  /* 0x0000001fff097819 */ /* 0x010fe2000001141b */
[----:B------:R-:W-:Y:S01]  /*1460*/  IMAD.IADD R48, R162, 0x1, -R13 ;  /* 0x00000001a2307824 */ /* 0x000fe200078e0a0d */
[----:B------:R-:W-:Y:S01]  /*1470*/  ISETP.GE.AND P3, PT, R64, c[0x0][0x1d4], PT ;  /* 0x0000750040007a0c */ /* 0x000fe20003f66270 */
[----:B------:R-:W-:Y:S01]  /*1480*/  IMAD R230, R0, c[0x0][0x2b8], R10 ;  /* 0x0000ae0000e67a24 */ /* 0x000fe200078e020a */
[----:B------:R-:W-:Y:S01]  /*1490*/  ISETP.GE.AND P2, PT, R18, c[0x0][0x1d4], PT ;  /* 0x0000750012007a0c */ /* 0x000fe20003f46270 */
[----:B------:R-:W-:Y:S01]  /*14a0*/  STL.64 [R1+0x38], R172 ;  /* 0x000038ac01007387 */ /* 0x000fe20000100a00 */
[----:B------:R-:W-:Y:S01]  /*14b0*/  ISETP.GE.AND P5, PT, R48, 0x1, PT ;  /* 0x000000013000780c */ /* 0x000fe20003fa6270 */
[----:B--2---:R-:W-:Y:S01]  /*14c0*/  IMAD.WIDE.U32 R2, R230, c[0x0][0x1e0], RZ ;  /* 0x00007800e6027a25 */ /* 0x004fe200078e00ff */
[----:B------:R-:W-:-:S02]  /*14d0*/  SHF.R.S32.HI R5, RZ, 0x1f, R230 ;  /* 0x0000001fff057819 */ /* 0x000fc400000114e6 */
[----:B------:R-:W-:Y:S02]  /*14e0*/  LOP3.LUT R12, R24, 0xfffffff8, RZ, 0xc0, !PT ;  /* 0xfffffff8180c7812 */ /* 0x000fe400078ec0ff */
[----:B------:R-:W-:Y:S01]  /*14f0*/  SHF.R.S32.HI R11, RZ, 0x1f, R16 ;  /* 0x0000001fff0b7819 */ /* 0x000fe20000011410 */
[C---:B------:R-:W-:Y:S01]  /*1500*/  IMAD R0, R5.reuse, c[0x0][0x1e0], RZ ;  /* 0x0000780005007a24 */ /* 0x040fe200078e02ff */
[----:B------:R-:W-:Y:S01]  /*1510*/  IADD3 R12, -R12, R176, RZ ;  /* 0x000000b00c0c7210 */ /* 0x000fe20007ffe1ff */
[----:B------:R-:W-:Y:S01]  /*1520*/  IMAD R5, R5, c[0x0][0x208], RZ ;  /* 0x0000820005057a24 */ /* 0x000fe200078e02ff */
[----:B------:R-:W-:Y:S01]  /*1530*/  ISETP.GT.AND P6, PT, R48, 0x20, PT ;  /* 0x000000203000780c */ /* 0x000fe20003fc4270 */
[----:B------:R-:W-:Y:S01]  /*1540*/  IMAD R0, R230, c[0x0][0x1e4], R0 ;  /* 0x00007900e6007a24 */ /* 0x000fe200078e0200 */
[----:B------:R-:W-:Y:S01]  /*1550*/  LEA.HI R13, R12, R12, RZ, 0x1 ;  /* 0x0000000c0c0d7211 */ /* 0x000fe200078f08ff */
[----:B------:R-:W-:Y:S01]  /*1560*/  IMAD R5, R230, c[0x0][0x20c], R5 ;  /* 0x00008300e6057a24 */ /* 0x000fe200078e0205 */
[----:B------:R-:W-:-:S02]  /*1570*/  SHF.R.S32.HI R169, RZ, 0x1f, R64 ;  /* 0x0000001fffa97819 */ /* 0x000fc40000011440 */
[----:B------:R-:W-:Y:S01]  /*1580*/  IADD3 R3, R3, R0, RZ ;  /* 0x0000000003037210 */ /* 0x000fe20007ffe0ff */
[----:B------:R-:W-:Y:S01]  /*1590*/  IMAD R0, R9, c[0x0][0x1e8], RZ ;  /* 0x00007a0009007a24 */ /* 0x000fe200078e02ff */
[----:B------:R-:W-:Y:S02]  /*15a0*/  SHF.R.S32.HI R168, RZ, 0x1f, R183 ;  /* 0x0000001fffa87819 */ /* 0x000fe400000114b7 */
[----:B------:R-:W-:Y:S01]  /*15b0*/  SHF.R.S32.HI R167, RZ, 0x1f, R184 ;  /* 0x0000001fffa77819 */ /* 0x000fe200000114b8 */
[----:B------:R-:W-:-:S05]  /*15c0*/  IMAD R0, R27, c[0x0][0x1ec], R0 ;  /* 0x00007b001b007a24 */ /* 0x000fca00078e0200 */
[----:B------:R-:W-:-:S05]  /*15d0*/  IADD3 R170, R173, R0, RZ ;  /* 0x00000000adaa7210 */ /* 0x000fca0007ffe0ff */
[----:B------:R-:W-:Y:S04]  /*15e0*/  STL [R1+0x50], R170 ;  /* 0x000050aa01007387 */ /* 0x000fe80000100800 */
[----:B------:R-:W-:Y:S01]  /*15f0*/  STL.64 [R1+0x48], R28 ;  /* 0x0000481c01007387 */ /* 0x000fe20000100a00 */
[----:B---3--:R-:W-:Y:S01]  /*1600*/  SHF.R.S32.HI R10, RZ, 0x1f, R227 ;  /* 0x0000001fff0a7819 */ /* 0x008fe200000114e3 */
[----:B------:R-:W-:-:S04]  /*1610*/  IMAD.WIDE.U32 R6, R227, c[0x0][0x1f0], R2 ;  /* 0x00007c00e3067a25 */ /* 0x000fc800078e0002 */
[----:B------:R-:W-:Y:S01]  /*1620*/  IMAD R8, R10, c[0x0][0x1f0], RZ ;  /* 0x00007c000a087a24 */ /* 0x000fe200078e02ff */
[----:B------:R-:W-:Y:S01]  /*1630*/  IADD3 R0, P1, R172, R6, RZ ;  /* 0x00000006ac007210 */ /* 0x000fe20007f3e0ff */
[----:B------:R-:W-:-:S04]  /*1640*/  IMAD.WIDE.U32 R2, R230, c[0x0][0x208], RZ ;  /* 0x00008200e6027a25 */ /* 0x000fc800078e00ff */
[----:B------:R-:W-:Y:S01]  /*1650*/  IMAD R8, R227, c[0x0][0x1f4], R8 ;  /* 0x00007d00e3087a24 */ /* 0x000fe200078e0208 */
[----:B------:R-:W-:Y:S02]  /*1660*/  IADD3 R3, R3, R5, RZ ;  /* 0x0000000503037210 */ /* 0x000fe40007ffe0ff */
[----:B------:R-:W-:Y:S02]  /*1670*/  LOP3.LUT R5, R17, 0x7fffffe, RZ, 0xc0, !PT ;  /* 0x07fffffe11057812 */ /* 0x000fe400078ec0ff */
[----:B------:R-:W-:Y:S01]  /*1680*/  IADD3.X R6, R170, R7, R8, P1, !PT ;  /* 0x00000007aa067210 */ /* 0x000fe20000ffe408 */
[----:B------:R-:W-:Y:S01]  /*1690*/  IMAD.WIDE.U32 R2, R227, c[0x0][0x218], R2 ;  /* 0x00008600e3027a25 */ /* 0x000fe200078e0002 */
[----:B------:R-:W-:Y:S02]  /*16a0*/  LEA R15, P1, R0, c[0x0][0x1c8], 0x1 ;  /* 0x00007200000f7a11 */ /* 0x000fe400078208ff */
[----:B------:R-:W-:Y:S02]  /*16b0*/  IADD3 R150, R16, -R5, RZ ;  /* 0x8000000510967210 */ /* 0x000fe40007ffe0ff */
[----:B------:R-:W-:Y:S01]  /*16c0*/  LEA.HI.X R20, R0, c[0x0][0x1cc], R6, 0x1, P1 ;  /* 0x0000730000147a11 */ /* 0x000fe200008f0c06 */
[----:B------:R-:W-:Y:S01]  /*16d0*/  IMAD R0, R9, c[0x0][0x210], RZ ;  /* 0x0000840009007a24 */ /* 0x000fe200078e02ff */
[----:B------:R-:W-:Y:S01]  /*16e0*/  SHFL.IDX PT, R6, R15, RZ, 0x1c1f ;  /* 0x001c1fff0f067589 */ /* 0x000fe200000e0000 */
[----:B------:R-:W-:-:S02]  /*16f0*/  LEA.HI R8, R19, R14, RZ, 0x1 ;  /* 0x0000000e13087211 */ /* 0x000fc400078f08ff */
[----:B------:R-:W-:Y:S01]  /*1700*/  IMAD R5, R27, c[0x0][0x214], R0 ;  /* 0x000085001b057a24 */ /* 0x000fe200078e0200 */
[----:B------:R-:W1:Y:S01]  /*1710*/  SHFL.IDX PT, R7, R20, RZ, 0x1c1f ;  /* 0x001c1fff14077589 */ /* 0x000e6200000e0000 */
[----:B------:R-:W-:Y:S01]  /*1720*/  IMAD R0, R10, c[0x0][0x218], RZ ;  /* 0x000086000a007a24 */ /* 0x000fe200078e02ff */
[----:B------:R-:W-:Y:S02]  /*1730*/  LOP3.LUT R8, R8, 0xfffffffe, RZ, 0xc0, !PT ;  /* 0xfffffffe08087812 */ /* 0x000fe400078ec0ff */
[----:B------:R-:W-:Y:S01]  /*1740*/  IADD3 R9, R29, R5, RZ ;  /* 0x000000051d097210 */ /* 0x000fe20007ffe0ff */
[----:B------:R-:W-:Y:S01]  /*1750*/  IMAD R0, R227, c[0x0][0x21c], R0 ;  /* 0x00008700e3007a24 */ /* 0x000fe200078e0200 */
[----:B------:R-:W-:Y:S01]  /*1760*/  IADD3 R5, P1, R28, R2, RZ ;  /* 0x000000021c057210 */ /* 0x000fe20007f3e0ff */
[----:B------:R-:W-:Y:S01]  /*1770*/  IMAD.IADD R14, R14, 0x1, -R8 ;  /* 0x000000010e0e7824 */ /* 0x000fe200078e0a08 */
[----:B------:R-:W-:Y:S01]  /*1780*/  LEA.HI R19, R11, R16, RZ, 0x3 ;  /* 0x000000100b137211 */ /* 0x000fe200078f18ff */
[----:B------:R2:W-:Y:S01]  /*1790*/  STL [R1+0x58], R9 ;  /* 0x0000580901007387 */ /* 0x0005e20000100800 */
[----:B------:R-:W-:-:S02]  /*17a0*/  IADD3.X R10, R9, R3, R0, P1, !PT ;  /* 0x00000003090a7210 */ /* 0x000fc40000ffe400 */
[----:B------:R-:W-:Y:S02]  /*17b0*/  LOP3.LUT R11, R13, 0x7fffffe, RZ, 0xc0, !PT ;  /* 0x07fffffe0d0b7812 */ /* 0x000fe400078ec0ff */
[C---:B------:R-:W-:Y:S02]  /*17c0*/  LEA R0, P1, R5.reuse, c[0x0][0x1f8], 0x1 ;  /* 0x00007e0005007a11 */ /* 0x040fe400078208ff */
[----:B------:R-:W-:Y:S02]  /*17d0*/  IADD3 R17, R12, -R11, RZ ;  /* 0x8000000b0c117210 */ /* 0x000fe40007ffe0ff */
[----:B------:R-:W-:Y:S01]  /*17e0*/  LEA.HI.X R11, R5, c[0x0][0x1fc], R10, 0x1, P1 ;  /* 0x00007f00050b7a11 */ /* 0x000fe200008f0c0a */
[----:B------:R-:W-:Y:S01]  /*17f0*/  SHFL.IDX PT, R16, R0, RZ, 0x1c1f ;  /* 0x001c1fff00107589 */ /* 0x000fe200000e0000 */
[----:B------:R-:W-:Y:S01]  /*1800*/  SHF.L.U32 R5, R21, 0x6, RZ ;  /* 0x0000000615057819 */ /* 0x000fe200000006ff */
[----:B------:R-:W-:Y:S01]  /*1810*/  IMAD R17, R14, 0x8, R17 ;  /* 0x000000080e117824 */ /* 0x000fe200078e0211 */
[----:B------:R-:W-:Y:S01]  /*1820*/  ISETP.GE.AND P1, PT, R49, c[0x0][0x1d4], PT ;  /* 0x0000750031007a0c */ /* 0x000fe20003f26270 */
[----:B------:R3:W-:Y:S01]  /*1830*/  SHFL.IDX PT, R10, R0, 0x1, 0x1c1f ;  /* 0x003c1f00000a7f89 */ /* 0x0007e200000e0000 */
[----:B-1----:R-:W-:Y:S01]  /*1840*/  @P5 IMAD.WIDE R2, R183, 0x2, R6 ;  /* 0x00000002b7025825 */ /* 0x002fe200078e0206 */
[----:B------:R-:W-:-:S02]  /*1850*/  LOP3.LUT R5, R5, 0xc0, RZ, 0xc0, !PT ;  /* 0x000000c005057812 */ /* 0x000fc400078ec0ff */
[----:B------:R-:W-:Y:S04]  /*1860*/  SHFL.IDX PT, R12, R11, RZ, 0x1c1f ;  /* 0x001c1fff0b0c7589 */ /* 0x000fe800000e0000 */
[----:B------:R-:W-:Y:S01]  /*1870*/  SHFL.IDX PT, R11, R11, 0x1, 0x1c1f ;  /* 0x003c1f000b0b7f89 */ /* 0x000fe200000e0000 */
[----:B--2---:R-:W-:-:S04]  /*1880*/  @P5 IMAD.WIDE R8, R64, 0x2, R6 ;  /* 0x0000000240085825 */ /* 0x004fc800078e0206 */
[----:B------:R-:W-:Y:S01]  /*1890*/  @P5 IMAD.WIDE R6, R184, 0x2, R6 ;  /* 0x00000002b8065825 */ /* 0x000fe200078e0206 */
[----:B------:R1:W-:Y:S04]  /*18a0*/  @P5 LDGSTS.E.BYPASS.LTC128B.128 [R226+0x3100], [R8.64], !P3 ;  /* 0x0310000008e25fae */ /* 0x0003e8000d901d46 */
[----:B------:R2:W-:Y:S01]  /*18b0*/  @P5 LDGSTS.E.BYPASS.LTC128B.128 [R226+0x4100], [R2.64], !P2 ;  /* 0x0410000002e25fae */ /* 0x0005e2000d101d46 */
[----:B---3--:R-:W-:-:S03]  /*18c0*/  SHF.R.S32.HI R0, RZ, 0x1, R13 ;  /* 0x00000001ff007819 */ /* 0x008fc6000001140d */
[----:B------:R3:W-:Y:S01]  /*18d0*/  @P5 LDGSTS.E.BYPASS.LTC128B.128 [R226+0x5100], [R6.64], !P1 ;  /* 0x0510000006e25fae */ /* 0x0007e2000c901d46 */
[C---:B------:R-:W-:Y:S02]  /*18e0*/  LOP3.LUT P4, RZ, R0.reuse, 0x2, RZ, 0xc0, !PT ;  /* 0x0000000200ff7812 */ /* 0x040fe4000788c0ff */
[----:B------:R-:W-:-:S04]  /*18f0*/  SHF.L.U32 R0, R0, 0x6, RZ ;  /* 0x0000000600007819 */ /* 0x000fc800000006ff */
[----:B------:R-:W-:Y:S02]  /*1900*/  LOP3.LUT R0, R0, 0xc0, RZ, 0xc0, !PT ;  /* 0x000000c000007812 */ /* 0x000fe400078ec0ff */
[----:B-1----:R-:W-:Y:S02]  /*1910*/  SHF.L.U32 R8, R14, 0x3, RZ ;  /* 0x000000030e087819 */ /* 0x002fe400000006ff */
[----:B------:R-:W-:Y:S01]  /*1920*/  SHF.L.U32 R9, R22, 0x3, RZ ;  /* 0x0000000316097819 */ /* 0x000fe200000006ff */
[----:B--2---:R1:W-:Y:S01]  /*1930*/  SHFL.IDX PT, R2, R15, 0x1, 0x1c1f ;  /* 0x003c1f000f027f89 */ /* 0x0043e200000e0000 */
[----:B------:R-:W-:Y:S02]  /*1940*/  LOP3.LUT R8, R5, 0x8, R8, 0xf8, !PT ;  /* 0x0000000805087812 */ /* 0x000fe400078ef808 */
[----:B------:R-:W-:Y:S01]  /*1950*/  SHF.R.U32.HI R5, RZ, 0x3, R5 ;  /* 0x00000003ff057819 */ /* 0x000fe20000011605 */
[----:B------:R-:W3:Y:S03]  /*1960*/  SHFL.IDX PT, R3, R20, 0x1, 0x1c1f ;  /* 0x003c1f0014037f89 */ /* 0x000ee600000e0000 */
[----:B------:R-:W-:-:S02]  /*1970*/  LOP3.LUT R149, R8, R5, RZ, 0x3c, !PT ;  /* 0x0000000508957212 */ /* 0x000fc400078e3cff */
[----:B------:R-:W-:Y:S02]  /*1980*/  LOP3.LUT R5, R0, 0x8, R9, 0xf8, !PT ;  /* 0x0000000800057812 */ /* 0x000fe400078ef809 */
[----:B------:R-:W-:-:S04]  /*1990*/  SHF.R.U32.HI R0, RZ, 0x3, R0 ;  /* 0x00000003ff007819 */ /* 0x000fc80000011600 */
[----:B------:R-:W-:Y:S02]  /*19a0*/  LOP3.LUT R5, R5, R0, RZ, 0x3c, !PT ;  /* 0x0000000005057212 */ /* 0x000fe400078e3cff */
[----:B------:R-:W-:-:S04]  /*19b0*/  SHF.L.U32 R0, R19, 0x5, RZ ;  /* 0x0000000513007819 */ /* 0x000fc800000006ff */
[----:B------:R-:W-:Y:S01]  /*19c0*/  LOP3.LUT R148, R0, 0xffffff00, RZ, 0xc0, !PT ;  /* 0xffffff0000947812 */ /* 0x000fe200078ec0ff */
[----:B-1----:R-:W-:-:S03]  /*19d0*/  IMAD.WIDE R14, R64, 0x2, RZ ;  /* 0x00000002400e7825 */ /* 0x002fc600078e02ff */
[----:B------:R-:W-:Y:S01]  /*19e0*/  LEA R0, R23, R148, 0x9 ;  /* 0x0000009417007211 */ /* 0x000fe200078e48ff */
[--C-:B---3--:R-:W-:Y:S01]  /*19f0*/  @P6 IMAD.WIDE R6, R64, 0x2, R2.reuse ;  /* 0x0000000240066825 */ /* 0x108fe200078e0202 */
[----:B------:R-:W-:Y:S02]  /*1a00*/  IADD3 R50, P5, R16, R14, RZ ;  /* 0x0000000e10327210 */ /* 0x000fe40007fbe0ff */
[----:B------:R-:W-:Y:S01]  /*1a10*/  LEA R0, R150, R0, 0x5 ;  /* 0x0000000096007211 */ /* 0x000fe200078e28ff */
[--C-:B------:R-:W-:Y:S01]  /*1a20*/  @P6 IMAD.WIDE R8, R183, 0x2, R2.reuse ;  /* 0x00000002b7086825 */ /* 0x100fe200078e0202 */
[----:B------:R1:W-:Y:S01]  /*1a30*/  @P6 LDGSTS.E.BYPASS.LTC128B.128 [R226+0x3900], [R6.64], !P3 ;  /* 0x0390000006e26fae */ /* 0x0003e2000d901d46 */
[----:B------:R-:W-:Y:S02]  /*1a40*/  IADD3.X R51, R12, R15, RZ, P5, !PT ;  /* 0x0000000f0c337210 */ /* 0x000fe40002ffe4ff */
[----:B------:R-:W-:Y:S01]  /*1a50*/  @P6 IMAD.WIDE R2, R184, 0x2, R2 ;  /* 0x00000002b8026825 */ /* 0x000fe200078e0202 */
[----:B------:R2:W-:Y:S01]  /*1a60*/  @P6 LDGSTS.E.BYPASS.LTC128B.128 [R226+0x4900], [R8.64], !P2 ;  /* 0x0490000008e26fae */ /* 0x0005e2000d101d46 */
[----:B------:R-:W-:-:S02]  /*1a70*/  IADD3 R46, P5, R14, R10, RZ ;  /* 0x0000000a0e2e7210 */ /* 0x000fc40007fbe0ff */
[----:B------:R-:W-:Y:S01]  /*1a80*/  IMAD.IADD R0, R149, 0x1, R0 ;  /* 0x0000000195007824 */ /* 0x000fe200078e0200 */
[----:B------:R3:W-:Y:S02]  /*1a90*/  @P6 LDGSTS.E.BYPASS.LTC128B.128 [R226+0x5900], [R2.64], !P1 ;  /* 0x0590000002e26fae */ /* 0x0007e4000c901d46 */
[----:B------:R-:W-:Y:S02]  /*1aa0*/  IMAD.X R47, R15, 0x1, R11, P5 ;  /* 0x000000010f2f7824 */ /* 0x000fe400028e060b */
[----:B------:R-:W0:Y:S01]  /*1ab0*/  LDGDEPBAR ;  /* 0x00000000000079af */ /* 0x000e220000000000 */
[----:B------:R-:W-:-:S05]  /*1ac0*/  SHF.L.U32 R224, R0, 0x1, RZ ;  /* 0x0000000100e07819 */ /* 0x000fca00000006ff */
[----:B------:R-:W-:Y:S02]  /*1ad0*/  IMAD R225, R4, 0x2, R224 ;  /* 0x0000000204e17824 */ /* 0x000fe400078e02e0 */
[----:B-1----:R-:W-:-:S04]  /*1ae0*/  IMAD.WIDE R6, R183, 0x2, RZ ;  /* 0x00000002b7067825 */ /* 0x002fc800078e02ff */
[----:B--2---:R-:W-:Y:S01]  /*1af0*/  IMAD.WIDE R8, R184, 0x2, RZ ;  /* 0x00000002b8087825 */ /* 0x004fe200078e02ff */
[----:B------:R-:W-:Y:S02]  /*1b00*/  IADD3 R38, P5, R6, R10, RZ ;  /* 0x0000000a06267210 */ /* 0x000fe40007fbe0ff */
[----:B------:R-:W-:Y:S01]  /*1b10*/  IADD3 R44, P6, R16, R6, RZ ;  /* 0x00000006102c7210 */ /* 0x000fe20007fde0ff */
[----:B------:R-:W-:-:S04]  /*1b20*/  DEPBAR.LE SB0, 0x1 ;  /* 0x000080400000791a */ /* 0x000fc80000000000 */
[----:B------:R-:W-:-:S04]  /*1b30*/  DEPBAR.LE SB0, 0x0 ;  /* 0x000080000000791a */ /* 0x000fc80000000000 */
[----:B------:R-:W-:Y:S01]  /*1b40*/  BAR.SYNC.DEFER_BLOCKING 0x0 ;  /* 0x0000000000007b1d */ /* 0x000fe20000010000 */
[-C--:B------:R-:W-:Y:S01]  /*1b50*/  IADD3.X R39, R7, R11.reuse, RZ, P5, !PT ;  /* 0x0000000b07277210 */ /* 0x080fe20002ffe4ff */
[----:B------:R-:W-:Y:S01]  /*1b60*/  IMAD.X R45, R12, 0x1, R7, P6 ;  /* 0x000000010c2d7824 */ /* 0x000fe200030e0607 */
[----:B------:R-:W-:Y:S02]  /*1b70*/  IADD3 R6, P5, R8, R10, RZ ;  /* 0x0000000a08067210 */ /* 0x000fe40007fbe0ff */
[----:B---3--:R-:W-:Y:S02]  /*1b80*/  MOV R2, 0x10 ;  /* 0x0000001000027802 */ /* 0x008fe40000000f00 */
[----:B------:R-:W-:Y:S02]  /*1b90*/  IADD3.X R7, R9, R11, RZ, P5, !PT ;  /* 0x0000000b09077210 */ /* 0x000fe40002ffe4ff */
[----:B------:R-:W-:Y:S02]  /*1ba0*/  ISETP.GE.AND P5, PT, R64, c[0x0][0x1d4], PT ;  /* 0x0000750040007a0c */ /* 0x000fe40003fa6270 */
[----:B------:R-:W-:-:S02]  /*1bb0*/  LEA R3, R17, R5, 0x5 ;  /* 0x0000000511037211 */ /* 0x000fc400078e28ff */
[----:B------:R-:W-:Y:S02]  /*1bc0*/  SEL R2, R2, 0xfffffff0, !P4 ;  /* 0xfffffff002027807 */ /* 0x000fe40006000000 */
[----:B------:R-:W-:Y:S02]  /*1bd0*/  ISETP.LT.OR P4, PT, R48, 0x1, P5 ;  /* 0x000000013000780c */ /* 0x000fe40002f81670 */
[----:B------:R-:W-:Y:S02]  /*1be0*/  SHF.L.U32 R220, R3, 0x1, RZ ;  /* 0x0000000103dc7819 */ /* 0x000fe400000006ff */
[----:B------:R-:W-:Y:S02]  /*1bf0*/  IADD3 R36, P6, R16, R8, RZ ;  /* 0x0000000810247210 */ /* 0x000fe40007fde0ff */
[----:B------:R-:W-:Y:S02]  /*1c00*/  LEA R0, R2, R220, 0x1 ;  /* 0x000000dc02007211 */ /* 0x000fe400078e08ff */
[----:B------:R-:W-:Y:S01]  /*1c10*/  IADD3.X R37, R12, R9, RZ, P6, !PT ;  /* 0x000000090c257210 */ /* 0x000fe200037fe4ff */
[----:B------:R-:W-:Y:S01]  /*1c20*/  LDSM.16.M88.4 R20, [R220+0x3100] ;  /* 0x00310000dc14783b */ /* 0x000fe20000000200 */
[----:B------:R-:W-:-:S02]  /*1c30*/  ISETP.GE.AND P6, PT, R18, c[0x0][0x1d4], PT ;  /* 0x0000750012007a0c */ /* 0x000fc40003fc6270 */
[----:B------:R-:W-:Y:S01]  /*1c40*/  ISETP.GE.AND P5, PT, R49, c[0x0][0x1d4], PT ;  /* 0x0000750031007a0c */ /* 0x000fe20003fa6270 */
[----:B------:R-:W-:Y:S04]  /*1c50*/  LDSM.16.M88.4 R52, [R0+0x3100] ;  /* 0x003100000034783b */ /* 0x000fe80000000200 */
[----:B------:R-:W-:Y:S04]  /*1c60*/  LDSM.16.M88.4 R84, [R0+0x3500] ;  /* 0x003500000054783b */ /* 0x000fe80000000200 */
[----:B------:R-:W-:Y:S04]  /*1c70*/  LDSM.16.M88.4 R100, [R0+0x3900] ;  /* 0x003900000064783b */ /* 0x000fe80000000200 */
[----:B------:R1:W-:Y:S04]  /*1c80*/  LDSM.16.M88.4 R112, [R0+0x3d00] ;  /* 0x003d00000070783b */ /* 0x0003e80000000200 */
[----:B------:R-:W2:Y:S04]  /*1c90*/  LDSM.16.M88.4 R8, [R224+0x7100] ;  /* 0x00710000e008783b */ /* 0x000ea80000000200 */
[----:B------:R-:W3:Y:S04]  /*1ca0*/  LDSM.16.M88.4 R32, [R220+0x3500] ;  /* 0x00350000dc20783b */ /* 0x000ee80000000200 */
[----:B------:R-:W4:Y:S04]  /*1cb0*/  LDSM.16.M88.4 R28, [R220+0x3900] ;  /* 0x00390000dc1c783b */ /* 0x000f280000000200 */
[----:B------:R-:W4:Y:S04]  /*1cc0*/  LDSM.16.M88.4 R24, [R220+0x3d00] ;  /* 0x003d0000dc18783b */ /* 0x000f280000000200 */
[----:B------:R-:W4:Y:S01]  /*1cd0*/  LDSM.16.M88.4 R12, [R224+0x6100] ;  /* 0x00610000e00c783b */ /* 0x000f220000000200 */
[----:B-1----:R-:W-:-:S03]  /*1ce0*/  IADD3 R0, R220, 0x3100, RZ ;  /* 0x00003100dc007810 */ /* 0x002fc60007ffe0ff */
[----:B------:R-:W1:Y:S01]  /*1cf0*/  LDSM.16.M88.4 R40, [R225+0x6100] ;  /* 0x00610000e128783b */ /* 0x000e620000000200 */
[----:B------:R-:W-:-:S03]  /*1d00*/  LEA R223, R2, R0, 0x1 ;  /* 0x0000000002df7211 */ /* 0x000fc600078e08ff */
[----:B------:R-:W1:Y:S04]  /*1d10*/  LDSM.16.M88.4 R16, [R225+0x7100] ;  /* 0x00710000e110783b */ /* 0x000e680000000200 */
[----:B------:R-:W-:Y:S01]  /*1d20*/  @!PT LDS RZ, [RZ] ;  /* 0x00000000fffff984 */ /* 0x000fe20000000800 */
[----:B------:R-:W-:Y:S01]  /*1d30*/  @!PT LDS RZ, [RZ] ;  /* 0x00000000fffff984 */ /* 0x000fe20000000800 */
[----:B------:R-:W-:Y:S01]  /*1d40*/  @!PT LDS RZ, [RZ] ;  /* 0x00000000fffff984 */ /* 0x000fe20000000800 */
[----:B------:R1:W-:Y:S01]  /*1d50*/  LDGSTS.E.BYPASS.LTC128B.128 [R226+0x100], [R50.64], !P4 ;  /* 0x0010000032e27fae */ /* 0x0003e2000e101d46 */
[C---:B------:R-:W-:Y:S02]  /*1d60*/  ISETP.LT.OR P4, PT, R48.reuse, 0x1, P6 ;  /* 0x000000013000780c */ /* 0x040fe40003781670 */
[C---:B------:R-:W-:Y:S01]  /*1d70*/  ISETP.LT.OR P6, PT, R48.reuse, 0x21, P6 ;  /* 0x000000213000780c */ /* 0x040fe200037c1670 */
[----:B--2---:R-:W-:Y:S10]  /*1d80*/  HMMA.16816.F32.BF16 R56, R8, R20, RZ ;  /* 0x000000140838723c */ /* 0x004ff400000418ff */
[----:B------:R2:W-:Y:S01]  /*1d90*/  LDGSTS.E.BYPASS.LTC128B.128 [R226+0x1100], [R44.64], !P4 ;  /* 0x011000002ce27fae */ /* 0x0005e2000e101d46 */
[----:B------:R-:W-:-:S02]  /*1da0*/  ISETP.LT.OR P4, PT, R48, 0x1, P5 ;  /* 0x000000013000780c */ /* 0x000fc40002f81670 */
[----:B------:R-:W-:Y:S01]  /*1db0*/  ISETP.LT.OR P5, PT, R48, 0x21, P5 ;  /* 0x000000213000780c */ /* 0x000fe20002fa1670 */
[C---:B---3--:R-:W-:Y:S10]  /*1dc0*/  HMMA.16816.F32.BF16 R104, R8.reuse, R32, RZ ;  /* 0x000000200868723c */ /* 0x048ff400000418ff */
[----:B------:R3:W-:Y:S01]  /*1dd0*/  LDGSTS.E.BYPASS.LTC128B.128 [R226+0x2100], [R36.64], !P4 ;  /* 0x0210000024e27fae */ /* 0x0007e2000e101d46 */
[----:B------:R-:W-:Y:S01]  /*1de0*/  ISETP.GE.AND P4, PT, R64, c[0x0][0x1d4], PT ;  /* 0x0000750040007a0c */ /* 0x000fe20003f86270 */
[----:B----4-:R-:W-:Y:S03]  /*1df0*/  HMMA.16816.F32.BF16 R92, R8, R28, RZ ;  /* 0x0000001c085c723c */ /* 0x010fe600000418ff */
[----:B------:R-:W-:-:S05]  /*1e00*/  ISETP.LT.OR P4, PT, R48, 0x21, P4 ;  /* 0x000000213000780c */ /* 0x000fca0002781670 */
[C---:B------:R-:W-:Y:S08]  /*1e10*/  HMMA.16816.F32.BF16 R76, R8.reuse, R24, RZ ;  /* 0x00000018084c723c */ /* 0x040ff000000418ff */
[----:B------:R-:W-:Y:S01]  /*1e20*/  HMMA.16816.F32.BF16 R108, R8, R22, RZ ;  /* 0x00000016086c723c */ /* 0x000fe200000418ff */
[----:B------:R2:W-:Y:S01]  /*1e30*/  LDGSTS.E.BYPASS.LTC128B.128 [R226+0x900], [R46.64], !P4 ;  /* 0x009000002ee27fae */ /* 0x0005e2000e101d46 */
[----:B------:R-:W-:-:S03]  /*1e40*/  ISETP.GT.AND P4, PT, R165, R181, PT ;  /* 0x000000b5a500720c */ /* 0x000fc60003f84270 */
[----:B------:R3:W-:Y:S01]  /*1e50*/  LDGSTS.E.BYPASS.LTC128B.128 [R226+0x1900], [R38.64], !P6 ;  /* 0x0190000026e27fae */ /* 0x0007e2000f101d46 */
[----:B------:R-:W-:Y:S02]  /*1e60*/  ISETP.GT.AND P6, PT, R177, 0x3f, PT ;  /* 0x0000003fb100780c */ /* 0x000fe40003fc4270 */
[C---:B------:R-:W-:Y:S01]  /*1e70*/  HMMA.16816.F32.BF16 R96, R8.reuse, R34, RZ ;  /* 0x000000220860723c */ /* 0x040fe200000418ff */
[----:B------:R4:W-:Y:S04]  /*1e80*/  LDGSTS.E.BYPASS.LTC128B.128 [R226+0x2900], [R6.64], !P5 ;  /* 0x0290000006e27fae */ /* 0x0009e8000e901d46 */
[----:B------:R-:W-:Y:S03]  /*1e90*/  LDSM.16.M88.4 R68, [R220+0x4100] ;  /* 0x00410000dc44783b */ /* 0x000fe60000000200 */
[C---:B------:R-:W-:Y:S01]  /*1ea0*/  HMMA.16816.F32.BF16 R88, R8.reuse, R30, RZ ;  /* 0x0000001e0858723c */ /* 0x040fe200000418ff */
[----:B------:R-:W-:Y:S04]  /*1eb0*/  LDSM.16.M88.4 R60, [R223+0x1000] ;  /* 0x00100000df3c783b */ /* 0x000fe80000000200 */
[----:B------:R-:W0:Y:S03]  /*1ec0*/  LDGDEPBAR ;  /* 0x00000000000079af */ /* 0x000e260000000000 */
[----:B------:R-:W-:Y:S08]  /*1ed0*/  HMMA.16816.F32.BF16 R72, R8, R26, RZ ;  /* 0x0000001a0848723c */ /* 0x000ff000000418ff */
[C---:B------:R-:W-:Y:S01]  /*1ee0*/  HMMA.16816.F32.BF16 R8, R12.reuse, R20, RZ ;  /* 0x000000140c08723c */ /* 0x040fe200000418ff */
[----:B---3--:R-:W3:Y:S07]  /*1ef0*/  LDSM.16.M88.4 R36, [R224+0x8100] ;  /* 0x00810000e024783b */ /* 0x008eee0000000200 */
[C---:B------:R-:W-:Y:S08]  /*1f00*/  HMMA.16816.F32.BF16 R80, R12.reuse, R22, RZ ;  /* 0x000000160c50723c */ /* 0x040ff000000418ff */
[C---:B------:R-:W-:Y:S08]  /*1f10*/  HMMA.16816.F32.BF16 R20, R12.reuse, R32, RZ ;  /* 0x000000200c14723c */ /* 0x040ff000000418ff */
[----:B------:R-:W-:Y:S01]  /*1f20*/  HMMA.16816.F32.BF16 R120, R12, R34, RZ ;  /* 0x000000220c78723c */ /* 0x000fe200000418ff */
[----:B------:R-:W3:Y:S07]  /*1f30*/  LDSM.16.M88.4 R32, [R224+0x9100] ;  /* 0x00910000e020783b */ /* 0x000eee0000000200 */
[----:B-1----:R-:W-:Y:S08]  /*1f40*/  HMMA.16816.F32.BF16 R8, R40, R52, R8 ;  /* 0x000000342808723c */ /* 0x002ff00000041808 */
[C---:B--2---:R-:W-:Y:S08]  /*1f50*/  HMMA.16816.F32.BF16 R44, R12.reuse, R28, RZ ;  /* 0x0000001c0c2c723c */ /* 0x044ff000000418ff */
[C---:B------:R-:W-:Y:S01]  /*1f60*/  HMMA.16816.F32.BF16 R128, R12.reuse, R30, RZ ;  /* 0x0000001e0c80723c */ /* 0x040fe200000418ff */
[----:B------:R-:W1:Y:S07]  /*1f70*/  LDSM.16.M88.4 R28, [R225+0x8100] ;  /* 0x00810000e11c783b */ /* 0x000e6e0000000200 */
[C---:B------:R-:W-:Y:S08]  /*1f80*/  HMMA.16816.F32.BF16 R116, R12.reuse, R24, RZ ;  /* 0x000000180c74723c */ /* 0x040ff000000418ff */
[----:B------:R-:W-:Y:S01]  /*1f90*/  HMMA.16816.F32.BF16 R124, R12, R26, RZ ;  /* 0x0000001a0c7c723c */ /* 0x000fe200000418ff */
[----:B------:R-:W2:Y:S07]  /*1fa0*/  LDSM.16.M88.4 R24, [R225+0x9100] ;  /* 0x00910000e118783b */ /* 0x000eae0000000200 */
[----:B------:R-:W-:Y:S08]  /*1fb0*/  HMMA.16816.F32.BF16 R12, R16, R52, R56 ;  /* 0x00000034100c723c */ /* 0x000ff00000041838 */
[----:B---3--:R-:W-:Y:S08]  /*1fc0*/  HMMA.16816.F32.BF16 R8, R36, R68, R8 ;  /* 0x000000442408723c */ /* 0x008ff00000041808 */
[C---:B------:R-:W-:Y:S08]  /*1fd0*/  HMMA.16816.F32.BF16 R140, R16.reuse, R100, R92 ;  /* 0x00000064108c723c */ /* 0x040ff0000004185c */
[----:B------:R-:W-:Y:S08]  /*1fe0*/  HMMA.16816.F32.BF16 R108, R16, R54, R108 ;  /* 0x00000036106c723c */ /* 0x000ff0000004186c */
[C---:B------:R-:W-:Y:S01]  /*1ff0*/  HMMA.16816.F32.BF16 R92, R40.reuse, R84, R20 ;  /* 0x00000054285c723c */ /* 0x040fe20000041814 */
[----:B------:R-:W-:Y:S07]  /*2000*/  LDSM.16.M88.4 R20, [R224+0xa100] ;  /* 0x00a10000e014783b */ /* 0x000fee0000000200 */
[----:B------:R-:W-:Y:S01]  /*2010*/  HMMA.16816.F32.BF16 R80, R40, R54, R80 ;  /* 0x000000362850723c */ /* 0x000fe20000041850 */
[----:B------:R-:W3:Y:S07]  /*2020*/  LDSM.16.M88.4 R52, [R220+0x5100] ;  /* 0x00510000dc34783b */ /* 0x000eee0000000200 */
[----:B------:R-:W-:Y:S01]  /*2030*/  HMMA.16816.F32.BF16 R48, R32, R68, R12 ;  /* 0x000000442030723c */ /* 0x000fe2000004180c */
[----:B------:R-:W-:Y:S07]  /*2040*/  LDSM.16.M88.4 R12, [R225+0xa100] ;  /* 0x00a10000e10c783b */ /* 0x000fee0000000200 */
[C---:B------:R-:W-:Y:S08]  /*2050*/  HMMA.16816.F32.BF16 R104, R16.reuse, R84, R104 ;  /* 0x000000541068723c */ /* 0x040ff00000041868 */
[C---:B------:R-:W-:Y:S08]  /*2060*/  HMMA.16816.F32.BF16 R152, R16.reuse, R112, R76 ;  /* 0x000000701098723c */ /* 0x040ff0000004184c */
[C---:B------:R-:W-:Y:S08]  /*2070*/  HMMA.16816.F32.BF16 R136, R16.reuse, R86, R96 ;  /* 0x000000561088723c */ /* 0x040ff00000041860 */
[C---:B------:R-:W-:Y:S08]  /*2080*/  HMMA.16816.F32.BF16 R144, R16.reuse, R102, R88 ;  /* 0x000000661090723c */ /* 0x040ff00000041858 */
[----:B------:R-:W-:Y:S01]  /*2090*/  HMMA.16816.F32.BF16 R156, R16, R114, R72 ;  /* 0x00000072109c723c */ /* 0x000fe20000041848 */
[----:B------:R-:W3:Y:S07]  /*20a0*/  LDSM.16.M88.4 R16, [R224+0xb100] ;  /* 0x00b10000e010783b */ /* 0x000eee0000000200 */
[----:B-1----:R-:W-:Y:S01]  /*20b0*/  HMMA.16816.F32.BF16 R72, R28, R60, R8 ;  /* 0x0000003c1c48723c */ /* 0x002fe20000041808 */
[----:B------:R-:W-:Y:S07]  /*20c0*/  LDSM.16.M88.4 R8, [R225+0xb100] ;  /* 0x00b10000e108783b */ /* 0x000fee0000000200 */
[----:B------:R-:W-:Y:S01]  /*20d0*/  HMMA.16816.F32.BF16 R132, R40, R100, R44 ;  /* 0x000000642884723c */ /* 0x000fe2000004182c */
[----:B------:R-:W1:Y:S07]  /*20e0*/  LDSM.16.M88.4 R44, [R223+0x2000] ;  /* 0x00200000df2c783b */ /* 0x000e6e0000000200 */
[----:B--2---:R-:W-:Y:S01]  /*20f0*/  HMMA.16816.F32.BF16 R56, R24, R60, R48 ;  /* 0x0000003c1838723c */ /* 0x004fe20000041830 */
[----:B------:R-:W2:Y:S07]  /*2100*/  LDSM.16.M88.4 R48, [R220+0x4500] ;  /* 0x00450000dc30783b */ /* 0x000eae0000000200 */
[----:B------:R-:W-:Y:S08]  /*2110*/  HMMA.16816.F32.BF16 R80, R36, R70, R80 ;  /* 0x000000462450723c */ /* 0x000ff00000041850 */
[----:B------:R-:W-:Y:S08]  /*2120*/  HMMA.16816.F32.BF16 R96, R40, R86, R120 ;  /* 0x000000562860723c */ /* 0x000ff00000041878 */
[----:B------:R-:W-:Y:S08]  /*2130*/  HMMA.16816.F32.BF16 R84, R32, R70, R108 ;  /* 0x000000462054723c */ /* 0x000ff0000004186c */
[-C--:B---3--:R-:W-:Y:S08]  /*2140*/  HMMA.16816.F32.BF16 R76, R20, R52.reuse, R72 ;  /* 0x00000034144c723c */ /* 0x088ff00000041848 */
[----:B------:R-:W-:Y:S01]  /*2150*/  HMMA.16816.F32.BF16 R68, R16, R52, R56 ;  /* 0x000000341044723c */ /* 0x000fe20000041838 */
[----:B------:R-:W3:Y:S07]  /*2160*/  LDSM.16.M88.4 R56, [R223+0x1400] ;  /* 0x00140000df38783b */ /* 0x000eee0000000200 */
[-C--:B------:R-:W-:Y:S08]  /*2170*/  HMMA.16816.F32.BF16 R72, R28, R62.reuse, R80 ;  /* 0x0000003e1c48723c */ /* 0x080ff00000041850 */
[----:B------:R-:W-:Y:S08]  /*2180*/  HMMA.16816.F32.BF16 R80, R24, R62, R84 ;  /* 0x0000003e1850723c */ /* 0x000ff00000041854 */
[----:B-1----:R-:W-:Y:S08]  /*2190*/  HMMA.16816.F32.BF16 R88, R12, R44, R76 ;  /* 0x0000002c0c58723c */ /* 0x002ff0000004184c */
[----:B--2---:R-:W-:Y:S08]  /*21a0*/  HMMA.16816.F32.BF16 R76, R36, R48, R92 ;  /* 0x00000030244c723c */ /* 0x004ff0000004185c */
[C---:B------:R-:W-:Y:S08]  /*21b0*/  HMMA.16816.F32.BF16 R116, R40.reuse, R112, R116 ;  /* 0x000000702874723c */ /* 0x040ff00000041874 */
[----:B------:R-:W-:Y:S01]  /*21c0*/  HMMA.16816.F32.BF16 R128, R40, R102, R128 ;  /* 0x000000662880723c */ /* 0x000fe20000041880 */
[----:B------:R-:W-:-:S04]  /*21d0*/  FMUL.FTZ R0, R88, c[0x0][0x320] ;  /* 0x0000c80058007a20 */ /* 0x000fc80000410000 */
[----:B------:R1:W2:Y:S03]  /*21e0*/  MUFU.TANH R164, R0 ;  /* 0x0000000000a47308 */ /* 0x0002a60000002400 */
[----:B------:R-:W-:Y:S01]  /*21f0*/  HMMA.16816.F32.BF16 R124, R40, R114, R124 ;  /* 0x00000072287c723c */ /* 0x000fe2000004187c */
[----:B------:R-:W2:Y:S07]  /*2200*/  LDSM.16.M88.4 R40, [R220+0x5500] ;  /* 0x00550000dc28783b */ /* 0x000eae0000000200 */
[----:B------:R-:W-:Y:S01]  /*2210*/  HMMA.16816.F32.BF16 R84, R8, R44, R68 ;  /* 0x0000002c0854723c */ /* 0x000fe20000041844 */
[----:B-1----:R-:W-:-:S07]  /*2220*/  FMUL.FTZ R0, R89, c[0x0][0x320] ;  /* 0x0000c80059007a20 */ /* 0x002fce0000410000 */
[-C--:B------:R-:W-:Y:S01]  /*2230*/  HMMA.16816.F32.BF16 R68, R20, R54.reuse, R72 ;  /* 0x000000361444723c */ /* 0x080fe20000041848 */
[----:B------:R1:W1:Y:S07]  /*2240*/  MUFU.TANH R163, R0 ;  /* 0x0000000000a37308 */ /* 0x00026e0000002400 */
[----:B------:R-:W-:Y:S01]  /*2250*/  HMMA.16816.F32.BF16 R72, R16, R54, R80 ;  /* 0x000000361048723c */ /* 0x000fe20000041850 */
[----:B------:R-:W2:Y:S07]  /*2260*/  LDSM.16.M88.4 R52, [R223+0x2400] ;  /* 0x00240000df34783b */ /* 0x000eae0000000200 */
[----:B------:R-:W-:Y:S01]  /*2270*/  HMMA.16816.F32.BF16 R60, R32, R48, R104 ;  /* 0x00000030203c723c */ /* 0x000fe20000041868 */
[----:B-1----:R-:W-:-:S04]  /*2280*/  FMUL.FTZ R0, R90, c[0x0][0x320] ;  /* 0x0000c8005a007a20 */ /* 0x002fc80000410000 */
[----:B------:R1:W1:Y:S03]  /*2290*/  MUFU.TANH R161, R0 ;  /* 0x0000000000a17308 */ /* 0x0002660000002400 */
[----:B---3--:R-:W-:Y:S08]  /*22a0*/  HMMA.16816.F32.BF16 R76, R28, R56, R76 ;  /* 0x000000381c4c723c */ /* 0x008ff0000004184c */
[----:B------:R-:W-:Y:S01]  /*22b0*/  HMMA.16816.F32.BF16 R80, R12, R46, R68 ;  /* 0x0000002e0c50723c */ /* 0x000fe20000041844 */
[----:B-1----:R-:W-:-:S07]  /*22c0*/  FMUL.FTZ R0, R91, c[0x0][0x320] ;  /* 0x0000c8005b007a20 */ /* 0x002fce0000410000 */
[----:B------:R-:W-:Y:S01]  /*22d0*/  HMMA.16816.F32.BF16 R92, R8, R46, R72 ;  /* 0x0000002e085c723c */ /* 0x000fe20000041848 */
[----:B------:R1:W3:Y:S07]  /*22e0*/  MUFU.TANH R160, R0 ;  /* 0x0000000000a07308 */ /* 0x0002ee0000002400 */
[----:B------:R-:W-:Y:S01]  /*22f0*/  HMMA.16816.F32.BF16 R68, R24, R56, R60 ;  /* 0x000000381844723c */ /* 0x000fe2000004183c */
[----:B------:R-:W3:Y:S07]  /*2300*/  LDSM.16.M88.4 R60, [R220+0x4900] ;  /* 0x00490000dc3c783b */ /* 0x000eee0000000200 */
[----:B------:R-:W-:Y:S01]  /*2310*/  HMMA.16816.F32.BF16 R44, R36, R50, R96 ;  /* 0x00000032242c723c */ /* 0x000fe20000041860 */
[----:B-1----:R-:W-:-:S04]  /*2320*/  FMUL.FTZ R0, R84, c[0x0][0x320] ;  /* 0x0000c80054007a20 */ /* 0x002fc80000410000 */
[----:B------:R1:W1:Y:S03]  /*2330*/  MUFU.TANH R151, R0 ;  /* 0x0000000000977308 */ /* 0x0002660000002400 */
[----:B--2---:R-:W-:Y:S08]  /*2340*/  HMMA.16816.F32.BF16 R72, R20, R40, R76 ;  /* 0x000000281448723c */ /* 0x004ff0000004184c */
[----:B------:R-:W-:Y:S01]  /*2350*/  HMMA.16816.F32.BF16 R76, R32, R50, R136 ;  /* 0x00000032204c723c */ /* 0x000fe20000041888 */
[----:B-1----:R-:W-:-:S07]  /*2360*/  FMUL.FTZ R0, R85, c[0x0][0x320] ;  /* 0x0000c80055007a20 */ /* 0x002fce0000410000 */
[----:B------:R-:W-:Y:S01]  /*2370*/  HMMA.16816.F32.BF16 R68, R16, R40, R68 ;  /* 0x000000281044723c */ /* 0x000fe20000041844 */
[----:B------:R1:W2:Y:S07]  /*2380*/  MUFU.TANH R123, R0 ;  /* 0x00000000007b7308 */ /* 0x0002ae0000002400 */
[----:B------:R-:W-:Y:S01]  /*2390*/  HMMA.16816.F32.BF16 R48, R28, R58, R44 ;  /* 0x0000003a1c30723c */ /* 0x000fe2000004182c */
[----:B------:R-:W2:Y:S01]  /*23a0*/  LDSM.16.M88.4 R44, [R223+0x1800] ;  /* 0x00180000df2c783b */ /* 0x000ea20000000200 */
[----:B-1----:R-:W-:-:S04]  /*23b0*/  FMUL.FTZ R0, R86, c[0x0][0x320] ;  /* 0x0000c80056007a20 */ /* 0x002fc80000410000 */
[----:B------:R1:W1:Y:S10]  /*23c0*/  MUFU.TANH R122, R0 ;  /* 0x00000000007a7308 */ /* 0x0002740000002400 */
[----:B------:R-:W-:Y:S08]  /*23d0*/  HMMA.16816.F32.BF16 R88, R8, R52, R68 ;  /* 0x000000340858723c */ /* 0x000ff00000041844 */
[----:B------:R-:W-:Y:S01]  /*23e0*/  HMMA.16816.F32.BF16 R68, R20, R42, R48 ;  /* 0x0000002a1444723c */ /* 0x000fe20000041830 */
[----:B-1----:R-:W-:-:S07]  /*23f0*/  FMUL.FTZ R0, R87, c[0x0][0x320] ;  /* 0x0000c80057007a20 */ /* 0x002fce0000410000 */
[----:B---3--:R-:W-:Y:S01]  /*2400*/  HMMA.16816.F32.BF16 R48, R32, R60, R140 ;  /* 0x0000003c2030723c */ /* 0x008fe2000004188c */
[----:B------:R1:W3:-:S15]  /*2410*/  MUFU.TANH R120, R0 ;  /* 0x0000000000787308 */ /* 0x0002de0000002400 */
[----:B------:R-:W-:Y:S01]  /*2420*/  HMMA.16816.F32.BF16 R84, R12, R54, R68 ;  /* 0x000000360c54723c */ /* 0x000fe20000041844 */
[----:B-1----:R-:W-:-:S04]  /*2430*/  FMUL.FTZ R0, R80, c[0x0][0x320] ;  /* 0x0000c80050007a20 */ /* 0x002fc80000410000 */
[----:B------:R1:W1:Y:S03]  /*2440*/  MUFU.TANH R121, R0 ;  /* 0x0000000000797308 */ /* 0x0002660000002400 */
[----:B------:R-:W-:Y:S01]  /*2450*/  HMMA.16816.F32.BF16 R68, R36, R62, R128 ;  /* 0x0000003e2444723c */ /* 0x000fe20000041880 */
[----:B-1----:R-:W-:-:S04]  /*2460*/  FMUL.FTZ R0, R81, c[0x0][0x320] ;  /* 0x0000c80051007a20 */ /* 0x002fc80000410000 */
[----:B------:R1:W1:Y:S02]  /*2470*/  MUFU.TANH R115, R0 ;  /* 0x0000000000737308 */ /* 0x0002640000002400 */
[----:B-1----:R-:W-:-:S06]  /*2480*/  FMUL.FTZ R0, R82, c[0x0][0x320] ;  /* 0x0000c80052007a20 */ /* 0x002fcc0000410000 */
[----:B------:R1:W1:Y:S02]  /*2490*/  MUFU.TANH R114, R0 ;  /* 0x0000000000727308 */ /* 0x0002640000002400 */
[----:B-1----:R-:W-:Y:S02]  /*24a0*/  FMUL.FTZ R0, R83, c[0x0][0x320] ;  /* 0x0000c80053007a20 */ /* 0x002fe40000410000 */
[----:B------:R-:W-:Y:S04]  /*24b0*/  HMMA.16816.F32.BF16 R80, R12, R52, R72 ;  /* 0x000000340c50723c */ /* 0x000fe80000041848 */
[----:B------:R1:W1:Y:S04]  /*24c0*/  MUFU.TANH R113, R0 ;  /* 0x0000000000717308 */ /* 0x0002680000002400 */
[----:B------:R-:W-:Y:S01]  /*24d0*/  HMMA.16816.F32.BF16 R72, R24, R58, R76 ;  /* 0x0000003a1848723c */ /* 0x000fe2000004184c */
[----:B------:R-:W3:Y:S07]  /*24e0*/  LDSM.16.M88.4 R56, [R220+0x5900] ;  /* 0x00590000dc38783b */ /* 0x000eee0000000200 */
[----:B------:R-:W-:Y:S01]  /*24f0*/  HMMA.16816.F32.BF16 R76, R36, R60, R132 ;  /* 0x0000003c244c723c */ /* 0x000fe20000041884 */
[----:B-1----:R-:W-:-:S04]  /*2500*/  FMUL.FTZ R0, R92, c[0x0][0x320] ;  /* 0x0000c8005c007a20 */ /* 0x002fc80000410000 */
[----:B------:R1:W1:Y:S03]  /*2510*/  MUFU.TANH R112, R0 ;  /* 0x0000000000707308 */ /* 0x0002660000002400 */
[----:B------:R-:W-:Y:S08]  /*2520*/  HMMA.16816.F32.BF16 R60, R32, R62, R144 ;  /* 0x0000003e203c723c */ /* 0x000ff00000041890 */
[----:B------:R-:W-:Y:S01]  /*2530*/  HMMA.16816.F32.BF16 R72, R16, R42, R72 ;  /* 0x0000002a1048723c */ /* 0x000fe20000041848 */
[----:B------:R-:W-:Y:S01]  /*2540*/  LDSM.16.M88.4 R40, [R223+0x2800] ;  /* 0x00280000df28783b */ /* 0x000fe20000000200 */
[----:B-1----:R-:W-:-:S06]  /*2550*/  FMUL.FTZ R0, R93, c[0x0][0x320] ;  /* 0x0000c8005d007a20 */ /* 0x002fcc0000410000 */
[----:B--2---:R-:W-:Y:S01]  /*2560*/  HMMA.16816.F32.BF16 R76, R28, R44, R76 ;  /* 0x0000002c1c4c723c */ /* 0x004fe2000004184c */
[----:B------:R1:W2:Y:S02]  /*2570*/  MUFU.TANH R111, R0 ;  /* 0x00000000006f7308 */ /* 0x0002a40000002400 */
[----:B-1----:R-:W-:-:S06]  /*2580*/  FMUL.FTZ R0, R94, c[0x0][0x320] ;  /* 0x0000c8005e007a20 */ /* 0x002fcc0000410000 */
[----:B------:R1:W1:Y:S02]  /*2590*/  MUFU.TANH R110, R0 ;  /* 0x00000000006e7308 */ /* 0x0002640000002400 */
[----:B-1----:R-:W-:-:S05]  /*25a0*/  FMUL.FTZ R0, R95, c[0x0][0x320] ;  /* 0x0000c8005f007a20 */ /* 0x002fca0000410000 */
[----:B------:R-:W-:Y:S01]  /*25b0*/  HMMA.16816.F32.BF16 R92, R8, R54, R72 ;  /* 0x00000036085c723c */ /* 0x000fe20000041848 */
[----:B------:R1:W1:Y:S07]  /*25c0*/  MUFU.TANH R108, R0 ;  /* 0x00000000006c7308 */ /* 0x00026e0000002400 */
[----:B---3--:R-:W-:Y:S08]  /*25d0*/  HMMA.16816.F32.BF16 R52, R20, R56, R76 ;  /* 0x000000381434723c */ /* 0x008ff0000004184c */
[----:B------:R-:W-:Y:S01]  /*25e0*/  HMMA.16816.F32.BF16 R76, R28, R46, R68 ;  /* 0x0000002e1c4c723c */ /* 0x000fe20000041844 */
[----:B-1----:R-:W-:-:S04]  /*25f0*/  FMUL.FTZ R0, R80, c[0x0][0x320] ;  /* 0x0000c80050007a20 */ /* 0x002fc80000410000 */
[----:B------:R1:W3:Y:S03]  /*2600*/  MUFU.TANH R109, R0 ;  /* 0x00000000006d7308 */ /* 0x0002e60000002400 */
[----:B------:R-:W-:Y:S01]  /*2610*/  HMMA.16816.F32.BF16 R68, R24, R46, R60 ;  /* 0x0000002e1844723c */ /* 0x000fe2000004183c */
[----:B-1----:R-:W-:-:S04]  /*2620*/  FMUL.FTZ R0, R81, c[0x0][0x320] ;  /* 0x0000c80051007a20 */ /* 0x002fc80000410000 */
[----:B------:R1:W1:Y:S02]  /*2630*/  MUFU.TANH R106, R0 ;  /* 0x00000000006a7308 */ /* 0x0002640000002400 */
[----:B-1----:R-:W-:-:S06]  /*2640*/  FMUL.FTZ R0, R82, c[0x0][0x320] ;  /* 0x0000c80052007a20 */ /* 0x002fcc0000410000 */
[----:B------:R1:W1:Y:S02]  /*2650*/  MUFU.TANH R107, R0 ;  /* 0x00000000006b7308 */ /* 0x0002640000002400 */
[----:B-1----:R-:W-:Y:S02]  /*2660*/  FMUL.FTZ R0, R83, c[0x0][0x320] ;  /* 0x0000c80053007a20 */ /* 0x002fe40000410000 */
[----:B------:R-:W-:Y:S01]  /*2670*/  HMMA.16816.F32.BF16 R80, R24, R44, R48 ;  /* 0x0000002c1850723c */ /* 0x000fe20000041830 */
[----:B------:R-:W1:Y:S03]  /*2680*/  LDSM.16.M88.4 R48, [R220+0x4d00] ;  /* 0x004d0000dc30783b */ /* 0x000e660000000200 */
[----:B------:R2:W1:Y:S01]  /*2690*/  MUFU.TANH R105, R0 ;  /* 0x0000000000697308 */ /* 0x0004620000002400 */
[----:B------:R-:W-:Y:S01]  /*26a0*/  LDSM.16.M88.4 R44, [R220+0x5d00] ;  /* 0x005d0000dc2c783b */ /* 0x000fe20000000200 */
[----:B--2---:R-:W-:-:S06]  /*26b0*/  FMUL.FTZ R0, R88, c[0x0][0x320] ;  /* 0x0000c80058007a20 */ /* 0x004fcc0000410000 */
[----:B------:R2:W1:-:S12]  /*26c0*/  MUFU.TANH R104, R0 ;  /* 0x0000000000687308 */ /* 0x0004580000002400 */
[----:B------:R-:W-:Y:S01]  /*26d0*/  HMMA.16816.F32.BF16 R72, R16, R56, R80 ;  /* 0x000000381048723c */ /* 0x000fe20000041850 */
[----:B--2---:R-:W-:-:S07]  /*26e0*/  FMUL.FTZ R0, R89, c[0x0][0x320] ;  /* 0x0000c80059007a20 */ /* 0x004fce0000410000 */
[-C--:B-1----:R-:W-:Y:S01]  /*26f0*/  HMMA.16816.F32.BF16 R60, R36, R48.reuse, R116 ;  /* 0x00000030243c723c */ /* 0x082fe20000041874 */
[----:B------:R1:W2:Y:S07]  /*2700*/  MUFU.TANH R101, R0 ;  /* 0x0000000000657308 */ /* 0x0002ae0000002400 */
[----:B------:R-:W-:Y:S08]  /*2710*/  HMMA.16816.F32.BF16 R80, R32, R48, R152 ;  /* 0x000000302050723c */ /* 0x000ff00000041898 */
[----:B------:R-:W-:Y:S01]  /*2720*/  HMMA.16816.F32.BF16 R36, R36, R50, R124 ;  /* 0x000000322424723c */ /* 0x000fe2000004187c */
[----:B-1----:R-:W-:-:S04]  /*2730*/  FMUL.FTZ R0, R90, c[0x0][0x320] ;  /* 0x0000c8005a007a20 */ /* 0x002fc80000410000 */
[----:B------:R1:W1:Y:S03]  /*2740*/  MUFU.TANH R100, R0 ;  /* 0x0000000000647308 */ /* 0x0002660000002400 */
[----:B------:R-:W-:Y:S01]  /*2750*/  HMMA.16816.F32.BF16 R32, R32, R50, R156 ;  /* 0x000000322020723c */ /* 0x000fe2000004189c */
[----:B-1----:R-:W-:-:S07]  /*2760*/  FMUL.FTZ R0, R91, c[0x0][0x320] ;  /* 0x0000c8005b007a20 */ /* 0x002fce0000410000 */
[----:B------:R-:W-:Y:S01]  /*2770*/  HMMA.16816.F32.BF16 R88, R8, R40, R72 ;  /* 0x000000280858723c */ /* 0x000fe20000041848 */
[----:B------:R1:W1:Y:S07]  /*2780*/  MUFU.TANH R65, R0 ;  /* 0x0000000000417308 */ /* 0x00026e0000002400 */
[-C--:B------:R-:W-:Y:S08]  /*2790*/  HMMA.16816.F32.BF16 R72, R20, R58.reuse, R76 ;  /* 0x0000003a1448723c */ /* 0x080ff0000004184c */
[----:B------:R-:W-:Y:S01]  /*27a0*/  HMMA.16816.F32.BF16 R76, R16, R58, R68 ;  /* 0x0000003a104c723c */ /* 0x000fe20000041844 */
[----:B------:R-:W-:Y:S01]  /*27b0*/  LDSM.16.M88.4 R56, [R223+0x2c00] ;  /* 0x002c0000df38783b */ /* 0x000fe20000000200 */
[----:B-1----:R-:W-:-:S04]  /*27c0*/  FMUL.FTZ R0, R84, c[0x0][0x320] ;  /* 0x0000c80054007a20 */ /* 0x002fc80000410000 */
[----:B------:R1:W1:Y:S10]  /*27d0*/  MUFU.TANH R102, R0 ;  /* 0x0000000000667308 */ /* 0x0002740000002400 */
[----:B------:R-:W-:Y:S01]  /*27e0*/  HMMA.16816.F32.BF16 R72, R12, R42, R72 ;  /* 0x0000002a0c48723c */ /* 0x000fe20000041848 */
[----:B-1----:R-:W-:-:S07]  /*27f0*/  FMUL.FTZ R0, R85, c[0x0][0x320] ;  /* 0x0000c80055007a20 */ /* 0x002fce0000410000 */
[----:B------:R-:W-:Y:S01]  /*2800*/  HMMA.16816.F32.BF16 R76, R8, R42, R76 ;  /* 0x0000002a084c723c */ /* 0x000fe2000004184c */
[----:B------:R1:W1:Y:S02]  /*2810*/  MUFU.TANH R103, R0 ;  /* 0x0000000000677308 */ /* 0x0002640000002400 */
[----:B-1----:R-:W-:-:S06]  /*2820*/  FMUL.FTZ R0, R86, c[0x0][0x320] ;  /* 0x0000c80056007a20 */ /* 0x002fcc0000410000 */
[----:B------:R1:W1:Y:S02]  /*2830*/  MUFU.TANH R99, R0 ;  /* 0x0000000000637308 */ /* 0x0002640000002400 */
[----:B-1----:R-:W-:Y:S02]  /*2840*/  FMUL.FTZ R0, R87, c[0x0][0x320] ;  /* 0x0000c80057007a20 */ /* 0x002fe40000410000 */
[----:B------:R-:W-:Y:S01]  /*2850*/  HMMA.16816.F32.BF16 R84, R12, R40, R52 ;  /* 0x000000280c54723c */ /* 0x000fe20000041834 */
[----:B------:R-:W1:Y:S03]  /*2860*/  LDSM.16.M88.4 R52, [R223+0x1c00] ;  /* 0x001c0000df34783b */ /* 0x000e660000000200 */
[----:B------:R2:W1:Y:S01]  /*2870*/  MUFU.TANH R98, R0 ;  /* 0x0000000000627308 */ /* 0x0004620000002400 */
[----:B------:R-:W-:-:S04]  /*2880*/  DEPBAR.LE SB0, 0x0 ;  /* 0x000080000000791a */ /* 0x000fc80000000000 */
[----:B--2---:R-:W-:-:S04]  /*2890*/  FMUL.FTZ R0, R92, c[0x0][0x320] ;  /* 0x0000c8005c007a20 */ /* 0x004fc80000410000 */
[----:B------:R2:W1:Y:S02]  /*28a0*/  MUFU.TANH R97, R0 ;  /* 0x0000000000617308 */ /* 0x0004640000002400 */
[----:B--2---:R-:W-:Y:S01]  /*28b0*/  FMUL.FTZ R0, R93, c[0x0][0x320] ;  /* 0x0000c8005d007a20 */ /* 0x004fe20000410000 */
[-C--:B-1----:R-:W-:Y:S05]  /*28c0*/  HMMA.16816.F32.BF16 R60, R28, R52.reuse, R60 ;  /* 0x000000341c3c723c */ /* 0x082fea000004183c */
[----:B------:R1:W2:Y:S03]  /*28d0*/  MUFU.TANH R96, R0 ;  /* 0x0000000000607308 */ /* 0x0002a60000002400 */
[----:B------:R-:W-:Y:S08]  /*28e0*/  HMMA.16816.F32.BF16 R68, R24, R52, R80 ;  /* 0x000000341844723c */ /* 0x000ff00000041850 */
[----:B------:R-:W-:Y:S01]  /*28f0*/  HMMA.16816.F32.BF16 R28, R28, R54, R36 ;  /* 0x000000361c1c723c */ /* 0x000fe20000041824 */
[----:B-1----:R-:W-:-:S04]  /*2900*/  FMUL.FTZ R0, R94, c[0x0][0x320] ;  /* 0x0000c8005e007a20 */ /* 0x002fc80000410000 */
[----:B------:R1:W1:Y:S03]  /*2910*/  MUFU.TANH R66, R0 ;  /* 0x0000000000427308 */ /* 0x0002660000002400 */
[-C--:B------:R-:W-:Y:S08]  /*2920*/  HMMA.16816.F32.BF16 R60, R20, R44.reuse, R60 ;  /* 0x0000002c143c723c */ /* 0x080ff0000004183c */
[----:B------:R-:W-:Y:S01]  /*2930*/  HMMA.16816.F32.BF16 R36, R16, R44, R68 ;  /* 0x0000002c1024723c */ /* 0x000fe20000041844 */
[----:B-1----:R-:W-:-:S07]  /*2940*/  FMUL.FTZ R0, R95, c[0x0][0x320] ;  /* 0x0000c8005f007a20 */ /* 0x002fce0000410000 */
[----:B------:R-:W-:Y:S01]  /*2950*/  HMMA.16816.F32.BF16 R24, R24, R54, R32 ;  /* 0x000000361818723c */ /* 0x000fe20000041820 */
[----:B------:R1:W1:Y:S07]  /*2960*/  MUFU.TANH R67, R0 ;  /* 0x0000000000437308 */ /* 0x00026e0000002400 */
[----:B------:R-:W-:Y:S08]  /*2970*/  HMMA.16816.F32.BF16 R60, R12, R56, R60 ;  /* 0x000000380c3c723c */ /* 0x000ff0000004183c */
[----:B------:R-:W-:Y:S01]  /*2980*/  HMMA.16816.F32.BF16 R20, R20, R46, R28 ;  /* 0x0000002e1414723c */ /* 0x000fe2000004181c */
[----:B-1----:R-:W-:-:S04]  /*2990*/  FMUL.FTZ R0, R84, c[0x0][0x320] ;  /* 0x0000c80054007a20 */ /* 0x002fc80000410000 */
[----:B------:R1:W1:Y:S03]  /*29a0*/  MUFU.TANH R93, R0 ;  /* 0x00000000005d7308 */ /* 0x0002660000002400 */
[----:B------:R-:W-:Y:S08]  /*29b0*/  HMMA.16816.F32.BF16 R28, R8, R56, R36 ;  /* 0x00000038081c723c */ /* 0x000ff00000041824 */
[----:B------:R-:W-:Y:S01]  /*29c0*/  HMMA.16816.F32.BF16 R16, R16, R46, R24 ;  /* 0x0000002e1010723c */ /* 0x000fe20000041818 */
[----:B-1----:R-:W-:-:S07]  /*29d0*/  FMUL.FTZ R0, R85, c[0x0][0x320] ;  /* 0x0000c80055007a20 */ /* 0x002fce0000410000 */
[----:B------:R-:W-:Y:S01]  /*29e0*/  HMMA.16816.F32.BF16 R12, R12, R58, R20 ;  /* 0x0000003a0c0c723c */ /* 0x000fe20000041814 */
[----:B------:R1:W1:-:S15]  /*29f0*/  MUFU.TANH R94, R0 ;  /* 0x00000000005e7308 */ /* 0x00025e0000002400 */
[----:B------:R-:W-:Y:S01]  /*2a00*/  HMMA.16816.F32.BF16 R8, R8, R58, R16 ;  /* 0x0000003a0808723c */ /* 0x000fe20000041810 */
[----:B-1----:R-:W-:-:S04]  /*2a10*/  FMUL.FTZ R0, R86, c[0x0][0x320] ;  /* 0x0000c80056007a20 */ /* 0x002fc80000410000 */
[----:B------:R1:W1:Y:S02]  /*2a20*/  MUFU.TANH R92, R0 ;  /* 0x00000000005c7308 */ /* 0x0002640000002400 */
[----:B-1----:R-:W-:-:S06]  /*2a30*/  FMUL.FTZ R0, R87, c[0x0][0x320] ;  /* 0x0000c80057007a20 */ /* 0x002fcc0000410000 */
        /* <DEDUP_REMOVED lines=57> */
[----:B-1----:R-:W-:-:S04]  /*2dd0*/  LEA R0, R150, R148, 0x5 ;  /* 0x0000009496007211 */ /* 0x002fc800078e28ff */
[----:B------:R-:W-:Y:S01]  /*2de0*/  IADD3 R0, R149, R0, RZ ;  /* 0x0000000095007210 */ /* 0x000fe20007ffe0ff */
[----:B------:R-:W-:Y:S06]  /*2df0*/  BAR.SYNC.DEFER_BLOCKING 0x0 ;  /* 0x0000000000007b1d */ /* 0x000fec0000010000 */
[----:B------:R-:W-:Y:S05]  /*2e00*/  @!P4 BRA `(.L_x_10) ;  /* 0x000004200000c947 */ /* 0x000fea0003800000 */
[----:B--234-:R-:W-:Y:S02]  /*2e10*/  IMAD R3, R165, 0x40, R178 ;  /* 0x00000040a5037824 */ /* 0x01cfe400078e02b2 */
[----:B------:R-:W-:-:S03]  /*2e20*/  IMAD.MOV.U32 R227, RZ, RZ, RZ ;  /* 0x000000ffffe37224 */ /* 0x000fc600078e00ff */
[----:B------:R-:W-:-:S05]  /*2e30*/  IADD3 R3, R3, -0x40, R177 ;  /* 0xffffffc003037810 */ /* 0x000fca0007ffe0b1 */
[----:B------:R-:W-:-:S04]  /*2e40*/  @P0 IMAD.HI.U32 R5, R3, c[0x0][0x2bc], RZ ;  /* 0x0000af0003050a27 */ /* 0x000fc800078e00ff */
[----:B------:R-:W-:Y:S01]  /*2e50*/  IMAD.MOV.U32 R2, RZ, RZ, R3 ;  /* 0x000000ffff027224 */ /* 0x000fe200078e0003 */
[----:B------:R-:W-:-:S04]  /*2e60*/  @P0 SHF.R.U32.HI R2, RZ, c[0x0][0x2c0], R5 ;  /* 0x0000b000ff020a19 */ /* 0x000fc80000011605 */
[----:B------:R-:W-:-:S04]  /*2e70*/  @!P6 IADD3 R5, P4, R2, R174, RZ ;  /* 0x000000ae0205e210 */ /* 0x000fc80007f9e0ff */
[----:B------:R-:W-:Y:S02]  /*2e80*/  @!P6 LEA.HI.X.SX32 R7, R2, R171, 0x1, P4 ;  /* 0x000000ab0207e211 */ /* 0x000fe400020f0eff */
[----:B------:R-:W-:-:S04]  /*2e90*/  @!P6 LEA R6, P4, R5, c[0x0][0x2a0], 0x2 ;  /* 0x0000a8000506ea11 */ /* 0x000fc800078810ff */
[----:B------:R-:W-:-:S05]  /*2ea0*/  @!P6 LEA.HI.X R7, R5, c[0x0][0x2a4], R7, 0x2, P4 ;  /* 0x0000a9000507ea11 */ /* 0x000fca00020f1407 */
[----:B------:R1:W2:Y:S01]  /*2eb0*/  @!P6 LDG.E R227, [R6.64] ;  /* 0x0000000606e3e981 */ /* 0x0002a2000c1e1900 */
[----:B------:R-:W-:Y:S01]  /*2ec0*/  IMAD.MOV R2, RZ, RZ, -R2 ;  /* 0x000000ffff027224 */ /* 0x000fe200078e0a02 */
[----:B------:R-:W-:Y:S01]  /*2ed0*/  SEL R20, RZ, 0x10, P3 ;  /* 0x00000010ff147807 */ /* 0x000fe20001800000 */
[----:B------:R-:W-:Y:S01]  /*2ee0*/  IMAD.SHL.U32 R8, R64, 0x2, RZ ;  /* 0x0000000240087824 */ /* 0x000fe200078e00ff */
[----:B------:R-:W-:Y:S01]  /*2ef0*/  SEL R21, RZ, 0x10, P2 ;  /* 0x00000010ff157807 */ /* 0x000fe20001000000 */
[----:B------:R-:W-:Y:S01]  /*2f00*/  IMAD R230, R2, c[0x0][0x2b8], R3 ;  /* 0x0000ae0002e67a24 */ /* 0x000fe200078e0203 */
[----:B------:R-:W-:Y:S02]  /*2f10*/  SEL R19, RZ, 0x10, P1 ;  /* 0x00000010ff137807 */ /* 0x000fe40000800000 */
[----:B------:R-:W-:Y:S02]  /*2f20*/  IADD3 R12, -R21, 0x10, RZ ;  /* 0x00000010150c7810 */ /* 0x000fe40007ffe1ff */
[----:B------:R-:W-:-:S02]  /*2f30*/  SHF.R.S32.HI R2, RZ, 0x1f, R230 ;  /* 0x0000001fff027819 */ /* 0x000fc400000114e6 */
[----:B------:R-:W-:Y:S02]  /*2f40*/  SHF.L.U64.HI R9, R64, 0x1, R169 ;  /* 0x0000000140097819 */ /* 0x000fe400000102a9 */
[----:B------:R-:W-:Y:S01]  /*2f50*/  LOP3.LUT R12, R12, 0xf, RZ, 0xc0, !PT ;  /* 0x0000000f0c0c7812 */ /* 0x000fe200078ec0ff */
[----:B------:R-:W-:Y:S01]  /*2f60*/  IMAD R5, R2, c[0x0][0x1e0], RZ ;  /* 0x0000780002057a24 */ /* 0x000fe200078e02ff */
[----:B------:R-:W-:Y:S01]  /*2f70*/  IADD3 R10, -R19, 0x10, RZ ;  /* 0x00000010130a7810 */ /* 0x000fe20007ffe1ff */
[----:B------:R-:W-:Y:S01]  /*2f80*/  IMAD.WIDE.U32 R2, R230, c[0x0][0x1e0], RZ ;  /* 0x00007800e6027a25 */ /* 0x000fe200078e00ff */
[----:B------:R-:W-:Y:S02]  /*2f90*/  SHF.L.U64.HI R18, R184, 0x1, R167 ;  /* 0x00000001b8127819 */ /* 0x000fe400000102a7 */
[----:B------:R-:W-:Y:S01]  /*2fa0*/  LOP3.LUT R10, R10, 0xf, RZ, 0xc0, !PT ;  /* 0x0000000f0a0a7812 */ /* 0x000fe200078ec0ff */
[----:B------:R-:W-:-:S04]  /*2fb0*/  IMAD R5, R230, c[0x0][0x1e4], R5 ;  /* 0x00007900e6057a24 */ /* 0x000fc800078e0205 */
[----:B------:R-:W-:Y:S01]  /*2fc0*/  IMAD.IADD R3, R3, 0x1, R5 ;  /* 0x0000000103037824 */ /* 0x000fe200078e0205 */
[----:B-1----:R-:W-:Y:S02]  /*2fd0*/  IADD3 R6, -R20, 0x10, RZ ;  /* 0x0000001014067810 */ /* 0x002fe40007ffe1ff */
[----:B------:R-:W-:Y:S02]  /*2fe0*/  SHF.L.U64.HI R7, R183, 0x1, R168 ;  /* 0x00000001b7077819 */ /* 0x000fe400000102a8 */
[----:B--2---:R-:W-:Y:S01]  /*2ff0*/  SHF.R.S32.HI R5, RZ, 0x1f, R227 ;  /* 0x0000001fff057819 */ /* 0x004fe200000114e3 */
[----:B------:R-:W-:-:S04]  /*3000*/  IMAD.WIDE.U32 R2, R227, c[0x0][0x1f0], R2 ;  /* 0x00007c00e3027a25 */ /* 0x000fc800078e0002 */
[----:B------:R-:W-:Y:S01]  /*3010*/  IMAD R5, R5, c[0x0][0x1f0], RZ ;  /* 0x00007c0005057a24 */ /* 0x000fe200078e02ff */
[----:B------:R-:W-:-:S03]  /*3020*/  IADD3 R2, P4, R172, R2, RZ ;  /* 0x00000002ac027210 */ /* 0x000fc60007f9e0ff */
[----:B------:R-:W-:-:S05]  /*3030*/  IMAD R5, R227, c[0x0][0x1f4], R5 ;  /* 0x00007d00e3057a24 */ /* 0x000fca00078e0205 */
[----:B------:R-:W-:Y:S02]  /*3040*/  IADD3.X R3, R170, R3, R5, P4, !PT ;  /* 0x00000003aa037210 */ /* 0x000fe400027fe405 */
[----:B------:R-:W-:-:S04]  /*3050*/  LEA R5, P4, R2, c[0x0][0x1c8], 0x1 ;  /* 0x0000720002057a11 */ /* 0x000fc800078808ff */
[----:B------:R-:W-:Y:S01]  /*3060*/  LEA.HI.X R17, R2, c[0x0][0x1cc], R3, 0x1, P4 ;  /* 0x0000730002117a11 */ /* 0x000fe200020f0c03 */
[----:B------:R-:W-:Y:S04]  /*3070*/  SHFL.IDX PT, R16, R5, RZ, 0x1c1f ;  /* 0x001c1fff05107589 */ /* 0x000fe800000e0000 */
[----:B------:R1:W2:Y:S04]  /*3080*/  SHFL.IDX PT, R2, R5, 0x1, 0x1c1f ;  /* 0x003c1f0005027f89 */ /* 0x0002a800000e0000 */
[----:B------:R-:W3:Y:S04]  /*3090*/  SHFL.IDX PT, R3, R17, 0x1, 0x1c1f ;  /* 0x003c1f0011037f89 */ /* 0x000ee800000e0000 */
[----:B------:R-:W4:Y:S01]  /*30a0*/  SHFL.IDX PT, R17, R17, RZ, 0x1c1f ;  /* 0x001c1fff11117589 */ /* 0x000f2200000e0000 */
[----:B-1----:R-:W-:Y:S01]  /*30b0*/  LOP3.LUT R5, R6, 0xf, RZ, 0xc0, !PT ;  /* 0x0000000f06057812 */ /* 0x002fe200078ec0ff */
[----:B------:R-:W-:-:S03]  /*30c0*/  IMAD.SHL.U32 R6, R183, 0x2, RZ ;  /* 0x00000002b7067824 */ /* 0x000fc600078e00ff */
[----:B--2---:R-:W-:Y:S01]  /*30d0*/  IADD3 R14, P5, P4, R5, R2, R8 ;  /* 0x00000002050e7210 */ /* 0x004fe20007cbe008 */
[----:B------:R-:W-:-:S03]  /*30e0*/  IMAD.SHL.U32 R5, R184, 0x2, RZ ;  /* 0x00000002b8057824 */ /* 0x000fc600078e00ff */
[----:B---3--:R-:W-:Y:S02]  /*30f0*/  IADD3.X R15, RZ, R3, R9, P5, P4 ;  /* 0x00000003ff0f7210 */ /* 0x008fe40002fe8409 */
[----:B------:R-:W-:-:S04]  /*3100*/  IADD3 R12, P5, P4, R12, R2, R6 ;  /* 0x000000020c0c7210 */ /* 0x000fc80007cbe006 */
[----:B------:R-:W-:Y:S02]  /*3110*/  IADD3.X R13, RZ, R3, R7, P5, P4 ;  /* 0x00000003ff0d7210 */ /* 0x000fe40002fe8407 */
[----:B------:R-:W-:-:S04]  /*3120*/  IADD3 R10, P5, P4, R10, R2, R5 ;  /* 0x000000020a0a7210 */ /* 0x000fc80007cbe005 */
[----:B------:R-:W-:Y:S02]  /*3130*/  IADD3.X R11, RZ, R3, R18, P5, P4 ;  /* 0x00000003ff0b7210 */ /* 0x000fe40002fe8412 */
[C---:B------:R-:W-:Y:S02]  /*3140*/  IADD3 R8, P5, R16.reuse, R8, RZ ;  /* 0x0000000810087210 */ /* 0x040fe40007fbe0ff */
[----:B------:R-:W-:-:S03]  /*3150*/  IADD3 R6, P4, R16, R6, RZ ;  /* 0x0000000610067210 */ /* 0x000fc60007f9e0ff */
[C---:B----4-:R-:W-:Y:S01]  /*3160*/  IMAD.X R9, R17.reuse, 0x1, R9, P5 ;  /* 0x0000000111097824 */ /* 0x050fe200028e0609 */
[----:B------:R-:W-:Y:S01]  /*3170*/  ISETP.NE.U32.AND P5, PT, R20, RZ, PT ;  /* 0x000000ff1400720c */ /* 0x000fe20003fa5070 */
[C---:B------:R-:W-:Y:S01]  /*3180*/  IMAD.X R7, R17.reuse, 0x1, R7, P4 ;  /* 0x0000000111077824 */ /* 0x040fe200020e0607 */
[----:B------:R-:W-:Y:S02]  /*3190*/  IADD3 R2, P4, R16, R5, RZ ;  /* 0x0000000510027210 */ /* 0x000fe40007f9e0ff */
[----:B------:R1:W-:Y:S03]  /*31a0*/  LDGSTS.E.BYPASS.LTC128B.128 [R226+0x3100], [R8.64], !P3 ;  /* 0x0310000008e27fae */ /* 0x0003e6000d901d46 */
[----:B------:R-:W-:Y:S01]  /*31b0*/  IMAD.X R3, R17, 0x1, R18, P4 ;  /* 0x0000000111037824 */ /* 0x000fe200020e0612 */
[----:B------:R1:W-:Y:S01]  /*31c0*/  LDGSTS.E.BYPASS.LTC128B.128 [R226+0x4100], [R6.64], !P2 ;  /* 0x0410000006e27fae */ /* 0x0003e2000d101d46 */
[----:B------:R-:W-:-:S03]  /*31d0*/  ISETP.NE.U32.AND P4, PT, R21, RZ, PT ;  /* 0x000000ff1500720c */ /* 0x000fc60003f85070 */
[----:B------:R1:W-:Y:S04]  /*31e0*/  LDGSTS.E.BYPASS.LTC128B.128 [R226+0x5100], [R2.64], !P1 ;  /* 0x0510000002e27fae */ /* 0x0003e8000c901d46 */
[----:B------:R1:W-:Y:S01]  /*31f0*/  LDGSTS.E.BYPASS.LTC128B.128.ZFILL [R226+0x3900], [R14.64], P5 ;  /* 0x039000000ee27fae */ /* 0x0003e2000a941d46 */
[----:B------:R-:W-:-:S05]  /*3200*/  ISETP.NE.U32.AND P5, PT, R19, RZ, PT ;  /* 0x000000ff1300720c */ /* 0x000fca0003fa5070 */
[----:B------:R1:W-:Y:S08]  /*3210*/  LDGSTS.E.BYPASS.LTC128B.128.ZFILL [R226+0x4900], [R12.64], P4 ;  /* 0x049000000ce27fae */ /* 0x0003f0000a141d46 */
[----:B------:R1:W-:Y:S02]  /*3220*/  LDGSTS.E.BYPASS.LTC128B.128.ZFILL [R226+0x5900], [R10.64], P5 ;  /* 0x059000000ae27fae */ /* 0x0003e4000a941d46 */
.L_x_10:
[----:B-1234-:R-:W-:Y:S01]  /*3230*/  LOP3.LUT R2, R166, 0xffffffe0, RZ, 0xc0, !PT ;  /* 0xffffffe0a6027812 */ /* 0x01efe200078ec0ff */
[----:B------:R-:W-:Y:S01]  /*3240*/  IMAD.SHL.U32 R221, R0, 0x2, RZ ;  /* 0x0000000200dd7824 */ /* 0x000fe200078e00ff */
[----:B------:R-:W0:Y:S03]  /*3250*/  LDGDEPBAR ;  /* 0x00000000000079af */ /* 0x000e260000000000 */
[----:B------:R-:W-:-:S02]  /*3260*/  IMAD.IADD R2, R176, 0x1, -R2 ;  /* 0x00000001b0027824 */ /* 0x000fc400078e0a02 */
[----:B------:R-:W-:-:S03]  /*3270*/  IMAD R222, R4, 0x2, R221 ;  /* 0x0000000204de7824 */ /* 0x000fc600078e02dd */
[----:B------:R-:W-:-:S04]  /*3280*/  SHF.R.S32.HI R3, RZ, 0x1f, R2 ;  /* 0x0000001fff037819 */ /* 0x000fc80000011402 */
[----:B------:R-:W-:-:S04]  /*3290*/  LEA.HI R3, R3, R2, RZ, 0x2 ;  /* 0x0000000203037211 */ /* 0x000fc800078f10ff */
[----:B------:R-:W-:-:S05]  /*32a0*/  LOP3.LUT R3, R3, 0x7ffffffc, RZ, 0xc0, !PT ;  /* 0x7ffffffc03037812 */ /* 0x000fca00078ec0ff */
[----:B------:R-:W-:-:S04]  /*32b0*/  IMAD.IADD R2, R2, 0x1, -R3 ;  /* 0x0000000102027824 */ /* 0x000fc800078e0a03 */
[----:B------:R-:W-:-:S05]  /*32c0*/  IMAD R2, R2, -0x2, R162 ;  /* 0xfffffffe02027824 */ /* 0x000fca00078e02a2 */
[C---:B------:R-:W-:Y:S02]  /*32d0*/  ISETP.GT.AND P4, PT, R2.reuse, RZ, PT ;  /* 0x000000ff0200720c */ /* 0x040fe40003f84270 */
[----:B------:R-:W-:Y:S02]  /*32e0*/  ISETP.GT.AND P5, PT, R2, 0x1, PT ;  /* 0x000000010200780c */ /* 0x000fe40003fa4270 */
[----:B------:R-:W-:Y:S02]  /*32f0*/  FSEL R15, R122, -INF , P4 ;  /* 0xff8000007a0f7808 */ /* 0x000fe40002000000 */
[----:B------:R-:W-:Y:S02]  /*3300*/  FSEL R10, R151, -INF , P4 ;  /* 0xff800000970a7808 */ /* 0x000fe40002000000 */
[----:B------:R-:W-:Y:S02]  /*3310*/  FSEL R39, R161, -INF , P4 ;  /* 0xff800000a1277808 */ /* 0x000fe40002000000 */
[----:B------:R-:W-:-:S02]  /*3320*/  FSEL R32, R164, -INF , P4 ;  /* 0xff800000a4207808 */ /* 0x000fc40002000000 */
[----:B------:R-:W-:Y:S02]  /*3330*/  ISETP.GT.AND P4, PT, R2, 0x8, PT ;  /* 0x000000080200780c */ /* 0x000fe40003f84270 */
[----:B------:R-:W-:Y:S02]  /*3340*/  FSEL R11, R123, -INF , P5 ;  /* 0xff8000007b0b7808 */ /* 0x000fe40002800000 */
[----:B------:R-:W-:Y:S02]  /*3350*/  FSEL R16, R120, -INF , P5 ;  /* 0xff80000078107808 */ /* 0x000fe40002800000 */
[----:B------:R-:W-:Y:S02]  /*3360*/  FSEL R44, R160, -INF , P5 ;  /* 0xff800000a02c7808 */ /* 0x000fe40002800000 */
[----:B------:R-:W-:Y:S02]  /*3370*/  FSEL R36, R163, -INF , P5 ;  /* 0xff800000a3247808 */ /* 0x000fe40002800000 */
[----:B------:R-:W-:-:S02]  /*3380*/  ISETP.GT.AND P5, PT, R2, 0x9, PT ;  /* 0x000000090200780c */ /* 0x000fc40003fa4270 */
[----:B------:R-:W-:Y:S02]  /*3390*/  FSEL R13, R112, -INF , P4 ;  /* 0xff800000700d7808 */ /* 0x000fe40002000000 */
[----:B------:R-:W-:Y:S02]  /*33a0*/  FMNMX.FTZ R3, R10, R11, !PT ;  /* 0x0000000b0a037209 */ /* 0x000fe40007810000 */
        /* <DEDUP_REMOVED lines=30> */
[----:B------:R-:W-:Y:S02]  /*3590*/  FMNMX.FTZ R5, R15, R16, !PT ;  /* 0x000000100f057209 */ /* 0x000fe40007810000 */
[----:B------:R-:W-:Y:S02]  /*35a0*/  FSEL R67, R67, -INF , P5 ;  /* 0xff80000043437808 */ /* 0x000fe40002800000 */
[----:B------:R-:W-:Y:S02]  /*35b0*/  FSEL R130, R98, -INF , P5 ;  /* 0xff80000062827808 */ /* 0x000fe40002800000 */
[----:B------:R-:W-:-:S02]  /*35c0*/  FSEL R106, R103, -INF , P5 ;  /* 0xff800000676a7808 */ /* 0x000fc40002800000 */
[----:B------:R-:W-:Y:S02]  /*35d0*/  ISETP.GT.AND P5, PT, R2, 0x21, PT ;  /* 0x000000210200780c */ /* 0x000fe40003fa4270 */
[----:B------:R-:W-:Y:S02]  /*35e0*/  FSEL R131, R85, -INF , P4 ;  /* 0xff80000055837808 */ /* 0x000fe40002000000 */
[----:B------:R-:W-:Y:S02]  /*35f0*/  FMNMX.FTZ R3, R50, R3, !PT ;  /* 0x0000000332037209 */ /* 0x000fe40007810000 */
[----:B------:R-:W-:Y:S02]  /*3600*/  FMNMX.FTZ R5, R17, R5, !PT ;  /* 0x0000000511057209 */ /* 0x000fe40007810000 */
[----:B------:R-:W-:Y:S02]  /*3610*/  FSEL R155, R82, -INF , P4 ;  /* 0xff800000529b7808 */ /* 0x000fe40002000000 */
[----:B------:R-:W-:-:S02]  /*3620*/  FSEL R189, R92, -INF , P4 ;  /* 0xff8000005cbd7808 */ /* 0x000fc40002000000 */
[----:B------:R-:W-:Y:S02]  /*3630*/  FSEL R171, R93, -INF , P4 ;  /* 0xff8000005dab7808 */ /* 0x000fe40002000000 */
[----:B------:R-:W-:Y:S02]  /*3640*/  ISETP.GT.AND P4, PT, R2, 0x28, PT ;  /* 0x000000280200780c */ /* 0x000fe40003f84270 */
[----:B------:R-:W-:Y:S02]  /*3650*/  FSEL R154, R84, -INF , P5 ;  /* 0xff800000549a7808 */ /* 0x000fe40002800000 */
[----:B------:R-:W-:Y:S02]  /*3660*/  FMNMX.FTZ R3, R131, R3, !PT ;  /* 0x0000000383037209 */ /* 0x000fe40007810000 */
[----:B------:R-:W-:Y:S02]  /*3670*/  FMNMX.FTZ R5, R28, R5, !PT ;  /* 0x000000051c057209 */ /* 0x000fe40007810000 */
[----:B------:R-:W-:-:S02]  /*3680*/  FSEL R168, R81, -INF , P5 ;  /* 0xff80000051a87808 */ /* 0x000fc40002800000 */
[----:B------:R-:W-:Y:S02]  /*3690*/  FSEL R191, R86, -INF , P5 ;  /* 0xff80000056bf7808 */ /* 0x000fe40002800000 */
[----:B------:R-:W-:Y:S02]  /*36a0*/  FSEL R186, R94, -INF , P5 ;  /* 0xff8000005eba7808 */ /* 0x000fe40002800000 */
[----:B------:R-:W-:Y:S02]  /*36b0*/  ISETP.GT.AND P5, PT, R2, 0x29, PT ;  /* 0x000000290200780c */ /* 0x000fe40003fa4270 */
[----:B------:R-:W-:Y:S02]  /*36c0*/  FSEL R153, R69, -INF , P4 ;  /* 0xff80000045997808 */ /* 0x000fe40002000000 */
[----:B------:R-:W-:Y:S02]  /*36d0*/  FMNMX.FTZ R3, R154, R3, !PT ;  /* 0x000000039a037209 */ /* 0x000fe40007810000 */
[----:B------:R-:W-:-:S02]  /*36e0*/  FMNMX.FTZ R5, R51, R5, !PT ;  /* 0x0000000533057209 */ /* 0x000fc40007810000 */
[----:B------:R-:W-:Y:S02]  /*36f0*/  FSEL R169, R53, -INF , P4 ;  /* 0xff80000035a97808 */ /* 0x000fe40002000000 */
[----:B------:R-:W-:Y:S02]  /*3700*/  FSEL R190, R72, -INF , P4 ;  /* 0xff80000048be7808 */ /* 0x000fe40002000000 */
[----:B------:R-:W-:Y:S02]  /*3710*/  FSEL R188, R80, -INF , P4 ;  /* 0xff80000050bc7808 */ /* 0x000fe40002000000 */
[----:B------:R-:W-:Y:S02]  /*3720*/  ISETP.GT.AND P4, PT, R2, 0x30, PT ;  /* 0x000000300200780c */ /* 0x000fe40003f84270 */
[----:B------:R-:W-:Y:S02]  /*3730*/  FSEL R152, R68, -INF , P5 ;  /* 0xff80000044987808 */ /* 0x000fe40002800000 */
[----:B------:R-:W-:-:S02]  /*3740*/  FMNMX.FTZ R3, R153, R3, !PT ;  /* 0x0000000399037209 */ /* 0x000fc40007810000 */
[----:B------:R-:W-:Y:S02]  /*3750*/  FMNMX.FTZ R5, R65, R5, !PT ;  /* 0x0000000541057209 */ /* 0x000fe40007810000 */
[----:B------:R-:W-:Y:S02]  /*3760*/  FSEL R170, R41, -INF , P5 ;  /* 0xff80000029aa7808 */ /* 0x000fe40002800000 */
[----:B------:R-:W-:Y:S02]  /*3770*/  FSEL R192, R70, -INF , P5 ;  /* 0xff80000046c07808 */ /* 0x000fe40002800000 */
[----:B------:R-:W-:Y:S02]  /*3780*/  FSEL R187, R73, -INF , P5 ;  /* 0xff80000049bb7808 */ /* 0x000fe40002800000 */
[----:B------:R-:W-:Y:S02]  /*3790*/  ISETP.GT.AND P5, PT, R2, 0x31, PT ;  /* 0x000000310200780c */ /* 0x000fe40003fa4270 */
[----:B------:R-:W-:-:S02]  /*37a0*/  FSEL R207, R33, -INF , P4 ;  /* 0xff80000021cf7808 */ /* 0x000fc40002000000 */
[----:B------:R-:W-:Y:S02]  /*37b0*/  FMNMX.FTZ R3, R152, R3, !PT ;  /* 0x0000000398037209 */ /* 0x000fe40007810000 */
        /* <DEDUP_REMOVED lines=15> */
[----:B------:R-:W-:Y:S02]  /*38b0*/  FMNMX.FTZ R6, R32, R36, !PT ;  /* 0x0000002420067209 */ /* 0x000fe40007810000 */
[----:B------:R-:W-:-:S02]  /*38c0*/  FSEL R206, R22, -INF , P5 ;  /* 0xff80000016ce7808 */ /* 0x000fc40002800000 */
[----:B------:R-:W-:Y:S01]  /*38d0*/  FMNMX.FTZ R2, R204, R2, !PT ;  /* 0x00000002cc027209 */ /* 0x000fe20007810000 */
[----:B------:R-:W-:Y:S01]  /*38e0*/  LDSM.16.MT88.4 R20, [R221+0x1100] ;  /* 0x00110000dd14783b */ /* 0x000fe20000004200 */
[----:B------:R-:W-:Y:S02]  /*38f0*/  FMNMX.FTZ R3, R168, R3, !PT ;  /* 0x00000003a8037209 */ /* 0x000fe40007810000 */
[----:B------:R-:W-:Y:S02]  /*3900*/  FMNMX.FTZ R5, R37, R6, !PT ;  /* 0x0000000625057209 */ /* 0x000fe40007810000 */
[----:B------:R-:W-:Y:S02]  /*3910*/  FMNMX.FTZ R6, R206, R2, !PT ;  /* 0x00000002ce067209 */ /* 0x000fe40007810000 */
[----:B------:R-:W-:Y:S02]  /*3920*/  FMNMX.FTZ R2, R169, R3, !PT ;  /* 0x00000003a9027209 */ /* 0x000fe40007810000 */
[----:B------:R-:W-:Y:S01]  /*3930*/  FMNMX.FTZ R5, R38, R5, !PT ;  /* 0x0000000526057209 */ /* 0x000fe20007810000 */
[----:B------:R-:W1:Y:S01]  /*3940*/  SHFL.BFLY PT, R103, R6, 0x2, 0x1f ;  /* 0x0c401f0006677f89 */ /* 0x000e6200000e0000 */
[----:B------:R-:W-:-:S02]  /*3950*/  FMNMX.FTZ R2, R170, R2, !PT ;  /* 0x00000002aa027209 */ /* 0x000fc40007810000 */
[----:B------:R-:W-:Y:S02]  /*3960*/  FMNMX.FTZ R3, R100, R5, !PT ;  /* 0x0000000564037209 */ /* 0x000fe40007810000 */
[----:B------:R-:W-:Y:S02]  /*3970*/  FMNMX.FTZ R2, R215, R2, !PT ;  /* 0x00000002d7027209 */ /* 0x000fe40007810000 */
[----:B------:R-:W-:Y:S02]  /*3980*/  FMNMX.FTZ R3, R101, R3, !PT ;  /* 0x0000000365037209 */ /* 0x000fe40007810000 */
[----:B------:R-:W-:Y:S02]  /*3990*/  FSEL R208, R25, -INF , P4 ;  /* 0xff80000019d07808 */ /* 0x000fe40002000000 */
[----:B------:R-:W-:Y:S02]  /*39a0*/  FMNMX.FTZ R2, R214, R2, !PT ;  /* 0x00000002d6027209 */ /* 0x000fe40007810000 */
[----:B------:R-:W-:-:S02]  /*39b0*/  FMNMX.FTZ R3, R102, R3, !PT ;  /* 0x0000000366037209 */ /* 0x000fc40007810000 */
[----:B------:R-:W-:Y:S02]  /*39c0*/  FSEL R209, R24, -INF , P5 ;  /* 0xff80000018d17808 */ /* 0x000fe40002800000 */
[----:B------:R-:W-:Y:S01]  /*39d0*/  FMNMX.FTZ R2, R208, R2, !PT ;  /* 0x00000002d0027209 */ /* 0x000fe20007810000 */
[----:B------:R-:W-:Y:S01]  /*39e0*/  LDSM.16.MT88.4 R24, [R221+0x100] ;  /* 0x00010000dd18783b */ /* 0x000fe20000004200 */
[----:B------:R-:W-:Y:S02]  /*39f0*/  FMNMX.FTZ R3, R106, R3, !PT ;  /* 0x000000036a037209 */ /* 0x000fe40007810000 */
[----:B------:R-:W-:Y:S02]  /*3a00*/  FMNMX.FTZ R5, R39, R44, !PT ;  /* 0x0000002c27057209 */ /* 0x000fe40007810000 */
[----:B------:R-:W-:Y:S02]  /*3a10*/  FMNMX.FTZ R8, R209, R2, !PT ;  /* 0x00000002d1087209 */ /* 0x000fe40007810000 */
[----:B------:R-:W-:-:S02]  /*3a20*/  FMNMX.FTZ R3, R171, R3, !PT ;  /* 0x00000003ab037209 */ /* 0x000fc40007810000 */
[----:B------:R-:W-:Y:S01]  /*3a30*/  FMNMX.FTZ R5, R45, R5, !PT ;  /* 0x000000052d057209 */ /* 0x000fe20007810000 */
[----:B------:R-:W2:Y:S01]  /*3a40*/  SHFL.BFLY PT, R7, R8, 0x2, 0x1f ;  /* 0x0c401f0008077f89 */ /* 0x000ea200000e0000 */
[----:B------:R-:W-:Y:S02]  /*3a50*/  FMNMX.FTZ R2, R186, R3, !PT ;  /* 0x00000003ba027209 */ /* 0x000fe40007810000 */
[----:B------:R-:W-:Y:S02]  /*3a60*/  FMNMX.FTZ R3, R46, R5, !PT ;  /* 0x000000052e037209 */ /* 0x000fe40007810000 */
[----:B-1----:R-:W-:Y:S02]  /*3a70*/  FMNMX.FTZ R103, R6, R103, !PT ;  /* 0x0000006706677209 */ /* 0x002fe40007810000 */
        /* <DEDUP_REMOVED lines=11> */
[----:B------:R-:W-:Y:S02]  /*3b30*/  FMNMX.FTZ R2, R216, R2, !PT ;  /* 0x00000002d8027209 */ /* 0x000fe40007810000 */
[----:B------:R-:W-:Y:S02]  /*3b40*/  FMNMX.FTZ R3, R189, R3, !PT ;  /* 0x00000003bd037209 */ /* 0x000fe40007810000 */
[----:B------:R-:W-:Y:S02]  /*3b50*/  FMNMX.FTZ R6, R217, R2, !PT ;  /* 0x00000002d9067209 */ /* 0x000fe40007810000 */
[----:B--2---:R-:W-:Y:S02]  /*3b60*/  FMNMX.FTZ R8, R8, R7, !PT ;  /* 0x0000000708087209 */ /* 0x004fe40007810000 */
[----:B------:R-:W-:Y:S01]  /*3b70*/  FMNMX.FTZ R2, R191, R3, !PT ;  /* 0x00000003bf027209 */ /* 0x000fe20007810000 */
[----:B------:R-:W2:Y:S01]  /*3b80*/  SHFL.BFLY PT, R7, R6, 0x2, 0x1f ;  /* 0x0c401f0006077f89 */ /* 0x000ea200000e0000 */
[----:B-1----:R-:W-:-:S02]  /*3b90*/  FMNMX.FTZ R103, R103, R5, !PT ;  /* 0x0000000567677209 */ /* 0x002fc40007810000 */
[----:B------:R-:W-:Y:S01]  /*3ba0*/  FMNMX.FTZ R2, R190, R2, !PT ;  /* 0x00000002be027209 */ /* 0x000fe20007810000 */
[----:B------:R-:W1:Y:S01]  /*3bb0*/  SHFL.BFLY PT, R9, R8, 0x1, 0x1f ;  /* 0x0c201f0008097f89 */ /* 0x000e6200000e0000 */
[----:B------:R-:W-:Y:S01]  /*3bc0*/  FSEL R231, R43, -INF , P4 ;  /* 0xff8000002be77808 */ /* 0x000fe20002000000 */
[C---:B------:R-:W-:Y:S01]  /*3bd0*/  FMUL.FTZ R12, R103.reuse, c[0x0][0x2d0] ;  /* 0x0000b400670c7a20 */ /* 0x040fe20000410000 */
[----:B------:R-:W-:Y:S01]  /*3be0*/  FMNMX.FTZ R2, R192, R2, !PT ;  /* 0x00000002c0027209 */ /* 0x000fe20007810000 */
[----:B------:R-:W-:Y:S01]  /*3bf0*/  LDSM.16.MT88.4 R40, [R222+0x2100] ;  /* 0x00210000de28783b */ /* 0x000fe20000004200 */
[----:B------:R-:W-:Y:S02]  /*3c00*/  FSETP.NEU.FTZ.AND P4, PT, R103, -INF , PT ;  /* 0xff8000006700780b */ /* 0x000fe40003f9d000 */
[----:B------:R-:W-:Y:S02]  /*3c10*/  FMNMX.FTZ R2, R252, R2, !PT ;  /* 0x00000002fc027209 */ /* 0x000fe40007810000 */
[----:B------:R-:W-:-:S02]  /*3c20*/  FSEL R12, R12, RZ, P4 ;  /* 0x000000ff0c0c7208 */ /* 0x000fc40002000000 */
[----:B------:R-:W-:Y:S02]  /*3c30*/  FMNMX.FTZ R5, R251, R2, !PT ;  /* 0x00000002fb057209 */ /* 0x000fe40007810000 */
[----:B------:R-:W-:Y:S01]  /*3c40*/  FSEL R232, R52, -INF , P5 ;  /* 0xff80000034e87808 */ /* 0x000fe20002800000 */
[--C-:B------:R-:W-:Y:S01]  /*3c50*/  FFMA.FTZ R2, R10, c[0x0][0x2d0], -R12.reuse ;  /* 0x0000b4000a027a23 */ /* 0x100fe2000001080c */
[----:B------:R-:W-:Y:S01]  /*3c60*/  FMNMX.FTZ R5, R231, R5, !PT ;  /* 0x00000005e7057209 */ /* 0x000fe20007810000 */
[--C-:B------:R-:W-:Y:S02]  /*3c70*/  FFMA.FTZ R3, R11, c[0x0][0x2d0], -R12.reuse ;  /* 0x0000b4000b037a23 */ /* 0x100fe4000001080c */
[----:B------:R1:W-:Y:S01]  /*3c80*/  MUFU.EX2 R136, R2 ;  /* 0x0000000200887308 */ /* 0x0003e20000000800 */
[----:B------:R-:W-:Y:S02]  /*3c90*/  FMNMX.FTZ R5, R232, R5, !PT ;  /* 0x00000005e8057209 */ /* 0x000fe40007810000 */
[----:B--2---:R-:W-:Y:S01]  /*3ca0*/  FMNMX.FTZ R7, R6, R7, !PT ;  /* 0x0000000706077209 */ /* 0x004fe20007810000 */
[----:B------:R-:W-:-:S04]  /*3cb0*/  FFMA.FTZ R6, R13, c[0x0][0x2d0], -R12 ;  /* 0x0000b4000d067a23 */ /* 0x000fc8000001080c */
[----:B------:R2:W3:Y:S01]  /*3cc0*/  MUFU.EX2 R18, R3 ;  /* 0x0000000300127308 */ /* 0x0004e20000000800 */
[----:B-1----:R-:W-:-:S07]  /*3cd0*/  FMNMX.FTZ R2, R9, R8, !PT ;  /* 0x0000000809027209 */ /* 0x002fce0007810000 */
[----:B------:R1:W-:Y:S01]  /*3ce0*/  MUFU.EX2 R138, R6 ;  /* 0x00000006008a7308 */ /* 0x0003e20000000800 */
[----:B------:R-:W4:Y:S01]  /*3cf0*/  SHFL.BFLY PT, R8, R5, 0x2, 0x1f ;  /* 0x0c401f0005087f89 */ /* 0x000f2200000e0000 */
[----:B------:R-:W-:-:S03]  /*3d00*/  FSETP.NEU.FTZ.AND P4, PT, R2, -INF , PT ;  /* 0xff8000000200780b */ /* 0x000fc60003f9d000 */
[----:B------:R-:W5:Y:S01]  /*3d10*/  SHFL.BFLY PT, R9, R7, 0x1, 0x1f ;  /* 0x0c201f0007097f89 */ /* 0x000f6200000e0000 */
[----:B--2---:R-:W-:-:S05]  /*3d20*/  FMUL.FTZ R3, R2, c[0x0][0x2d0] ;  /* 0x0000b40002037a20 */ /* 0x004fca0000410000 */
[----:B------:R-:W-:Y:S01]  /*3d30*/  FSEL R3, R3, RZ, P4 ;  /* 0x000000ff03037208 */ /* 0x000fe20002000000 */
[----:B-1----:R-:W-:-:S04]  /*3d40*/  FFMA.FTZ R6, R14, c[0x0][0x2d0], -R12 ;  /* 0x0000b4000e067a23 */ /* 0x002fc8000001080c */
[--C-:B------:R-:W-:Y:S01]  /*3d50*/  FFMA.FTZ R0, R16, c[0x0][0x2d0], -R3.reuse ;  /* 0x0000b40010007a23 */ /* 0x100fe20000010803 */
[----:B------:R1:W-:Y:S01]  /*3d60*/  MUFU.EX2 R194, R6 ;  /* 0x0000000600c27308 */ /* 0x0003e20000000800 */
[----:B------:R-:W-:Y:S02]  /*3d70*/  FFMA.FTZ R4, R28, c[0x0][0x2d0], -R3 ;  /* 0x0000b4001c047a23 */ /* 0x000fe40000010803 */
[----:B------:R-:W-:Y:S01]  /*3d80*/  LDSM.16.MT88.4 R28, [R222+0x1100] ;  /* 0x00110000de1c783b */ /* 0x000fe20000004200 */
[----:B----4-:R-:W-:-:S04]  /*3d90*/  FMNMX.FTZ R5, R5, R8, !PT ;  /* 0x0000000805057209 */ /* 0x010fc80007810000 */
[----:B------:R2:W-:Y:S01]  /*3da0*/  MUFU.EX2 R14, R0 ;  /* 0x00000000000e7308 */ /* 0x0005e20000000800 */
[----:B-----5:R-:W-:-:S04]  /*3db0*/  FMNMX.FTZ R105, R7, R9, !PT ;  /* 0x0000000907697209 */ /* 0x020fc80007810000 */
[----:B------:R-:W-:Y:S01]  /*3dc0*/  FSETP.NEU.FTZ.AND P4, PT, R105, -INF , PT ;  /* 0xff8000006900780b */ /* 0x000fe20003f9d000 */
[--C-:B-1----:R-:W-:Y:S02]  /*3dd0*/  FFMA.FTZ R6, R15, c[0x0][0x2d0], -R3.reuse ;  /* 0x0000b4000f067a23 */ /* 0x102fe40000010803 */
[----:B------:R-:W-:Y:S01]  /*3de0*/  MUFU.EX2 R195, R4 ;  /* 0x0000000400c37308 */ /* 0x000fe20000000800 */
[----:B---3--:R-:W-:Y:S02]  /*3df0*/  IMAD.MOV.U32 R15, RZ, RZ, R18 ;  /* 0x000000ffff0f7224 */ /* 0x008fe400078e0012 */
[----:B--2---:R-:W-:-:S05]  /*3e00*/  FFMA.FTZ R0, R17, c[0x0][0x2d0], -R3 ;  /* 0x0000b40011007a23 */ /* 0x004fca0000010803 */
[----:B------:R1:W-:Y:S01]  /*3e10*/  MUFU.EX2 R137, R6 ;  /* 0x0000000600897308 */ /* 0x0003e20000000800 */
[----:B------:R-:W-:Y:S07]  /*3e20*/  LDSM.16.MT88.4 R16, [R222+0x100] ;  /* 0x00010000de10783b */ /* 0x000fee0000004200 */
[----:B------:R2:W3:Y:S01]  /*3e30*/  MUFU.EX2 R193, R0 ;  /* 0x0000000000c17308 */ /* 0x0004e20000000800 */
[----:B-1----:R-:W1:Y:S01]  /*3e40*/  SHFL.BFLY PT, R6, R5, 0x1, 0x1f ;  /* 0x0c201f0005067f89 */ /* 0x002e6200000e0000 */
[----:B--2---:R-:W-:Y:S01]  /*3e50*/  FMUL.FTZ R0, R105, c[0x0][0x2d0] ;  /* 0x0000b40069007a20 */ /* 0x004fe20000410000 */
[----:B---3--:R-:W-:-:S04]  /*3e60*/  F2FP.BF16.PACK_AB R7, R195, R193 ;  /* 0x000000c1c307723e */ /* 0x008fc800000010ff */
[----:B------:R-:W-:-:S05]  /*3e70*/  FSEL R0, R0, RZ, P4 ;  /* 0x000000ff00007208 */ /* 0x000fca0002000000 */
[--C-:B------:R-:W-:Y:S02]  /*3e80*/  FFMA.FTZ R4, R32, c[0x0][0x2d0], -R0.reuse ;  /* 0x0000b40020047a23 */ /* 0x100fe40000010800 */
[----:B------:R-:W2:Y:S01]  /*3e90*/  LDSM.16.MT88.4 R32, [R221+0x2100] ;  /* 0x00210000dd20783b */ /* 0x000ea20000004200 */
[--C-:B------:R-:W-:Y:S01]  /*3ea0*/  FFMA.FTZ R9, R37, c[0x0][0x2d0], -R0.reuse ;  /* 0x0000b40025097a23 */ /* 0x100fe20000010800 */
[----:B------:R3:W-:Y:S01]  /*3eb0*/  MUFU.EX2 R248, R4 ;  /* 0x0000000400f87308 */ /* 0x0007e20000000800 */
[----:B-1----:R-:W-:Y:S02]  /*3ec0*/  FMNMX.FTZ R104, R5, R6, !PT ;  /* 0x0000000605687209 */ /* 0x002fe40007810000 */
[----:B------:R-:W-:Y:S02]  /*3ed0*/  F2FP.BF16.PACK_AB R6, R194, R138 ;  /* 0x0000008ac206723e */ /* 0x000fe400000010ff */
[C---:B------:R-:W-:Y:S01]  /*3ee0*/  FSETP.NEU.FTZ.AND P4, PT, R104.reuse, -INF , PT ;  /* 0xff8000006800780b */ /* 0x040fe20003f9d000 */
[----:B------:R-:W-:Y:S01]  /*3ef0*/  FMUL.FTZ R8, R104, c[0x0][0x2d0] ;  /* 0x0000b40068087a20 */ /* 0x000fe20000410000 */
[----:B------:R-:W-:Y:S01]  /*3f00*/  F2FP.BF16.PACK_AB R5, R14, R137 ;  /* 0x000000890e05723e */ /* 0x000fe200000010ff */
[----:B------:R-:W-:Y:S03]  /*3f10*/  MUFU.EX2 R249, R9 ;  /* 0x0000000900f97308 */ /* 0x000fe60000000800 */
[----:B------:R-:W-:Y:S01]  /*3f20*/  FSEL R13, R8, RZ, P4 ;  /* 0x000000ff080d7208 */ /* 0x000fe20002000000 */
[----:B------:R-:W-:-:S02]  /*3f30*/  FFMA.FTZ R8, R38, c[0x0][0x2d0], -R0 ;  /* 0x0000b40026087a23 */ /* 0x000fc40000010800 */
[----:B---3--:R-:W-:Y:S02]  /*3f40*/  FFMA.FTZ R4, R36, c[0x0][0x2d0], -R0 ;  /* 0x0000b40024047a23 */ /* 0x008fe40000010800 */
[----:B------:R1:W3:Y:S08]  /*3f50*/  MUFU.EX2 R250, R8 ;  /* 0x0000000800fa7308 */ /* 0x0002f00000000800 */
[----:B------:R4:W-:Y:S01]  /*3f60*/  MUFU.EX2 R243, R4 ;  /* 0x0000000400f37308 */ /* 0x0009e20000000800 */
[----:B-1----:R-:W-:Y:S01]  /*3f70*/  FFMA.FTZ R8, R39, c[0x0][0x2d0], -R13 ;  /* 0x0000b40027087a23 */ /* 0x002fe2000001080d */
[----:B---3--:R-:W-:Y:S01]  /*3f80*/  F2FP.BF16.PACK_AB R10, R250, R249 ;  /* 0x000000f9fa0a723e */ /* 0x008fe200000010ff */
[----:B------:R-:W-:Y:S05]  /*3f90*/  LDSM.16.MT88.4 R36, [R222+0x2500] ;  /* 0x00250000de24783b */ /* 0x000fea0000004200 */
[----:B------:R1:W-:Y:S01]  /*3fa0*/  MUFU.EX2 R240, R8 ;  /* 0x0000000800f07308 */ /* 0x0003e20000000800 */
[----:B----4-:R-:W-:-:S07]  /*3fb0*/  F2FP.BF16.PACK_AB R4, R15, R136 ;  /* 0x000000880f04723e */ /* 0x010fce00000010ff */
[----:B------:R-:W-:Y:S01]  /*3fc0*/  HMMA.16816.F32.BF16 R124, R4, R24, RZ ;  /* 0x00000018047c723c */ /* 0x000fe200000418ff */
[----:B-1----:R-:W-:-:S07]  /*3fd0*/  FFMA.FTZ R8, R44, c[0x0][0x2d0], -R13 ;  /* 0x0000b4002c087a23 */ /* 0x002fce000001080d */
[C---:B------:R-:W-:Y:S01]  /*3fe0*/  HMMA.16816.F32.BF16 R120, R4.reuse, R16, RZ ;  /* 0x000000100478723c */ /* 0x040fe200000418ff */
[----:B------:R1:W3:Y:S07]  /*3ff0*/  MUFU.EX2 R239, R8 ;  /* 0x0000000800ef7308 */ /* 0x0002ee0000000800 */
[C---:B------:R-:W-:Y:S08]  /*4000*/  HMMA.16816.F32.BF16 R116, R4.reuse, R20, RZ ;  /* 0x000000140474723c */ /* 0x040ff000000418ff */
[----:B------:R-:W-:Y:S01]  /*4010*/  HMMA.16816.F32.BF16 R112, R4, R28, RZ ;  /* 0x0000001c0470723c */ /* 0x000fe200000418ff */
[----:B-1----:R-:W-:Y:S01]  /*4020*/  FFMA.FTZ R8, R45, c[0x0][0x2d0], -R13 ;  /* 0x0000b4002d087a23 */ /* 0x002fe2000001080d */
[----:B---3--:R-:W-:-:S03]  /*4030*/  F2FP.BF16.PACK_AB R9, R239, R240 ;  /* 0x000000f0ef09723e */ /* 0x008fc600000010ff */
[----:B------:R1:W-:Y:S03]  /*4040*/  MUFU.EX2 R242, R8 ;  /* 0x0000000800f27308 */ /* 0x0003e60000000800 */
[C---:B--2---:R-:W-:Y:S08]  /*4050*/  HMMA.16816.F32.BF16 R108, R4.reuse, R32, RZ ;  /* 0x00000020046c723c */ /* 0x044ff000000418ff */
[----:B------:R-:W-:Y:S01]  /*4060*/  HMMA.16816.F32.BF16 R96, R4, R40, RZ ;  /* 0x000000280460723c */ /* 0x000fe200000418ff */
[----:B-1----:R-:W-:-:S07]  /*4070*/  FFMA.FTZ R8, R46, c[0x0][0x2d0], -R13 ;  /* 0x0000b4002e087a23 */ /* 0x002fce000001080d */
[C---:B------:R-:W-:Y:S01]  /*4080*/  HMMA.16816.F32.BF16 R92, R4.reuse, R26, RZ ;  /* 0x0000001a045c723c */ /* 0x040fe200000418ff */
[----:B------:R1:W2:Y:S07]  /*4090*/  MUFU.EX2 R247, R8 ;  /* 0x0000000800f77308 */ /* 0x0002ae0000000800 */
[C---:B------:R-:W-:Y:S08]  /*40a0*/  HMMA.16816.F32.BF16 R88, R4.reuse, R18, RZ ;  /* 0x000000120458723c */ /* 0x040ff000000418ff */
[----:B------:R-:W-:Y:S01]  /*40b0*/  HMMA.16816.F32.BF16 R84, R4, R22, RZ ;  /* 0x000000160454723c */ /* 0x000fe200000418ff */
[----:B-1----:R-:W-:-:S02]  /*40c0*/  F2FP.BF16.PACK_AB R8, R243, R248 ;  /* 0x000000f8f308723e */ /* 0x002fc400000010ff */
[----:B--2---:R-:W-:-:S05]  /*40d0*/  F2FP.BF16.PACK_AB R11, R247, R242 ;  /* 0x000000f2f70b723e */ /* 0x004fca00000010ff */
[C---:B------:R-:W-:Y:S08]  /*40e0*/  HMMA.16816.F32.BF16 R80, R4.reuse, R30, RZ ;  /* 0x0000001e0450723c */ /* 0x040ff000000418ff */
[C---:B------:R-:W-:Y:S08]  /*40f0*/  HMMA.16816.F32.BF16 R76, R4.reuse, R34, RZ ;  /* 0x00000022044c723c */ /* 0x040ff000000418ff */
[----:B------:R-:W-:Y:S07]  /*4100*/  HMMA.16816.F32.BF16 R68, R4, R42, RZ ;  /* 0x0000002a0444723c */ /* 0x000fee00000418ff */
[--C-:B------:R-:W-:Y:S01]  /*4110*/  FFMA.FTZ R4, R47, c[0x0][0x2d0], -R12.reuse ;  /* 0x0000b4002f047a23 */ /* 0x100fe2000001080c */
[C---:B------:R-:W-:Y:S03]  /*4120*/  HMMA.16816.F32.BF16 R72, R8.reuse, R24, RZ ;  /* 0x000000180848723c */ /* 0x040fe600000418ff */
[----:B------:R1:W-:Y:S05]  /*4130*/  MUFU.EX2 R241, R4 ;  /* 0x0000000400f17308 */ /* 0x0003ea0000000800 */
[C---:B------:R-:W-:Y:S01]  /*4140*/  HMMA.16816.F32.BF16 R144, R8.reuse, R26, RZ ;  /* 0x0000001a0890723c */ /* 0x040fe200000418ff */
[----:B------:R-:W-:Y:S07]  /*4150*/  LDSM.16.MT88.4 R24, [R221+0x500] ;  /* 0x00050000dd18783b */ /* 0x000fee0000004200 */
[----:B------:R-:W-:Y:S01]  /*4160*/  HMMA.16816.F32.BF16 R60, R8, R16, RZ ;  /* 0x00000010083c723c */ /* 0x000fe200000418ff */
[----:B-1----:R-:W-:-:S04]  /*4170*/  FFMA.FTZ R4, R48, c[0x0][0x2d0], -R12 ;  /* 0x0000b40030047a23 */ /* 0x002fc8000001080c */
[----:B------:R1:W-:Y:S03]  /*4180*/  MUFU.EX2 R246, R4 ;  /* 0x0000000400f67308 */ /* 0x0003e60000000800 */
[C---:B------:R-:W-:Y:S01]  /*4190*/  HMMA.16816.F32.BF16 R140, R8.reuse, R18, RZ ;  /* 0x00000012088c723c */ /* 0x040fe200000418ff */
[----:B------:R-:W2:Y:S07]  /*41a0*/  LDSM.16.MT88.4 R16, [R221+0x1500] ;  /* 0x00150000dd10783b */ /* 0x000eae0000004200 */
[----:B------:R-:W-:Y:S01]  /*41b0*/  HMMA.16816.F32.BF16 R56, R8, R20, RZ ;  /* 0x000000140838723c */ /* 0x000fe200000418ff */
[----:B-1----:R-:W-:-:S07]  /*41c0*/  FFMA.FTZ R4, R49, c[0x0][0x2d0], -R12 ;  /* 0x0000b40031047a23 */ /* 0x002fce000001080c */
[C---:B------:R-:W-:Y:S01]  /*41d0*/  HMMA.16816.F32.BF16 R132, R8.reuse, R22, RZ ;  /* 0x000000160884723c */ /* 0x040fe200000418ff */
[----:B------:R-:W-:Y:S01]  /*41e0*/  LDSM.16.MT88.4 R20, [R222+0x500] ;  /* 0x00050000de14783b */ /* 0x000fe20000004200 */
[----:B------:R1:W-:Y:S06]  /*41f0*/  MUFU.EX2 R245, R4 ;  /* 0x0000000400f57308 */ /* 0x0003ec0000000800 */
[C---:B------:R-:W-:Y:S08]  /*4200*/  HMMA.16816.F32.BF16 R52, R8.reuse, R28, RZ ;  /* 0x0000001c0834723c */ /* 0x040ff000000418ff */
[----:B------:R-:W-:Y:S01]  /*4210*/  HMMA.16816.F32.BF16 R148, R8, R30, RZ ;  /* 0x0000001e0894723c */ /* 0x000fe200000418ff */
[----:B------:R-:W-:Y:S01]  /*4220*/  LDSM.16.MT88.4 R28, [R222+0x1500] ;  /* 0x00150000de1c783b */ /* 0x000fe20000004200 */
[----:B-1----:R-:W-:-:S04]  /*4230*/  FFMA.FTZ R4, R50, c[0x0][0x2d0], -R12 ;  /* 0x0000b40032047a23 */ /* 0x002fc8000001080c */
[----:B------:R1:W3:Y:S02]  /*4240*/  MUFU.EX2 R244, R4 ;  /* 0x0000000400f47308 */ /* 0x0002e40000000800 */
[C---:B------:R-:W-:Y:S08]  /*4250*/  HMMA.16816.F32.BF16 R160, R8.reuse, R34, RZ ;  /* 0x0000002208a0723c */ /* 0x040ff000000418ff */
[----:B------:R-:W-:Y:S01]  /*4260*/  HMMA.16816.F32.BF16 R44, R8, R40, RZ ;  /* 0x00000028082c723c */ /* 0x000fe200000418ff */
[----:B-1----:R-:W-:-:S07]  /*4270*/  FFMA.FTZ R4, R51, c[0x0][0x2d0], -R3 ;  /* 0x0000b40033047a23 */ /* 0x002fce0000010803 */
[C---:B------:R-:W-:Y:S01]  /*4280*/  HMMA.16816.F32.BF16 R164, R8.reuse, R42, RZ ;  /* 0x0000002a08a4723c */ /* 0x040fe200000418ff */
[----:B---3--:R-:W-:Y:S01]  /*4290*/  F2FP.BF16.PACK_AB R6, R244, R245 ;  /* 0x000000f5f406723e */ /* 0x008fe200000010ff */
[----:B------:R1:W-:Y:S06]  /*42a0*/  MUFU.EX2 R235, R4 ;  /* 0x0000000400eb7308 */ /* 0x0003ec0000000800 */
[----:B------:R-:W-:Y:S01]  /*42b0*/  HMMA.16816.F32.BF16 R48, R8, R32, RZ ;  /* 0x000000200830723c */ /* 0x000fe200000418ff */
[----:B------:R-:W3:Y:S06]  /*42c0*/  LDSM.16.MT88.4 R32, [R221+0x2500] ;  /* 0x00250000dd20783b */ /* 0x000eec0000004200 */
[----:B------:R-:W-:-:S04]  /*42d0*/  FFMA.FTZ R8, R102, c[0x0][0x2d0], -R0 ;  /* 0x0000b40066087a23 */ /* 0x000fc80000010800 */
[----:B------:R4:W-:Y:S01]  /*42e0*/  MUFU.EX2 R219, R8 ;  /* 0x0000000800db7308 */ /* 0x0009e20000000800 */
[----:B-1----:R-:W-:Y:S02]  /*42f0*/  FFMA.FTZ R4, R65, c[0x0][0x2d0], -R3 ;  /* 0x0000b40041047a23 */ /* 0x002fe40000010803 */
[----:B------:R-:W-:-:S05]  /*4300*/  IMAD.MOV.U32 R65, RZ, RZ, R138 ;  /* 0x000000ffff417224 */ /* 0x000fca00078e008a */
[----:B------:R1:W5:Y:S01]  /*4310*/  MUFU.EX2 R238, R4 ;  /* 0x0000000400ee7308 */ /* 0x0003620000000800 */
[----:B----4-:R-:W-:Y:S02]  /*4320*/  FFMA.FTZ R8, R106, c[0x0][0x2d0], -R0 ;  /* 0x0000b4006a087a23 */ /* 0x010fe40000010800 */
[----:B------:R-:W-:-:S05]  /*4330*/  IMAD.MOV.U32 R106, RZ, RZ, R181 ;  /* 0x000000ffff6a7224 */ /* 0x000fca00078e00b5 */
[----:B------:R4:W-:Y:S01]  /*4340*/  MUFU.EX2 R218, R8 ;  /* 0x0000000800da7308 */ /* 0x0009e20000000800 */
[----:B-1----:R-:W-:Y:S01]  /*4350*/  FFMA.FTZ R4, R66, c[0x0][0x2d0], -R3 ;  /* 0x0000b40042047a23 */ /* 0x002fe20000010803 */
[----:B-----5:R-:W-:Y:S01]  /*4360*/  F2FP.BF16.PACK_AB R5, R238, R235 ;  /* 0x000000ebee05723e */ /* 0x020fe200000010ff */
[----:B------:R-:W-:-:S05]  /*4370*/  IMAD.MOV.U32 R66, RZ, RZ, R137 ;  /* 0x000000ffff427224 */ /* 0x000fca00078e0089 */
[----:B------:R1:W-:Y:S01]  /*4380*/  MUFU.EX2 R237, R4 ;  /* 0x0000000400ed7308 */ /* 0x0003e20000000800 */
[----:B----4-:R-:W-:-:S07]  /*4390*/  FFMA.FTZ R8, R107, c[0x0][0x2d0], -R13 ;  /* 0x0000b4006b087a23 */ /* 0x010fce000001080d */
[----:B------:R4:W-:Y:S01]  /*43a0*/  MUFU.EX2 R212, R8 ;  /* 0x0000000800d47308 */ /* 0x0009e20000000800 */
[----:B-1----:R-:W-:Y:S02]  /*43b0*/  FFMA.FTZ R4, R67, c[0x0][0x2d0], -R3 ;  /* 0x0000b40043047a23 */ /* 0x002fe40000010803 */
[----:B------:R-:W-:-:S05]  /*43c0*/  IMAD.MOV.U32 R67, RZ, RZ, R14 ;  /* 0x000000ffff437224 */ /* 0x000fca00078e000e */
[----:B------:R1:W5:Y:S01]  /*43d0*/  MUFU.EX2 R236, R4 ;  /* 0x0000000400ec7308 */ /* 0x0003620000000800 */
[----:B------:R-:W-:Y:S02]  /*43e0*/  FFMA.FTZ R14, R169, c[0x0][0x2d0], -R3 ;  /* 0x0000b400a90e7a23 */ /* 0x000fe40000010803 */
[----:B----4-:R-:W-:Y:S02]  /*43f0*/  FFMA.FTZ R8, R128, c[0x0][0x2d0], -R13 ;  /* 0x0000b40080087a23 */ /* 0x010fe4000001080d */
[----:B------:R-:W-:-:S03]  /*4400*/  IMAD.MOV.U32 R128, RZ, RZ, R180 ;  /* 0x000000ffff807224 */ /* 0x000fc600078e00b4 */
[----:B------:R4:W-:Y:S01]  /*4410*/  MUFU.EX2 R213, R8 ;  /* 0x0000000800d57308 */ /* 0x0009e20000000800 */
[----:B-1----:R-:W-:Y:S01]  /*4420*/  FFMA.FTZ R4, R100, c[0x0][0x2d0], -R0 ;  /* 0x0000b40064047a23 */ /* 0x002fe20000010800 */
[----:B-----5:R-:W-:Y:S01]  /*4430*/  F2FP.BF16.PACK_AB R7, R236, R237 ;  /* 0x000000edec07723e */ /* 0x020fe200000010ff */
[----:B------:R-:W-:-:S05]  /*4440*/  IMAD.MOV.U32 R100, RZ, RZ, R136 ;  /* 0x000000ffff647224 */ /* 0x000fca00078e0088 */
[----:B------:R1:W-:Y:S01]  /*4450*/  MUFU.EX2 R229, R4 ;  /* 0x0000000400e57308 */ /* 0x0003e20000000800 */
[----:B----4-:R-:W-:-:S07]  /*4460*/  FFMA.FTZ R8, R129, c[0x0][0x2d0], -R13 ;  /* 0x0000b40081087a23 */ /* 0x010fce000001080d */
[----:B------:R4:W-:Y:S01]  /*4470*/  MUFU.EX2 R180, R14 ;  /* 0x0000000e00b47308 */ /* 0x0009e20000000800 */
[----:B-1----:R-:W-:-:S07]  /*4480*/  FFMA.FTZ R4, R101, c[0x0][0x2d0], -R0 ;  /* 0x0000b40065047a23 */ /* 0x002fce0000010800 */
[----:B------:R1:W-:Y:S08]  /*4490*/  MUFU.EX2 R211, R8 ;  /* 0x0000000800d37308 */ /* 0x0003f00000000800 */
[----:B------:R5:W2:Y:S01]  /*44a0*/  MUFU.EX2 R228, R4 ;  /* 0x0000000400e47308 */ /* 0x000aa20000000800 */
[----:B----4-:R-:W-:Y:S02]  /*44b0*/  FFMA.FTZ R14, R170, c[0x0][0x2d0], -R3 ;  /* 0x0000b400aa0e7a23 */ /* 0x010fe40000010803 */
[----:B-1----:R-:W-:-:S05]  /*44c0*/  FFMA.FTZ R8, R130, c[0x0][0x2d0], -R13 ;  /* 0x0000b40082087a23 */ /* 0x002fca000001080d */
[----:B------:R1:W-:Y:S01]  /*44d0*/  MUFU.EX2 R181, R14 ;  /* 0x0000000e00b57308 */ /* 0x0003e20000000800 */
[----:B-----5:R-:W-:-:S07]  /*44e0*/  F2FP.BF16.PACK_AB R4, R246, R241 ;  /* 0x000000f1f604723e */ /* 0x020fce00000010ff */
[----:B------:R4:W5:Y:S01]  /*44f0*/  MUFU.EX2 R210, R8 ;  /* 0x0000000800d27308 */ /* 0x0009620000000800 */
[----:B--2---:R-:W-:Y:S01]  /*4500*/  HMMA.16816.F32.BF16 R156, R4, R16, R116 ;  /* 0x00000010049c723c */ /* 0x004fe20000041874 */
[----:B-1----:R-:W-:-:S06]  /*4510*/  FFMA.FTZ R14, R171, c[0x0][0x2d0], -R0 ;  /* 0x0000b400ab0e7a23 */ /* 0x002fcc0000010800 */
[----:B------:R1:W-:Y:S01]  /*4520*/  MUFU.EX2 R107, R14 ;  /* 0x0000000e006b7308 */ /* 0x0003e20000000800 */
[----:B---3--:R-:W-:Y:S01]  /*4530*/  HMMA.16816.F32.BF16 R116, R4, R32, R108 ;  /* 0x000000200474723c */ /* 0x008fe2000004186c */
[----:B----4-:R-:W-:-:S06]  /*4540*/  FFMA.FTZ R8, R131, c[0x0][0x2d0], -R12 ;  /* 0x0000b40083087a23 */ /* 0x010fcc000001080c */
[----:B------:R2:W-:Y:S01]  /*4550*/  MUFU.EX2 R203, R8 ;  /* 0x0000000800cb7308 */ /* 0x0005e20000000800 */
[----:B------:R-:W-:Y:S01]  /*4560*/  HMMA.16816.F32.BF16 R172, R4, R20, R120 ;  /* 0x0000001404ac723c */ /* 0x000fe20000041878 */
[----:B-1----:R-:W-:-:S07]  /*4570*/  FFMA.FTZ R14, R186, c[0x0][0x2d0], -R0 ;  /* 0x0000b400ba0e7a23 */ /* 0x002fce0000010800 */
[----:B------:R-:W-:Y:S01]  /*4580*/  HMMA.16816.F32.BF16 R108, R4, R36, R96 ;  /* 0x00000024046c723c */ /* 0x000fe20000041860 */
[----:B------:R-:W-:Y:S01]  /*4590*/  IMAD.MOV.U32 R186, RZ, RZ, R106 ;  /* 0x000000ffffba7224 */ /* 0x000fe200078e006a */
[----:B------:R1:W-:Y:S01]  /*45a0*/  MUFU.EX2 R101, R14 ;  /* 0x0000000e00657308 */ /* 0x0003e20000000800 */
[----:B--2---:R-:W-:-:S05]  /*45b0*/  FFMA.FTZ R8, R154, c[0x0][0x2d0], -R12 ;  /* 0x0000b4009a087a23 */ /* 0x004fca000001080c */
[C---:B------:R-:W-:Y:S01]  /*45c0*/  HMMA.16816.F32.BF16 R176, R4.reuse, R24, R124 ;  /* 0x0000001804b0723c */ /* 0x040fe2000004187c */
[----:B------:R-:W-:Y:S01]  /*45d0*/  IMAD.MOV.U32 R154, RZ, RZ, R100 ;  /* 0x000000ffff9a7224 */ /* 0x000fe200078e0064 */
[----:B------:R2:W3:Y:S06]  /*45e0*/  MUFU.EX2 R202, R8 ;  /* 0x0000000800ca7308 */ /* 0x0004ec0000000800 */
[----:B------:R-:W-:Y:S01]  /*45f0*/  HMMA.16816.F32.BF16 R120, R4, R26, R92 ;  /* 0x0000001a0478723c */ /* 0x000fe2000004185c */
[----:B-1----:R-:W-:-:S04]  /*4600*/  FFMA.FTZ R14, R188, c[0x0][0x2d0], -R0 ;  /* 0x0000b400bc0e7a23 */ /* 0x002fc80000010800 */
[----:B------:R1:W-:Y:S03]  /*4610*/  MUFU.EX2 R102, R14 ;  /* 0x0000000e00667308 */ /* 0x0003e60000000800 */
[C---:B------:R-:W-:Y:S01]  /*4620*/  HMMA.16816.F32.BF16 R136, R4.reuse, R22, R88 ;  /* 0x000000160488723c */ /* 0x040fe20000041858 */
[----:B--2---:R-:W-:Y:S02]  /*4630*/  FFMA.FTZ R8, R153, c[0x0][0x2d0], -R12 ;  /* 0x0000b40099087a23 */ /* 0x004fe4000001080c */
[----:B------:R-:W-:Y:S02]  /*4640*/  IMAD.MOV.U32 R153, RZ, RZ, R67 ;  /* 0x000000ffff997224 */ /* 0x000fe400078e0043 */
[----:B------:R2:W-:Y:S03]  /*4650*/  MUFU.EX2 R201, R8 ;  /* 0x0000000800c97308 */ /* 0x0005e60000000800 */
        /* <DEDUP_REMOVED lines=8> */
[----:B------:R2:W-:Y:S06]  /*46e0*/  MUFU.EX2 R200, R8 ;  /* 0x0000000800c87308 */ /* 0x0005ec0000000800 */
[----:B------:R-:W-:Y:S01]  /*46f0*/  HMMA.16816.F32.BF16 R88, R4, R34, R76 ;  /* 0x000000220458723c */ /* 0x000fe2000004184c */
[----:B-1----:R-:W-:-:S04]  /*4700*/  FFMA.FTZ R14, R189, c[0x0][0x2d0], -R13 ;  /* 0x0000b400bd0e7a23 */ /* 0x002fc8000001080d */
[----:B------:R1:W-:Y:S03]  /*4710*/  MUFU.EX2 R100, R14 ;  /* 0x0000000e00647308 */ /* 0x0003e60000000800 */
[----:B------:R-:W-:Y:S01]  /*4720*/  HMMA.16816.F32.BF16 R84, R4, R38, R68 ;  /* 0x000000260454723c */ /* 0x000fe20000041844 */
[----:B--2---:R-:W-:-:S04]  /*4730*/  FFMA.FTZ R8, R155, c[0x0][0x2d0], -R3 ;  /* 0x0000b4009b087a23 */ /* 0x004fc80000010803 */
[----:B------:R2:W-:Y:S02]  /*4740*/  MUFU.EX2 R185, R8 ;  /* 0x0000000800b97308 */ /* 0x0005e40000000800 */
[----:B------:R-:W-:Y:S02]  /*4750*/  F2FP.BF16.PACK_AB R4, R228, R229 ;  /* 0x000000e5e404723e */ /* 0x000fe400000010ff */
[----:B------:R-:W-:Y:S02]  /*4760*/  F2FP.BF16.PACK_AB R5, R213, R212 ;  /* 0x000000d4d505723e */ /* 0x000fe400000010ff */
[----:B------:R-:W-:Y:S02]  /*4770*/  F2FP.BF16.PACK_AB R6, R218, R219 ;  /* 0x000000dbda06723e */ /* 0x000fe400000010ff */
[----:B-----5:R-:W-:Y:S01]  /*4780*/  F2FP.BF16.PACK_AB R7, R210, R211 ;  /* 0x000000d3d207723e */ /* 0x020fe200000010ff */
[----:B-1----:R-:W-:-:S04]  /*4790*/  FFMA.FTZ R14, R191, c[0x0][0x2d0], -R13 ;  /* 0x0000b400bf0e7a23 */ /* 0x002fc8000001080d */
[----:B------:R1:W-:Y:S02]  /*47a0*/  MUFU.EX2 R67, R14 ;  /* 0x0000000e00437308 */ /* 0x0003e40000000800 */
[----:B------:R-:W-:Y:S01]  /*47b0*/  HMMA.16816.F32.BF16 R80, R4, R24, R72 ;  /* 0x000000180450723c */ /* 0x000fe20000041848 */
[----:B--2---:R-:W-:-:S05]  /*47c0*/  FFMA.FTZ R8, R168, c[0x0][0x2d0], -R3 ;  /* 0x0000b400a8087a23 */ /* 0x004fca0000010803 */
[----:B------:R2:W4:Y:S02]  /*47d0*/  MUFU.EX2 R182, R8 ;  /* 0x0000000800b67308 */ /* 0x0005240000000800 */
[----:B------:R-:W-:Y:S01]  /*47e0*/  HMMA.16816.F32.BF16 R76, R4, R20, R60 ;  /* 0x00000014044c723c */ /* 0x000fe2000004183c */
[----:B-1----:R-:W-:-:S07]  /*47f0*/  FFMA.FTZ R14, R190, c[0x0][0x2d0], -R13 ;  /* 0x0000b400be0e7a23 */ /* 0x002fce000001080d */
[C---:B------:R-:W-:Y:S01]  /*4800*/  HMMA.16816.F32.BF16 R72, R4.reuse, R16, R56 ;  /* 0x000000100448723c */ /* 0x040fe20000041838 */
[----:B--2---:R-:W-:Y:S07]  /*4810*/  LDSM.16.MT88.4 R8, [R222+0x900] ;  /* 0x00090000de08783b */ /* 0x004fee0000004200 */
[C---:B------:R-:W-:Y:S08]  /*4820*/  HMMA.16816.F32.BF16 R68, R4.reuse, R28, R52 ;  /* 0x0000001c0444723c */ /* 0x040ff00000041834 */
[C---:B------:R-:W-:Y:S08]  /*4830*/  HMMA.16816.F32.BF16 R60, R4.reuse, R32, R48 ;  /* 0x00000020043c723c */ /* 0x040ff00000041830 */
[C---:B------:R-:W-:Y:S08]  /*4840*/  HMMA.16816.F32.BF16 R196, R4.reuse, R36, R44 ;  /* 0x0000002404c4723c */ /* 0x040ff0000004182c */
[C---:B------:R-:W-:Y:S01]  /*4850*/  HMMA.16816.F32.BF16 R40, R4.reuse, R30, R148 ;  /* 0x0000001e0428723c */ /* 0x040fe20000041894 */
[----:B------:R-:W1:Y:S07]  /*4860*/  LDSM.16.MT88.4 R28, [R221+0x2900] ;  /* 0x00290000dd1c783b */ /* 0x000e6e0000004200 */
[C---:B------:R-:W-:Y:S01]  /*4870*/  HMMA.16816.F32.BF16 R56, R4.reuse, R26, R144 ;  /* 0x0000001a0438723c */ /* 0x040fe20000041890 */
[----:B------:R-:W-:Y:S06]  /*4880*/  LDSM.16.MT88.4 R24, [R222+0x1900] ;  /* 0x00190000de18783b */ /* 0x000fec0000004200 */
[----:B------:R-:W-:Y:S01]  /*4890*/  IMAD.MOV.U32 R147, RZ, RZ, R66 ;  /* 0x000000ffff937224 */ /* 0x000fe200078e0042 */
[----:B------:R-:W-:Y:S01]  /*48a0*/  HMMA.16816.F32.BF16 R48, R4, R22, R140 ;  /* 0x000000160430723c */ /* 0x000fe2000004188c */
[----:B------:R-:W-:Y:S01]  /*48b0*/  LDSM.16.MT88.4 R20, [R221+0x1900] ;  /* 0x00190000dd14783b */ /* 0x000fe20000004200 */
[----:B------:R2:W-:Y:S01]  /*48c0*/  MUFU.EX2 R66, R14 ;  /* 0x0000000e00427308 */ /* 0x0005e20000000800 */
[----:B------:R-:W-:-:S02]  /*48d0*/  IMAD.MOV.U32 R146, RZ, RZ, R65 ;  /* 0x000000ffff927224 */ /* 0x000fc400078e0041 */
[----:B------:R-:W-:Y:S01]  /*48e0*/  IMAD.MOV.U32 R144, RZ, RZ, R194 ;  /* 0x000000ffff907224 */ /* 0x000fe200078e00c2 */
[----:B------:R-:W-:Y:S01]  /*48f0*/  LDSM.16.MT88.4 R140, [R222+0xd00] ;  /* 0x000d0000de8c783b */ /* 0x000fe20000004200 */
[----:B------:R-:W-:Y:S01]  /*4900*/  IMAD.MOV.U32 R145, RZ, RZ, R193 ;  /* 0x000000ffff917224 */ /* 0x000fe200078e00c1 */
[C---:B------:R-:W-:Y:S02]  /*4910*/  HMMA.16816.F32.BF16 R44, R4.reuse, R18, R132 ;  /* 0x00000012042c723c */ /* 0x040fe40000041884 */
[----:B------:R-:W5:Y:S06]  /*4920*/  LDSM.16.MT88.4 R16, [R221+0x900] ;  /* 0x00090000dd10783b */ /* 0x000f6c0000004200 */
[----:B------:R-:W-:Y:S01]  /*4930*/  HMMA.16816.F32.BF16 R52, R4, R34, R160 ;  /* 0x000000220434723c */ /* 0x000fe200000418a0 */
[----:B------:R-:W5:Y:S01]  /*4940*/  LDSM.16.MT88.4 R32, [R222+0x2900] ;  /* 0x00290000de20783b */ /* 0x000f620000004200 */
[----:B--2---:R-:W-:-:S04]  /*4950*/  FFMA.FTZ R14, R192, c[0x0][0x2d0], -R13 ;  /* 0x0000b400c00e7a23 */ /* 0x004fc8000001080d */
[----:B------:R-:W2:Y:S02]  /*4960*/  MUFU.EX2 R65, R14 ;  /* 0x0000000e00417308 */ /* 0x000ea40000000800 */
[----:B------:R-:W-:Y:S07]  /*4970*/  HMMA.16816.F32.BF16 R36, R4, R38, R164 ;  /* 0x000000260424723c */ /* 0x000fee00000418a4 */
[----:B---3--:R-:W-:Y:S02]  /*4980*/  F2FP.BF16.PACK_AB R4, R202, R203 ;  /* 0x000000cbca04723e */ /* 0x008fe400000010ff */
[----:B----4-:R-:W-:-:S02]  /*4990*/  F2FP.BF16.PACK_AB R5, R182, R185 ;  /* 0x000000b9b605723e */ /* 0x010fc400000010ff */
[----:B------:R-:W-:Y:S02]  /*49a0*/  F2FP.BF16.PACK_AB R6, R200, R201 ;  /* 0x000000c9c806723e */ /* 0x000fe400000010ff */
[----:B------:R-:W-:-:S07]  /*49b0*/  F2FP.BF16.PACK_AB R7, R181, R180 ;  /* 0x000000b4b507723e */ /* 0x000fce00000010ff */
[C---:B-1----:R-:W-:Y:S08]  /*49c0*/  HMMA.16816.F32.BF16 R188, R4.reuse, R28, R116 ;  /* 0x0000001c04bc723c */ /* 0x042ff00000041874 */
[C---:B-----5:R-:W-:Y:S08]  /*49d0*/  HMMA.16816.F32.BF16 R112, R4.reuse, R16, R176 ;  /* 0x000000100470723c */ /* 0x060ff000000418b0 */
[C---:B------:R-:W-:Y:S01]  /*49e0*/  HMMA.16816.F32.BF16 R132, R4.reuse, R8, R172 ;  /* 0x000000080484723c */ /* 0x040fe200000418ac */
[----:B------:R-:W-:Y:S07]  /*49f0*/  LDSM.16.MT88.4 R172, [R222+0x1d00] ;  /* 0x001d0000deac783b */ /* 0x000fee0000004200 */
[C---:B------:R-:W-:Y:S01]  /*4a00*/  HMMA.16816.F32.BF16 R148, R4.reuse, R20, R156 ;  /* 0x000000140494723c */ /* 0x040fe2000004189c */
[----:B------:R-:W1:Y:S07]  /*4a10*/  LDSM.16.MT88.4 R156, [R221+0x1d00] ;  /* 0x001d0000dd9c783b */ /* 0x000e6e0000004200 */
[C---:B------:R-:W-:Y:S01]  /*4a20*/  HMMA.16816.F32.BF16 R164, R4.reuse, R24, R124 ;  /* 0x0000001804a4723c */ /* 0x040fe2000004187c */
[----:B------:R-:W-:Y:S07]  /*4a30*/  LDSM.16.MT88.4 R124, [R221+0xd00] ;  /* 0x000d0000dd7c783b */ /* 0x000fee0000004200 */
[C---:B------:R-:W-:Y:S08]  /*4a40*/  HMMA.16816.F32.BF16 R192, R4.reuse, R32, R108 ;  /* 0x0000002004c0723c */ /* 0x040ff0000004186c */
[C---:B------:R-:W-:Y:S08]  /*4a50*/  HMMA.16816.F32.BF16 R120, R4.reuse, R18, R120 ;  /* 0x000000120478723c */ /* 0x040ff00000041878 */
[C---:B------:R-:W-:Y:S08]  /*4a60*/  HMMA.16816.F32.BF16 R136, R4.reuse, R10, R136 ;  /* 0x0000000a0488723c */ /* 0x040ff00000041888 */
[C---:B------:R-:W-:Y:S08]  /*4a70*/  HMMA.16816.F32.BF16 R96, R4.reuse, R22, R96 ;  /* 0x000000160460723c */ /* 0x040ff00000041860 */
[C---:B------:R-:W-:Y:S08]  /*4a80*/  HMMA.16816.F32.BF16 R168, R4.reuse, R26, R92 ;  /* 0x0000001a04a8723c */ /* 0x040ff0000004185c */
[C---:B------:R-:W-:Y:S08]  /*4a90*/  HMMA.16816.F32.BF16 R88, R4.reuse, R30, R88 ;  /* 0x0000001e0458723c */ /* 0x040ff00000041858 */
[----:B------:R-:W-:Y:S07]  /*4aa0*/  HMMA.16816.F32.BF16 R116, R4, R34, R84 ;  /* 0x000000220474723c */ /* 0x000fee0000041854 */
[----:B------:R-:W-:-:S02]  /*4ab0*/  F2FP.BF16.PACK_AB R4, R101, R107 ;  /* 0x0000006b6504723e */ /* 0x000fc400000010ff */
[----:B------:R-:W-:Y:S02]  /*4ac0*/  F2FP.BF16.PACK_AB R5, R67, R100 ;  /* 0x000000644305723e */ /* 0x000fe400000010ff */
[----:B------:R-:W-:Y:S02]  /*4ad0*/  F2FP.BF16.PACK_AB R6, R106, R102 ;  /* 0x000000666a06723e */ /* 0x000fe400000010ff */
[----:B--2---:R-:W-:-:S07]  /*4ae0*/  F2FP.BF16.PACK_AB R7, R65, R66 ;  /* 0x000000424107723e */ /* 0x004fce00000010ff */
[C---:B------:R-:W-:Y:S07]  /*4af0*/  HMMA.16816.F32.BF16 R128, R4.reuse, R8, R76 ;  /* 0x000000080480723c */ /* 0x040fee000004184c */
[----:B------:R-:W-:Y:S01]  /*4b00*/  FFMA.FTZ R8, R207, c[0x0][0x2d0], -R12 ;  /* 0x0000b400cf087a23 */ /* 0x000fe2000001080c */
[----:B------:R-:W-:Y:S01]  /*4b10*/  HMMA.16816.F32.BF16 R108, R4, R10, R48 ;  /* 0x0000000a046c723c */ /* 0x000fe20000041830 */
[----:B------:R-:W-:Y:S02]  /*4b20*/  IMAD.MOV.U32 R207, RZ, RZ, R145 ;  /* 0x000000ffffcf7224 */ /* 0x000fe400078e0091 */
[----:B------:R2:W-:Y:S01]  /*4b30*/  MUFU.EX2 R49, R8 ;  /* 0x0000000800317308 */ /* 0x0005e20000000800 */
[----:B------:R-:W-:-:S03]  /*4b40*/  FADD.FTZ R9, R240, R239 ;  /* 0x000000eff0097221 */ /* 0x000fc60000010000 */
[----:B------:R-:W-:Y:S01]  /*4b50*/  IMAD.MOV.U32 R50, RZ, RZ, R144 ;  /* 0x000000ffff327224 */ /* 0x000fe200078e0090 */
[----:B------:R-:W-:Y:S01]  /*4b60*/  HMMA.16816.F32.BF16 R160, R4, R18, R56 ;  /* 0x0000001204a0723c */ /* 0x000fe20000041838 */
[----:B------:R-:W-:Y:S02]  /*4b70*/  IMAD.MOV.U32 R10, RZ, RZ, R146 ;  /* 0x000000ffff0a7224 */ /* 0x000fe400078e0092 */
[----:B------:R-:W-:Y:S02]  /*4b80*/  IMAD.MOV.U32 R11, RZ, RZ, R147 ;  /* 0x000000ffff0b7224 */ /* 0x000fe400078e0093 */
[----:B------:R-:W-:-:S03]  /*4b90*/  IMAD.MOV.U32 R51, RZ, RZ, R152 ;  /* 0x000000ffff337224 */ /* 0x000fc600078e0098 */
[C---:B------:R-:W-:Y:S01]  /*4ba0*/  HMMA.16816.F32.BF16 R56, R4.reuse, R22, R44 ;  /* 0x000000160438723c */ /* 0x040fe2000004182c */
[----:B--2---:R-:W-:Y:S02]  /*4bb0*/  FFMA.FTZ R8, R205, c[0x0][0x2d0], -R12 ;  /* 0x0000b400cd087a23 */ /* 0x004fe4000001080c */
[----:B------:R-:W-:Y:S02]  /*4bc0*/  IMAD.MOV.U32 R205, RZ, RZ, R153 ;  /* 0x000000ffffcd7224 */ /* 0x000fe400078e0099 */
[----:B------:R2:W3:Y:S03]  /*4bd0*/  MUFU.EX2 R48, R8 ;  /* 0x0000000800307308 */ /* 0x0004e60000000800 */
[----:B------:R-:W-:Y:S01]  /*4be0*/  HMMA.16816.F32.BF16 R68, R4, R24, R68 ;  /* 0x000000180444723c */ /* 0x000fe20000041844 */
[----:B------:R-:W-:Y:S02]  /*4bf0*/  IMAD.MOV.U32 R46, RZ, RZ, R15 ;  /* 0x000000ffff2e7224 */ /* 0x000fe400078e000f */
[----:B------:R-:W-:-:S05]  /*4c00*/  IMAD.MOV.U32 R47, RZ, RZ, R154 ;  /* 0x000000ffff2f7224 */ /* 0x000fca00078e009a */
[----:B------:R-:W-:Y:S01]  /*4c10*/  HMMA.16816.F32.BF16 R144, R4, R20, R72 ;  /* 0x000000140490723c */ /* 0x000fe20000041848 */
[----:B--2---:R-:W-:-:S07]  /*4c20*/  FFMA.FTZ R8, R204, c[0x0][0x2d0], -R12 ;  /* 0x0000b400cc087a23 */ /* 0x004fce000001080c */
[C---:B------:R-:W-:Y:S01]  /*4c30*/  HMMA.16816.F32.BF16 R176, R4.reuse, R16, R80 ;  /* 0x0000001004b0723c */ /* 0x040fe20000041850 */
[----:B------:R-:W2:Y:S01]  /*4c40*/  LDSM.16.MT88.4 R80, [R221+0x2d00] ;  /* 0x002d0000dd50783b */ /* 0x000ea20000004200 */
[----:B---3--:R-:W-:Y:S01]  /*4c50*/  F2FP.BF16.PACK_AB R92, R48, R49 ;  /* 0x00000031305c723e */ /* 0x008fe200000010ff */
[----:B------:R3:W-:Y:S05]  /*4c60*/  MUFU.EX2 R44, R8 ;  /* 0x00000008002c7308 */ /* 0x0007ea0000000800 */
[C---:B------:R-:W-:Y:S08]  /*4c70*/  HMMA.16816.F32.BF16 R40, R4.reuse, R26, R40 ;  /* 0x0000001a0428723c */ /* 0x040ff00000041828 */
[----:B------:R-:W-:Y:S01]  /*4c80*/  HMMA.16816.F32.BF16 R60, R4, R28, R60 ;  /* 0x0000001c043c723c */ /* 0x000fe2000004183c */
[----:B---3--:R-:W-:-:S04]  /*4c90*/  FFMA.FTZ R8, R206, c[0x0][0x2d0], -R12 ;  /* 0x0000b400ce087a23 */ /* 0x008fc8000001080c */
[----:B------:R3:W4:Y:S03]  /*4ca0*/  MUFU.EX2 R24, R8 ;  /* 0x0000000800187308 */ /* 0x0007260000000800 */
[C---:B------:R-:W-:Y:S08]  /*4cb0*/  HMMA.16816.F32.BF16 R52, R4.reuse, R30, R52 ;  /* 0x0000001e0434723c */ /* 0x040ff00000041834 */
[----:B------:R-:W-:Y:S01]  /*4cc0*/  HMMA.16816.F32.BF16 R84, R4, R32, R196 ;  /* 0x000000200454723c */ /* 0x000fe200000418c4 */
[----:B---3--:R-:W-:-:S07]  /*4cd0*/  FFMA.FTZ R8, R215, c[0x0][0x2d0], -R3 ;  /* 0x0000b400d7087a23 */ /* 0x008fce0000010803 */
[----:B------:R-:W-:Y:S01]  /*4ce0*/  HMMA.16816.F32.BF16 R36, R4, R34, R36 ;  /* 0x000000220424723c */ /* 0x000fe20000041824 */
[----:B------:R-:W3:Y:S01]  /*4cf0*/  LDSM.16.MT88.4 R4, [R222+0x2d00] ;  /* 0x002d0000de04783b */ /* 0x000ee20000004200 */
[----:B----4-:R-:W-:Y:S01]  /*4d00*/  F2FP.BF16.PACK_AB R94, R24, R44 ;  /* 0x0000002c185e723e */ /* 0x010fe200000010ff */
[----:B------:R4:W-:Y:S02]  /*4d10*/  MUFU.EX2 R23, R8 ;  /* 0x0000000800177308 */ /* 0x0009e40000000800 */
[----:B----4-:R-:W-:-:S06]  /*4d20*/  FFMA.FTZ R8, R214, c[0x0][0x2d0], -R3 ;  /* 0x0000b400d6087a23 */ /* 0x010fcc0000010803 */
[----:B------:R4:W5:Y:S02]  /*4d30*/  MUFU.EX2 R22, R8 ;  /* 0x0000000800167308 */ /* 0x0009640000000800 */
[--C-:B----4-:R-:W-:Y:S01]  /*4d40*/  FFMA.FTZ R8, R208, c[0x0][0x2d0], -R3.reuse ;  /* 0x0000b400d0087a23 */ /* 0x110fe20000010803 */
[----:B-----5:R-:W-:Y:S01]  /*4d50*/  F2FP.BF16.PACK_AB R93, R22, R23 ;  /* 0x00000017165d723e */ /* 0x020fe200000010ff */
[----:B------:R-:W-:-:S04]  /*4d60*/  FFMA.FTZ R3, R209, c[0x0][0x2d0], -R3 ;  /* 0x0000b400d1037a23 */ /* 0x000fc80000010803 */
[----:B------:R4:W-:Y:S08]  /*4d70*/  MUFU.EX2 R20, R8 ;  /* 0x0000000800147308 */ /* 0x0009f00000000800 */
[----:B------:R5:W1:Y:S01]  /*4d80*/  MUFU.EX2 R21, R3 ;  /* 0x0000000300157308 */ /* 0x000a620000000800 */
[----:B----4-:R-:W-:-:S04]  /*4d90*/  FADD.FTZ R8, R47, R46 ;  /* 0x0000002e2f087221 */ /* 0x010fc80000010000 */
[----:B------:R-:W-:Y:S02]  /*4da0*/  FADD.FTZ R10, R10, R8 ;  /* 0x000000080a0a7221 */ /* 0x000fe40000010000 */
[----:B-----5:R-:W-:Y:S01]  /*4db0*/  FFMA.FTZ R3, R234, c[0x0][0x2d0], -R0 ;  /* 0x0000b400ea037a23 */ /* 0x020fe20000010800 */
[----:B-1----:R-:W-:-:S03]  /*4dc0*/  F2FP.BF16.PACK_AB R95, R21, R20 ;  /* 0x00000014155f723e */ /* 0x002fc600000010ff */
[----:B------:R1:W-:Y:S04]  /*4dd0*/  MUFU.EX2 R19, R3 ;  /* 0x0000000300137308 */ /* 0x0003e80000000800 */
[C---:B------:R-:W-:Y:S08]  /*4de0*/  HMMA.16816.F32.BF16 R152, R92.reuse, R158, R96 ;  /* 0x0000009e5c98723c */ /* 0x040ff00000041860 */
[----:B--2---:R-:W-:Y:S01]  /*4df0*/  HMMA.16816.F32.BF16 R76, R92, R82, R88 ;  /* 0x000000525c4c723c */ /* 0x004fe20000041858 */
[----:B-1----:R-:W-:-:S04]  /*4e00*/  FFMA.FTZ R3, R233, c[0x0][0x2d0], -R0 ;  /* 0x0000b400e9037a23 */ /* 0x002fc80000010800 */
[----:B------:R1:W2:Y:S03]  /*4e10*/  MUFU.EX2 R18, R3 ;  /* 0x0000000300127308 */ /* 0x0002a60000000800 */
[C---:B---3--:R-:W-:Y:S08]  /*4e20*/  HMMA.16816.F32.BF16 R88, R92.reuse, R4, R192 ;  /* 0x000000045c58723c */ /* 0x048ff000000418c0 */
[----:B------:R-:W-:Y:S01]  /*4e30*/  HMMA.16816.F32.BF16 R112, R92, R124, R112 ;  /* 0x0000007c5c70723c */ /* 0x000fe20000041870 */
[--C-:B-1----:R-:W-:Y:S01]  /*4e40*/  FFMA.FTZ R3, R216, c[0x0][0x2d0], -R0.reuse ;  /* 0x0000b400d8037a23 */ /* 0x102fe20000010800 */
[----:B--2---:R-:W-:Y:S01]  /*4e50*/  F2FP.BF16.PACK_AB R96, R18, R19 ;  /* 0x000000131260723e */ /* 0x004fe200000010ff */
[----:B------:R-:W-:-:S05]  /*4e60*/  FFMA.FTZ R0, R217, c[0x0][0x2d0], -R0 ;  /* 0x0000b400d9007a23 */ /* 0x000fca0000010800 */
[C---:B------:R-:W-:Y:S01]  /*4e70*/  HMMA.16816.F32.BF16 R120, R92.reuse, R126, R120 ;  /* 0x0000007e5c78723c */ /* 0x040fe20000041878 */
[----:B------:R1:W-:Y:S07]  /*4e80*/  MUFU.EX2 R17, R3 ;  /* 0x0000000300117308 */ /* 0x0003ee0000000800 */
[C---:B------:R-:W-:Y:S01]  /*4e90*/  HMMA.16816.F32.BF16 R132, R92.reuse, R140, R132 ;  /* 0x0000008c5c84723c */ /* 0x040fe20000041884 */
[----:B------:R2:W3:Y:S07]  /*4ea0*/  MUFU.EX2 R16, R0 ;  /* 0x0000000000107308 */ /* 0x0004ee0000000800 */
[----:B------:R-:W-:Y:S01]  /*4eb0*/  HMMA.16816.F32.BF16 R136, R92, R142, R136 ;  /* 0x0000008e5c88723c */ /* 0x000fe20000041888 */
[----:B-1----:R-:W-:-:S02]  /*4ec0*/  FADD.FTZ R3, R11, R205 ;  /* 0x000000cd0b037221 */ /* 0x002fc40000010000 */
[----:B------:R-:W-:Y:S02]  /*4ed0*/  FADD.FTZ R11, R242, R9 ;  /* 0x00000009f20b7221 */ /* 0x000fe40000010000 */
[----:B------:R-:W-:Y:S02]  /*4ee0*/  FADD.FTZ R9, R207, R3 ;  /* 0x00000003cf097221 */ /* 0x000fe40000010000 */
[----:B------:R-:W-:Y:S01]  /*4ef0*/  FADD.FTZ R3, R50, R10 ;  /* 0x0000000a32037221 */ /* 0x000fe20000010000 */
[----:B------:R-:W-:Y:S01]  /*4f00*/  HMMA.16816.F32.BF16 R148, R92, R156, R148 ;  /* 0x0000009c5c94723c */ /* 0x000fe20000041894 */
[----:B--2---:R-:W-:Y:S01]  /*4f10*/  FFMA.FTZ R0, R252, c[0x0][0x2d0], -R13 ;  /* 0x0000b400fc007a23 */ /* 0x004fe2000001080d */
[----:B---3--:R-:W-:-:S03]  /*4f20*/  F2FP.BF16.PACK_AB R98, R16, R17 ;  /* 0x000000111062723e */ /* 0x008fc600000010ff */
[----:B------:R1:W-:Y:S03]  /*4f30*/  MUFU.EX2 R12, R0 ;  /* 0x00000000000c7308 */ /* 0x0003e60000000800 */
[C---:B------:R-:W-:Y:S08]  /*4f40*/  HMMA.16816.F32.BF16 R164, R92.reuse, R172, R164 ;  /* 0x000000ac5ca4723c */ /* 0x040ff000000418a4 */
[----:B------:R-:W-:Y:S01]  /*4f50*/  HMMA.16816.F32.BF16 R168, R92, R174, R168 ;  /* 0x000000ae5ca8723c */ /* 0x000fe200000418a8 */
[----:B-1----:R-:W-:-:S07]  /*4f60*/  FFMA.FTZ R0, R251, c[0x0][0x2d0], -R13 ;  /* 0x0000b400fb007a23 */ /* 0x002fce000001080d */
[C---:B------:R-:W-:Y:S01]  /*4f70*/  HMMA.16816.F32.BF16 R72, R92.reuse, R80, R188 ;  /* 0x000000505c48723c */ /* 0x040fe200000418bc */
[----:B------:R1:W2:Y:S07]  /*4f80*/  MUFU.EX2 R14, R0 ;  /* 0x00000000000e7308 */ /* 0x0002ae0000000800 */
[----:B------:R-:W-:Y:S01]  /*4f90*/  HMMA.16816.F32.BF16 R92, R92, R6, R116 ;  /* 0x000000065c5c723c */ /* 0x000fe20000041874 */
[----:B-1----:R-:W-:Y:S01]  /*4fa0*/  FFMA.FTZ R0, R231, c[0x0][0x2d0], -R13 ;  /* 0x0000b400e7007a23 */ /* 0x002fe2000001080d */
[----:B--2---:R-:W-:-:S03]  /*4fb0*/  F2FP.BF16.PACK_AB R97, R14, R12 ;  /* 0x0000000c0e61723e */ /* 0x004fc600000010ff */
[----:B------:R1:W-:Y:S02]  /*4fc0*/  MUFU.EX2 R15, R0 ;  /* 0x00000000000f7308 */ /* 0x0003e40000000800 */
[----:B-1----:R-:W-:-:S06]  /*4fd0*/  FFMA.FTZ R0, R232, c[0x0][0x2d0], -R13 ;  /* 0x0000b400e8007a23 */ /* 0x002fcc000001080d */
[----:B------:R1:W2:Y:S02]  /*4fe0*/  MUFU.EX2 R13, R0 ;  /* 0x00000000000d7308 */ /* 0x0002a40000000800 */
[----:B-1----:R-:W-:Y:S01]  /*4ff0*/  FADD.FTZ R0, R248, R243 ;  /* 0x000000f3f8007221 */ /* 0x002fe20000010000 */
[----:B--2---:R-:W-:-:S03]  /*5000*/  F2FP.BF16.PACK_AB R99, R13, R15 ;  /* 0x0000000f0d63723e */ /* 0x004fc600000010ff */
[----:B------:R-:W-:-:S04]  /*5010*/  FADD.FTZ R0, R249, R0 ;  /* 0x00000000f9007221 */ /* 0x000fc80000010000 */
[----:B------:R-:W-:Y:S01]  /*5020*/  FADD.FTZ R8, R250, R0 ;  /* 0x00000000fa087221 */ /* 0x000fe20000010000 */
[----:B------:R-:W-:Y:S01]  /*5030*/  HMMA.16816.F32.BF16 R84, R96, R4, R84 ;  /* 0x000000046054723c */ /* 0x000fe20000041854 */
[----:B------:R-:W-:Y:S01]  /*5040*/  FADD.FTZ R0, R51, R9 ;  /* 0x0000000933007221 */ /* 0x000fe20000010000 */
[----:B------:R-:W-:Y:S01]  /*5050*/  IADD3 R250, R187, -0x2, RZ ;  /* 0xfffffffebbfa7810 */ /* 0x000fe20007ffe0ff */
[----:B------:R-:W-:-:S03]  /*5060*/  FADD.FTZ R8, R229, R8 ;  /* 0x00000008e5087221 */ /* 0x000fc60000010000 */
[----:B------:R-:W-:Y:S01]  /*5070*/  ISETP.GE.AND P4, PT, R250, R186, PT ;  /* 0x000000bafa00720c */ /* 0x000fe20003f86270 */
[----:B------:R-:W-:Y:S01]  /*5080*/  FADD.FTZ R4, R247, R11 ;  /* 0x0000000bf7047221 */ /* 0x000fe20000010000 */
[C---:B------:R-:W-:Y:S01]  /*5090*/  HMMA.16816.F32.BF16 R116, R96.reuse, R124, R176 ;  /* 0x0000007c6074723c */ /* 0x040fe200000418b0 */
[----:B------:R-:W-:Y:S02]  /*50a0*/  FADD.FTZ R5, R241, R3 ;  /* 0x00000003f1057221 */ /* 0x000fe40000010000 */
[----:B------:R-:W-:Y:S02]  /*50b0*/  FADD.FTZ R4, R212, R4 ;  /* 0x00000004d4047221 */ /* 0x000fe40000010000 */
[----:B------:R-:W-:Y:S02]  /*50c0*/  FADD.FTZ R3, R235, R0 ;  /* 0x00000000eb037221 */ /* 0x000fe40000010000 */
[----:B------:R-:W-:Y:S01]  /*50d0*/  FADD.FTZ R0, R228, R8 ;  /* 0x00000008e4007221 */ /* 0x000fe20000010000 */
[----:B------:R-:W-:Y:S01]  /*50e0*/  HMMA.16816.F32.BF16 R124, R96, R126, R160 ;  /* 0x0000007e607c723c */ /* 0x000fe200000418a0 */
[----:B------:R-:W-:-:S02]  /*50f0*/  FADD.FTZ R4, R213, R4 ;  /* 0x00000004d5047221 */ /* 0x000fc40000010000 */
[----:B------:R-:W-:Y:S02]  /*5100*/  FADD.FTZ R5, R246, R5 ;  /* 0x00000005f6057221 */ /* 0x000fe40000010000 */
[----:B------:R-:W-:Y:S02]  /*5110*/  FADD.FTZ R0, R219, R0 ;  /* 0x00000000db007221 */ /* 0x000fe40000010000 */
[----:B------:R-:W-:Y:S01]  /*5120*/  FADD.FTZ R4, R211, R4 ;  /* 0x00000004d3047221 */ /* 0x000fe20000010000 */
[----:B------:R-:W-:Y:S01]  /*5130*/  HMMA.16816.F32.BF16 R160, R96, R172, R68 ;  /* 0x000000ac60a0723c */ /* 0x000fe20000041844 */
[----:B------:R-:W-:Y:S02]  /*5140*/  FADD.FTZ R5, R245, R5 ;  /* 0x00000005f5057221 */ /* 0x000fe40000010000 */
[----:B------:R-:W-:Y:S02]  /*5150*/  FADD.FTZ R0, R218, R0 ;  /* 0x00000000da007221 */ /* 0x000fe40000010000 */
[----:B------:R-:W-:-:S02]  /*5160*/  FADD.FTZ R4, R210, R4 ;  /* 0x00000004d2047221 */ /* 0x000fc40000010000 */
        /* <DEDUP_REMOVED lines=12> */
[----:B------:R-:W-:-:S04]  /*5230*/  FADD.FTZ R5, R201, R5 ;  /* 0x00000005c9057221 */ /* 0x000fc80000010000 */
[----:B------:R-:W-:-:S03]  /*5240*/  FADD.FTZ R5, R200, R5 ;  /* 0x00000005c8057221 */ /* 0x000fc60000010000 */
[C---:B------:R-:W-:Y:S08]  /*5250*/  HMMA.16816.F32.BF16 R140, R96.reuse, R142, R108 ;  /* 0x0000008e608c723c */ /* 0x040ff0000004186c */
[C---:B------:R-:W-:Y:S08]  /*5260*/  HMMA.16816.F32.BF16 R156, R96.reuse, R158, R56 ;  /* 0x0000009e609c723c */ /* 0x040ff00000041838 */
[C---:B------:R-:W-:Y:S08]  /*5270*/  HMMA.16816.F32.BF16 R172, R96.reuse, R174, R40 ;  /* 0x000000ae60ac723c */ /* 0x040ff00000041828 */
[C---:B------:R-:W-:Y:S08]  /*5280*/  HMMA.16816.F32.BF16 R80, R96.reuse, R82, R52 ;  /* 0x000000526050723c */ /* 0x040ff00000041834 */
[----:B------:R-:W-:Y:S07]  /*5290*/  HMMA.16816.F32.BF16 R96, R96, R6, R36 ;  /* 0x000000066060723c */ /* 0x000fee0000041824 */
[----:B------:R-:W-:-:S02]  /*52a0*/  FADD.FTZ R6, R238, R3 ;  /* 0x00000003ee067221 */ /* 0x000fc40000010000 */
[----:B------:R-:W-:Y:S02]  /*52b0*/  FADD.FTZ R3, R106, R0 ;  /* 0x000000006a037221 */ /* 0x000fe40000010000 */
[----:B------:R-:W-:Y:S02]  /*52c0*/  FADD.FTZ R6, R237, R6 ;  /* 0x00000006ed067221 */ /* 0x000fe40000010000 */
[----:B------:R-:W-:Y:S02]  /*52d0*/  FADD.FTZ R0, R65, R4 ;  /* 0x0000000441007221 */ /* 0x000fe40000010000 */
[----:B------:R-:W-:Y:S02]  /*52e0*/  FADD.FTZ R6, R236, R6 ;  /* 0x00000006ec067221 */ /* 0x000fe40000010000 */
[----:B------:R-:W-:Y:S02]  /*52f0*/  FADD.FTZ R4, R19, R3 ;  /* 0x0000000313047221 */ /* 0x000fe40000010000 */
        /* <DEDUP_REMOVED lines=17> */
[----:B------:R-:W-:Y:S01]  /*5410*/  FADD.FTZ R3, R24, R0 ;  /* 0x0000000018037221 */ /* 0x000fe20000010000 */
[----:B------:R1:W-:Y:S01]  /*5420*/  STL [R1+0x1c], R6 ;  /* 0x00001c0601007387 */ /* 0x0003e20000100800 */
[----:B------:R-:W-:-:S03]  /*5430*/  FADD.FTZ R0, R21, R5 ;  /* 0x0000000515007221 */ /* 0x000fc60000010000 */
[----:B------:R1:W-:Y:S04]  /*5440*/  STL [R1+0x20], R4 ;  /* 0x0000200401007387 */ /* 0x0003e80000100800 */
[----:B------:R1:W-:Y:S04]  /*5450*/  STL [R1+0x28], R0 ;  /* 0x0000280001007387 */ /* 0x0003e80000100800 */
[----:B------:R1:W-:Y:S01]  /*5460*/  STL [R1+0x24], R3 ;  /* 0x0000240301007387 */ /* 0x0003e20000100800 */
[----:B------:R-:W-:Y:S05]  /*5470*/  @!P4 BRA `(.L_x_11) ;  /* 0x00003d300000c947 */ /* 0x000fea0003800000 */
[----:B------:R-:W-:Y:S01]  /*5480*/  SHF.R.S32.HI R187, RZ, 0x1f, R64 ;  /* 0x0000001fffbb7819 */ /* 0x000fe20000011440 */
[C---:B-1----:R-:W-:Y:S01]  /*5490*/  IMAD.SHL.U32 R4, R64.reuse, 0x2, RZ ;  /* 0x0000000240047824 */ /* 0x042fe200078e00ff */
[----:B------:R-:W-:Y:S01]  /*54a0*/  SHF.R.S32.HI R186, RZ, 0x1f, R183 ;  /* 0x0000001fffba7819 */ /* 0x000fe200000114b7 */
[----:B------:R-:W-:Y:S01]  /*54b0*/  IMAD.MOV.U32 R107, RZ, RZ, R2 ;  /* 0x000000ffff6b7224 */ /* 0x000fe200078e0002 */
[----:B------:R-:W-:Y:S01]  /*54c0*/  SHF.L.U64.HI R0, R64, 0x1, R187 ;  /* 0x0000000140007819 */ /* 0x000fe200000102bb */
[----:B------:R-:W-:Y:S01]  /*54d0*/  IMAD.MOV.U32 R100, RZ, RZ, R104 ;  /* 0x000000ffff647224 */ /* 0x000fe200078e0068 */
[C---:B------:R-:W-:Y:S01]  /*54e0*/  SHF.L.U64.HI R3, R183.reuse, 0x1, R186 ;  /* 0x00000001b7037819 */ /* 0x040fe200000102ba */
[----:B------:R-:W-:Y:S01]  /*54f0*/  IMAD.MOV.U32 R106, RZ, RZ, R103 ;  /* 0x000000ffff6a7224 */ /* 0x000fe200078e0067 */
[----:B------:R-:W-:Y:S01]  /*5500*/  SHF.R.S32.HI R186, RZ, 0x1f, R184 ;  /* 0x0000001fffba7819 */ /* 0x000fe200000114b8 */
[----:B------:R1:W-:Y:S03]  /*5510*/  STL [R1+0x14], R0 ;  /* 0x0000140001007387 */ /* 0x0003e60000100800 */
[----:B------:R-:W-:Y:S01]  /*5520*/  SHF.L.U64.HI R2, R184, 0x1, R186 ;  /* 0x00000001b8027819 */ /* 0x000fe200000102ba */
[----:B------:R-:W-:Y:S04]  /*5530*/  STL [R1+0x10], R4 ;  /* 0x0000100401007387 */ /* 0x000fe80000100800 */
[----:B------:R2:W-:Y:S01]  /*5540*/  STL [R1+0xc], R3 ;  /* 0x00000c0301007387 */ /* 0x0005e20000100800 */
[----:B-1----:R-:W-:-:S05]  /*5550*/  IMAD.SHL.U32 R0, R183, 0x2, RZ ;  /* 0x00000002b7007824 */ /* 0x002fca00078e00ff */
[----:B------:R1:W-:Y:S01]  /*5560*/  STL [R1+0x8], R0 ;  /* 0x0000080001007387 */ /* 0x0003e20000100800 */
[----:B--2---:R-:W-:Y:S02]  /*5570*/  MOV R3, R105 ;  /* 0x0000006900037202 */ /* 0x004fe40000000f00 */
[----:B-1----:R-:W-:-:S05]  /*5580*/  SHF.L.U32 R0, R184, 0x1, RZ ;  /* 0x00000001b8007819 */ /* 0x002fca00000006ff */
[----:B------:R1:W-:Y:S04]  /*5590*/  STL [R1], R0 ;  /* 0x0000000001007387 */ /* 0x0003e80000100800 */
[----:B------:R1:W-:Y:S01]  /*55a0*/  STL [R1+0x4], R2 ;  /* 0x0000040201007387 */ /* 0x0003e20000100800 */
[----:B------:R-:W-:Y:S05]  /*55b0*/  BRA `(.L_x_12) ;  /* 0x0000037000007947 */ /* 0x000fea0003800000 */
.L_x_14:
[----:B------:R-:W2:Y:S01]  /*55c0*/  LDL R2, [R1+0x34] ;  /* 0x0000340001027983 */ /* 0x000ea20000100800 */
[----:B------:R-:W-:Y:S03]  /*55d0*/  IMAD.MOV.U32 R227, RZ, RZ, RZ ;  /* 0x000000ffffe37224 */ /* 0x000fe600078e00ff */
[----:B------:R-:W3:Y:S04]  /*55e0*/  LDL R102, [R1+0x18] ;  /* 0x0000180001667983 */ /* 0x000ee80000100800 */
[----:B------:R-:W4:Y:S04]  /*55f0*/  LDL.64 R216, [R1+0x40] ;  /* 0x0000400001d87983 */ /* 0x000f280000100a00 */
[----:B------:R-:W5:Y:S04]  /*5600*/  LDL R103, [R1+0x54] ;  /* 0x0000540001677983 */ /* 0x000f680000100800 */
[----:B------:R-:W4:Y:S04]  /*5610*/  LDL.64 R104, [R1+0x38] ;  /* 0x0000380001687983 */ /* 0x000f280000100a00 */
[----:B------:R-:W5:Y:S01]  /*5620*/  LDL R101, [R1+0x50] ;  /* 0x0000500001657983 */ /* 0x000f620000100800 */
[----:B--2---:R-:W-:Y:S05]  /*5630*/  IMAD R2, R250, 0x40, R2 ;  /* 0x00000040fa027824 */ /* 0x004fea00078e0202 */
[----:B---3--:R-:W-:Y:S05]  /*5640*/  IADD3 R2, R2, -0x40, R102 ;  /* 0xffffffc002027810 */ /* 0x008fea0007ffe066 */
[----:B------:R-:W-:Y:S04]  /*5650*/  @P0 IMAD.HI.U32 R4, R2, c[0x0][0x2bc], RZ ;  /* 0x0000af0002040a27 */ /* 0x000fe800078e00ff */
[----:B------:R-:W-:Y:S01]  /*5660*/  IMAD.MOV.U32 R0, RZ, RZ, R2 ;  /* 0x000000ffff007224 */ /* 0x000fe200078e0002 */
[----:B------:R-:W-:Y:S04]  /*5670*/  @P0 SHF.R.U32.HI R0, RZ, c[0x0][0x2c0], R4 ;  /* 0x0000b000ff000a19 */ /* 0x000fe80000011604 */
[C---:B----4-:R-:W-:Y:S04]  /*5680*/  @!P6 IADD3 R5, P4, R0.reuse, R216, RZ ;  /* 0x000000d80005e210 */ /* 0x050fe80007f9e0ff */
[----:B-----5:R-:W-:Y:S01]  /*5690*/  @!P6 LEA.HI.X.SX32 R6, R0, R103, 0x1, P4 ;  /* 0x000000670006e211 */ /* 0x020fe200020f0eff */
[----:B------:R-:W-:Y:S01]  /*56a0*/  IMAD.MOV R0, RZ, RZ, -R0 ;  /* 0x000000ffff007224 */ /* 0x000fe200078e0a00 */
[C---:B------:R-:W-:Y:S03]  /*56b0*/  @!P6 LEA R4, P4, R5.reuse, c[0x0][0x2a0], 0x2 ;  /* 0x0000a8000504ea11 */ /* 0x040fe600078810ff */
[----:B------:R-:W-:Y:S01]  /*56c0*/  IMAD R230, R0, c[0x0][0x2b8], R2 ;  /* 0x0000ae0000e67a24 */ /* 0x000fe200078e0202 */
[----:B------:R-:W-:Y:S04]  /*56d0*/  @!P6 LEA.HI.X R5, R5, c[0x0][0x2a4], R6, 0x2, P4 ;  /* 0x0000a9000505ea11 */ /* 0x000fe800020f1406 */
[----:B------:R-:W-:Y:S01]  /*56e0*/  SHF.R.S32.HI R0, RZ, 0x1f, R230 ;  /* 0x0000001fff007819 */ /* 0x000fe200000114e6 */
[----:B------:R1:W2:Y:S04]  /*56f0*/  @!P6 LDG.E R227, [R4.64] ;  /* 0x0000000604e3e981 */ /* 0x0002a8000c1e1900 */
[----:B------:R-:W-:Y:S04]  /*5700*/  IMAD R0, R0, c[0x0][0x1e0], RZ ;  /* 0x0000780000007a24 */ /* 0x000fe800078e02ff */
[C---:B------:R-:W-:Y:S02]  /*5710*/  IMAD R0, R230.reuse, c[0x0][0x1e4], R0 ;  /* 0x00007900e6007a24 */ /* 0x040fe400078e0200 */
[----:B-1----:R-:W-:Y:S04]  /*5720*/  IMAD.WIDE.U32 R4, R230, c[0x0][0x1e0], RZ ;  /* 0x00007800e6047a25 */ /* 0x002fe800078e00ff */
[----:B------:R-:W-:Y:S01]  /*5730*/  IMAD.IADD R5, R5, 0x1, R0 ;  /* 0x0000000105057824 */ /* 0x000fe200078e0200 */
[----:B--2---:R-:W-:Y:S03]  /*5740*/  SHF.R.S32.HI R0, RZ, 0x1f, R227 ;  /* 0x0000001fff007819 */ /* 0x004fe600000114e3 */
[C---:B------:R-:W-:Y:S04]  /*5750*/  IMAD.WIDE.U32 R4, R227.reuse, c[0x0][0x1f0], R4 ;  /* 0x00007c00e3047a25 */ /* 0x040fe800078e0004 */
[----:B------:R-:W-:Y:S01]  /*5760*/  IMAD R0, R0, c[0x0][0x1f0], RZ ;  /* 0x00007c0000007a24 */ /* 0x000fe200078e02ff */
[----:B------:R-:W-:Y:S03]  /*5770*/  IADD3 R2, P4, R104, R4, RZ ;  /* 0x0000000468027210 */ /* 0x000fe60007f9e0ff */
[----:B------:R-:W-:Y:S05]  /*5780*/  IMAD R0, R227, c[0x0][0x1f4], R0 ;  /* 0x00007d00e3007a24 */ /* 0x000fea00078e0200 */
[----:B------:R-:W-:Y:S02]  /*5790*/  IADD3.X R4, R101, R5, R0, P4, !PT ;  /* 0x0000000565047210 */ /* 0x000fe400027fe400 */
[C---:B------:R-:W-:Y:S04]  /*57a0*/  LEA R0, P4, R2.reuse, c[0x0][0x1c8], 0x1 ;  /* 0x0000720002007a11 */ /* 0x040fe800078808ff */
[----:B------:R-:W-:Y:S02]  /*57b0*/  LEA.HI.X R2, R2, c[0x0][0x1cc], R4, 0x1, P4 ;  /* 0x0000730002027a11 */ /* 0x000fe400020f0c04 */
[----:B------:R-:W1:Y:S04]  /*57c0*/  SHFL.IDX PT, R4, R0, RZ, 0x1c1f ;  /* 0x001c1fff00047589 */ /* 0x000e6800000e0000 */
[----:B------:R-:W2:Y:S04]  /*57d0*/  SHFL.IDX PT, R5, R2, RZ, 0x1c1f ;  /* 0x001c1fff02057589 */ /* 0x000ea800000e0000 */
[----:B------:R-:W3:Y:S04]  /*57e0*/  SHFL.IDX PT, R0, R0, 0x1, 0x1c1f ;  /* 0x003c1f0000007f89 */ /* 0x000ee800000e0000 */
[----:B------:R-:W4:Y:S01]  /*57f0*/  SHFL.IDX PT, R2, R2, 0x1, 0x1c1f ;  /* 0x003c1f0002027f89 */ /* 0x000f2200000e0000 */
[C---:B-1----:R-:W-:Y:S02]  /*5800*/  IADD3 R6, P5, R4.reuse, R252, RZ ;  /* 0x000000fc04067210 */ /* 0x042fe40007fbe0ff */
[C---:B------:R-:W-:Y:S02]  /*5810*/  IADD3 R12, P4, R4.reuse, R251, RZ ;  /* 0x000000fb040c7210 */ /* 0x040fe40007f9e0ff */
[C---:B--2---:R-:W-:Y:S02]  /*5820*/  IADD3.X R7, R5.reuse, R249, RZ, P5, !PT ;  /* 0x000000f905077210 */ /* 0x044fe40002ffe4ff */
[----:B------:R-:W-:Y:S01]  /*5830*/  IADD3 R10, P5, R4, R248, RZ ;  /* 0x000000f8040a7210 */ /* 0x000fe20007fbe0ff */
[C---:B------:R-:W-:Y:S01]  /*5840*/  IMAD.X R13, R5.reuse, 0x1, R247, P4 ;  /* 0x00000001050d7824 */ /* 0x040fe200020e06f7 */
[----:B---3--:R-:W-:Y:S01]  /*5850*/  IADD3 R8, P4, R0, R252, RZ ;  /* 0x000000fc00087210 */ /* 0x008fe20007f9e0ff */
[----:B------:R1:W-:Y:S02]  /*5860*/  LDGSTS.E.BYPASS.LTC128B.128 [R226+0x3100], [R6.64], !P3 ;  /* 0x0310000006e27fae */ /* 0x0003e4000d901d46 */
[--C-:B------:R-:W-:Y:S02]  /*5870*/  IMAD.X R11, R5, 0x1, R228.reuse, P5 ;  /* 0x00000001050b7824 */ /* 0x100fe400028e06e4 */
[----:B------:R2:W-:Y:S01]  /*5880*/  LDGSTS.E.BYPASS.LTC128B.128 [R226+0x4100], [R12.64], !P2 ;  /* 0x041000000ce27fae */ /* 0x0005e2000d101d46 */
[----:B----4-:R-:W-:Y:S01]  /*5890*/  IMAD.X R9, R2, 0x1, R249, P4 ;  /* 0x0000000102097824 */ /* 0x010fe200020e06f9 */
[----:B------:R-:W-:Y:S02]  /*58a0*/  IADD3 R4, P4, R0, R248, RZ ;  /* 0x000000f800047210 */ /* 0x000fe40007f9e0ff */
[----:B------:R2:W-:Y:S03]  /*58b0*/  LDGSTS.E.BYPASS.LTC128B.128 [R226+0x5100], [R10.64], !P1 ;  /* 0x051000000ae27fae */ /* 0x0005e6000c901d46 */
[----:B------:R-:W-:Y:S01]  /*58c0*/  IMAD.X R5, R2, 0x1, R228, P4 ;  /* 0x0000000102057824 */ /* 0x000fe200020e06e4 */
[----:B------:R2:W-:Y:S01]  /*58d0*/  LDGSTS.E.BYPASS.LTC128B.128 [R226+0x3900], [R8.64], !P3 ;  /* 0x0390000008e27fae */ /* 0x0005e2000d901d46 */
[----:B-1----:R-:W-:Y:S04]  /*58e0*/  IADD3 R6, P5, R0, R251, RZ ;  /* 0x000000fb00067210 */ /* 0x002fe80007fbe0ff */
[----:B------:R-:W-:Y:S05]  /*58f0*/  IADD3.X R7, R2, R247, RZ, P5, !PT ;  /* 0x000000f702077210 */ /* 0x000fea0002ffe4ff */
[----:B------:R2:W-:Y:S04]  /*5900*/  LDGSTS.E.BYPASS.LTC128B.128 [R226+0x4900], [R6.64], !P2 ;  /* 0x0490000006e27fae */ /* 0x0005e8000d101d46 */
[----:B------:R2:W-:Y:S01]  /*5910*/  LDGSTS.E.BYPASS.LTC128B.128 [R226+0x5900], [R4.64], !P1 ;  /* 0x0590000004e27fae */ /* 0x0005e2000c901d46 */
[----:B------:R-:W-:-:S05]  /*5920*/  BRA `(.L_x_13) ;  /* 0x0000137000007947 */ /* 0x000fca0003800000 */
.L_x_12:
[----:B------:R-:W2:Y:S01]  /*5930*/  LDL.64 R104, [R1+0x48] ;  /* 0x0000480001687983 */ /* 0x000ea20000100a00 */
[----:B------:R-:W-:Y:S04]  /*5940*/  DEPBAR.LE SB0, 0x0 ;  /* 0x000080000000791a */ /* 0x000fe80000000000 */
[----:B-1----:R-:W-:Y:S01]  /*5950*/  SHF.R.S32.HI R0, RZ, 0x1f, R230 ;  /* 0x0000001fff007819 */ /* 0x002fe200000114e6 */
[----:B------:R-:W3:Y:S01]  /*5960*/  LDL R101, [R1+0x58] ;  /* 0x0000580001657983 */ /* 0x000ee20000100800 */
[----:B------:R-:W-:Y:S01]  /*5970*/  IMAD.WIDE.U32 R102, R230, c[0x0][0x208], RZ ;  /* 0x00008200e6667a25 */ /* 0x000fe200078e00ff */
[----:B------:R-:W-:Y:S02]  /*5980*/  SHF.R.S32.HI R2, RZ, 0x1f, R227 ;  /* 0x0000001fff027819 */ /* 0x000fe400000114e3 */
[----:B------:R-:W4:Y:S01]  /*5990*/  LDL R252, [R1+0x10] ;  /* 0x0000100001fc7983 */ /* 0x000f220000100800 */
[----:B------:R-:W-:Y:S02]  /*59a0*/  IMAD R0, R0, c[0x0][0x208], RZ ;  /* 0x0000820000007a24 */ /* 0x000fe400078e02ff */
[----:B------:R-:W-:Y:S01]  /*59b0*/  IMAD R2, R2, c[0x0][0x218], RZ ;  /* 0x0000860002027a24 */ /* 0x000fe200078e02ff */
[----:B------:R-:W5:Y:S01]  /*59c0*/  LDL R249, [R1+0x14] ;  /* 0x0000140001f97983 */ /* 0x000f620000100800 */
[----:B------:R-:W-:Y:S02]  /*59d0*/  IMAD R0, R230, c[0x0][0x20c], R0 ;  /* 0x00008300e6007a24 */ /* 0x000fe400078e0200 */
[----:B------:R-:W-:Y:S01]  /*59e0*/  IMAD R2, R227, c[0x0][0x21c], R2 ;  /* 0x00008700e3027a24 */ /* 0x000fe200078e0202 */
[----:B------:R-:W4:Y:S02]  /*59f0*/  LDL R251, [R1+0x8] ;  /* 0x0000080001fb7983 */ /* 0x000f240000100800 */
[----:B------:R-:W-:Y:S02]  /*5a00*/  IADD3 R103, R103, R0, RZ ;  /* 0x0000000067677210 */ /* 0x000fe40007ffe0ff */
[----:B------:R-:W4:Y:S03]  /*5a10*/  LDL R247, [R1+0xc] ;  /* 0x00000c0001f77983 */ /* 0x000f260000100800 */
[----:B------:R-:W-:Y:S01]  /*5a20*/  IMAD.WIDE.U32 R102, R227, c[0x0][0x218], R102 ;  /* 0x00008600e3667a25 */ /* 0x000fe200078e0066 */
[----:B------:R-:W4:Y:S04]  /*5a30*/  LDL R248, [R1] ;  /* 0x0000000001f87983 */ /* 0x000f280000100800 */
[----:B------:R-:W4:Y:S04]  /*5a40*/  LDL R228, [R1+0x4] ;  /* 0x0000040001e47983 */ /* 0x000f280000100800 */
[----:B------:R-:W-:Y:S08]  /*5a50*/  BAR.SYNC.DEFER_BLOCKING 0x0 ;  /* 0x0000000000007b1d */ /* 0x000ff00000010000 */
[----:B------:R-:W-:Y:S08]  /*5a60*/  LDSM.16.M88.4 R64, [R224+0x6100] ;  /* 0x00610000e040783b */ /* 0x000ff00000000200 */
[----:B------:R-:W1:Y:S08]  /*5a70*/  LDSM.16.M88.4 R16, [R220+0x3100] ;  /* 0x00310000dc10783b */ /* 0x000e700000000200 */
[----:B------:R-:W1:Y:S08]  /*5a80*/  LDSM.16.M88.4 R60, [R224+0x7100] ;  /* 0x00710000e03c783b */ /* 0x000e700000000200 */
[----:B------:R-:W1:Y:S08]  /*5a90*/  LDSM.16.M88.4 R32, [R220+0x3500] ;  /* 0x00350000dc20783b */ /* 0x000e700000000200 */
[----:B------:R-:W5:Y:S04]  /*5aa0*/  LDL R246, [R1+0x2c] ;  /* 0x00002c0001f67983 */ /* 0x000f680000100800 */
[----:B------:R-:W1:Y:S08]  /*5ab0*/  LDSM.16.M88.4 R48, [R220+0x3900] ;  /* 0x00390000dc30783b */ /* 0x000e700000000200 */
[----:B------:R-:W1:Y:S02]  /*5ac0*/  LDSM.16.M88.4 R108, [R220+0x3d00] ;  /* 0x003d0000dc6c783b */ /* 0x000e640000000200 */
[-C--:B-1----:R-:W-:Y:S06]  /*5ad0*/  HMMA.16816.F32.BF16 R4, R64, R16.reuse, RZ ;  /* 0x000000104004723c */ /* 0x082fec00000418ff */
[----:B------:R-:W-:Y:S02]  /*5ae0*/  LDSM.16.M88.4 R176, [R225+0x6100] ;  /* 0x00610000e1b0783b */ /* 0x000fe40000000200 */
[C---:B------:R-:W-:Y:S06]  /*5af0*/  HMMA.16816.F32.BF16 R8, R60.reuse, R16, RZ ;  /* 0x000000103c08723c */ /* 0x040fec00000418ff */
[----:B------:R-:W1:Y:S02]  /*5b00*/  LDSM.16.M88.4 R180, [R223] ;  /* 0x00000000dfb4783b */ /* 0x000e640000000200 */
[-C--:B------:R-:W-:Y:S06]  /*5b10*/  HMMA.16816.F32.BF16 R12, R60, R18.reuse, RZ ;  /* 0x000000123c0c723c */ /* 0x080fec00000418ff */
[----:B------:R-:W1:Y:S02]  /*5b20*/  LDSM.16.M88.4 R184, [R225+0x7100] ;  /* 0x00710000e1b8783b */ /* 0x000e640000000200 */
[C---:B------:R-:W-:Y:S06]  /*5b30*/  HMMA.16816.F32.BF16 R16, R64.reuse, R18, RZ ;  /* 0x000000124010723c */ /* 0x040fec00000418ff */
[----:B------:R-:W1:Y:S02]  /*5b40*/  LDSM.16.M88.4 R188, [R223+0x400] ;  /* 0x00040000dfbc783b */ /* 0x000e640000000200 */
[-C--:B------:R-:W-:Y:S08]  /*5b50*/  HMMA.16816.F32.BF16 R20, R64, R32.reuse, RZ ;  /* 0x000000204014723c */ /* 0x080ff000000418ff */
[C---:B------:R-:W-:Y:S08]  /*5b60*/  HMMA.16816.F32.BF16 R24, R60.reuse, R32, RZ ;  /* 0x000000203c18723c */ /* 0x040ff000000418ff */
        /* <DEDUP_REMOVED lines=9> */
[----:B------:R-:W-:Y:S01]  /*5c00*/  HMMA.16816.F32.BF16 R64, R64, R110, RZ ;  /* 0x0000006e4040723c */ /* 0x000fe200000418ff */
[----:B------:R-:W2:Y:S07]  /*5c10*/  LDSM.16.M88.4 R108, [R223+0x800] ;  /* 0x00080000df6c783b */ /* 0x000eae0000000200 */
[-C--:B-1----:R-:W-:Y:S08]  /*5c20*/  HMMA.16816.F32.BF16 R4, R176, R180.reuse, R4 ;  /* 0x000000b4b004723c */ /* 0x082ff00000041804 */
[C---:B------:R-:W-:Y:S08]  /*5c30*/  HMMA.16816.F32.BF16 R8, R184.reuse, R180, R8 ;  /* 0x000000b4b808723c */ /* 0x040ff00000041808 */
[-C--:B------:R-:W-:Y:S08]  /*5c40*/  HMMA.16816.F32.BF16 R12, R184, R182.reuse, R12 ;  /* 0x000000b6b80c723c */ /* 0x080ff0000004180c */
[C---:B------:R-:W-:Y:S01]  /*5c50*/  HMMA.16816.F32.BF16 R16, R176.reuse, R182, R16 ;  /* 0x000000b6b010723c */ /* 0x040fe20000041810 */
[----:B------:R-:W1:Y:S07]  /*5c60*/  LDSM.16.M88.4 R180, [R223+0xc00] ;  /* 0x000c0000dfb4783b */ /* 0x000e6e0000000200 */
[-C--:B------:R-:W-:Y:S08]  /*5c70*/  HMMA.16816.F32.BF16 R20, R176, R188.reuse, R20 ;  /* 0x000000bcb014723c */ /* 0x080ff00000041814 */
[C---:B------:R-:W-:Y:S08]  /*5c80*/  HMMA.16816.F32.BF16 R24, R184.reuse, R188, R24 ;  /* 0x000000bcb818723c */ /* 0x040ff00000041818 */
[-C--:B------:R-:W-:Y:S08]  /*5c90*/  HMMA.16816.F32.BF16 R28, R184, R190.reuse, R28 ;  /* 0x000000beb81c723c */ /* 0x080ff0000004181c */
[C---:B------:R-:W-:Y:S08]  /*5ca0*/  HMMA.16816.F32.BF16 R32, R176.reuse, R190, R32 ;  /* 0x000000beb020723c */ /* 0x040ff00000041820 */
[-C--:B--2---:R-:W-:Y:S04]  /*5cb0*/  HMMA.16816.F32.BF16 R36, R176, R108.reuse, R36 ;  /* 0x0000006cb024723c */ /* 0x084fe80000041824 */
[----:B------:R-:W-:Y:S04]  /*5cc0*/  IADD3 R0, P4, R104, R102, RZ ;  /* 0x0000006668007210 */ /* 0x000fe80007f9e0ff */
[----:B---3--:R-:W-:Y:S01]  /*5cd0*/  IADD3.X R102, R101, R103, R2, P4, !PT ;  /* 0x0000006765667210 */ /* 0x008fe200027fe402 */
[C---:B------:R-:W-:Y:S04]  /*5ce0*/  HMMA.16816.F32.BF16 R40, R184.reuse, R108, R40 ;  /* 0x0000006cb828723c */ /* 0x040fe80000041828 */
[C---:B------:R-:W-:Y:S04]  /*5cf0*/  LEA R2, P4, R0.reuse, c[0x0][0x1f8], 0x1 ;  /* 0x00007e0000027a11 */ /* 0x040fe800078808ff */
[----:B------:R-:W-:Y:S01]  /*5d00*/  LEA.HI.X R0, R0, c[0x0][0x1fc], R102, 0x1, P4 ;  /* 0x00007f0000007a11 */ /* 0x000fe200020f0c66 */
[-C--:B------:R-:W-:Y:S01]  /*5d10*/  HMMA.16816.F32.BF16 R44, R184, R110.reuse, R44 ;  /* 0x0000006eb82c723c */ /* 0x080fe2000004182c */
[----:B------:R-:W4:Y:S07]  /*5d20*/  SHFL.IDX PT, R102, R2, RZ, 0x1c1f ;  /* 0x001c1fff02667589 */ /* 0x000f2e00000e0000 */
[C---:B------:R-:W-:Y:S01]  /*5d30*/  HMMA.16816.F32.BF16 R48, R176.reuse, R110, R48 ;  /* 0x0000006eb030723c */ /* 0x040fe20000041830 */
[----:B------:R-:W5:Y:S07]  /*5d40*/  SHFL.IDX PT, R101, R0, RZ, 0x1c1f ;  /* 0x001c1fff00657589 */ /* 0x000f6e00000e0000 */
[-C--:B-1----:R-:W-:Y:S01]  /*5d50*/  HMMA.16816.F32.BF16 R52, R176, R180.reuse, R52 ;  /* 0x000000b4b034723c */ /* 0x082fe20000041834 */
[----:B------:R-:W1:Y:S07]  /*5d60*/  SHFL.IDX PT, R2, R2, 0x1, 0x1c1f ;  /* 0x003c1f0002027f89 */ /* 0x000e6e00000e0000 */
[C---:B------:R-:W-:Y:S01]  /*5d70*/  HMMA.16816.F32.BF16 R56, R184.reuse, R180, R56 ;  /* 0x000000b4b838723c */ /* 0x040fe20000041838 */
[----:B------:R-:W2:Y:S03]  /*5d80*/  SHFL.IDX PT, R0, R0, 0x1, 0x1c1f ;  /* 0x003c1f0000007f89 */ /* 0x000ea600000e0000 */
[C---:B----4-:R-:W-:Y:S02]  /*5d90*/  IADD3 R104, P5, R102.reuse, R252, RZ ;  /* 0x000000fc66687210 */ /* 0x050fe40007fbe0ff */
[C---:B------:R-:W-:Y:S02]  /*5da0*/  IADD3 R192, P4, R102.reuse, R251, RZ ;  /* 0x000000fb66c07210 */ /* 0x040fe40007f9e0ff */
[-C--:B------:R-:W-:Y:S04]  /*5db0*/  HMMA.16816.F32.BF16 R60, R184, R182.reuse, R60 ;  /* 0x000000b6b83c723c */ /* 0x080fe8000004183c */
[C---:B-----5:R-:W-:Y:S02]  /*5dc0*/  IADD3.X R105, R101.reuse, R249, RZ, P5, !PT ;  /* 0x000000f965697210 */ /* 0x060fe40002ffe4ff */
[C---:B------:R-:W-:Y:S02]  /*5dd0*/  IADD3.X R193, R101.reuse, R247, RZ, P4, !PT ;  /* 0x000000f765c17210 */ /* 0x040fe400027fe4ff */
[----:B------:R-:W-:Y:S01]  /*5de0*/  IADD3 R188, P5, R102, R248, RZ ;  /* 0x000000f866bc7210 */ /* 0x000fe20007fbe0ff */
[----:B------:R1:W-:Y:S01]  /*5df0*/  LDGSTS.E.BYPASS.LTC128B.128 [R226+0x100], [R104.64], !P3 ;  /* 0x0010000068e27fae */ /* 0x0003e2000d901d46 */
[----:B------:R-:W-:Y:S04]  /*5e00*/  HMMA.16816.F32.BF16 R64, R176, R182, R64 ;  /* 0x000000b6b040723c */ /* 0x000fe80000041840 */
[----:B------:R-:W-:Y:S03]  /*5e10*/  IADD3.X R189, R101, R228, RZ, P5, !PT ;  /* 0x000000e465bd7210 */ /* 0x000fe60002ffe4ff */
[----:B------:R3:W-:Y:S08]  /*5e20*/  LDGSTS.E.BYPASS.LTC128B.128 [R226+0x1100], [R192.64], !P2 ;  /* 0x01100000c0e27fae */ /* 0x0007f0000d101d46 */
[----:B------:R4:W-:Y:S01]  /*5e30*/  LDGSTS.E.BYPASS.LTC128B.128 [R226+0x2100], [R188.64], !P1 ;  /* 0x02100000bce27fae */ /* 0x0009e2000c901d46 */
[----:B-1----:R-:W-:Y:S04]  /*5e40*/  IADD3 R104, P5, R2, R251, RZ ;  /* 0x000000fb02687210 */ /* 0x002fe80007fbe0ff */
[----:B--2---:R-:W-:Y:S02]  /*5e50*/  IADD3.X R105, R0, R247, RZ, P5, !PT ;  /* 0x000000f700697210 */ /* 0x004fe40002ffe4ff */
[----:B---3--:R-:W-:Y:S04]  /*5e60*/  IADD3 R192, P4, R2, R252, RZ ;  /* 0x000000fc02c07210 */ /* 0x008fe80007f9e0ff */
[----:B------:R-:W-:Y:S02]  /*5e70*/  IADD3.X R193, R0, R249, RZ, P4, !PT ;  /* 0x000000f900c17210 */ /* 0x000fe400027fe4ff */
[----:B------:R-:W-:Y:S03]  /*5e80*/  IADD3 R102, P4, R2, R248, RZ ;  /* 0x000000f802667210 */ /* 0x000fe60007f9e0ff */
[----:B------:R1:W-:Y:S01]  /*5e90*/  LDGSTS.E.BYPASS.LTC128B.128 [R226+0x900], [R192.64], !P3 ;  /* 0x00900000c0e27fae */ /* 0x0003e2000d901d46 */
[----:B------:R-:W-:Y:S02]  /*5ea0*/  IADD3.X R103, R0, R228, RZ, P4, !PT ;  /* 0x000000e400677210 */ /* 0x000fe400027fe4ff */
[----:B------:R-:W-:Y:S05]  /*5eb0*/  ISETP.GT.AND P4, PT, R250, R246, PT ;  /* 0x000000f6fa00720c */ /* 0x000fea0003f84270 */
[----:B------:R2:W-:Y:S08]  /*5ec0*/  LDGSTS.E.BYPASS.LTC128B.128 [R226+0x1900], [R104.64], !P2 ;  /* 0x0190000068e27fae */ /* 0x0005f0000d101d46 */
[----:B------:R2:W-:Y:S08]  /*5ed0*/  LDGSTS.E.BYPASS.LTC128B.128 [R226+0x2900], [R102.64], !P1 ;  /* 0x0290000066e27fae */ /* 0x0005f0000c901d46 */
[----:B----4-:R-:W-:Y:S08]  /*5ee0*/  LDSM.16.M88.4 R188, [R224+0x8100] ;  /* 0x00810000e0bc783b */ /* 0x010ff00000000200 */
[----:B-1----:R-:W1:Y:S08]  /*5ef0*/  LDSM.16.M88.4 R192, [R220+0x4100] ;  /* 0x00410000dcc0783b */ /* 0x002e700000000200 */
[----:B------:R-:W3:Y:S08]  /*5f00*/  LDSM.16.M88.4 R196, [R224+0x9100] ;  /* 0x00910000e0c4783b */ /* 0x000ef00000000200 */
[----:B------:R-:W0:Y:S08]  /*5f10*/  LDGDEPBAR ;  /* 0x00000000000079af */ /* 0x000e300000000000 */
[----:B------:R-:W4:Y:S08]  /*5f20*/  LDSM.16.M88.4 R108, [R220+0x4500] ;  /* 0x00450000dc6c783b */ /* 0x000f300000000200 */
[----:B------:R-:W5:Y:S08]  /*5f30*/  LDSM.16.M88.4 R200, [R220+0x4900] ;  /* 0x00490000dcc8783b */ /* 0x000f700000000200 */
[----:B------:R-:W2:Y:S01]  /*5f40*/  LDSM.16.M88.4 R204, [R220+0x4d00] ;  /* 0x004d0000dccc783b */ /* 0x000ea20000000200 */
[-C--:B-1----:R-:W-:Y:S07]  /*5f50*/  HMMA.16816.F32.BF16 R4, R188, R192.reuse, R4 ;  /* 0x000000c0bc04723c */ /* 0x082fee0000041804 */
[----:B------:R-:W-:Y:S01]  /*5f60*/  LDSM.16.M88.4 R208, [R225+0x8100] ;  /* 0x00810000e1d0783b */ /* 0x000fe20000000200 */
[C---:B---3--:R-:W-:Y:S07]  /*5f70*/  HMMA.16816.F32.BF16 R8, R196.reuse, R192, R8 ;  /* 0x000000c0c408723c */ /* 0x048fee0000041808 */
[----:B------:R-:W1:Y:S01]  /*5f80*/  LDSM.16.M88.4 R212, [R223+0x1000] ;  /* 0x00100000dfd4783b */ /* 0x000e620000000200 */
[-C--:B------:R-:W-:Y:S07]  /*5f90*/  HMMA.16816.F32.BF16 R12, R196, R194.reuse, R12 ;  /* 0x000000c2c40c723c */ /* 0x080fee000004180c */
[----:B------:R-:W3:Y:S01]  /*5fa0*/  LDSM.16.M88.4 R184, [R225+0x9100] ;  /* 0x00910000e1b8783b */ /* 0x000ee20000000200 */
[C---:B------:R-:W-:Y:S07]  /*5fb0*/  HMMA.16816.F32.BF16 R16, R188.reuse, R194, R16 ;  /* 0x000000c2bc10723c */ /* 0x040fee0000041810 */
[----:B------:R-:W1:Y:S01]  /*5fc0*/  LDSM.16.M88.4 R176, [R223+0x1400] ;  /* 0x00140000dfb0783b */ /* 0x000e620000000200 */
[-C--:B----4-:R-:W-:Y:S07]  /*5fd0*/  HMMA.16816.F32.BF16 R20, R188, R108.reuse, R20 ;  /* 0x0000006cbc14723c */ /* 0x090fee0000041814 */
[----:B------:R-:W-:Y:S01]  /*5fe0*/  LDSM.16.M88.4 R180, [R223+0x1c00] ;  /* 0x001c0000dfb4783b */ /* 0x000fe20000000200 */
[C---:B------:R-:W-:Y:S07]  /*5ff0*/  HMMA.16816.F32.BF16 R24, R196.reuse, R108, R24 ;  /* 0x0000006cc418723c */ /* 0x040fee0000041818 */
[----:B------:R-:W-:Y:S01]  /*6000*/  LDSM.16.M88.4 R192, [R220+0x5100] ;  /* 0x00510000dcc0783b */ /* 0x000fe20000000200 */
[-C--:B------:R-:W-:Y:S07]  /*6010*/  HMMA.16816.F32.BF16 R28, R196, R110.reuse, R28 ;  /* 0x0000006ec41c723c */ /* 0x080fee000004181c */
[----:B------:R-:W-:Y:S01]  /*6020*/  LDSM.16.M88.4 R216, [R223+0x2000] ;  /* 0x00200000dfd8783b */ /* 0x000fe20000000200 */
[C---:B------:R-:W-:Y:S07]  /*6030*/  HMMA.16816.F32.BF16 R32, R188.reuse, R110, R32 ;  /* 0x0000006ebc20723c */ /* 0x040fee0000041820 */
[----:B------:R-:W4:Y:S01]  /*6040*/  LDSM.16.M88.4 R108, [R223+0x1800] ;  /* 0x00180000df6c783b */ /* 0x000f220000000200 */
[-C--:B-----5:R-:W-:Y:S08]  /*6050*/  HMMA.16816.F32.BF16 R36, R188, R200.reuse, R36 ;  /* 0x000000c8bc24723c */ /* 0x0a0ff00000041824 */
[C---:B------:R-:W-:Y:S08]  /*6060*/  HMMA.16816.F32.BF16 R40, R196.reuse, R200, R40 ;  /* 0x000000c8c428723c */ /* 0x040ff00000041828 */
[-C--:B------:R-:W-:Y:S08]  /*6070*/  HMMA.16816.F32.BF16 R44, R196, R202.reuse, R44 ;  /* 0x000000cac42c723c */ /* 0x080ff0000004182c */
[C---:B------:R-:W-:Y:S01]  /*6080*/  HMMA.16816.F32.BF16 R48, R188.reuse, R202, R48 ;  /* 0x000000cabc30723c */ /* 0x040fe20000041830 */
[----:B------:R-:W-:Y:S07]  /*6090*/  LDSM.16.M88.4 R200, [R220+0x5500] ;  /* 0x00550000dcc8783b */ /* 0x000fee0000000200 */
[-C--:B--2---:R-:W-:Y:S08]  /*60a0*/  HMMA.16816.F32.BF16 R52, R188, R204.reuse, R52 ;  /* 0x000000ccbc34723c */ /* 0x084ff00000041834 */
[C---:B------:R-:W-:Y:S08]  /*60b0*/  HMMA.16816.F32.BF16 R56, R196.reuse, R204, R56 ;  /* 0x000000ccc438723c */ /* 0x040ff00000041838 */
[-C--:B------:R-:W-:Y:S01]  /*60c0*/  HMMA.16816.F32.BF16 R60, R196, R206.reuse, R60 ;  /* 0x000000cec43c723c */ /* 0x080fe2000004183c */
[----:B------:R-:W-:Y:S07]  /*60d0*/  LDSM.16.M88.4 R196, [R224+0xb100] ;  /* 0x00b10000e0c4783b */ /* 0x000fee0000000200 */
[----:B------:R-:W-:Y:S01]  /*60e0*/  HMMA.16816.F32.BF16 R64, R188, R206, R64 ;  /* 0x000000cebc40723c */ /* 0x000fe20000041840 */
[----:B------:R-:W2:Y:S07]  /*60f0*/  LDSM.16.M88.4 R188, [R224+0xa100] ;  /* 0x00a10000e0bc783b */ /* 0x000eae0000000200 */
[-C--:B-1----:R-:W-:Y:S01]  /*6100*/  HMMA.16816.F32.BF16 R4, R208, R212.reuse, R4 ;  /* 0x000000d4d004723c */ /* 0x082fe20000041804 */
[----:B------:R-:W1:Y:S07]  /*6110*/  LDSM.16.M88.4 R204, [R220+0x5900] ;  /* 0x00590000dccc783b */ /* 0x000e6e0000000200 */
[C---:B---3--:R-:W-:Y:S08]  /*6120*/  HMMA.16816.F32.BF16 R8, R184.reuse, R212, R8 ;  /* 0x000000d4b808723c */ /* 0x048ff00000041808 */
[-C--:B------:R-:W-:Y:S08]  /*6130*/  HMMA.16816.F32.BF16 R12, R184, R214.reuse, R12 ;  /* 0x000000d6b80c723c */ /* 0x080ff0000004180c */
[C---:B------:R-:W-:Y:S01]  /*6140*/  HMMA.16816.F32.BF16 R16, R208.reuse, R214, R16 ;  /* 0x000000d6d010723c */ /* 0x040fe20000041810 */
[----:B------:R-:W3:Y:S07]  /*6150*/  LDSM.16.M88.4 R212, [R220+0x5d00] ;  /* 0x005d0000dcd4783b */ /* 0x000eee0000000200 */
[-C--:B------:R-:W-:Y:S08]  /*6160*/  HMMA.16816.F32.BF16 R20, R208, R176.reuse, R20 ;  /* 0x000000b0d014723c */ /* 0x080ff00000041814 */
[C---:B------:R-:W-:Y:S08]  /*6170*/  HMMA.16816.F32.BF16 R24, R184.reuse, R176, R24 ;  /* 0x000000b0b818723c */ /* 0x040ff00000041818 */
[-C--:B------:R-:W-:Y:S08]  /*6180*/  HMMA.16816.F32.BF16 R28, R184, R178.reuse, R28 ;  /* 0x000000b2b81c723c */ /* 0x080ff0000004181c */
[C---:B------:R-:W-:Y:S01]  /*6190*/  HMMA.16816.F32.BF16 R32, R208.reuse, R178, R32 ;  /* 0x000000b2d020723c */ /* 0x040fe20000041820 */
[----:B------:R-:W5:Y:S07]  /*61a0*/  LDSM.16.M88.4 R176, [R225+0xa100] ;  /* 0x00a10000e1b0783b */ /* 0x000f6e0000000200 */
[-C--:B----4-:R-:W-:Y:S08]  /*61b0*/  HMMA.16816.F32.BF16 R36, R208, R108.reuse, R36 ;  /* 0x0000006cd024723c */ /* 0x090ff00000041824 */
[C---:B------:R-:W-:Y:S08]  /*61c0*/  HMMA.16816.F32.BF16 R40, R184.reuse, R108, R40 ;  /* 0x0000006cb828723c */ /* 0x040ff00000041828 */
[-C--:B------:R-:W-:Y:S08]  /*61d0*/  HMMA.16816.F32.BF16 R44, R184, R110.reuse, R44 ;  /* 0x0000006eb82c723c */ /* 0x080ff0000004182c */
[C---:B------:R-:W-:Y:S01]  /*61e0*/  HMMA.16816.F32.BF16 R48, R208.reuse, R110, R48 ;  /* 0x0000006ed030723c */ /* 0x040fe20000041830 */
[----:B------:R-:W4:Y:S07]  /*61f0*/  LDSM.16.M88.4 R108, [R225+0xb100] ;  /* 0x00b10000e16c783b */ /* 0x000f2e0000000200 */
[-C--:B------:R-:W-:Y:S08]  /*6200*/  HMMA.16816.F32.BF16 R52, R208, R180.reuse, R52 ;  /* 0x000000b4d034723c */ /* 0x080ff00000041834 */
[C---:B------:R-:W-:Y:S08]  /*6210*/  HMMA.16816.F32.BF16 R56, R184.reuse, R180, R56 ;  /* 0x000000b4b838723c */ /* 0x040ff00000041838 */
[-C--:B------:R-:W-:Y:S08]  /*6220*/  HMMA.16816.F32.BF16 R60, R184, R182.reuse, R60 ;  /* 0x000000b6b83c723c */ /* 0x080ff0000004183c */
[----:B------:R-:W-:Y:S08]  /*6230*/  HMMA.16816.F32.BF16 R64, R208, R182, R64 ;  /* 0x000000b6d040723c */ /* 0x000ff00000041840 */
[-C--:B--2---:R-:W-:Y:S08]  /*6240*/  HMMA.16816.F32.BF16 R4, R188, R192.reuse, R4 ;  /* 0x000000c0bc04723c */ /* 0x084ff00000041804 */
[C---:B------:R-:W-:Y:S08]  /*6250*/  HMMA.16816.F32.BF16 R8, R196.reuse, R192, R8 ;  /* 0x000000c0c408723c */ /* 0x040ff00000041808 */
[-C--:B------:R-:W-:Y:S08]  /*6260*/  HMMA.16816.F32.BF16 R12, R196, R194.reuse, R12 ;  /* 0x000000c2c40c723c */ /* 0x080ff0000004180c */
[C---:B------:R-:W-:Y:S08]  /*6270*/  HMMA.16816.F32.BF16 R16, R188.reuse, R194, R16 ;  /* 0x000000c2bc10723c */ /* 0x040ff00000041810 */
[-C--:B------:R-:W-:Y:S08]  /*6280*/  HMMA.16816.F32.BF16 R20, R188, R200.reuse, R20 ;  /* 0x000000c8bc14723c */ /* 0x080ff00000041814 */
[C---:B------:R-:W-:Y:S08]  /*6290*/  HMMA.16816.F32.BF16 R24, R196.reuse, R200, R24 ;  /* 0x000000c8c418723c */ /* 0x040ff00000041818 */
[-C--:B------:R-:W-:Y:S08]  /*62a0*/  HMMA.16816.F32.BF16 R28, R196, R202.reuse, R28 ;  /* 0x000000cac41c723c */ /* 0x080ff0000004181c */
[C---:B------:R-:W-:Y:S08]  /*62b0*/  HMMA.16816.F32.BF16 R32, R188.reuse, R202, R32 ;  /* 0x000000cabc20723c */ /* 0x040ff00000041820 */
[-C--:B-1----:R-:W-:Y:S08]  /*62c0*/  HMMA.16816.F32.BF16 R36, R188, R204.reuse, R36 ;  /* 0x000000ccbc24723c */ /* 0x082ff00000041824 */
[C---:B------:R-:W-:Y:S08]  /*62d0*/  HMMA.16816.F32.BF16 R40, R196.reuse, R204, R40 ;  /* 0x000000ccc428723c */ /* 0x040ff00000041828 */
[-C--:B------:R-:W-:Y:S08]  /*62e0*/  HMMA.16816.F32.BF16 R44, R196, R206.reuse, R44 ;  /* 0x000000cec42c723c */ /* 0x080ff0000004182c */
[C---:B------:R-:W-:Y:S08]  /*62f0*/  HMMA.16816.F32.BF16 R48, R188.reuse, R206, R48 ;  /* 0x000000cebc30723c */ /* 0x040ff00000041830 */
[-C--:B---3--:R-:W-:Y:S08]  /*6300*/  HMMA.16816.F32.BF16 R52, R188, R212.reuse, R52 ;  /* 0x000000d4bc34723c */ /* 0x088ff00000041834 */
[C---:B------:R-:W-:Y:S08]  /*6310*/  HMMA.16816.F32.BF16 R56, R196.reuse, R212, R56 ;  /* 0x000000d4c438723c */ /* 0x040ff00000041838 */
[-C--:B------:R-:W-:Y:S08]  /*6320*/  HMMA.16816.F32.BF16 R60, R196, R214.reuse, R60 ;  /* 0x000000d6c43c723c */ /* 0x080ff0000004183c */
[----:B------:R-:W-:Y:S08]  /*6330*/  HMMA.16816.F32.BF16 R64, R188, R214, R64 ;  /* 0x000000d6bc40723c */ /* 0x000ff00000041840 */
[-C--:B-----5:R-:W-:Y:S08]  /*6340*/  HMMA.16816.F32.BF16 R4, R176, R216.reuse, R4 ;  /* 0x000000d8b004723c */ /* 0x0a0ff00000041804 */
[C---:B----4-:R-:W-:Y:S08]  /*6350*/  HMMA.16816.F32.BF16 R8, R108.reuse, R216, R8 ;  /* 0x000000d86c08723c */ /* 0x050ff00000041808 */
[-C--:B------:R-:W-:Y:S08]  /*6360*/  HMMA.16816.F32.BF16 R12, R108, R218.reuse, R12 ;  /* 0x000000da6c0c723c */ /* 0x080ff0000004180c */
[----:B------:R-:W-:Y:S01]  /*6370*/  FMUL.FTZ R4, R4, c[0x0][0x320] ;  /* 0x0000c80004047a20 */ /* 0x000fe20000410000 */
[C---:B------:R-:W-:Y:S03]  /*6380*/  HMMA.16816.F32.BF16 R16, R176.reuse, R218, R16 ;  /* 0x000000dab010723c */ /* 0x040fe60000041810 */
[----:B------:R-:W1:Y:S01]  /*6390*/  MUFU.TANH R183, R4 ;  /* 0x0000000400b77308 */ /* 0x000e620000002400 */
[----:B------:R-:W-:Y:S02]  /*63a0*/  FMUL.FTZ R5, R5, c[0x0][0x320] ;  /* 0x0000c80005057a20 */ /* 0x000fe40000410000 */
[----:B------:R-:W-:Y:S02]  /*63b0*/  FMUL.FTZ R6, R6, c[0x0][0x320] ;  /* 0x0000c80006067a20 */ /* 0x000fe40000410000 */
[----:B------:R-:W-:Y:S04]  /*63c0*/  FMUL.FTZ R7, R7, c[0x0][0x320] ;  /* 0x0000c80007077a20 */ /* 0x000fe80000410000 */
[----:B------:R-:W-:Y:S01]  /*63d0*/  FMUL.FTZ R8, R8, c[0x0][0x320] ;  /* 0x0000c80008087a20 */ /* 0x000fe20000410000 */
[----:B------:R-:W2:Y:S01]  /*63e0*/  MUFU.TANH R182, R5 ;  /* 0x0000000500b67308 */ /* 0x000ea20000002400 */
[----:B------:R-:W-:Y:S02]  /*63f0*/  FMUL.FTZ R9, R9, c[0x0][0x320] ;  /* 0x0000c80009097a20 */ /* 0x000fe40000410000 */
[----:B------:R-:W-:Y:S02]  /*6400*/  FMUL.FTZ R10, R10, c[0x0][0x320] ;  /* 0x0000c8000a0a7a20 */ /* 0x000fe40000410000 */
[----:B------:R-:W-:Y:S02]  /*6410*/  FMUL.FTZ R11, R11, c[0x0][0x320] ;  /* 0x0000c8000b0b7a20 */ /* 0x000fe40000410000 */
[----:B------:R-:W-:Y:S02]  /*6420*/  FMUL.FTZ R14, R14, c[0x0][0x320] ;  /* 0x0000c8000e0e7a20 */ /* 0x000fe40000410000 */
[----:B------:R-:W-:Y:S01]  /*6430*/  FMUL.FTZ R15, R15, c[0x0][0x320] ;  /* 0x0000c8000f0f7a20 */ /* 0x000fe20000410000 */
[----:B------:R-:W3:Y:S01]  /*6440*/  MUFU.TANH R186, R6 ;  /* 0x0000000600ba7308 */ /* 0x000ee20000002400 */
[----:B------:R-:W-:Y:S02]  /*6450*/  FMUL.FTZ R16, R16, c[0x0][0x320] ;  /* 0x0000c80010107a20 */ /* 0x000fe40000410000 */
[----:B------:R-:W-:Y:S02]  /*6460*/  FMUL.FTZ R17, R17, c[0x0][0x320] ;  /* 0x0000c80011117a20 */ /* 0x000fe40000410000 */
[----:B------:R-:W-:Y:S02]  /*6470*/  FMUL.FTZ R18, R18, c[0x0][0x320] ;  /* 0x0000c80012127a20 */ /* 0x000fe40000410000 */
[----:B------:R-:W-:Y:S02]  /*6480*/  FMUL.FTZ R19, R19, c[0x0][0x320] ;  /* 0x0000c80013137a20 */ /* 0x000fe40000410000 */
[----:B------:R-:W-:Y:S01]  /*6490*/  FMUL.FTZ R12, R12, c[0x0][0x320] ;  /* 0x0000c8000c0c7a20 */ /* 0x000fe20000410000 */
[----:B------:R4:W1:Y:S01]  /*64a0*/  MUFU.TANH R185, R7 ;  /* 0x0000000700b97308 */ /* 0x0008620000002400 */
[----:B------:R-:W-:Y:S09]  /*64b0*/  FMUL.FTZ R13, R13, c[0x0][0x320] ;  /* 0x0000c8000d0d7a20 */ /* 0x000ff20000410000 */
[----:B------:R-:W1:Y:S10]  /*64c0*/  MUFU.TANH R189, R8 ;  /* 0x0000000800bd7308 */ /* 0x000e740000002400 */
[----:B------:R-:W1:Y:S01]  /*64d0*/  MUFU.TANH R184, R9 ;  /* 0x0000000900b87308 */ /* 0x000e620000002400 */
[----:B----4-:R-:W4:Y:S09]  /*64e0*/  LDSM.16.M88.4 R4, [R223+0x2400] ;  /* 0x00240000df04783b */ /* 0x010f320000000200 */
[----:B------:R-:W1:Y:S10]  /*64f0*/  MUFU.TANH R187, R10 ;  /* 0x0000000a00bb7308 */ /* 0x000e740000002400 */
[----:B------:R5:W1:Y:S10]  /*6500*/  MUFU.TANH R188, R11 ;  /* 0x0000000b00bc7308 */ /* 0x000a740000002400 */
[----:B------:R1:W1:Y:S10]  /*6510*/  MUFU.TANH R181, R12 ;  /* 0x0000000c00b57308 */ /* 0x0002740000002400 */
[----:B------:R1:W1:Y:S01]  /*6520*/  MUFU.TANH R180, R13 ;  /* 0x0000000d00b47308 */ /* 0x0002620000002400 */
[----:B-----5:R-:W5:Y:S01]  /*6530*/  LDSM.16.M88.4 R8, [R223+0x2800] ;  /* 0x00280000df08783b */ /* 0x020f620000000200 */
[-C--:B----4-:R-:W-:Y:S08]  /*6540*/  HMMA.16816.F32.BF16 R20, R176, R4.reuse, R20 ;  /* 0x00000004b014723c */ /* 0x090ff00000041814 */
[----:B------:R-:W4:Y:S01]  /*6550*/  MUFU.TANH R14, R14 ;  /* 0x0000000e000e7308 */ /* 0x000f220000002400 */
[C---:B------:R-:W-:Y:S09]  /*6560*/  HMMA.16816.F32.BF16 R24, R108.reuse, R4, R24 ;  /* 0x000000046c18723c */ /* 0x040ff20000041818 */
[----:B------:R-:W1:Y:S01]  /*6570*/  MUFU.TANH R15, R15 ;  /* 0x0000000f000f7308 */ /* 0x000e620000002400 */
[-C--:B------:R-:W-:Y:S08]  /*6580*/  HMMA.16816.F32.BF16 R28, R108, R6.reuse, R28 ;  /* 0x000000066c1c723c */ /* 0x080ff0000004181c */
[C---:B------:R-:W-:Y:S01]  /*6590*/  HMMA.16816.F32.BF16 R32, R176.reuse, R6, R32 ;  /* 0x00000006b020723c */ /* 0x040fe20000041820 */
[----:B------:R-:W1:Y:S01]  /*65a0*/  MUFU.TANH R16, R16 ;  /* 0x0000001000107308 */ /* 0x000e620000002400 */
[----:B------:R-:W1:Y:S01]  /*65b0*/  LDSM.16.M88.4 R4, [R223+0x2c00] ;  /* 0x002c0000df04783b */ /* 0x000e620000000200 */
[----:B------:R-:W-:Y:S04]  /*65c0*/  DEPBAR.LE SB0, 0x0 ;  /* 0x000080000000791a */ /* 0x000fe80000000000 */
[----:B------:R-:W-:Y:S02]  /*65d0*/  FMUL.FTZ R20, R20, c[0x0][0x320] ;  /* 0x0000c80014147a20 */ /* 0x000fe40000410000 */
[----:B------:R-:W-:Y:S02]  /*65e0*/  FMUL.FTZ R21, R21, c[0x0][0x320] ;  /* 0x0000c80015157a20 */ /* 0x000fe40000410000 */
[----:B------:R-:W1:Y:S01]  /*65f0*/  MUFU.TANH R17, R17 ;  /* 0x0000001100117308 */ /* 0x000e620000002400 */
[----:B------:R-:W-:Y:S01]  /*6600*/  BAR.SYNC.DEFER_BLOCKING 0x0 ;  /* 0x0000000000007b1d */ /* 0x000fe20000010000 */
[----:B------:R-:W-:Y:S01]  /*6610*/  FMUL.FTZ R22, R22, c[0x0][0x320] ;  /* 0x0000c80016167a20 */ /* 0x000fe20000410000 */
[-C--:B-----5:R-:W-:Y:S05]  /*6620*/  HMMA.16816.F32.BF16 R36, R176, R8.reuse, R36 ;  /* 0x00000008b024723c */ /* 0x0a0fea0000041824 */
[----:B------:R-:W-:Y:S02]  /*6630*/  FMUL.FTZ R23, R23, c[0x0][0x320] ;  /* 0x0000c80017177a20 */ /* 0x000fe40000410000 */
[----:B------:R-:W1:Y:S01]  /*6640*/  MUFU.TANH R18, R18 ;  /* 0x0000001200127308 */ /* 0x000e620000002400 */
[----:B------:R-:W-:Y:S01]  /*6650*/  FMUL.FTZ R24, R24, c[0x0][0x320] ;  /* 0x0000c80018187a20 */ /* 0x000fe20000410000 */
[C---:B------:R-:W-:Y:S04]  /*6660*/  HMMA.16816.F32.BF16 R40, R108.reuse, R8, R40 ;  /* 0x000000086c28723c */ /* 0x040fe80000041828 */
[----:B------:R-:W-:Y:S02]  /*6670*/  FMUL.FTZ R25, R25, c[0x0][0x320] ;  /* 0x0000c80019197a20 */ /* 0x000fe40000410000 */
[----:B------:R-:W-:Y:S02]  /*6680*/  FMUL.FTZ R26, R26, c[0x0][0x320] ;  /* 0x0000c8001a1a7a20 */ /* 0x000fe40000410000 */
[----:B------:R-:W2:Y:S01]  /*6690*/  MUFU.TANH R19, R19 ;  /* 0x0000001300137308 */ /* 0x000ea20000002400 */
[-C--:B------:R-:W-:Y:S03]  /*66a0*/  HMMA.16816.F32.BF16 R44, R108, R10.reuse, R44 ;  /* 0x0000000a6c2c723c */ /* 0x080fe6000004182c */
[----:B------:R-:W-:Y:S02]  /*66b0*/  FMUL.FTZ R27, R27, c[0x0][0x320] ;  /* 0x0000c8001b1b7a20 */ /* 0x000fe40000410000 */
[----:B------:R-:W-:Y:S02]  /*66c0*/  FMUL.FTZ R28, R28, c[0x0][0x320] ;  /* 0x0000c8001c1c7a20 */ /* 0x000fe40000410000 */
[----:B------:R-:W-:Y:S01]  /*66d0*/  FMUL.FTZ R29, R29, c[0x0][0x320] ;  /* 0x0000c8001d1d7a20 */ /* 0x000fe20000410000 */
[C---:B------:R-:W-:Y:S01]  /*66e0*/  HMMA.16816.F32.BF16 R48, R176.reuse, R10, R48 ;  /* 0x0000000ab030723c */ /* 0x040fe20000041830 */
[----:B------:R2:W2:Y:S03]  /*66f0*/  MUFU.TANH R190, R20 ;  /* 0x0000001400be7308 */ /* 0x0004a60000002400 */
[----:B------:R-:W-:Y:S02]  /*6700*/  FMUL.FTZ R30, R30, c[0x0][0x320] ;  /* 0x0000c8001e1e7a20 */ /* 0x000fe40000410000 */
[----:B------:R-:W-:Y:S02]  /*6710*/  FMUL.FTZ R31, R31, c[0x0][0x320] ;  /* 0x0000c8001f1f7a20 */ /* 0x000fe40000410000 */
[-C--:B-1----:R-:W-:Y:S03]  /*6720*/  HMMA.16816.F32.BF16 R52, R176, R4.reuse, R52 ;  /* 0x00000004b034723c */ /* 0x082fe60000041834 */
[----:B------:R1:W1:Y:S01]  /*6730*/  MUFU.TANH R191, R21 ;  /* 0x0000001500bf7308 */ /* 0x0002620000002400 */
[----:B------:R-:W-:Y:S02]  /*6740*/  FMUL.FTZ R32, R32, c[0x0][0x320] ;  /* 0x0000c80020207a20 */ /* 0x000fe40000410000 */
[----:B------:R-:W-:Y:S02]  /*6750*/  FMUL.FTZ R33, R33, c[0x0][0x320] ;  /* 0x0000c80021217a20 */ /* 0x000fe40000410000 */
[C---:B------:R-:W-:Y:S04]  /*6760*/  HMMA.16816.F32.BF16 R56, R108.reuse, R4, R56 ;  /* 0x000000046c38723c */ /* 0x040fe80000041838 */
[----:B------:R-:W-:Y:S01]  /*6770*/  FMUL.FTZ R34, R34, c[0x0][0x320] ;  /* 0x0000c80022227a20 */ /* 0x000fe20000410000 */
[----:B------:R1:W1:Y:S01]  /*6780*/  MUFU.TANH R194, R22 ;  /* 0x0000001600c27308 */ /* 0x0002620000002400 */
[----:B------:R-:W-:Y:S02]  /*6790*/  FMUL.FTZ R35, R35, c[0x0][0x320] ;  /* 0x0000c80023237a20 */ /* 0x000fe40000410000 */
[-C--:B------:R-:W-:Y:S04]  /*67a0*/  HMMA.16816.F32.BF16 R60, R108, R6.reuse, R60 ;  /* 0x000000066c3c723c */ /* 0x080fe8000004183c */
[----:B------:R-:W-:Y:S02]  /*67b0*/  FMUL.FTZ R36, R36, c[0x0][0x320] ;  /* 0x0000c80024247a20 */ /* 0x000fe40000410000 */
[----:B------:R-:W-:Y:S01]  /*67c0*/  FMUL.FTZ R37, R37, c[0x0][0x320] ;  /* 0x0000c80025257a20 */ /* 0x000fe20000410000 */
[----:B------:R1:W1:Y:S01]  /*67d0*/  MUFU.TANH R196, R23 ;  /* 0x0000001700c47308 */ /* 0x0002620000002400 */
[----:B------:R-:W-:Y:S04]  /*67e0*/  HMMA.16816.F32.BF16 R64, R176, R6, R64 ;  /* 0x00000006b040723c */ /* 0x000fe80000041840 */
[----:B------:R-:W-:Y:S02]  /*67f0*/  FMUL.FTZ R38, R38, c[0x0][0x320] ;  /* 0x0000c80026267a20 */ /* 0x000fe40000410000 */
[----:B------:R-:W-:Y:S02]  /*6800*/  FMUL.FTZ R39, R39, c[0x0][0x320] ;  /* 0x0000c80027277a20 */ /* 0x000fe40000410000 */
[----:B------:R-:W-:Y:S01]  /*6810*/  FMUL.FTZ R40, R40, c[0x0][0x320] ;  /* 0x0000c80028287a20 */ /* 0x000fe20000410000 */
[----:B------:R1:W1:Y:S03]  /*6820*/  MUFU.TANH R199, R24 ;  /* 0x0000001800c77308 */ /* 0x0002660000002400 */
[----:B------:R-:W-:Y:S02]  /*6830*/  FMUL.FTZ R41, R41, c[0x0][0x320] ;  /* 0x0000c80029297a20 */ /* 0x000fe40000410000 */
[----:B------:R-:W-:Y:S02]  /*6840*/  FMUL.FTZ R42, R42, c[0x0][0x320] ;  /* 0x0000c8002a2a7a20 */ /* 0x000fe40000410000 */
[----:B------:R-:W-:Y:S02]  /*6850*/  FMUL.FTZ R43, R43, c[0x0][0x320] ;  /* 0x0000c8002b2b7a20 */ /* 0x000fe40000410000 */
[----:B------:R-:W-:Y:S01]  /*6860*/  FMUL.FTZ R44, R44, c[0x0][0x320] ;  /* 0x0000c8002c2c7a20 */ /* 0x000fe20000410000 */
[----:B------:R1:W1:Y:S01]  /*6870*/  MUFU.TANH R198, R25 ;  /* 0x0000001900c67308 */ /* 0x0002620000002400 */
[----:B------:R-:W-:Y:S02]  /*6880*/  FMUL.FTZ R45, R45, c[0x0][0x320] ;  /* 0x0000c8002d2d7a20 */ /* 0x000fe40000410000 */
        /* <DEDUP_REMOVED lines=25> */
[----:B------:R-:W-:Y:S05]  /*6a20*/  FMUL.FTZ R67, R67, c[0x0][0x320] ;  /* 0x0000c80043437a20 */ /* 0x000fea0000410000 */
[----:B------:R1:W1:Y:S10]  /*6a30*/  MUFU.TANH R204, R30 ;  /* 0x0000001e00cc7308 */ /* 0x0002740000002400 */
        /* <DEDUP_REMOVED lines=36> */
[----:B------:R1:W1:Y:S02]  /*6c80*/  MUFU.TANH R236, R67 ;  /* 0x0000004300ec7308 */ /* 0x0002640000002400 */
[----:B-1234-:R-:W-:-:S05]  /*6c90*/  @P4 BRA `(.L_x_14) ;  /* 0xffffe92000004947 */ /* 0x01efca000383ffff */
.L_x_13:
[----:B------:R-:W-:Y:S01]  /*6ca0*/  FMNMX.FTZ R0, R183, R3, !PT ;  /* 0x00000003b7007209 */ /* 0x000fe20007810000 */
[----:B------:R-:W-:Y:S01]  /*6cb0*/  LDSM.16.MT88.4 R20, [R221+0x100] ;  /* 0x00010000dd14783b */ /* 0x000fe20000004200 */
[----:B------:R-:W-:Y:S02]  /*6cc0*/  FMNMX.FTZ R2, R189, R106, !PT ;  /* 0x0000006abd027209 */ /* 0x000fe40007810000 */
[----:B------:R-:W-:Y:S02]  /*6cd0*/  FMNMX.FTZ R0, R182, R0, !PT ;  /* 0x00000000b6007209 */ /* 0x000fe40007810000 */
[----:B------:R-:W-:Y:S02]  /*6ce0*/  FMNMX.FTZ R2, R184, R2, !PT ;  /* 0x00000002b8027209 */ /* 0x000fe40007810000 */
[----:B------:R-:W-:Y:S01]  /*6cf0*/  FMNMX.FTZ R0, R16, R0, !PT ;  /* 0x0000000010007209 */ /* 0x000fe20007810000 */
[----:B------:R-:W-:Y:S01]  /*6d00*/  LDSM.16.MT88.4 R36, [R222+0x100] ;  /* 0x00010000de24783b */ /* 0x000fe20000004200 */
[----:B--2---:R-:W-:Y:S02]  /*6d10*/  FMNMX.FTZ R4, R186, R100, !PT ;  /* 0x00000064ba047209 */ /* 0x004fe40007810000 */
[----:B------:R-:W-:Y:S02]  /*6d20*/  FMNMX.FTZ R0, R17, R0, !PT ;  /* 0x0000000011007209 */ /* 0x000fe40007810000 */
[----:B------:R-:W-:Y:S02]  /*6d30*/  FMNMX.FTZ R2, R181, R2, !PT ;  /* 0x00000002b5027209 */ /* 0x000fe40007810000 */
[----:B------:R-:W-:Y:S01]  /*6d40*/  FMNMX.FTZ R0, R190, R0, !PT ;  /* 0x00000000be007209 */ /* 0x000fe20007810000 */
[----:B------:R-:W-:Y:S01]  /*6d50*/  LDSM.16.MT88.4 R52, [R221+0x1100] ;  /* 0x00110000dd34783b */ /* 0x000fe20000004200 */
[----:B------:R-:W-:Y:S02]  /*6d60*/  FMNMX.FTZ R4, R185, R4, !PT ;  /* 0x00000004b9047209 */ /* 0x000fe40007810000 */
[----:B------:R-:W-:Y:S02]  /*6d70*/  FMNMX.FTZ R0, R191, R0, !PT ;  /* 0x00000000bf007209 */ /* 0x000fe40007810000 */
[----:B------:R-:W-:Y:S02]  /*6d80*/  FMNMX.FTZ R2, R180, R2, !PT ;  /* 0x00000002b4027209 */ /* 0x000fe40007810000 */
[----:B------:R-:W-:Y:S01]  /*6d90*/  FMNMX.FTZ R0, R193, R0, !PT ;  /* 0x00000000c1007209 */ /* 0x000fe20007810000 */
[----:B------:R-:W0:Y:S01]  /*6da0*/  LDGDEPBAR ;  /* 0x00000000000079af */ /* 0x000e220000000000 */
[----:B------:R-:W-:Y:S02]  /*6db0*/  FMNMX.FTZ R4, R18, R4, !PT ;  /* 0x0000000412047209 */ /* 0x000fe40007810000 */
        /* <DEDUP_REMOVED lines=19> */
[----:B------:R-:W-:Y:S01]  /*6ef0*/  FMNMX.FTZ R2, R215, R2, !PT ;  /* 0x00000002d7027209 */ /* 0x000fe20007810000 */
[----:B------:R-:W-:Y:S01]  /*6f00*/  SHFL.BFLY PT, R7, R0, 0x2, 0x1f ;  /* 0x0c401f0000077f89 */ /* 0x000fe200000e0000 */
        /* <DEDUP_REMOVED lines=19> */
[----:B------:R-:W-:Y:S03]  /*7040*/  FMNMX.FTZ R5, R200, R5, !PT ;  /* 0x00000005c8057209 */ /* 0x000fe60007810000 */
[----:B------:R-:W1:Y:S01]  /*7050*/  SHFL.BFLY PT, R6, R4, 0x2, 0x1f ;  /* 0x0c401f0004067f89 */ /* 0x000e6200000e0000 */
[----:B------:R-:W-:Y:S04]  /*7060*/  FMNMX.FTZ R5, R201, R5, !PT ;  /* 0x00000005c9057209 */ /* 0x000fe80007810000 */
[----:B------:R-:W-:Y:S04]  /*7070*/  FMNMX.FTZ R5, R204, R5, !PT ;  /* 0x00000005cc057209 */ /* 0x000fe80007810000 */
[----:B------:R-:W-:Y:S04]  /*7080*/  FMNMX.FTZ R5, R205, R5, !PT ;  /* 0x00000005cd057209 */ /* 0x000fe80007810000 */
[----:B------:R-:W-:Y:S02]  /*7090*/  FMNMX.FTZ R5, R218, R5, !PT ;  /* 0x00000005da057209 */ /* 0x000fe40007810000 */
[----:B-1----:R-:W-:Y:S02]  /*70a0*/  FMNMX.FTZ R4, R4, R6, !PT ;  /* 0x0000000604047209 */ /* 0x002fe40007810000 */
[----:B------:R-:W-:Y:S02]  /*70b0*/  FMNMX.FTZ R0, R0, R7, !PT ;  /* 0x0000000700007209 */ /* 0x000fe40007810000 */
[----:B------:R-:W-:Y:S01]  /*70c0*/  FMNMX.FTZ R103, R2, R103, !PT ;  /* 0x0000006702677209 */ /* 0x000fe20007810000 */
[----:B------:R-:W1:Y:S01]  /*70d0*/  SHFL.BFLY PT, R104, R4, 0x1, 0x1f ;  /* 0x0c201f0004687f89 */ /* 0x000e6200000e0000 */
[----:B------:R-:W-:Y:S04]  /*70e0*/  FMNMX.FTZ R2, R229, R5, !PT ;  /* 0x00000005e5027209 */ /* 0x000fe80007810000 */
[----:B------:R-:W-:Y:S03]  /*70f0*/  FMNMX.FTZ R2, R233, R2, !PT ;  /* 0x00000002e9027209 */ /* 0x000fe60007810000 */
[----:B------:R-:W2:Y:S01]  /*7100*/  SHFL.BFLY PT, R105, R0, 0x1, 0x1f ;  /* 0x0c201f0000697f89 */ /* 0x000ea200000e0000 */
[----:B------:R-:W-:Y:S07]  /*7110*/  FMNMX.FTZ R2, R234, R2, !PT ;  /* 0x00000002ea027209 */ /* 0x000fee0007810000 */
[----:B------:R-:W3:Y:S01]  /*7120*/  SHFL.BFLY PT, R5, R103, 0x1, 0x1f ;  /* 0x0c201f0067057f89 */ /* 0x000ee200000e0000 */
[----:B-1----:R-:W-:Y:S05]  /*7130*/  FMNMX.FTZ R104, R4, R104, !PT ;  /* 0x0000006804687209 */ /* 0x002fea0007810000 */
[----:B------:R-:W-:Y:S01]  /*7140*/  FMUL.FTZ R111, R104, c[0x0][0x2d0] ;  /* 0x0000b400686f7a20 */ /* 0x000fe20000410000 */
[----:B--2---:R-:W-:Y:S03]  /*7150*/  FMNMX.FTZ R105, R0, R105, !PT ;  /* 0x0000006900697209 */ /* 0x004fe60007810000 */
[--C-:B------:R-:W-:Y:S02]  /*7160*/  FFMA.FTZ R64, R197, c[0x0][0x2d0], -R111.reuse ;  /* 0x0000b400c5407a23 */ /* 0x100fe4000001086f */
[----:B------:R-:W-:Y:S02]  /*7170*/  FFMA.FTZ R60, R195, c[0x0][0x2d0], -R111 ;  /* 0x0000b400c33c7a23 */ /* 0x000fe4000001086f */
[C---:B------:R-:W-:Y:S01]  /*7180*/  FADD.FTZ R0, -R105.reuse, R3 ;  /* 0x0000000369007221 */ /* 0x040fe20000010100 */
[----:B------:R-:W-:Y:S01]  /*7190*/  FMNMX.FTZ R3, R242, R2, !PT ;  /* 0x00000002f2037209 */ /* 0x000fe20007810000 */
[----:B------:R-:W-:Y:S01]  /*71a0*/  FMUL.FTZ R110, R105, c[0x0][0x2d0] ;  /* 0x0000b400696e7a20 */ /* 0x000fe20000410000 */
[----:B---3--:R-:W-:Y:S01]  /*71b0*/  FMNMX.FTZ R103, R103, R5, !PT ;  /* 0x0000000567677209 */ /* 0x008fe20007810000 */
[----:B------:R-:W-:Y:S01]  /*71c0*/  FMUL.FTZ R2, R0, c[0x0][0x2d0] ;  /* 0x0000b40000027a20 */ /* 0x000fe20000410000 */
[----:B------:R-:W-:Y:S01]  /*71d0*/  FMNMX.FTZ R0, R244, R3, !PT ;  /* 0x00000003f4007209 */ /* 0x000fe20007810000 */
[--C-:B------:R-:W-:Y:S02]  /*71e0*/  FFMA.FTZ R4, R183, c[0x0][0x2d0], -R110.reuse ;  /* 0x0000b400b7047a23 */ /* 0x100fe4000001086e */
[----:B------:R1:W2:Y:S01]  /*71f0*/  MUFU.EX2 R102, R2 ;  /* 0x0000000200667308 */ /* 0x0002a20000000800 */
[----:B------:R-:W-:Y:S01]  /*7200*/  FMNMX.FTZ R0, R108, R0, !PT ;  /* 0x000000006c007209 */ /* 0x000fe20007810000 */
[----:B------:R-:W-:Y:S02]  /*7210*/  FMUL.FTZ R176, R103, c[0x0][0x2d0] ;  /* 0x0000b40067b07a20 */ /* 0x000fe40000410000 */
[----:B------:R-:W-:Y:S01]  /*7220*/  FFMA.FTZ R56, R192, c[0x0][0x2d0], -R110 ;  /* 0x0000b400c0387a23 */ /* 0x000fe2000001086e */
[----:B------:R-:W-:Y:S01]  /*7230*/  FMNMX.FTZ R0, R109, R0, !PT ;  /* 0x000000006d007209 */ /* 0x000fe20007810000 */
[--C-:B------:R-:W-:Y:S02]  /*7240*/  FFMA.FTZ R44, R194, c[0x0][0x2d0], -R111.reuse ;  /* 0x0000b400c22c7a23 */ /* 0x100fe4000001086f */
[--C-:B------:R-:W-:Y:S02]  /*7250*/  FFMA.FTZ R48, R196, c[0x0][0x2d0], -R111.reuse ;  /* 0x0000b400c4307a23 */ /* 0x100fe4000001086f */
[----:B------:R-:W3:Y:S01]  /*7260*/  SHFL.BFLY PT, R3, R0, 0x2, 0x1f ;  /* 0x0c401f0000037f89 */ /* 0x000ee200000e0000 */
[----:B------:R-:W-:Y:S01]  /*7270*/  MUFU.EX2 R183, R4 ;  /* 0x0000000400b77308 */ /* 0x000fe20000000800 */
[----:B-1----:R-:W-:Y:S02]  /*7280*/  FADD.FTZ R2, -R104, R100 ;  /* 0x0000006468027221 */ /* 0x002fe40000010100 */
[----:B--2---:R-:W-:Y:S02]  /*7290*/  FMUL.FTZ R49, R102, R157 ;  /* 0x0000009d66317220 */ /* 0x004fe40000410000 */
[----:B------:R-:W-:Y:S02]  /*72a0*/  FMUL.FTZ R2, R2, c[0x0][0x2d0] ;  /* 0x0000b40002027a20 */ /* 0x000fe40000410000 */
[C---:B------:R-:W-:Y:S03]  /*72b0*/  FMUL.FTZ R65, R102.reuse, R173 ;  /* 0x000000ad66417220 */ /* 0x040fe60000410000 */
[----:B------:R1:W2:Y:S01]  /*72c0*/  MUFU.EX2 R101, R2 ;  /* 0x0000000200657308 */ /* 0x0002a20000000800 */
[----:B------:R-:W-:Y:S01]  /*72d0*/  FMUL.FTZ R68, R102, R68 ;  /* 0x0000004466447220 */ /* 0x000fe20000410000 */
[----:B---3--:R-:W-:Y:S01]  /*72e0*/  FMNMX.FTZ R0, R0, R3, !PT ;  /* 0x0000000300007209 */ /* 0x008fe20007810000 */
[----:B------:R-:W-:Y:S02]  /*72f0*/  FFMA.FTZ R3, R17, c[0x0][0x2d0], -R110 ;  /* 0x0000b40011037a23 */ /* 0x000fe4000001086e */
[C---:B------:R-:W-:Y:S02]  /*7300*/  FMUL.FTZ R17, R102.reuse, R125 ;  /* 0x0000007d66117220 */ /* 0x040fe40000410000 */
[C---:B------:R-:W-:Y:S02]  /*7310*/  FMUL.FTZ R69, R102.reuse, R69 ;  /* 0x0000004566457220 */ /* 0x040fe40000410000 */
[C---:B------:R-:W-:Y:S01]  /*7320*/  FMUL.FTZ R80, R102.reuse, R80 ;  /* 0x0000005066507220 */ /* 0x040fe20000410000 */
[----:B------:R3:W-:Y:S01]  /*7330*/  MUFU.EX2 R34, R3 ;  /* 0x0000000300227308 */ /* 0x0007e20000000800 */
[C---:B------:R-:W-:Y:S02]  /*7340*/  FMUL.FTZ R81, R102.reuse, R81 ;  /* 0x0000005166517220 */ /* 0x040fe40000410000 */
[C---:B------:R-:W-:Y:S02]  /*7350*/  FMUL.FTZ R84, R102.reuse, R84 ;  /* 0x0000005466547220 */ /* 0x040fe40000410000 */
[C---:B------:R-:W-:Y:S02]  /*7360*/  FMUL.FTZ R85, R102.reuse, R85 ;  /* 0x0000005566557220 */ /* 0x040fe40000410000 */
[C---:B------:R-:W-:Y:S02]  /*7370*/  FMUL.FTZ R96, R102.reuse, R96 ;  /* 0x0000006066607220 */ /* 0x040fe40000410000 */
[----:B------:R-:W-:Y:S02]  /*7380*/  FMUL.FTZ R97, R102, R97 ;  /* 0x0000006166617220 */ /* 0x000fe40000410000 */
[----:B-1----:R-:W-:Y:S02]  /*7390*/  FADD.FTZ R2, -R103, R106 ;  /* 0x0000006a67027221 */ /* 0x002fe40000010100 */
[C---:B--2---:R-:W-:Y:S02]  /*73a0*/  FMUL.FTZ R6, R101.reuse, R118 ;  /* 0x0000007665067220 */ /* 0x044fe40000410000 */
[----:B------:R-:W-:Y:S02]  /*73b0*/  FMUL.FTZ R2, R2, c[0x0][0x2d0] ;  /* 0x0000b40002027a20 */ /* 0x000fe40000410000 */
[----:B------:R-:W-:Y:S02]  /*73c0*/  FMUL.FTZ R7, R101, R119 ;  /* 0x0000007765077220 */ /* 0x000fe40000410000 */
[----:B------:R1:W2:Y:S01]  /*73d0*/  MUFU.EX2 R100, R2 ;  /* 0x0000000200647308 */ /* 0x0002a20000000800 */
[----:B------:R-:W-:Y:S02]  /*73e0*/  FFMA.FTZ R106, R199, c[0x0][0x2d0], -R176 ;  /* 0x0000b400c76a7a23 */ /* 0x000fe400000108b0 */
[--C-:B---3--:R-:W-:Y:S02]  /*73f0*/  FFMA.FTZ R3, R186, c[0x0][0x2d0], -R111.reuse ;  /* 0x0000b400ba037a23 */ /* 0x108fe4000001086f */
[C---:B------:R-:W-:Y:S02]  /*7400*/  FMUL.FTZ R50, R101.reuse, R158 ;  /* 0x0000009e65327220 */ /* 0x040fe40000410000 */
        /* <DEDUP_REMOVED lines=8> */
[----:B------:R-:W-:Y:S02]  /*7490*/  FMUL.FTZ R87, R101, R87 ;  /* 0x0000005765577220 */ /* 0x000fe40000410000 */
[--C-:B-1----:R-:W-:Y:S02]  /*74a0*/  FFMA.FTZ R2, R182, c[0x0][0x2d0], -R110.reuse ;  /* 0x0000b400b6027a23 */ /* 0x102fe4000001086e */
[----:B------:R1:W-:Y:S01]  /*74b0*/  MUFU.EX2 R182, R3 ;  /* 0x0000000300b67308 */ /* 0x0003e20000000800 */
[C---:B--2---:R-:W-:Y:S02]  /*74c0*/  FMUL.FTZ R12, R100.reuse, R120 ;  /* 0x00000078640c7220 */ /* 0x044fe40000410000 */
[C---:B------:R-:W-:Y:S02]  /*74d0*/  FMUL.FTZ R13, R100.reuse, R121 ;  /* 0x00000079640d7220 */ /* 0x040fe40000410000 */
[C---:B------:R-:W-:Y:S02]  /*74e0*/  FMUL.FTZ R24, R100.reuse, R132 ;  /* 0x0000008464187220 */ /* 0x040fe40000410000 */
[C---:B------:R-:W-:Y:S02]  /*74f0*/  FMUL.FTZ R25, R100.reuse, R133 ;  /* 0x0000008564197220 */ /* 0x040fe40000410000 */
[C---:B------:R-:W-:Y:S01]  /*7500*/  FMUL.FTZ R28, R100.reuse, R136 ;  /* 0x00000088641c7220 */ /* 0x040fe20000410000 */
[----:B------:R2:W-:Y:S01]  /*7510*/  MUFU.EX2 R8, R2 ;  /* 0x0000000200087308 */ /* 0x0005e20000000800 */
[----:B------:R-:W-:Y:S01]  /*7520*/  MOV R136, R246 ;  /* 0x000000f600887202 */ /* 0x000fe20000000f00 */
[C---:B------:R-:W-:Y:S02]  /*7530*/  FMUL.FTZ R29, R100.reuse, R137 ;  /* 0x00000089641d7220 */ /* 0x040fe40000410000 */
[C---:B------:R-:W-:Y:S02]  /*7540*/  FMUL.FTZ R41, R100.reuse, R149 ;  /* 0x0000009564297220 */ /* 0x040fe40000410000 */
[C---:B------:R-:W-:Y:S02]  /*7550*/  FMUL.FTZ R45, R100.reuse, R153 ;  /* 0x00000099642d7220 */ /* 0x040fe40000410000 */
[C---:B------:R-:W-:Y:S02]  /*7560*/  FMUL.FTZ R57, R100.reuse, R165 ;  /* 0x000000a564397220 */ /* 0x040fe40000410000 */
[----:B------:R3:W-:Y:S01]  /*7570*/  MUFU.EX2 R133, R60 ;  /* 0x0000003c00857308 */ /* 0x0007e20000000800 */
[C---:B------:R-:W-:Y:S02]  /*7580*/  FMUL.FTZ R61, R100.reuse, R169 ;  /* 0x000000a9643d7220 */ /* 0x040fe40000410000 */
[C---:B------:R-:W-:Y:S02]  /*7590*/  FMUL.FTZ R72, R100.reuse, R72 ;  /* 0x0000004864487220 */ /* 0x040fe40000410000 */
[--C-:B-1----:R-:W-:Y:S02]  /*75a0*/  FFMA.FTZ R3, R185, c[0x0][0x2d0], -R111.reuse ;  /* 0x0000b400b9037a23 */ /* 0x102fe4000001086f */
[C---:B------:R-:W-:Y:S02]  /*75b0*/  FMUL.FTZ R73, R100.reuse, R73 ;  /* 0x0000004964497220 */ /* 0x040fe40000410000 */
[C---:B------:R-:W-:Y:S01]  /*75c0*/  FMUL.FTZ R76, R100.reuse, R76 ;  /* 0x0000004c644c7220 */ /* 0x040fe20000410000 */
[----:B------:R1:W4:Y:S01]  /*75d0*/  MUFU.EX2 R32, R3 ;  /* 0x0000000300207308 */ /* 0x0003220000000800 */
[C---:B------:R-:W-:Y:S02]  /*75e0*/  FMUL.FTZ R77, R100.reuse, R77 ;  /* 0x0000004d644d7220 */ /* 0x040fe40000410000 */
[----:B------:R-:W-:Y:S02]  /*75f0*/  FMUL.FTZ R88, R100, R88 ;  /* 0x0000005864587220 */ /* 0x000fe40000410000 */
[----:B--2---:R-:W-:Y:S02]  /*7600*/  FFMA.FTZ R2, R16, c[0x0][0x2d0], -R110 ;  /* 0x0000b40010027a23 */ /* 0x004fe4000001086e */
[----:B------:R-:W-:Y:S02]  /*7610*/  FMUL.FTZ R16, R102, R124 ;  /* 0x0000007c66107220 */ /* 0x000fe40000410000 */
[C---:B------:R-:W-:Y:S01]  /*7620*/  FMUL.FTZ R89, R100.reuse, R89 ;  /* 0x0000005964597220 */ /* 0x040fe20000410000 */
[----:B------:R2:W5:Y:S01]  /*7630*/  MUFU.EX2 R9, R2 ;  /* 0x0000000200097308 */ /* 0x0005620000000800 */
[C---:B------:R-:W-:Y:S02]  /*7640*/  FMUL.FTZ R92, R100.reuse, R92 ;  /* 0x0000005c645c7220 */ /* 0x040fe40000410000 */
[C---:B------:R-:W-:Y:S02]  /*7650*/  FMUL.FTZ R93, R100.reuse, R93 ;  /* 0x0000005d645d7220 */ /* 0x040fe40000410000 */
[----:B---3--:R-:W-:Y:S02]  /*7660*/  FMUL.FTZ R60, R100, R168 ;  /* 0x000000a8643c7220 */ /* 0x008fe40000410000 */
[C---:B------:R-:W-:Y:S02]  /*7670*/  FMUL.FTZ R98, R101.reuse, R98 ;  /* 0x0000006265627220 */ /* 0x040fe40000410000 */
[C---:B------:R-:W-:Y:S02]  /*7680*/  FMUL.FTZ R99, R101.reuse, R99 ;  /* 0x0000006365637220 */ /* 0x040fe40000410000 */
[--C-:B-1----:R-:W-:Y:S01]  /*7690*/  FFMA.FTZ R3, R18, c[0x0][0x2d0], -R111.reuse ;  /* 0x0000b40012037a23 */ /* 0x102fe2000001086f */
[----:B----4-:R-:W-:Y:S01]  /*76a0*/  MOV R137, R32 ;  /* 0x0000002000897202 */ /* 0x010fe20000000f00 */
[----:B------:R-:W-:Y:S02]  /*76b0*/  FMUL.FTZ R18, R101, R126 ;  /* 0x0000007e65127220 */ /* 0x000fe40000410000 */
[----:B------:R1:W3:Y:S01]  /*76c0*/  MUFU.EX2 R4, R3 ;  /* 0x0000000300047308 */ /* 0x0002e20000000800 */
[----:B--2---:R-:W2:Y:S01]  /*76d0*/  SHFL.BFLY PT, R2, R0, 0x1, 0x1f ;  /* 0x0c201f0000027f89 */ /* 0x004ea200000e0000 */
[----:B-----5:R-:W-:Y:S01]  /*76e0*/  MOV R185, R9 ;  /* 0x0000000900b97202 */ /* 0x020fe20000000f00 */
[----:B------:R-:W-:Y:S03]  /*76f0*/  FMUL.FTZ R9, R100, R113 ;  /* 0x0000007164097220 */ /* 0x000fe60000410000 */
[----:B------:R-:W-:Y:S01]  /*7700*/  F2FP.BF16.PACK_AB R118, R34, R185 ;  /* 0x000000b92276723e */ /* 0x000fe200000010ff */
[--C-:B-1----:R-:W-:Y:S04]  /*7710*/  FFMA.FTZ R3, R189, c[0x0][0x2d0], -R176.reuse ;  /* 0x0000b400bd037a23 */ /* 0x102fe800000108b0 */
[----:B------:R1:W4:Y:S01]  /*7720*/  MUFU.EX2 R35, R3 ;  /* 0x0000000300237308 */ /* 0x0003220000000800 */
[----:B--2---:R-:W-:Y:S01]  /*7730*/  FMNMX.FTZ R2, R2, R0, !PT ;  /* 0x0000000002027209 */ /* 0x004fe20007810000 */
[----:B------:R-:W-:Y:S02]  /*7740*/  FFMA.FTZ R0, R19, c[0x0][0x2d0], -R111 ;  /* 0x0000b40013007a23 */ /* 0x000fe4000001086f */
[----:B------:R-:W-:Y:S02]  /*7750*/  FMUL.FTZ R19, R101, R127 ;  /* 0x0000007f65137220 */ /* 0x000fe40000410000 */
[----:B------:R-:W-:Y:S04]  /*7760*/  LDSM.16.MT88.4 R124, [R221+0x2100] ;  /* 0x00210000dd7c783b */ /* 0x000fe80000004200 */
[----:B------:R2:W-:Y:S01]  /*7770*/  MUFU.EX2 R5, R0 ;  /* 0x0000000000057308 */ /* 0x0005e20000000800 */
[----:B-1----:R-:W-:Y:S01]  /*7780*/  FFMA.FTZ R3, R184, c[0x0][0x2d0], -R176 ;  /* 0x0000b400b8037a23 */ /* 0x002fe200000108b0 */
[----:B---3--:R-:W-:Y:S02]  /*7790*/  MOV R184, R4 ;  /* 0x0000000400b87202 */ /* 0x008fe40000000f00 */
[----:B----4-:R-:W-:Y:S06]  /*77a0*/  MOV R132, R35 ;  /* 0x0000002300847202 */ /* 0x010fec0000000f00 */
[----:B------:R1:W-:Y:S01]  /*77b0*/  MUFU.EX2 R33, R3 ;  /* 0x0000000300217308 */ /* 0x0003e20000000800 */
[----:B--2---:R-:W-:Y:S02]  /*77c0*/  FADD.FTZ R0, -R2, R107 ;  /* 0x0000006b02007221 */ /* 0x004fe40000010100 */
[----:B------:R-:W-:Y:S02]  /*77d0*/  FFMA.FTZ R107, R207, c[0x0][0x2d0], -R110 ;  /* 0x0000b400cf6b7a23 */ /* 0x000fe4000001086e */
[----:B------:R-:W-:Y:S06]  /*77e0*/  FMUL.FTZ R0, R0, c[0x0][0x2d0] ;  /* 0x0000b40000007a20 */ /* 0x000fec0000410000 */
[----:B------:R-:W2:Y:S01]  /*77f0*/  MUFU.EX2 R0, R0 ;  /* 0x0000000000007308 */ /* 0x000ea20000000800 */
[--C-:B-1----:R-:W-:Y:S09]  /*7800*/  FFMA.FTZ R3, R181, c[0x0][0x2d0], -R176.reuse ;  /* 0x0000b400b5037a23 */ /* 0x102ff200000108b0 */
[----:B------:R1:W-:Y:S01]  /*7810*/  MUFU.EX2 R186, R3 ;  /* 0x0000000300ba7308 */ /* 0x0003e20000000800 */
[C---:B--2---:R-:W-:Y:S02]  /*7820*/  FMUL.FTZ R10, R0.reuse, R114 ;  /* 0x00000072000a7220 */ /* 0x044fe40000410000 */
[C---:B------:R-:W-:Y:S02]  /*7830*/  FMUL.FTZ R11, R0.reuse, R115 ;  /* 0x00000073000b7220 */ /* 0x040fe40000410000 */
[C---:B------:R-:W-:Y:S02]  /*7840*/  FMUL.FTZ R26, R0.reuse, R134 ;  /* 0x00000086001a7220 */ /* 0x040fe40000410000 */
[C---:B------:R-:W-:Y:S03]  /*7850*/  FMUL.FTZ R27, R0.reuse, R135 ;  /* 0x00000087001b7220 */ /* 0x040fe60000410000 */
[----:B------:R2:W-:Y:S01]  /*7860*/  MUFU.EX2 R134, R56 ;  /* 0x0000003800867308 */ /* 0x0005e20000000800 */
[C---:B------:R-:W-:Y:S02]  /*7870*/  FMUL.FTZ R31, R0.reuse, R139 ;  /* 0x0000008b001f7220 */ /* 0x040fe40000410000 */
[----:B------:R-:W-:Y:S01]  /*7880*/  FMUL.FTZ R30, R0, R138 ;  /* 0x0000008a001e7220 */ /* 0x000fe20000410000 */
[----:B------:R-:W-:Y:S01]  /*7890*/  MOV R138, R33 ;  /* 0x00000021008a7202 */ /* 0x000fe20000000f00 */
[----:B-1----:R-:W-:Y:S01]  /*78a0*/  FFMA.FTZ R3, R180, c[0x0][0x2d0], -R176 ;  /* 0x0000b400b4037a23 */ /* 0x002fe200000108b0 */
[----:B------:R-:W-:Y:S01]  /*78b0*/  MOV R180, R8 ;  /* 0x0000000800b47202 */ /* 0x000fe20000000f00 */
[----:B------:R-:W-:Y:S01]  /*78c0*/  FMUL.FTZ R8, R100, R112 ;  /* 0x0000007064087220 */ /* 0x000fe20000410000 */
[----:B------:R-:W-:Y:S01]  /*78d0*/  F2FP.BF16.PACK_AB R112, R33, R35 ;  /* 0x000000232170723e */ /* 0x000fe200000010ff */
[----:B------:R-:W-:Y:S01]  /*78e0*/  FMUL.FTZ R35, R101, R143 ;  /* 0x0000008f65237220 */ /* 0x000fe20000410000 */
[----:B------:R-:W1:Y:S01]  /*78f0*/  MUFU.EX2 R40, R3 ;  /* 0x0000000300287308 */ /* 0x000e620000000800 */
[----:B------:R-:W-:Y:S02]  /*7900*/  FMUL.FTZ R33, R102, R141 ;  /* 0x0000008d66217220 */ /* 0x000fe40000410000 */
[C---:B------:R-:W-:Y:S02]  /*7910*/  FMUL.FTZ R42, R0.reuse, R150 ;  /* 0x00000096002a7220 */ /* 0x040fe40000410000 */
[C---:B------:R-:W-:Y:S02]  /*7920*/  FMUL.FTZ R43, R0.reuse, R151 ;  /* 0x00000097002b7220 */ /* 0x040fe40000410000 */
[C---:B------:R-:W-:Y:S02]  /*7930*/  FMUL.FTZ R46, R0.reuse, R154 ;  /* 0x0000009a002e7220 */ /* 0x040fe40000410000 */
[C---:B------:R-:W-:Y:S01]  /*7940*/  FMUL.FTZ R47, R0.reuse, R155 ;  /* 0x0000009b002f7220 */ /* 0x040fe20000410000 */
[----:B------:R3:W-:Y:S01]  /*7950*/  MUFU.EX2 R141, R48 ;  /* 0x00000030008d7308 */ /* 0x0007e20000000800 */
[C---:B------:R-:W-:Y:S02]  /*7960*/  FMUL.FTZ R58, R0.reuse, R166 ;  /* 0x000000a6003a7220 */ /* 0x040fe40000410000 */
[----:B------:R-:W-:Y:S02]  /*7970*/  FMUL.FTZ R59, R0, R167 ;  /* 0x000000a7003b7220 */ /* 0x000fe40000410000 */
[----:B--2---:R-:W-:Y:S02]  /*7980*/  FMUL.FTZ R56, R100, R164 ;  /* 0x000000a464387220 */ /* 0x004fe40000410000 */
[C---:B------:R-:W-:Y:S02]  /*7990*/  FMUL.FTZ R62, R0.reuse, R170 ;  /* 0x000000aa003e7220 */ /* 0x040fe40000410000 */
[C---:B------:R-:W-:Y:S01]  /*79a0*/  FMUL.FTZ R63, R0.reuse, R171 ;  /* 0x000000ab003f7220 */ /* 0x040fe20000410000 */
[----:B------:R2:W-:Y:S01]  /*79b0*/  MUFU.EX2 R135, R64 ;  /* 0x0000004000877308 */ /* 0x0005e20000000800 */
[C---:B------:R-:W-:Y:S02]  /*79c0*/  FMUL.FTZ R74, R0.reuse, R74 ;  /* 0x0000004a004a7220 */ /* 0x040fe40000410000 */
[----:B------:R-:W-:Y:S01]  /*79d0*/  FMUL.FTZ R75, R0, R75 ;  /* 0x0000004b004b7220 */ /* 0x000fe20000410000 */
[----:B-1----:R-:W-:Y:S01]  /*79e0*/  F2FP.BF16.PACK_AB R114, R40, R186 ;  /* 0x000000ba2872723e */ /* 0x002fe200000010ff */
[----:B------:R-:W-:Y:S01]  /*79f0*/  FMUL.FTZ R3, R2, c[0x0][0x2d0] ;  /* 0x0000b40002037a20 */ /* 0x000fe20000410000 */
[----:B------:R-:W-:Y:S01]  /*7a00*/  MOV R139, R40 ;  /* 0x00000028008b7202 */ /* 0x000fe20000000f00 */
[----:B------:R-:W-:Y:S02]  /*7a10*/  FFMA.FTZ R40, R191, c[0x0][0x2d0], -R110 ;  /* 0x0000b400bf287a23 */ /* 0x000fe4000001086e */
[--C-:B------:R-:W-:Y:S01]  /*7a20*/  FFMA.FTZ R4, R187, c[0x0][0x2d0], -R3.reuse ;  /* 0x0000b400bb047a23 */ /* 0x100fe20000010803 */
[----:B------:R-:W-:Y:S01]  /*7a30*/  MOV R187, R5 ;  /* 0x0000000500bb7202 */ /* 0x000fe20000000f00 */
[----:B------:R-:W-:Y:S01]  /*7a40*/  FMUL.FTZ R5, R102, R117 ;  /* 0x0000007566057220 */ /* 0x000fe20000410000 */
[----:B------:R-:W-:Y:S01]  /*7a50*/  F2FP.BF16.PACK_AB R117, R32, R182 ;  /* 0x000000b62075723e */ /* 0x000fe200000010ff */
[----:B------:R1:W-:Y:S01]  /*7a60*/  MUFU.EX2 R216, R4 ;  /* 0x0000000400d87308 */ /* 0x0003e20000000800 */
[----:B------:R-:W-:Y:S01]  /*7a70*/  F2FP.BF16.PACK_AB R119, R187, R184 ;  /* 0x000000b8bb77723e */ /* 0x000fe200000010ff */
[C---:B------:R-:W-:Y:S01]  /*7a80*/  FMUL.FTZ R32, R102.reuse, R140 ;  /* 0x0000008c66207220 */ /* 0x040fe20000410000 */
[----:B------:R-:W-:Y:S01]  /*7a90*/  MOV R140, R34 ;  /* 0x00000022008c7202 */ /* 0x000fe20000000f00 */
[----:B------:R-:W-:Y:S02]  /*7aa0*/  FMUL.FTZ R34, R101, R142 ;  /* 0x0000008e65227220 */ /* 0x000fe40000410000 */
[----:B---3--:R-:W-:Y:S02]  /*7ab0*/  FMUL.FTZ R48, R102, R156 ;  /* 0x0000009c66307220 */ /* 0x008fe40000410000 */
[----:B------:R-:W-:Y:S01]  /*7ac0*/  FMUL.FTZ R78, R0, R78 ;  /* 0x0000004e004e7220 */ /* 0x000fe20000410000 */
[----:B------:R-:W-:Y:S01]  /*7ad0*/  LDSM.16.MT88.4 R156, [R221+0x1d00] ;  /* 0x001d0000dd9c783b */ /* 0x000fe20000004200 */
[----:B------:R3:W-:Y:S01]  /*7ae0*/  MUFU.EX2 R191, R106 ;  /* 0x0000006a00bf7308 */ /* 0x0007e20000000800 */
[----:B--2---:R-:W-:Y:S02]  /*7af0*/  FMUL.FTZ R64, R102, R172 ;  /* 0x000000ac66407220 */ /* 0x004fe40000410000 */
[C---:B------:R-:W-:Y:S02]  /*7b00*/  FMUL.FTZ R79, R0.reuse, R79 ;  /* 0x0000004f004f7220 */ /* 0x040fe40000410000 */
[C---:B------:R-:W-:Y:S02]  /*7b10*/  FMUL.FTZ R90, R0.reuse, R90 ;  /* 0x0000005a005a7220 */ /* 0x040fe40000410000 */
[C---:B------:R-:W-:Y:S01]  /*7b20*/  FMUL.FTZ R91, R0.reuse, R91 ;  /* 0x0000005b005b7220 */ /* 0x040fe20000410000 */
[----:B------:R-:W-:Y:S01]  /*7b30*/  LDSM.16.MT88.4 R172, [R222+0x1d00] ;  /* 0x001d0000deac783b */ /* 0x000fe20000004200 */
[C---:B------:R-:W-:Y:S01]  /*7b40*/  FMUL.FTZ R94, R0.reuse, R94 ;  /* 0x0000005e005e7220 */ /* 0x040fe20000410000 */
[----:B------:R2:W-:Y:S01]  /*7b50*/  MUFU.EX2 R142, R40 ;  /* 0x00000028008e7308 */ /* 0x0005e20000000800 */
[----:B------:R-:W-:Y:S02]  /*7b60*/  FMUL.FTZ R95, R0, R95 ;  /* 0x0000005f005f7220 */ /* 0x000fe40000410000 */
[--C-:B------:R-:W-:Y:S02]  /*7b70*/  FFMA.FTZ R108, R108, c[0x0][0x2d0], -R3.reuse ;  /* 0x0000b4006c6c7a23 */ /* 0x100fe40000010803 */
[--C-:B-1----:R-:W-:Y:S05]  /*7b80*/  FFMA.FTZ R4, R188, c[0x0][0x2d0], -R3.reuse ;  /* 0x0000b400bc047a23 */ /* 0x102fea0000010803 */
[----:B------:R1:W4:Y:S01]  /*7b90*/  MUFU.EX2 R217, R4 ;  /* 0x0000000400d97308 */ /* 0x0003220000000800 */
[----:B---3--:R-:W-:Y:S02]  /*7ba0*/  FFMA.FTZ R106, R198, c[0x0][0x2d0], -R176 ;  /* 0x0000b400c66a7a23 */ /* 0x008fe400000108b0 */
[----:B--2---:R-:W-:Y:S02]  /*7bb0*/  FMUL.FTZ R40, R100, R148 ;  /* 0x0000009464287220 */ /* 0x004fe40000410000 */
[--C-:B-1----:R-:W-:Y:S01]  /*7bc0*/  FFMA.FTZ R4, R14, c[0x0][0x2d0], -R3.reuse ;  /* 0x0000b4000e047a23 */ /* 0x102fe20000010803 */
[----:B----4-:R-:W-:Y:S01]  /*7bd0*/  F2FP.BF16.PACK_AB R113, R217, R216 ;  /* 0x000000d8d971723e */ /* 0x010fe200000010ff */
[C---:B------:R-:W-:Y:S03]  /*7be0*/  FMUL.FTZ R14, R0.reuse, R122 ;  /* 0x0000007a000e7220 */ /* 0x040fe60000410000 */
[----:B------:R1:W-:Y:S02]  /*7bf0*/  MUFU.EX2 R219, R4 ;  /* 0x0000000400db7308 */ /* 0x0003e40000000800 */
[--C-:B-1----:R-:W-:Y:S02]  /*7c00*/  FFMA.FTZ R4, R15, c[0x0][0x2d0], -R3.reuse ;  /* 0x0000b4000f047a23 */ /* 0x102fe40000010803 */
[----:B------:R-:W-:Y:S06]  /*7c10*/  FMUL.FTZ R15, R0, R123 ;  /* 0x0000007b000f7220 */ /* 0x000fec0000410000 */
[----:B------:R1:W2:Y:S01]  /*7c20*/  MUFU.EX2 R228, R4 ;  /* 0x0000000400e47308 */ /* 0x0002a20000000800 */
[----:B------:R-:W3:Y:S01]  /*7c30*/  LDSM.16.MT88.4 R120, [R222+0x1100] ;  /* 0x00110000de78783b */ /* 0x000ee20000004200 */
[----:B-1----:R-:W-:Y:S01]  /*7c40*/  FMUL.FTZ R4, R102, R116 ;  /* 0x0000007466047220 */ /* 0x002fe20000410000 */
[----:B------:R-:W-:Y:S02]  /*7c50*/  F2FP.BF16.PACK_AB R116, R180, R183 ;  /* 0x000000b7b474723e */ /* 0x000fe400000010ff */
[----:B--2---:R-:W-:Y:S05]  /*7c60*/  F2FP.BF16.PACK_AB R115, R228, R219 ;  /* 0x000000dbe473723e */ /* 0x004fea00000010ff */
[-C--:B------:R-:W-:Y:S08]  /*7c70*/  HMMA.16816.F32.BF16 R4, R116, R20.reuse, R4 ;  /* 0x000000147404723c */ /* 0x080ff00000041804 */
[C---:B------:R-:W-:Y:S07]  /*7c80*/  HMMA.16816.F32.BF16 R8, R112.reuse, R20, R8 ;  /* 0x000000147008723c */ /* 0x040fee0000041808 */
[C---:B------:R-:W-:Y:S01]  /*7c90*/  FMUL.FTZ R20, R102.reuse, R128 ;  /* 0x0000008066147220 */ /* 0x040fe20000410000 */
[-C--:B------:R-:W-:Y:S04]  /*7ca0*/  HMMA.16816.F32.BF16 R12, R112, R22.reuse, R12 ;  /* 0x00000016700c723c */ /* 0x080fe8000004180c */
[----:B------:R-:W-:Y:S04]  /*7cb0*/  FMUL.FTZ R21, R102, R129 ;  /* 0x0000008166157220 */ /* 0x000fe80000410000 */
[C---:B------:R-:W-:Y:S07]  /*7cc0*/  HMMA.16816.F32.BF16 R16, R116.reuse, R22, R16 ;  /* 0x000000167410723c */ /* 0x040fee0000041810 */
[C---:B------:R-:W-:Y:S02]  /*7cd0*/  FMUL.FTZ R22, R101.reuse, R130 ;  /* 0x0000008265167220 */ /* 0x040fe40000410000 */
[C---:B------:R-:W-:Y:S02]  /*7ce0*/  FMUL.FTZ R23, R101.reuse, R131 ;  /* 0x0000008365177220 */ /* 0x040fe40000410000 */
[----:B------:R-:W-:Y:S05]  /*7cf0*/  LDSM.16.MT88.4 R128, [R222+0x500] ;  /* 0x00050000de80783b */ /* 0x000fea0000004200 */
[-C--:B------:R-:W-:Y:S08]  /*7d00*/  HMMA.16816.F32.BF16 R20, R116, R36.reuse, R20 ;  /* 0x000000247414723c */ /* 0x080ff00000041814 */
[C---:B------:R-:W-:Y:S07]  /*7d10*/  HMMA.16816.F32.BF16 R24, R112.reuse, R36, R24 ;  /* 0x000000247018723c */ /* 0x040fee0000041818 */
[--C-:B------:R-:W-:Y:S01]  /*7d20*/  FFMA.FTZ R36, R190, c[0x0][0x2d0], -R110.reuse ;  /* 0x0000b400be247a23 */ /* 0x100fe2000001086e */
[-C--:B------:R-:W-:Y:S01]  /*7d30*/  HMMA.16816.F32.BF16 R28, R112, R38.reuse, R28 ;  /* 0x00000026701c723c */ /* 0x080fe2000004181c */
[----:B------:R1:W-:Y:S03]  /*7d40*/  MUFU.EX2 R190, R44 ;  /* 0x0000002c00be7308 */ /* 0x0003e60000000800 */
[----:B------:R-:W-:Y:S04]  /*7d50*/  FMUL.FTZ R37, R102, R145 ;  /* 0x0000009166257220 */ /* 0x000fe80000410000 */
[C---:B------:R-:W-:Y:S03]  /*7d60*/  HMMA.16816.F32.BF16 R32, R116.reuse, R38, R32 ;  /* 0x000000267420723c */ /* 0x040fe60000041820 */
[----:B------:R2:W4:Y:S04]  /*7d70*/  MUFU.EX2 R143, R36 ;  /* 0x00000024008f7308 */ /* 0x0005280000000800 */
[C---:B------:R-:W-:Y:S02]  /*7d80*/  FMUL.FTZ R38, R101.reuse, R146 ;  /* 0x0000009265267220 */ /* 0x040fe40000410000 */
[----:B------:R-:W-:Y:S03]  /*7d90*/  FMUL.FTZ R39, R101, R147 ;  /* 0x0000009365277220 */ /* 0x000fe60000410000 */
[----:B-1----:R-:W-:Y:S02]  /*7da0*/  FMUL.FTZ R44, R100, R152 ;  /* 0x00000098642c7220 */ /* 0x002fe40000410000 */
[----:B--2---:R-:W-:Y:S02]  /*7db0*/  FMUL.FTZ R36, R102, R144 ;  /* 0x0000009066247220 */ /* 0x004fe40000410000 */
[----:B------:R1:W-:Y:S05]  /*7dc0*/  MUFU.EX2 R144, R106 ;  /* 0x0000006a00907308 */ /* 0x0003ea0000000800 */
[-C--:B------:R-:W-:Y:S08]  /*7dd0*/  HMMA.16816.F32.BF16 R36, R116, R52.reuse, R36 ;  /* 0x000000347424723c */ /* 0x080ff00000041824 */
[C---:B------:R-:W-:Y:S07]  /*7de0*/  HMMA.16816.F32.BF16 R40, R112.reuse, R52, R40 ;  /* 0x000000347028723c */ /* 0x040fee0000041828 */
[----:B------:R-:W-:Y:S01]  /*7df0*/  FFMA.FTZ R52, R193, c[0x0][0x2d0], -R110 ;  /* 0x0000b400c1347a23 */ /* 0x000fe2000001086e */
[-C--:B------:R-:W-:Y:S03]  /*7e00*/  HMMA.16816.F32.BF16 R44, R112, R54.reuse, R44 ;  /* 0x00000036702c723c */ /* 0x080fe6000004182c */
[----:B------:R2:W5:Y:S01]  /*7e10*/  MUFU.EX2 R181, R52 ;  /* 0x0000003400b57308 */ /* 0x0005620000000800 */
[--C-:B-1----:R-:W-:Y:S02]  /*7e20*/  FFMA.FTZ R106, R200, c[0x0][0x2d0], -R3.reuse ;  /* 0x0000b400c86a7a23 */ /* 0x102fe40000010803 */
[C---:B------:R-:W-:Y:S02]  /*7e30*/  FMUL.FTZ R53, R102.reuse, R161 ;  /* 0x000000a166357220 */ /* 0x040fe40000410000 */
[C---:B------:R-:W-:Y:S05]  /*7e40*/  HMMA.16816.F32.BF16 R48, R116.reuse, R54, R48 ;  /* 0x000000367430723c */ /* 0x040fea0000041830 */
[----:B------:R1:W-:Y:S02]  /*7e50*/  MUFU.EX2 R198, R106 ;  /* 0x0000006a00c67308 */ /* 0x0003e40000000800 */
[C---:B------:R-:W-:Y:S02]  /*7e60*/  FMUL.FTZ R54, R101.reuse, R162 ;  /* 0x000000a265367220 */ /* 0x040fe40000410000 */
[----:B------:R-:W-:Y:S03]  /*7e70*/  FMUL.FTZ R55, R101, R163 ;  /* 0x000000a365377220 */ /* 0x000fe60000410000 */
[----:B--2---:R-:W-:Y:S07]  /*7e80*/  FMUL.FTZ R52, R102, R160 ;  /* 0x000000a066347220 */ /* 0x004fee0000410000 */
[-C--:B---3--:R-:W-:Y:S03]  /*7e90*/  HMMA.16816.F32.BF16 R52, R116, R120.reuse, R52 ;  /* 0x000000787434723c */ /* 0x088fe60000041834 */
[--C-:B-1----:R-:W-:Y:S04]  /*7ea0*/  FFMA.FTZ R106, R201, c[0x0][0x2d0], -R3.reuse ;  /* 0x0000b400c96a7a23 */ /* 0x102fe80000010803 */
[----:B------:R1:W2:Y:S01]  /*7eb0*/  MUFU.EX2 R197, R106 ;  /* 0x0000006a00c57308 */ /* 0x0002a20000000800 */
[C---:B------:R-:W-:Y:S08]  /*7ec0*/  HMMA.16816.F32.BF16 R56, R112.reuse, R120, R56 ;  /* 0x000000787038723c */ /* 0x040ff00000041838 */
[-C--:B------:R-:W-:Y:S08]  /*7ed0*/  HMMA.16816.F32.BF16 R60, R112, R122.reuse, R60 ;  /* 0x0000007a703c723c */ /* 0x080ff0000004183c */
[C---:B------:R-:W-:Y:S01]  /*7ee0*/  HMMA.16816.F32.BF16 R64, R116.reuse, R122, R64 ;  /* 0x0000007a7440723c */ /* 0x040fe20000041840 */
[----:B------:R-:W3:Y:S03]  /*7ef0*/  LDSM.16.MT88.4 R120, [R222+0x2100] ;  /* 0x00210000de78783b */ /* 0x000ee60000004200 */
[--C-:B-1----:R-:W-:Y:S04]  /*7f00*/  FFMA.FTZ R106, R202, c[0x0][0x2d0], -R176.reuse ;  /* 0x0000b400ca6a7a23 */ /* 0x102fe800000108b0 */
[-C--:B------:R-:W-:Y:S01]  /*7f10*/  HMMA.16816.F32.BF16 R68, R116, R124.reuse, R68 ;  /* 0x0000007c7444723c */ /* 0x080fe20000041844 */
[----:B------:R1:W-:Y:S07]  /*7f20*/  MUFU.EX2 R252, R106 ;  /* 0x0000006a00fc7308 */ /* 0x0003ee0000000800 */
[C---:B------:R-:W-:Y:S08]  /*7f30*/  HMMA.16816.F32.BF16 R72, R112.reuse, R124, R72 ;  /* 0x0000007c7048723c */ /* 0x040ff00000041848 */
[-C--:B------:R-:W-:Y:S08]  /*7f40*/  HMMA.16816.F32.BF16 R76, R112, R126.reuse, R76 ;  /* 0x0000007e704c723c */ /* 0x080ff0000004184c */
[C---:B------:R-:W-:Y:S01]  /*7f50*/  HMMA.16816.F32.BF16 R80, R116.reuse, R126, R80 ;  /* 0x0000007e7450723c */ /* 0x040fe20000041850 */
[----:B------:R-:W2:Y:S03]  /*7f60*/  LDSM.16.MT88.4 R124, [R221+0x500] ;  /* 0x00050000dd7c783b */ /* 0x000ea60000004200 */
[----:B-1----:R-:W-:Y:S04]  /*7f70*/  FFMA.FTZ R106, R203, c[0x0][0x2d0], -R176 ;  /* 0x0000b400cb6a7a23 */ /* 0x002fe800000108b0 */
[----:B------:R1:W1:Y:S01]  /*7f80*/  MUFU.EX2 R251, R106 ;  /* 0x0000006a00fb7308 */ /* 0x0002620000000800 */
[-C--:B---3--:R-:W-:Y:S08]  /*7f90*/  HMMA.16816.F32.BF16 R84, R116, R120.reuse, R84 ;  /* 0x000000787454723c */ /* 0x088ff00000041854 */
[C---:B------:R-:W-:Y:S08]  /*7fa0*/  HMMA.16816.F32.BF16 R88, R112.reuse, R120, R88 ;  /* 0x000000787058723c */ /* 0x040ff00000041858 */
[-C--:B------:R-:W-:Y:S04]  /*7fb0*/  HMMA.16816.F32.BF16 R92, R112, R122.reuse, R92 ;  /* 0x0000007a705c723c */ /* 0x080fe8000004185c */
[--C-:B-1----:R-:W-:Y:S04]  /*7fc0*/  FFMA.FTZ R106, R204, c[0x0][0x2d0], -R3.reuse ;  /* 0x0000b400cc6a7a23 */ /* 0x102fe80000010803 */
[----:B------:R-:W-:Y:S01]  /*7fd0*/  HMMA.16816.F32.BF16 R96, R116, R122, R96 ;  /* 0x0000007a7460723c */ /* 0x000fe20000041860 */
[----:B------:R-:W1:Y:S01]  /*7fe0*/  LDSM.16.MT88.4 R120, [R221+0x1500] ;  /* 0x00150000dd78783b */ /* 0x000e620000004200 */
[----:B------:R3:W-:Y:S02]  /*7ff0*/  MUFU.EX2 R195, R106 ;  /* 0x0000006a00c37308 */ /* 0x0007e40000000800 */
[----:B----4-:R-:W-:Y:S02]  /*8000*/  F2FP.BF16.PACK_AB R112, R142, R143 ;  /* 0x0000008f8e70723e */ /* 0x010fe400000010ff */
[----:B-----5:R-:W-:Y:S02]  /*8010*/  F2FP.BF16.PACK_AB R114, R134, R181 ;  /* 0x000000b58672723e */ /* 0x020fe400000010ff */
[----:B------:R-:W-:Y:S04]  /*8020*/  F2FP.BF16.PACK_AB R113, R141, R190 ;  /* 0x000000be8d71723e */ /* 0x000fe800000010ff */
[----:B------:R-:W-:Y:S02]  /*8030*/  F2FP.BF16.PACK_AB R115, R135, R133 ;  /* 0x000000858773723e */ /* 0x000fe400000010ff */
[----:B------:R-:W-:Y:S02]  /*8040*/  F2FP.BF16.PACK_AB R116, R144, R191 ;  /* 0x000000bf9074723e */ /* 0x000fe400000010ff */
[----:B--2---:R-:W-:Y:S02]  /*8050*/  F2FP.BF16.PACK_AB R117, R197, R198 ;  /* 0x000000c6c575723e */ /* 0x004fe400000010ff */
[----:B------:R-:W-:Y:S01]  /*8060*/  F2FP.BF16.PACK_AB R118, R251, R252 ;  /* 0x000000fcfb76723e */ /* 0x000fe200000010ff */
[-C--:B------:R-:W-:Y:S05]  /*8070*/  HMMA.16816.F32.BF16 R4, R112, R124.reuse, R4 ;  /* 0x0000007c7004723c */ /* 0x080fea0000041804 */
[----:B---3--:R-:W-:Y:S04]  /*8080*/  FFMA.FTZ R106, R205, c[0x0][0x2d0], -R3 ;  /* 0x0000b400cd6a7a23 */ /* 0x008fe80000010803 */
[----:B------:R2:W3:Y:S03]  /*8090*/  MUFU.EX2 R192, R106 ;  /* 0x0000006a00c07308 */ /* 0x0004e60000000800 */
[--C-:B--2---:R-:W-:Y:S01]  /*80a0*/  FFMA.FTZ R106, R210, c[0x0][0x2d0], -R110.reuse ;  /* 0x0000b400d26a7a23 */ /* 0x104fe2000001086e */
[----:B---3--:R-:W-:Y:S06]  /*80b0*/  F2FP.BF16.PACK_AB R119, R192, R195 ;  /* 0x000000c3c077723e */ /* 0x008fec00000010ff */
[----:B------:R2:W-:Y:S01]  /*80c0*/  MUFU.EX2 R248, R106 ;  /* 0x0000006a00f87308 */ /* 0x0005e20000000800 */
[C---:B------:R-:W-:Y:S08]  /*80d0*/  HMMA.16816.F32.BF16 R8, R116.reuse, R124, R8 ;  /* 0x0000007c7408723c */ /* 0x040ff00000041808 */
[-C--:B------:R-:W-:Y:S08]  /*80e0*/  HMMA.16816.F32.BF16 R12, R116, R126.reuse, R12 ;  /* 0x0000007e740c723c */ /* 0x080ff0000004180c */
[C---:B------:R-:W-:Y:S01]  /*80f0*/  HMMA.16816.F32.BF16 R16, R112.reuse, R126, R16 ;  /* 0x0000007e7010723c */ /* 0x040fe20000041810 */
[----:B------:R-:W3:Y:S03]  /*8100*/  LDSM.16.MT88.4 R124, [R222+0x1500] ;  /* 0x00150000de7c783b */ /* 0x000ee60000004200 */
[----:B--2---:R-:W-:Y:S04]  /*8110*/  FFMA.FTZ R106, R211, c[0x0][0x2d0], -R110 ;  /* 0x0000b400d36a7a23 */ /* 0x004fe8000001086e */
[-C--:B------:R-:W-:Y:S01]  /*8120*/  HMMA.16816.F32.BF16 R20, R112, R128.reuse, R20 ;  /* 0x000000807014723c */ /* 0x080fe20000041814 */
[----:B------:R2:W4:Y:S07]  /*8130*/  MUFU.EX2 R249, R106 ;  /* 0x0000006a00f97308 */ /* 0x00052e0000000800 */
[C---:B------:R-:W-:Y:S08]  /*8140*/  HMMA.16816.F32.BF16 R24, R116.reuse, R128, R24 ;  /* 0x000000807418723c */ /* 0x040ff00000041818 */
[-C--:B------:R-:W-:Y:S08]  /*8150*/  HMMA.16816.F32.BF16 R28, R116, R130.reuse, R28 ;  /* 0x00000082741c723c */ /* 0x080ff0000004181c */
[C---:B------:R-:W-:Y:S01]  /*8160*/  HMMA.16816.F32.BF16 R32, R112.reuse, R130, R32 ;  /* 0x000000827020723c */ /* 0x040fe20000041820 */
[----:B------:R-:W5:Y:S03]  /*8170*/  LDSM.16.MT88.4 R128, [R221+0x2500] ;  /* 0x00250000dd80783b */ /* 0x000f660000004200 */
[--C-:B--2---:R-:W-:Y:S04]  /*8180*/  FFMA.FTZ R106, R212, c[0x0][0x2d0], -R111.reuse ;  /* 0x0000b400d46a7a23 */ /* 0x104fe8000001086f */
[-C--:B-1----:R-:W-:Y:S01]  /*8190*/  HMMA.16816.F32.BF16 R36, R112, R120.reuse, R36 ;  /* 0x000000787024723c */ /* 0x082fe20000041824 */
[----:B------:R1:W-:Y:S07]  /*81a0*/  MUFU.EX2 R246, R106 ;  /* 0x0000006a00f67308 */ /* 0x0003ee0000000800 */
[C---:B------:R-:W-:Y:S08]  /*81b0*/  HMMA.16816.F32.BF16 R40, R116.reuse, R120, R40 ;  /* 0x000000787428723c */ /* 0x040ff00000041828 */
[-C--:B------:R-:W-:Y:S08]  /*81c0*/  HMMA.16816.F32.BF16 R44, R116, R122.reuse, R44 ;  /* 0x0000007a742c723c */ /* 0x080ff0000004182c */
[C---:B------:R-:W-:Y:S01]  /*81d0*/  HMMA.16816.F32.BF16 R48, R112.reuse, R122, R48 ;  /* 0x0000007a7030723c */ /* 0x040fe20000041830 */
[----:B------:R-:W2:Y:S03]  /*81e0*/  LDSM.16.MT88.4 R120, [R222+0x2500] ;  /* 0x00250000de78783b */ /* 0x000ea60000004200 */
[--C-:B-1----:R-:W-:Y:S02]  /*81f0*/  FFMA.FTZ R106, R213, c[0x0][0x2d0], -R111.reuse ;  /* 0x0000b400d56a7a23 */ /* 0x102fe4000001086f */
[----:B------:R1:W-:Y:S02]  /*8200*/  MUFU.EX2 R213, R107 ;  /* 0x0000006b00d57308 */ /* 0x0003e40000000800 */
[-C--:B---3--:R-:W-:Y:S08]  /*8210*/  HMMA.16816.F32.BF16 R52, R112, R124.reuse, R52 ;  /* 0x0000007c7034723c */ /* 0x088ff00000041834 */
[C---:B------:R-:W-:Y:S01]  /*8220*/  HMMA.16816.F32.BF16 R56, R116.reuse, R124, R56 ;  /* 0x0000007c7438723c */ /* 0x040fe20000041838 */
[----:B------:R3:W2:Y:S07]  /*8230*/  MUFU.EX2 R247, R106 ;  /* 0x0000006a00f77308 */ /* 0x0006ae0000000800 */
[-C--:B------:R-:W-:Y:S04]  /*8240*/  HMMA.16816.F32.BF16 R60, R116, R126.reuse, R60 ;  /* 0x0000007e743c723c */ /* 0x080fe8000004183c */
[----:B-1----:R-:W-:Y:S01]  /*8250*/  FFMA.FTZ R107, R215, c[0x0][0x2d0], -R176 ;  /* 0x0000b400d76b7a23 */ /* 0x002fe200000108b0 */
[----:B------:R-:W-:Y:S03]  /*8260*/  MOV R215, R135 ;  /* 0x0000008700d77202 */ /* 0x000fe60000000f00 */
[C---:B------:R-:W-:Y:S01]  /*8270*/  HMMA.16816.F32.BF16 R64, R112.reuse, R126, R64 ;  /* 0x0000007e7040723c */ /* 0x040fe20000041840 */
[----:B------:R-:W1:Y:S03]  /*8280*/  LDSM.16.MT88.4 R124, [R221+0x900] ;  /* 0x00090000dd7c783b */ /* 0x000e660000004200 */
[----:B------:R-:W-:Y:S02]  /*8290*/  MOV R135, R132 ;  /* 0x0000008400877202 */ /* 0x000fe40000000f00 */
[----:B------:R-:W-:Y:S02]  /*82a0*/  MOV R132, R182 ;  /* 0x000000b600847202 */ /* 0x000fe40000000f00 */
[-C--:B-----5:R-:W-:Y:S04]  /*82b0*/  HMMA.16816.F32.BF16 R68, R112, R128.reuse, R68 ;  /* 0x000000807044723c */ /* 0x0a0fe80000041844 */
[--C-:B---3--:R-:W-:Y:S04]  /*82c0*/  FFMA.FTZ R106, R206, c[0x0][0x2d0], -R110.reuse ;  /* 0x0000b400ce6a7a23 */ /* 0x108fe8000001086e */
[C---:B------:R-:W-:Y:S01]  /*82d0*/  HMMA.16816.F32.BF16 R72, R116.reuse, R128, R72 ;  /* 0x000000807448723c */ /* 0x040fe20000041848 */
[----:B------:R3:W5:Y:S07]  /*82e0*/  MUFU.EX2 R212, R106 ;  /* 0x0000006a00d47308 */ /* 0x00076e0000000800 */
[-C--:B------:R-:W-:Y:S08]  /*82f0*/  HMMA.16816.F32.BF16 R76, R116, R130.reuse, R76 ;  /* 0x00000082744c723c */ /* 0x080ff0000004184c */
[C---:B------:R-:W-:Y:S01]  /*8300*/  HMMA.16816.F32.BF16 R80, R112.reuse, R130, R80 ;  /* 0x000000827050723c */ /* 0x040fe20000041850 */
[----:B------:R-:W1:Y:S07]  /*8310*/  LDSM.16.MT88.4 R128, [R222+0x900] ;  /* 0x00090000de80783b */ /* 0x000e6e0000004200 */
[-C--:B--2---:R-:W-:Y:S04]  /*8320*/  HMMA.16816.F32.BF16 R84, R112, R120.reuse, R84 ;  /* 0x000000787054723c */ /* 0x084fe80000041854 */
[--C-:B---3--:R-:W-:Y:S02]  /*8330*/  FFMA.FTZ R106, R208, c[0x0][0x2d0], -R111.reuse ;  /* 0x0000b400d06a7a23 */ /* 0x108fe4000001086f */
[----:B------:R2:W-:Y:S02]  /*8340*/  MUFU.EX2 R208, R107 ;  /* 0x0000006b00d07308 */ /* 0x0005e40000000800 */
[C---:B------:R-:W-:Y:S08]  /*8350*/  HMMA.16816.F32.BF16 R88, R116.reuse, R120, R88 ;  /* 0x000000787458723c */ /* 0x040ff00000041858 */
[-C--:B------:R-:W-:Y:S01]  /*8360*/  HMMA.16816.F32.BF16 R92, R116, R122.reuse, R92 ;  /* 0x0000007a745c723c */ /* 0x080fe2000004185c */
[----:B------:R3:W-:Y:S07]  /*8370*/  MUFU.EX2 R211, R106 ;  /* 0x0000006a00d37308 */ /* 0x0007ee0000000800 */
[----:B------:R-:W-:Y:S01]  /*8380*/  HMMA.16816.F32.BF16 R96, R112, R122, R96 ;  /* 0x0000007a7060723c */ /* 0x000fe20000041860 */
[----:B------:R-:W1:Y:S03]  /*8390*/  LDSM.16.MT88.4 R120, [R221+0x1900] ;  /* 0x00190000dd78783b */ /* 0x000e660000004200 */
[----:B--2---:R-:W-:Y:S03]  /*83a0*/  FFMA.FTZ R107, R178, c[0x0][0x2d0], -R110 ;  /* 0x0000b400b26b7a23 */ /* 0x004fe6000001086e */
[----:B----4-:R-:W-:Y:S02]  /*83b0*/  F2FP.BF16.PACK_AB R112, R249, R248 ;  /* 0x000000f8f970723e */ /* 0x010fe400000010ff */
[----:B------:R-:W-:Y:S01]  /*83c0*/  F2FP.BF16.PACK_AB R113, R247, R246 ;  /* 0x000000f6f771723e */ /* 0x000fe200000010ff */
[----:B------:R2:W-:Y:S02]  /*83d0*/  MUFU.EX2 R200, R107 ;  /* 0x0000006b00c87308 */ /* 0x0005e40000000800 */
[----:B-----5:R-:W-:Y:S01]  /*83e0*/  F2FP.BF16.PACK_AB R114, R213, R212 ;  /* 0x000000d4d572723e */ /* 0x020fe200000010ff */
[----:B---3--:R-:W-:Y:S07]  /*83f0*/  FFMA.FTZ R106, R209, c[0x0][0x2d0], -R111 ;  /* 0x0000b400d16a7a23 */ /* 0x008fee000001086f */
[----:B------:R3:W4:Y:S01]  /*8400*/  MUFU.EX2 R210, R106 ;  /* 0x0000006a00d27308 */ /* 0x0007220000000800 */
[--C-:B--2---:R-:W-:Y:S09]  /*8410*/  FFMA.FTZ R107, R241, c[0x0][0x2d0], -R176.reuse ;  /* 0x0000b400f16b7a23 */ /* 0x104ff200000108b0 */
[----:B------:R-:W-:Y:S01]  /*8420*/  MUFU.EX2 R193, R107 ;  /* 0x0000006b00c17308 */ /* 0x000fe20000000800 */
[--C-:B---3--:R-:W-:Y:S01]  /*8430*/  FFMA.FTZ R106, R214, c[0x0][0x2d0], -R176.reuse ;  /* 0x0000b400d66a7a23 */ /* 0x108fe200000108b0 */
[----:B----4-:R-:W-:Y:S08]  /*8440*/  F2FP.BF16.PACK_AB R115, R210, R211 ;  /* 0x000000d3d273723e */ /* 0x010ff000000010ff */
[----:B------:R-:W-:Y:S01]  /*8450*/  MUFU.EX2 R107, R108 ;  /* 0x0000006c006b7308 */ /* 0x000fe20000000800 */
[----:B------:R-:W-:Y:S01]  /*8460*/  MOV R214, R136 ;  /* 0x0000008800d67202 */ /* 0x000fe20000000f00 */
[-C--:B-1----:R-:W-:Y:S03]  /*8470*/  HMMA.16816.F32.BF16 R4, R112, R124.reuse, R4 ;  /* 0x0000007c7004723c */ /* 0x082fe60000041804 */
[----:B------:R-:W-:Y:S05]  /*8480*/  ISETP.GT.AND P4, PT, R250, R214, PT ;  /* 0x000000d6fa00720c */ /* 0x000fea0003f84270 */
[----:B------:R1:W2:Y:S04]  /*8490*/  MUFU.EX2 R209, R106 ;  /* 0x0000006a00d17308 */ /* 0x0002a80000000800 */
[--C-:B-1----:R-:W-:Y:S01]  /*84a0*/  FFMA.FTZ R106, R218, c[0x0][0x2d0], -R3.reuse ;  /* 0x0000b400da6a7a23 */ /* 0x102fe20000010803 */
[----:B--2---:R-:W-:Y:S02]  /*84b0*/  F2FP.BF16.PACK_AB R116, R208, R209 ;  /* 0x000000d1d074723e */ /* 0x004fe400000010ff */
[----:B------:R-:W-:Y:S03]  /*84c0*/  MOV R218, R134 ;  /* 0x0000008600da7202 */ /* 0x000fe60000000f00 */
[----:B------:R1:W-:Y:S01]  /*84d0*/  MUFU.EX2 R189, R106 ;  /* 0x0000006a00bd7308 */ /* 0x0003e20000000800 */
[----:B------:R-:W-:Y:S01]  /*84e0*/  MOV R134, R180 ;  /* 0x000000b400867202 */ /* 0x000fe20000000f00 */
[--C-:B-1----:R-:W-:Y:S01]  /*84f0*/  FFMA.FTZ R106, R229, c[0x0][0x2d0], -R3.reuse ;  /* 0x0000b400e56a7a23 */ /* 0x102fe20000010803 */
[----:B------:R-:W-:Y:S02]  /*8500*/  MOV R229, R133 ;  /* 0x0000008500e57202 */ /* 0x000fe40000000f00 */
[----:B------:R-:W-:Y:S05]  /*8510*/  MOV R133, R183 ;  /* 0x000000b700857202 */ /* 0x000fea0000000f00 */
[----:B------:R1:W2:Y:S02]  /*8520*/  MUFU.EX2 R188, R106 ;  /* 0x0000006a00bc7308 */ /* 0x0002a40000000800 */
[--C-:B-1----:R-:W-:Y:S01]  /*8530*/  FFMA.FTZ R106, R231, c[0x0][0x2d0], -R176.reuse ;  /* 0x0000b400e76a7a23 */ /* 0x102fe200000108b0 */
[----:B--2---:R-:W-:Y:S02]  /*8540*/  F2FP.BF16.PACK_AB R117, R188, R189 ;  /* 0x000000bdbc75723e */ /* 0x004fe400000010ff */
[----:B------:R-:W-:Y:S05]  /*8550*/  MOV R231, R181 ;  /* 0x000000b500e77202 */ /* 0x000fea0000000f00 */
[----:B------:R1:W-:Y:S01]  /*8560*/  MUFU.EX2 R207, R106 ;  /* 0x0000006a00cf7308 */ /* 0x0003e20000000800 */
[----:B------:R-:W-:Y:S01]  /*8570*/  LDSM.16.MT88.4 R180, [R221+0x2d00] ;  /* 0x002d0000ddb4783b */ /* 0x000fe20000004200 */
[----:B-1----:R-:W-:Y:S01]  /*8580*/  FFMA.FTZ R106, R232, c[0x0][0x2d0], -R176 ;  /* 0x0000b400e86a7a23 */ /* 0x002fe200000108b0 */
[----:B------:R-:W-:Y:S07]  /*8590*/  MOV R232, R144 ;  /* 0x0000009000e87202 */ /* 0x000fee0000000f00 */
[----:B------:R1:W2:Y:S02]  /*85a0*/  MUFU.EX2 R206, R106 ;  /* 0x0000006a00ce7308 */ /* 0x0002a40000000800 */
[--C-:B-1----:R-:W-:Y:S01]  /*85b0*/  FFMA.FTZ R106, R233, c[0x0][0x2d0], -R3.reuse ;  /* 0x0000b400e96a7a23 */ /* 0x102fe20000010803 */
[----:B------:R-:W-:Y:S02]  /*85c0*/  MOV R233, R141 ;  /* 0x0000008d00e97202 */ /* 0x000fe40000000f00 */
[----:B------:R-:W-:Y:S05]  /*85d0*/  MOV R141, R187 ;  /* 0x000000bb008d7202 */ /* 0x000fea0000000f00 */
[----:B------:R1:W-:Y:S01]  /*85e0*/  MUFU.EX2 R187, R106 ;  /* 0x0000006a00bb7308 */ /* 0x0003e20000000800 */
[----:B--2---:R-:W-:Y:S01]  /*85f0*/  F2FP.BF16.PACK_AB R118, R206, R207 ;  /* 0x000000cfce76723e */ /* 0x004fe200000010ff */
[----:B-1----:R-:W-:Y:S01]  /*8600*/  FFMA.FTZ R106, R234, c[0x0][0x2d0], -R3 ;  /* 0x0000b400ea6a7a23 */ /* 0x002fe20000010803 */
[----:B------:R-:W-:Y:S02]  /*8610*/  MOV R234, R142 ;  /* 0x0000008e00ea7202 */ /* 0x000fe40000000f00 */
[----:B------:R-:W-:Y:S02]  /*8620*/  MOV R142, R139 ;  /* 0x0000008b008e7202 */ /* 0x000fe40000000f00 */
[----:B------:R-:W-:Y:S03]  /*8630*/  MOV R139, R186 ;  /* 0x000000ba008b7202 */ /* 0x000fe60000000f00 */
[----:B------:R1:W2:Y:S01]  /*8640*/  MUFU.EX2 R186, R106 ;  /* 0x0000006a00ba7308 */ /* 0x0002a20000000800 */
[----:B------:R-:W-:Y:S01]  /*8650*/  MOV R241, R139 ;  /* 0x0000008b00f17202 */ /* 0x000fe20000000f00 */
[--C-:B-1----:R-:W-:Y:S01]  /*8660*/  FFMA.FTZ R106, R237, c[0x0][0x2d0], -R110.reuse ;  /* 0x0000b400ed6a7a23 */ /* 0x102fe2000001086e */
[----:B--2---:R-:W-:Y:S02]  /*8670*/  F2FP.BF16.PACK_AB R119, R186, R187 ;  /* 0x000000bbba77723e */ /* 0x004fe400000010ff */
[----:B------:R-:W-:Y:S05]  /*8680*/  MOV R237, R191 ;  /* 0x000000bf00ed7202 */ /* 0x000fea0000000f00 */
[----:B------:R1:W-:Y:S01]  /*8690*/  MUFU.EX2 R205, R106 ;  /* 0x0000006a00cd7308 */ /* 0x0003e20000000800 */
[C---:B------:R-:W-:Y:S08]  /*86a0*/  HMMA.16816.F32.BF16 R8, R116.reuse, R124, R8 ;  /* 0x0000007c7408723c */ /* 0x040ff00000041808 */
[-C--:B------:R-:W-:Y:S08]  /*86b0*/  HMMA.16816.F32.BF16 R12, R116, R126.reuse, R12 ;  /* 0x0000007e740c723c */ /* 0x080ff0000004180c */
[C---:B------:R-:W-:Y:S01]  /*86c0*/  HMMA.16816.F32.BF16 R16, R112.reuse, R126, R16 ;  /* 0x0000007e7010723c */ /* 0x040fe20000041810 */
[----:B------:R-:W2:Y:S03]  /*86d0*/  LDSM.16.MT88.4 R124, [R222+0x1900] ;  /* 0x00190000de7c783b */ /* 0x000ea60000004200 */
[--C-:B-1----:R-:W-:Y:S01]  /*86e0*/  FFMA.FTZ R106, R235, c[0x0][0x2d0], -R110.reuse ;  /* 0x0000b400eb6a7a23 */ /* 0x102fe2000001086e */
[----:B------:R-:W-:Y:S03]  /*86f0*/  MOV R235, R190 ;  /* 0x000000be00eb7202 */ /* 0x000fe60000000f00 */
[-C--:B------:R-:W-:Y:S01]  /*8700*/  HMMA.16816.F32.BF16 R20, R112, R128.reuse, R20 ;  /* 0x000000807014723c */ /* 0x080fe20000041814 */
[----:B------:R1:W3:Y:S07]  /*8710*/  MUFU.EX2 R204, R106 ;  /* 0x0000006a00cc7308 */ /* 0x0002ee0000000800 */
[C---:B------:R-:W-:Y:S08]  /*8720*/  HMMA.16816.F32.BF16 R24, R116.reuse, R128, R24 ;  /* 0x000000807418723c */ /* 0x040ff00000041818 */
[-C--:B------:R-:W-:Y:S08]  /*8730*/  HMMA.16816.F32.BF16 R28, R116, R130.reuse, R28 ;  /* 0x00000082741c723c */ /* 0x080ff0000004181c */
[C---:B------:R-:W-:Y:S01]  /*8740*/  HMMA.16816.F32.BF16 R32, R112.reuse, R130, R32 ;  /* 0x000000827020723c */ /* 0x040fe20000041820 */
[----:B------:R-:W4:Y:S03]  /*8750*/  LDSM.16.MT88.4 R128, [R221+0x2900] ;  /* 0x00290000dd80783b */ /* 0x000f260000004200 */
[--C-:B-1----:R-:W-:Y:S01]  /*8760*/  FFMA.FTZ R106, R238, c[0x0][0x2d0], -R111.reuse ;  /* 0x0000b400ee6a7a23 */ /* 0x102fe2000001086f */
[----:B------:R-:W-:Y:S02]  /*8770*/  MOV R238, R143 ;  /* 0x0000008f00ee7202 */ /* 0x000fe40000000f00 */
[----:B---3--:R-:W-:Y:S01]  /*8780*/  F2FP.BF16.PACK_AB R108, R204, R205 ;  /* 0x000000cdcc6c723e */ /* 0x008fe200000010ff */
[-C--:B------:R-:W-:Y:S01]  /*8790*/  HMMA.16816.F32.BF16 R36, R112, R120.reuse, R36 ;  /* 0x000000787024723c */ /* 0x080fe20000041824 */
[----:B------:R1:W-:Y:S07]  /*87a0*/  MUFU.EX2 R203, R106 ;  /* 0x0000006a00cb7308 */ /* 0x0003ee0000000800 */
[C---:B------:R-:W-:Y:S08]  /*87b0*/  HMMA.16816.F32.BF16 R40, R116.reuse, R120, R40 ;  /* 0x000000787428723c */ /* 0x040ff00000041828 */
[-C--:B------:R-:W-:Y:S08]  /*87c0*/  HMMA.16816.F32.BF16 R44, R116, R122.reuse, R44 ;  /* 0x0000007a742c723c */ /* 0x080ff0000004182c */
[C---:B------:R-:W-:Y:S01]  /*87d0*/  HMMA.16816.F32.BF16 R48, R112.reuse, R122, R48 ;  /* 0x0000007a7030723c */ /* 0x040fe20000041830 */
[----:B------:R-:W3:Y:S03]  /*87e0*/  LDSM.16.MT88.4 R120, [R222+0x2900] ;  /* 0x00290000de78783b */ /* 0x000ee60000004200 */
[--C-:B-1----:R-:W-:Y:S01]  /*87f0*/  FFMA.FTZ R106, R239, c[0x0][0x2d0], -R111.reuse ;  /* 0x0000b400ef6a7a23 */ /* 0x102fe2000001086f */
[----:B------:R-:W-:Y:S03]  /*8800*/  MOV R239, R142 ;  /* 0x0000008e00ef7202 */ /* 0x000fe60000000f00 */
[-C--:B--2---:R-:W-:Y:S01]  /*8810*/  HMMA.16816.F32.BF16 R52, R112, R124.reuse, R52 ;  /* 0x0000007c7034723c */ /* 0x084fe20000041834 */
[----:B------:R1:W-:Y:S07]  /*8820*/  MUFU.EX2 R201, R106 ;  /* 0x0000006a00c97308 */ /* 0x0003ee0000000800 */
[C---:B------:R-:W-:Y:S08]  /*8830*/  HMMA.16816.F32.BF16 R56, R116.reuse, R124, R56 ;  /* 0x0000007c7438723c */ /* 0x040ff00000041838 */
[-C--:B------:R-:W-:Y:S08]  /*8840*/  HMMA.16816.F32.BF16 R60, R116, R126.reuse, R60 ;  /* 0x0000007e743c723c */ /* 0x080ff0000004183c */
[C---:B------:R-:W-:Y:S01]  /*8850*/  HMMA.16816.F32.BF16 R64, R112.reuse, R126, R64 ;  /* 0x0000007e7040723c */ /* 0x040fe20000041840 */
[----:B------:R-:W2:Y:S03]  /*8860*/  LDSM.16.MT88.4 R124, [R221+0xd00] ;  /* 0x000d0000dd7c783b */ /* 0x000ea60000004200 */
[----:B-1----:R-:W-:Y:S04]  /*8870*/  FFMA.FTZ R106, R177, c[0x0][0x2d0], -R110 ;  /* 0x0000b400b16a7a23 */ /* 0x002fe8000001086e */
[-C--:B----4-:R-:W-:Y:S01]  /*8880*/  HMMA.16816.F32.BF16 R68, R112, R128.reuse, R68 ;  /* 0x000000807044723c */ /* 0x090fe20000041844 */
[----:B------:R1:W4:Y:S07]  /*8890*/  MUFU.EX2 R202, R106 ;  /* 0x0000006a00ca7308 */ /* 0x00032e0000000800 */
[C---:B------:R-:W-:Y:S08]  /*88a0*/  HMMA.16816.F32.BF16 R72, R116.reuse, R128, R72 ;  /* 0x000000807448723c */ /* 0x040ff00000041848 */
[-C--:B------:R-:W-:Y:S08]  /*88b0*/  HMMA.16816.F32.BF16 R76, R116, R130.reuse, R76 ;  /* 0x00000082744c723c */ /* 0x080ff0000004184c */
[C---:B------:R-:W-:Y:S04]  /*88c0*/  HMMA.16816.F32.BF16 R80, R112.reuse, R130, R80 ;  /* 0x000000827050723c */ /* 0x040fe80000041850 */
[--C-:B-1----:R-:W-:Y:S01]  /*88d0*/  FFMA.FTZ R106, R179, c[0x0][0x2d0], -R111.reuse ;  /* 0x0000b400b36a7a23 */ /* 0x102fe2000001086f */
[----:B----4-:R-:W-:Y:S03]  /*88e0*/  F2FP.BF16.PACK_AB R110, R200, R202 ;  /* 0x000000cac86e723e */ /* 0x010fe600000010ff */
[-C--:B---3--:R-:W-:Y:S01]  /*88f0*/  HMMA.16816.F32.BF16 R84, R112, R120.reuse, R84 ;  /* 0x000000787054723c */ /* 0x088fe20000041854 */
[----:B------:R1:W-:Y:S07]  /*8900*/  MUFU.EX2 R199, R106 ;  /* 0x0000006a00c77308 */ /* 0x0003ee0000000800 */
[C---:B------:R-:W-:Y:S08]  /*8910*/  HMMA.16816.F32.BF16 R88, R116.reuse, R120, R88 ;  /* 0x000000787458723c */ /* 0x040ff00000041858 */
[-C--:B------:R-:W-:Y:S08]  /*8920*/  HMMA.16816.F32.BF16 R92, R116, R122.reuse, R92 ;  /* 0x0000007a745c723c */ /* 0x080ff0000004185c */
[----:B------:R-:W-:Y:S04]  /*8930*/  HMMA.16816.F32.BF16 R96, R112, R122, R96 ;  /* 0x0000007a7060723c */ /* 0x000fe80000041860 */
[----:B-1----:R-:W-:Y:S01]  /*8940*/  FFMA.FTZ R106, R236, c[0x0][0x2d0], -R111 ;  /* 0x0000b400ec6a7a23 */ /* 0x002fe2000001086f */
[----:B------:R-:W-:Y:S03]  /*8950*/  MOV R236, R141 ;  /* 0x0000008d00ec7202 */ /* 0x000fe60000000f00 */
[----:B------:R1:W3:Y:S04]  /*8960*/  MUFU.EX2 R196, R106 ;  /* 0x0000006a00c47308 */ /* 0x0002e80000000800 */
[--C-:B-1----:R-:W-:Y:S01]  /*8970*/  FFMA.FTZ R106, R240, c[0x0][0x2d0], -R176.reuse ;  /* 0x0000b400f06a7a23 */ /* 0x102fe200000108b0 */
[----:B---3--:R-:W-:Y:S02]  /*8980*/  F2FP.BF16.PACK_AB R111, R196, R199 ;  /* 0x000000c7c46f723e */ /* 0x008fe400000010ff */
[----:B------:R-:W-:Y:S03]  /*8990*/  MOV R240, R140 ;  /* 0x0000008c00f07202 */ /* 0x000fe60000000f00 */
[----:B------:R1:W-:Y:S01]  /*89a0*/  MUFU.EX2 R194, R106 ;  /* 0x0000006a00c27308 */ /* 0x0003e20000000800 */
[----:B------:R-:W3:Y:S01]  /*89b0*/  LDSM.16.MT88.4 R140, [R222+0xd00] ;  /* 0x000d0000de8c783b */ /* 0x000ee20000004200 */
[--C-:B-1----:R-:W-:Y:S01]  /*89c0*/  FFMA.FTZ R106, R242, c[0x0][0x2d0], -R3.reuse ;  /* 0x0000b400f26a7a23 */ /* 0x102fe20000010803 */
[----:B------:R-:W-:Y:S07]  /*89d0*/  MOV R242, R184 ;  /* 0x000000b800f27202 */ /* 0x000fee0000000f00 */
[----:B------:R1:W-:Y:S02]  /*89e0*/  MUFU.EX2 R184, R106 ;  /* 0x0000006a00b87308 */ /* 0x0003e40000000800 */
[--C-:B-1----:R-:W-:Y:S01]  /*89f0*/  FFMA.FTZ R106, R244, c[0x0][0x2d0], -R3.reuse ;  /* 0x0000b400f46a7a23 */ /* 0x102fe20000010803 */
[----:B------:R-:W-:Y:S01]  /*8a00*/  MOV R244, R185 ;  /* 0x000000b900f47202 */ /* 0x000fe20000000f00 */
[----:B------:R-:W-:Y:S01]  /*8a10*/  FFMA.FTZ R3, R109, c[0x0][0x2d0], -R3 ;  /* 0x0000b4006d037a23 */ /* 0x000fe20000010803 */
[----:B------:R-:W-:Y:S05]  /*8a20*/  F2FP.BF16.PACK_AB R109, R201, R203 ;  /* 0x000000cbc96d723e */ /* 0x000fea00000010ff */
[----:B------:R1:W4:Y:S02]  /*8a30*/  MUFU.EX2 R185, R106 ;  /* 0x0000006a00b97308 */ /* 0x0003240000000800 */
[-C--:B--2---:R-:W-:Y:S01]  /*8a40*/  HMMA.16816.F32.BF16 R116, R108, R124.reuse, R4 ;  /* 0x0000007c6c74723c */ /* 0x084fe20000041804 */
[----:B------:R-:W2:Y:S04]  /*8a50*/  LDSM.16.MT88.4 R4, [R222+0x2d00] ;  /* 0x002d0000de04783b */ /* 0x000ea80000004200 */
[--C-:B-1----:R-:W-:Y:S01]  /*8a60*/  FFMA.FTZ R106, R245, c[0x0][0x2d0], -R176.reuse ;  /* 0x0000b400f56a7a23 */ /* 0x102fe200000108b0 */
[----:B----4-:R-:W-:Y:S02]  /*8a70*/  F2FP.BF16.PACK_AB R177, R185, R184 ;  /* 0x000000b8b9b1723e */ /* 0x010fe400000010ff */
[----:B------:R-:W-:Y:S01]  /*8a80*/  MOV R245, R138 ;  /* 0x0000008a00f57202 */ /* 0x000fe20000000f00 */
[----:B------:R1:W-:Y:S03]  /*8a90*/  MUFU.EX2 R191, R106 ;  /* 0x0000006a00bf7308 */ /* 0x0003e60000000800 */
[----:B-1----:R-:W-:Y:S01]  /*8aa0*/  FFMA.FTZ R106, R243, c[0x0][0x2d0], -R176 ;  /* 0x0000b400f36a7a23 */ /* 0x002fe200000108b0 */
[----:B------:R-:W-:Y:S02]  /*8ab0*/  F2FP.BF16.PACK_AB R176, R193, R194 ;  /* 0x000000c2c1b0723e */ /* 0x000fe400000010ff */
[----:B------:R-:W-:Y:S04]  /*8ac0*/  MOV R243, R137 ;  /* 0x0000008900f37202 */ /* 0x000fe80000000f00 */
[----:B------:R-:W1:Y:S10]  /*8ad0*/  MUFU.EX2 R190, R106 ;  /* 0x0000006a00be7308 */ /* 0x000e740000000800 */
[----:B------:R-:W4:Y:S01]  /*8ae0*/  MUFU.EX2 R106, R3 ;  /* 0x00000003006a7308 */ /* 0x000f220000000800 */
[----:B-1----:R-:W-:Y:S02]  /*8af0*/  F2FP.BF16.PACK_AB R178, R190, R191 ;  /* 0x000000bfbeb2723e */ /* 0x002fe400000010ff */
[----:B----4-:R-:W-:Y:S07]  /*8b00*/  F2FP.BF16.PACK_AB R179, R106, R107 ;  /* 0x0000006b6ab3723e */ /* 0x010fee00000010ff */
[C---:B------:R-:W-:Y:S01]  /*8b10*/  HMMA.16816.F32.BF16 R112, R176.reuse, R124, R8 ;  /* 0x0000007cb070723c */ /* 0x040fe20000041808 */
[----:B------:R-:W4:Y:S04]  /*8b20*/  LDL.LU R9, [R1+0x20] ;  /* 0x0000200001097983 */ /* 0x000f280000300800 */
[----:B------:R-:W5:Y:S02]  /*8b30*/  LDL.LU R8, [R1+0x24] ;  /* 0x0000240001087983 */ /* 0x000f640000300800 */
[----:B------:R-:W-:Y:S01]  /*8b40*/  MOV R11, R134 ;  /* 0x00000086000b7202 */ /* 0x000fe20000000f00 */
[-C--:B------:R-:W-:Y:S01]  /*8b50*/  HMMA.16816.F32.BF16 R120, R176, R126.reuse, R12 ;  /* 0x0000007eb078723c */ /* 0x080fe2000004180c */
[----:B------:R-:W5:Y:S03]  /*8b60*/  LDL.LU R3, [R1+0x28] ;  /* 0x0000280001037983 */ /* 0x000f660000300800 */
[----:B------:R-:W-:Y:S01]  /*8b70*/  MOV R10, R135 ;  /* 0x00000087000a7202 */ /* 0x000fe20000000f00 */
[----:B------:R-:W5:Y:S02]  /*8b80*/  LDL.LU R14, [R1+0x1c] ;  /* 0x00001c00010e7983 */ /* 0x000f640000300800 */
[----:B------:R-:W-:Y:S01]  /*8b90*/  MOV R13, R133 ;  /* 0x00000085000d7202 */ /* 0x000fe20000000f00 */
[C---:B------:R-:W-:Y:S04]  /*8ba0*/  HMMA.16816.F32.BF16 R124, R108.reuse, R126, R16 ;  /* 0x0000007e6c7c723c */ /* 0x040fe80000041810 */
[----:B------:R-:W-:Y:S04]  /*8bb0*/  MOV R15, R132 ;  /* 0x00000084000f7202 */ /* 0x000fe80000000f00 */
[-C--:B---3--:R-:W-:Y:S08]  /*8bc0*/  HMMA.16816.F32.BF16 R128, R108, R140.reuse, R20 ;  /* 0x0000008c6c80723c */ /* 0x088ff00000041814 */
[C---:B------:R-:W-:Y:S08]  /*8bd0*/  HMMA.16816.F32.BF16 R132, R176.reuse, R140, R24 ;  /* 0x0000008cb084723c */ /* 0x040ff00000041818 */
[-C--:B------:R-:W-:Y:S08]  /*8be0*/  HMMA.16816.F32.BF16 R136, R176, R142.reuse, R28 ;  /* 0x0000008eb088723c */ /* 0x080ff0000004181c */
        /* <DEDUP_REMOVED lines=13> */
[-C--:B--2---:R-:W-:Y:S08]  /*8cc0*/  HMMA.16816.F32.BF16 R84, R108, R4.reuse, R84 ;  /* 0x000000046c54723c */ /* 0x084ff00000041854 */
[C---:B------:R-:W-:Y:S08]  /*8cd0*/  HMMA.16816.F32.BF16 R88, R176.reuse, R4, R88 ;  /* 0x00000004b058723c */ /* 0x040ff00000041858 */
[-C--:B------:R-:W-:Y:S08]  /*8ce0*/  HMMA.16816.F32.BF16 R92, R176, R6.reuse, R92 ;  /* 0x00000006b05c723c */ /* 0x080ff0000004185c */
[----:B------:R-:W-:Y:S04]  /*8cf0*/  HMMA.16816.F32.BF16 R96, R108, R6, R96 ;  /* 0x000000066c60723c */ /* 0x000fe80000041860 */
[----:B----4-:R-:W-:Y:S02]  /*8d00*/  FFMA.FTZ R101, R101, R9, R15 ;  /* 0x0000000965657223 */ /* 0x010fe4000001000f */
[----:B-----5:R-:W-:Y:S02]  /*8d10*/  FFMA.FTZ R100, R100, R8, R10 ;  /* 0x0000000864647223 */ /* 0x020fe4000001000a */
[----:B------:R-:W-:Y:S04]  /*8d20*/  FADD.FTZ R8, R243, R101 ;  /* 0x00000065f3087221 */ /* 0x000fe80000010000 */
[----:B------:R-:W-:Y:S02]  /*8d30*/  FFMA.FTZ R3, R0, R3, R216 ;  /* 0x0000000300037223 */ /* 0x000fe400000100d8 */
[----:B------:R-:W-:Y:S01]  /*8d40*/  FADD.FTZ R10, R245, R100 ;  /* 0x00000064f50a7221 */ /* 0x000fe20000010000 */
[----:B------:R-:W-:Y:S01]  /*8d50*/  MOV R100, R104 ;  /* 0x0000006800647202 */ /* 0x000fe20000000f00 */
[----:B------:R-:W-:Y:S02]  /*8d60*/  FFMA.FTZ R102, R102, R14, R13 ;  /* 0x0000000e66667223 */ /* 0x000fe4000001000d */
[----:B------:R-:W-:Y:S02]  /*8d70*/  FADD.FTZ R3, R217, R3 ;  /* 0x00000003d9037221 */ /* 0x000fe40000010000 */
        /* <DEDUP_REMOVED lines=47> */
[----:B------:R-:W-:Y:S01]  /*9070*/  FADD.FTZ R3, R201, R3 ;  /* 0x00000003c9037221 */ /* 0x000fe20000010000 */
[----:B------:R1:W-:Y:S01]  /*9080*/  STL [R1+0x1c], R4 ;  /* 0x00001c0401007387 */ /* 0x0003e20000100800 */
[----:B------:R-:W-:Y:S02]  /*9090*/  FADD.FTZ R8, R184, R8 ;  /* 0x00000008b8087221 */ /* 0x000fe40000010000 */
[----:B------:R-:W-:Y:S02]  /*90a0*/  FADD.FTZ R5, R193, R0 ;  /* 0x00000000c1057221 */ /* 0x000fe40000010000 */
[----:B------:R-:W-:Y:S02]  /*90b0*/  FADD.FTZ R6, R199, R3 ;  /* 0x00000003c7067221 */ /* 0x000fe40000010000 */
[----:B------:R-:W-:Y:S02]  /*90c0*/  FADD.FTZ R5, R191, R5 ;  /* 0x00000005bf057221 */ /* 0x000fe40000010000 */
[----:B------:R-:W-:Y:S02]  /*90d0*/  FADD.FTZ R6, R196, R6 ;  /* 0x00000006c4067221 */ /* 0x000fe40000010000 */
[----:B------:R-:W-:Y:S03]  /*90e0*/  FADD.FTZ R0, R185, R8 ;  /* 0x00000008b9007221 */ /* 0x000fe60000010000 */
[----:B------:R-:W-:Y:S01]  /*90f0*/  STL [R1+0x20], R6 ;  /* 0x0000200601007387 */ /* 0x000fe20000100800 */
[----:B------:R-:W-:Y:S01]  /*9100*/  FADD.FTZ R3, R107, R0 ;  /* 0x000000006b037221 */ /* 0x000fe20000010000 */
[----:B------:R-:W-:Y:S02]  /*9110*/  IADD3 R0, R250, -0x1, RZ ;  /* 0xfffffffffa007810 */ /* 0x000fe40007ffe0ff */
[----:B------:R-:W-:Y:S01]  /*9120*/  MOV R107, R2 ;  /* 0x00000002006b7202 */ /* 0x000fe20000000f00 */
[----:B------:R-:W-:Y:S01]  /*9130*/  FADD.FTZ R3, R106, R3 ;  /* 0x000000036a037221 */ /* 0x000fe20000010000 */
[----:B------:R-:W-:Y:S02]  /*9140*/  MOV R250, R0 ;  /* 0x0000000000fa7202 */ /* 0x000fe40000000f00 */
[----:B------:R-:W-:Y:S01]  /*9150*/  MOV R106, R103 ;  /* 0x00000067006a7202 */ /* 0x000fe20000000f00 */
[----:B-1----:R-:W-:Y:S05]  /*9160*/  FADD.FTZ R4, R190, R5 ;  /* 0x00000005be047221 */ /* 0x002fea0000010000 */
[----:B------:R-:W-:Y:S04]  /*9170*/  STL [R1+0x24], R4 ;  /* 0x0000240401007387 */ /* 0x000fe80000100800 */
[----:B------:R1:W-:Y:S02]  /*9180*/  STL [R1+0x28], R3 ;  /* 0x0000280301007387 */ /* 0x0003e40000100800 */
[----:B-1----:R-:W-:Y:S01]  /*9190*/  MOV R3, R105 ;  /* 0x0000006900037202 */ /* 0x002fe20000000f00 */
[----:B------:R-:W-:-:S05]  /*91a0*/  @P4 BRA `(.L_x_12) ;  /* 0xffffc78000004947 */ /* 0x000fca000383ffff */
.L_x_11:
[----:B-1----:R-:W2:Y:S04]  /*91b0*/  LDL.LU R0, [R1+0x1c] ;  /* 0x00001c0001007983 */ /* 0x002ea80000300800 */
[----:B------:R-:W3:Y:S04]  /*91c0*/  LDL.LU R4, [R1+0x20] ;  /* 0x0000200001047983 */ /* 0x000ee80000300800 */
[----:B------:R-:W4:Y:S04]  /*91d0*/  LDL.LU R8, [R1+0x24] ;  /* 0x0000240001087983 */ /* 0x000f280000300800 */
[----:B------:R-:W5:Y:S01]  /*91e0*/  LDL.LU R5, [R1+0x28] ;  /* 0x0000280001057983 */ /* 0x000f620000300800 */
[----:B------:R-:W-:-:S02]  /*91f0*/  MOV R18, 0xff800000 ;  /* 0xff80000000127802 */ /* 0x000fc40000000f00 */
[----:B------:R-:W-:Y:S02]  /*9200*/  MOV R19, 0xff800000 ;  /* 0xff80000000137802 */ /* 0x000fe40000000f00 */
[----:B------:R-:W-:Y:S02]  /*9210*/  MOV R20, 0xff800000 ;  /* 0xff80000000147802 */ /* 0x000fe40000000f00 */
[----:B------:R-:W-:Y:S02]  /*9220*/  MOV R21, 0xff800000 ;  /* 0xff80000000157802 */ /* 0x000fe40000000f00 */
[----:B------:R-:W-:Y:S01]  /*9230*/  PLOP3.LUT P4, PT, PT, PT, PT, 0x8, 0x0 ;  /* 0x000000000000781c */ /* 0x000fe20003f8e170 */
[----:B--2---:R-:W1:Y:S04]  /*9240*/  SHFL.BFLY PT, R11, R0, 0x2, 0x1f ;  /* 0x0c401f00000b7f89 */ /* 0x004e6800000e0000 */
[----:B---3--:R-:W2:Y:S04]  /*9250*/  SHFL.BFLY PT, R9, R4, 0x2, 0x1f ;  /* 0x0c401f0004097f89 */ /* 0x008ea800000e0000 */
[----:B----4-:R-:W3:Y:S04]  /*9260*/  SHFL.BFLY PT, R7, R8, 0x2, 0x1f ;  /* 0x0c401f0008077f89 */ /* 0x010ee800000e0000 */
[----:B-----5:R-:W4:Y:S01]  /*9270*/  SHFL.BFLY PT, R6, R5, 0x2, 0x1f ;  /* 0x0c401f0005067f89 */ /* 0x020f2200000e0000 */
[----:B-1----:R-:W-:-:S02]  /*9280*/  FADD.FTZ R11, R11, R0 ;  /* 0x000000000b0b7221 */ /* 0x002fc40000010000 */
[----:B--2---:R-:W-:-:S03]  /*9290*/  FADD.FTZ R9, R9, R4 ;  /* 0x0000000409097221 */ /* 0x004fc60000010000 */
[----:B------:R-:W1:Y:S01]  /*92a0*/  SHFL.BFLY PT, R0, R11, 0x1, 0x1f ;  /* 0x0c201f000b007f89 */ /* 0x000e6200000e0000 */
[----:B---3--:R-:W-:-:S03]  /*92b0*/  FADD.FTZ R7, R7, R8 ;  /* 0x0000000807077221 */ /* 0x008fc60000010000 */
[----:B------:R-:W2:Y:S01]  /*92c0*/  SHFL.BFLY PT, R4, R9, 0x1, 0x1f ;  /* 0x0c201f0009047f89 */ /* 0x000ea200000e0000 */
[----:B----4-:R-:W-:-:S03]  /*92d0*/  FADD.FTZ R6, R6, R5 ;  /* 0x0000000506067221 */ /* 0x010fc60000010000 */
[----:B------:R-:W3:Y:S04]  /*92e0*/  SHFL.BFLY PT, R3, R7, 0x1, 0x1f ;  /* 0x0c201f0007037f89 */ /* 0x000ee800000e0000 */
[----:B------:R-:W4:Y:S01]  /*92f0*/  SHFL.BFLY PT, R5, R6, 0x1, 0x1f ;  /* 0x0c201f0006057f89 */ /* 0x000f2200000e0000 */
[----:B-1----:R-:W-:Y:S01]  /*9300*/  FADD.FTZ R11, R11, R0 ;  /* 0x000000000b0b7221 */ /* 0x002fe20000010000 */
[----:B------:R-:W-:Y:S01]  /*9310*/  MOV R0, RZ ;  /* 0x000000ff00007202 */ /* 0x000fe20000000f00 */
[----:B--2---:R-:W-:-:S03]  /*9320*/  FADD.FTZ R9, R9, R4 ;  /* 0x0000000409097221 */ /* 0x004fc60000010000 */
[----:B------:R-:W-:Y:S02]  /*9330*/  FSETP.NE.FTZ.AND P3, PT, R11, RZ, PT ;  /* 0x000000ff0b00720b */ /* 0x000fe40003f75000 */
[----:B------:R-:W-:Y:S01]  /*9340*/  MOV R4, RZ ;  /* 0x000000ff00047202 */ /* 0x000fe20000000f00 */
[----:B---3--:R-:W-:Y:S01]  /*9350*/  FADD.FTZ R7, R7, R3 ;  /* 0x0000000307077221 */ /* 0x008fe20000010000 */
[----:B------:R-:W-:Y:S02]  /*9360*/  FSETP.NE.FTZ.AND P2, PT, R9, RZ, PT ;  /* 0x000000ff0900720b */ /* 0x000fe40003f55000 */
[----:B------:R-:W-:Y:S01]  /*9370*/  MOV R3, RZ ;  /* 0x000000ff00037202 */ /* 0x000fe20000000f00 */
[----:B----4-:R-:W-:Y:S01]  /*9380*/  FADD.FTZ R6, R5, R6 ;  /* 0x0000000605067221 */ /* 0x010fe20000010000 */
[----:B------:R-:W-:-:S04]  /*9390*/  FSETP.NE.FTZ.AND P1, PT, R7, RZ, PT ;  /* 0x000000ff0700720b */ /* 0x000fc80003f35000 */
[----:B------:R-:W-:Y:S01]  /*93a0*/  FSETP.NE.FTZ.AND P0, PT, R6, RZ, PT ;  /* 0x000000ff0600720b */ /* 0x000fe20003f15000 */
[----:B------:R-:W1:Y:S08]  /*93b0*/  @P3 MUFU.RCP R0, R11 ;  /* 0x0000000b00003308 */ /* 0x000e700000001000 */
[----:B------:R-:W2:Y:S04]  /*93c0*/  @P1 MUFU.RCP R3, R7 ;  /* 0x0000000700031308 */ /* 0x000ea80000001000 */
[----:B------:R-:W-:Y:S01]  /*93d0*/  @P0 MOV R8, 0x3f317218 ;  /* 0x3f31721800080802 */ /* 0x000fe20000000f00 */
[----:B-1----:R-:W-:-:S03]  /*93e0*/  FMUL.FTZ R116, R0, R116 ;  /* 0x0000007400747220 */ /* 0x002fc60000410000 */
[----:B------:R-:W1:Y:S01]  /*93f0*/  @P2 MUFU.RCP R4, R9 ;  /* 0x0000000900042308 */ /* 0x000e620000001000 */
[C---:B------:R-:W-:Y:S02]  /*9400*/  FMUL.FTZ R117, R0.reuse, R117 ;  /* 0x0000007500757220 */ /* 0x040fe40000410000 */
[C---:B------:R-:W-:Y:S02]  /*9410*/  FMUL.FTZ R124, R0.reuse, R124 ;  /* 0x0000007c007c7220 */ /* 0x040fe40000410000 */
[C---:B------:R-:W-:Y:S02]  /*9420*/  FMUL.FTZ R125, R0.reuse, R125 ;  /* 0x0000007d007d7220 */ /* 0x040fe40000410000 */
[C---:B------:R-:W-:Y:S01]  /*9430*/  FMUL.FTZ R128, R0.reuse, R128 ;  /* 0x0000008000807220 */ /* 0x040fe20000410000 */
[----:B------:R-:W-:Y:S01]  /*9440*/  @P3 MUFU.LG2 R11, R11 ;  /* 0x0000000b000b3308 */ /* 0x000fe20000000c00 */
[C---:B------:R-:W-:Y:S02]  /*9450*/  FMUL.FTZ R129, R0.reuse, R129 ;  /* 0x0000008100817220 */ /* 0x040fe40000410000 */
[----:B------:R-:W-:-:S02]  /*9460*/  FMUL.FTZ R140, R0, R140 ;  /* 0x0000008c008c7220 */ /* 0x000fc40000410000 */
[C---:B------:R-:W-:Y:S02]  /*9470*/  FMUL.FTZ R141, R0.reuse, R141 ;  /* 0x0000008d008d7220 */ /* 0x040fe40000410000 */
[C---:B------:R-:W-:Y:S01]  /*9480*/  FMUL.FTZ R144, R0.reuse, R144 ;  /* 0x0000009000907220 */ /* 0x040fe20000410000 */
[----:B------:R-:W-:Y:S01]  /*9490*/  @P2 MUFU.LG2 R9, R9 ;  /* 0x0000000900092308 */ /* 0x000fe20000000c00 */
[C---:B------:R-:W-:Y:S02]  /*94a0*/  FMUL.FTZ R145, R0.reuse, R145 ;  /* 0x0000009100917220 */ /* 0x040fe40000410000 */
[C---:B------:R-:W-:Y:S02]  /*94b0*/  FMUL.FTZ R156, R0.reuse, R156 ;  /* 0x0000009c009c7220 */ /* 0x040fe40000410000 */
[C---:B------:R-:W-:Y:S02]  /*94c0*/  FMUL.FTZ R157, R0.reuse, R157 ;  /* 0x0000009d009d7220 */ /* 0x040fe40000410000 */
[C---:B------:R-:W-:Y:S01]  /*94d0*/  FMUL.FTZ R160, R0.reuse, R160 ;  /* 0x000000a000a07220 */ /* 0x040fe20000410000 */
[----:B------:R-:W-:Y:S01]  /*94e0*/  @P1 MUFU.LG2 R7, R7 ;  /* 0x0000000700071308 */ /* 0x000fe20000000c00 */
[----:B------:R-:W-:-:S02]  /*94f0*/  FMUL.FTZ R161, R0, R161 ;  /* 0x000000a100a17220 */ /* 0x000fc40000410000 */
[C---:B------:R-:W-:Y:S02]  /*9500*/  FMUL.FTZ R172, R0.reuse, R172 ;  /* 0x000000ac00ac7220 */ /* 0x040fe40000410000 */
[C---:B------:R-:W-:Y:S02]  /*9510*/  FMUL.FTZ R173, R0.reuse, R173 ;  /* 0x000000ad00ad7220 */ /* 0x040fe40000410000 */
[C---:B------:R-:W-:Y:S02]  /*9520*/  FMUL.FTZ R68, R0.reuse, R68 ;  /* 0x0000004400447220 */ /* 0x040fe40000410000 */
[C---:B------:R-:W-:Y:S02]  /*9530*/  FMUL.FTZ R69, R0.reuse, R69 ;  /* 0x0000004500457220 */ /* 0x040fe40000410000 */
[C---:B------:R-:W-:Y:S02]  /*9540*/  FMUL.FTZ R80, R0.reuse, R80 ;  /* 0x0000005000507220 */ /* 0x040fe40000410000 */
[----:B------:R-:W-:-:S02]  /*9550*/  FMUL.FTZ R81, R0, R81 ;  /* 0x0000005100517220 */ /* 0x000fc40000410000 */
[C---:B------:R-:W-:Y:S02]  /*9560*/  FMUL.FTZ R84, R0.reuse, R84 ;  /* 0x0000005400547220 */ /* 0x040fe40000410000 */
[C---:B------:R-:W-:Y:S02]  /*9570*/  FMUL.FTZ R85, R0.reuse, R85 ;  /* 0x0000005500557220 */ /* 0x040fe40000410000 */
[C---:B------:R-:W-:Y:S02]  /*9580*/  FMUL.FTZ R96, R0.reuse, R96 ;  /* 0x0000006000607220 */ /* 0x040fe40000410000 */
[----:B------:R-:W-:Y:S01]  /*9590*/  FMUL.FTZ R97, R0, R97 ;  /* 0x0000006100617220 */ /* 0x000fe20000410000 */
[----:B------:R-:W-:Y:S01]  /*95a0*/  MOV R0, RZ ;  /* 0x000000ff00007202 */ /* 0x000fe20000000f00 */
[C---:B--2---:R-:W-:Y:S02]  /*95b0*/  FMUL.FTZ R112, R3.reuse, R112 ;  /* 0x0000007003707220 */ /* 0x044fe40000410000 */
[----:B------:R-:W-:-:S02]  /*95c0*/  FMUL.FTZ R113, R3, R113 ;  /* 0x0000007103717220 */ /* 0x000fc40000410000 */
[C---:B------:R-:W-:Y:S01]  /*95d0*/  FMUL.FTZ R120, R3.reuse, R120 ;  /* 0x0000007803787220 */ /* 0x040fe20000410000 */
[----:B------:R-:W2:Y:S01]  /*95e0*/  @P0 MUFU.RCP R0, R6 ;  /* 0x0000000600000308 */ /* 0x000ea20000001000 */
[C---:B------:R-:W-:Y:S02]  /*95f0*/  FMUL.FTZ R121, R3.reuse, R121 ;  /* 0x0000007903797220 */ /* 0x040fe40000410000 */
[C---:B------:R-:W-:Y:S02]  /*9600*/  FMUL.FTZ R132, R3.reuse, R132 ;  /* 0x0000008403847220 */ /* 0x040fe40000410000 */
[C---:B------:R-:W-:Y:S02]  /*9610*/  FMUL.FTZ R133, R3.reuse, R133 ;  /* 0x0000008503857220 */ /* 0x040fe40000410000 */
[C---:B------:R-:W-:Y:S01]  /*9620*/  FMUL.FTZ R136, R3.reuse, R136 ;  /* 0x0000008803887220 */ /* 0x040fe20000410000 */
[----:B------:R-:W3:Y:S01]  /*9630*/  @P0 MUFU.LG2 R6, R6 ;  /* 0x0000000600060308 */ /* 0x000ee20000000c00 */
        /* <DEDUP_REMOVED lines=17> */
[----:B------:R-:W-:Y:S01]  /*9750*/  @P2 MOV R3, 0x3f317218 ;  /* 0x3f31721800032802 */ /* 0x000fe20000000f00 */
[C---:B-1----:R-:W-:Y:S02]  /*9760*/  FMUL.FTZ R118, R4.reuse, R118 ;  /* 0x0000007604767220 */ /* 0x042fe40000410000 */
        /* <DEDUP_REMOVED lines=24> */
[C---:B--2---:R-:W-:Y:S02]  /*98f0*/  FMUL.FTZ R114, R0.reuse, R114 ;  /* 0x0000007200727220 */ /* 0x044fe40000410000 */
        /* <DEDUP_REMOVED lines=24> */
[----:B------:R-:W-:Y:S02]  /*9a80*/  @P2 FMUL.FTZ R5, R3, c[0x0][0x2d0] ;  /* 0x0000b40003052a20 */ /* 0x000fe40000410000 */
[----:B------:R-:W-:-:S02]  /*9a90*/  @P3 FMUL.FTZ R10, R4, c[0x0][0x2d0] ;  /* 0x0000b400040a3a20 */ /* 0x000fc40000410000 */
[----:B------:R-:W-:Y:S02]  /*9aa0*/  @P1 FMUL.FTZ R3, R0, c[0x0][0x2d0] ;  /* 0x0000b40000031a20 */ /* 0x000fe40000410000 */
[----:B------:R-:W-:Y:S02]  /*9ab0*/  @P3 FMUL.FTZ R11, R11, 0.69314718246459960938 ;  /* 0x3f3172180b0b3820 */ /* 0x000fe40000410000 */
[----:B------:R-:W-:Y:S02]  /*9ac0*/  @P2 FMUL.FTZ R9, R9, 0.69314718246459960938 ;  /* 0x3f31721809092820 */ /* 0x000fe40000410000 */
[----:B------:R-:W-:Y:S02]  /*9ad0*/  @P1 FMUL.FTZ R7, R7, 0.69314718246459960938 ;  /* 0x3f31721807071820 */ /* 0x000fe40000410000 */
[----:B---3--:R-:W-:Y:S02]  /*9ae0*/  @P0 FMUL.FTZ R4, R6, 0.69314718246459960938 ;  /* 0x3f31721806040820 */ /* 0x008fe40000410000 */
[----:B------:R-:W-:-:S02]  /*9af0*/  @P0 FMUL.FTZ R0, R8, c[0x0][0x2d0] ;  /* 0x0000b40008000a20 */ /* 0x000fc40000410000 */
[----:B------:R-:W-:Y:S02]  /*9b00*/  @P3 FFMA.FTZ R18, R10, R105, R11 ;  /* 0x000000690a123223 */ /* 0x000fe4000001000b */
[----:B------:R-:W-:Y:S02]  /*9b10*/  @P2 FFMA.FTZ R19, R5, R104, R9 ;  /* 0x0000006805132223 */ /* 0x000fe40000010009 */
[----:B------:R-:W-:Y:S02]  /*9b20*/  @P1 FFMA.FTZ R20, R3, R103, R7 ;  /* 0x0000006703141223 */ /* 0x000fe40000010007 */
[----:B------:R-:W-:Y:S02]  /*9b30*/  @P0 FFMA.FTZ R21, R0, R2, R4 ;  /* 0x0000000200150223 */ /* 0x000fe40000010004 */
.L_x_3:
[----:B--2---:R-:W-:Y:S05]  /*9b40*/  @P4 BRA `(.L_x_15) ;  /* 0x00001a2000004947 */ /* 0x004fea0003800000 */
[----:B------:R-:W2:Y:S01]  /*9b50*/  LDL.LU R14, [R1+0x30] ;  /* 0x00003000010e7983 */ /* 0x000ea20000300800 */
[----:B------:R-:W-:Y:S01]  /*9b60*/  MOV R24, c[0x0][0x4e8] ;  /* 0x00013a0000187a02 */ /* 0x000fe20000000f00 */
[----:B------:R-:W-:Y:S02]  /*9b70*/  BSSY B0, `(.L_x_16) ;  /* 0x00000c1000007945 */ /* 0x000fe40003800000 */
[----:B------:R-:W3:Y:S01]  /*9b80*/  S2R R16, SR_TID.X ;  /* 0x0000000000107919 */ /* 0x000ee20000002100 */
[C---:B------:R-:W-:Y:S01]  /*9b90*/  ISETP.NE.AND P0, PT, R24.reuse, 0x1, PT ;  /* 0x000000011800780c */ /* 0x040fe20003f05270 */
[----:B------:R-:W-:-:S02]  /*9ba0*/  IMAD R24, R24, c[0x0][0x388], RZ ;  /* 0x0000e20018187a24 */ /* 0x000fc400078e02ff */
[----:B------:R-:W4:Y:S04]  /*9bb0*/  S2R R12, SR_CTAID.Y ;  /* 0x00000000000c7919 */ /* 0x000f280000002600 */
[----:B------:R-:W5:Y:S04]  /*9bc0*/  S2R R13, SR_CTAID.Z ;  /* 0x00000000000d7919 */ /* 0x000f680000002700 */
[----:B------:R-:W1:Y:S01]  /*9bd0*/  S2R R15, SR_CTAID.X ;  /* 0x00000000000f7919 */ /* 0x000e620000002500 */
[----:B---3--:R-:W-:-:S04]  /*9be0*/  SHF.R.S32.HI R11, RZ, 0x1f, R16 ;  /* 0x0000001fff0b7819 */ /* 0x008fc80000011410 */
[CC--:B------:R-:W-:Y:S02]  /*9bf0*/  LEA.HI R4, R11.reuse, R16.reuse, RZ, 0x2 ;  /* 0x000000100b047211 */ /* 0x0c0fe400078f10ff */
[----:B------:R-:W-:Y:S02]  /*9c00*/  LEA.HI R11, R11, R16, RZ, 0x5 ;  /* 0x000000100b0b7211 */ /* 0x000fe400078f28ff */
[----:B------:R-:W-:Y:S02]  /*9c10*/  LOP3.LUT R4, R4, 0xfffffffc, RZ, 0xc0, !PT ;  /* 0xfffffffc04047812 */ /* 0x000fe400078ec0ff */
[--C-:B------:R-:W-:Y:S02]  /*9c20*/  SHF.R.S32.HI R6, RZ, 0x5, R11.reuse ;  /* 0x00000005ff067819 */ /* 0x100fe4000001140b */
[----:B------:R-:W-:Y:S02]  /*9c30*/  SHF.R.S32.HI R5, RZ, 0x1f, R11 ;  /* 0x0000001fff057819 */ /* 0x000fe4000001140b */
[----:B------:R-:W-:Y:S01]  /*9c40*/  LOP3.LUT R11, R11, 0xffffffe0, RZ, 0xc0, !PT ;  /* 0xffffffe00b0b7812 */ /* 0x000fe200078ec0ff */
[----:B------:R-:W-:Y:S01]  /*9c50*/  BAR.SYNC.DEFER_BLOCKING 0x1, 0x80 ;  /* 0x0042000000007b1d */ /* 0x000fe20000010000 */
[----:B--2---:R-:W-:Y:S01]  /*9c60*/  SHF.R.S32.HI R10, RZ, 0x1f, R14 ;  /* 0x0000001fff0a7819 */ /* 0x004fe2000001140e */
[----:B------:R-:W-:-:S04]  /*9c70*/  IMAD.WIDE.U32 R2, R14, c[0x0][0x4d0], RZ ;  /* 0x000134000e027a25 */ /* 0x000fc800078e00ff */
[----:B------:R-:W-:Y:S02]  /*9c80*/  IMAD R0, R10, c[0x0][0x4d0], RZ ;  /* 0x000134000a007a24 */ /* 0x000fe400078e02ff */
[----:B------:R-:W-:Y:S02]  /*9c90*/  IMAD.MOV R9, RZ, RZ, -R14 ;  /* 0x000000ffff097224 */ /* 0x000fe400078e0a0e */
[----:B------:R-:W-:Y:S02]  /*9ca0*/  IMAD R8, R14, c[0x0][0x4d4], R0 ;  /* 0x000135000e087a24 */ /* 0x000fe400078e0200 */
[----:B------:R-:W-:Y:S01]  /*9cb0*/  IMAD.IADD R0, R16, 0x1, -R4 ;  /* 0x0000000110007824 */ /* 0x000fe200078e0a04 */
[----:B------:R-:W-:Y:S01]  /*9cc0*/  LEA.HI R4, R5, R6, RZ, 0x2 ;  /* 0x0000000605047211 */ /* 0x000fe200078f10ff */
[----:B------:R-:W-:Y:S01]  /*9cd0*/  IMAD.IADD R5, R3, 0x1, R8 ;  /* 0x0000000103057824 */ /* 0x000fe200078e0208 */
[----:B------:R-:W-:Y:S01]  /*9ce0*/  IADD3 R16, -R11, R16, RZ ;  /* 0x000000100b107210 */ /* 0x000fe20007ffe1ff */
[----:B----4-:R-:W-:Y:S01]  /*9cf0*/  IMAD R12, R9, c[0x0][0x550], R12 ;  /* 0x00015400090c7a24 */ /* 0x010fe200078e020c */
[----:B------:R-:W-:-:S02]  /*9d00*/  LEA.HI R7, R0, R0, RZ, 0x1 ;  /* 0x0000000000077211 */ /* 0x000fc400078f08ff */
[----:B------:R-:W-:Y:S01]  /*9d10*/  LOP3.LUT R8, R4, 0xffffffc, RZ, 0xc0, !PT ;  /* 0x0ffffffc04087812 */ /* 0x000fe200078ec0ff */
[----:B------:R-:W-:Y:S01]  /*9d20*/  IMAD.MOV.U32 R4, RZ, RZ, R2 ;  /* 0x000000ffff047224 */ /* 0x000fe200078e0002 */
[C---:B------:R-:W-:Y:S01]  /*9d30*/  LOP3.LUT R3, R7.reuse, 0x1ffffffe, RZ, 0xc0, !PT ;  /* 0x1ffffffe07037812 */ /* 0x040fe200078ec0ff */
[----:B------:R-:W-:Y:S01]  /*9d40*/  IMAD.SHL.U32 R2, R7, 0x20, RZ ;  /* 0x0000002007027824 */ /* 0x000fe200078e00ff */
[----:B------:R-:W-:Y:S01]  /*9d50*/  SHF.R.S32.HI R7, RZ, 0x1f, R16 ;  /* 0x0000001fff077819 */ /* 0x000fe20000011410 */
[----:B------:R-:W-:Y:S01]  /*9d60*/  IMAD.IADD R9, R6, 0x1, -R8 ;  /* 0x0000000106097824 */ /* 0x000fe200078e0a08 */
[----:B------:R-:W-:Y:S01]  /*9d70*/  IADD3 R8, R0, -R3, RZ ;  /* 0x8000000300087210 */ /* 0x000fe20007ffe0ff */
[----:B------:R-:W-:Y:S01]  /*9d80*/  IMAD R0, R10, c[0x0][0x438], RZ ;  /* 0x00010e000a007a24 */ /* 0x000fe200078e02ff */
[----:B------:R-:W-:Y:S01]  /*9d90*/  LEA.HI R17, R7, R16, RZ, 0x2 ;  /* 0x0000001007117211 */ /* 0x000fe200078f10ff */
[----:B-----5:R-:W-:Y:S01]  /*9da0*/  IMAD.WIDE.U32 R4, R13, c[0x0][0x4d8], R4 ;  /* 0x000136000d047a25 */ /* 0x020fe200078e0004 */
[----:B------:R-:W-:-:S02]  /*9db0*/  SHF.R.S32.HI R10, RZ, 0x1f, R13 ;  /* 0x0000001fff0a7819 */ /* 0x000fc4000001140d */
[----:B------:R-:W-:Y:S01]  /*9dc0*/  SHF.R.S32.HI R7, RZ, 0x2, R17 ;  /* 0x00000002ff077819 */ /* 0x000fe20000011411 */
[----:B------:R-:W-:Y:S01]  /*9dd0*/  IMAD R6, R14, c[0x0][0x43c], R0 ;  /* 0x00010f000e067a24 */ /* 0x000fe200078e0200 */
[----:B------:R-:W-:Y:S01]  /*9de0*/  LOP3.LUT R0, R2, 0xffffffc0, RZ, 0xc0, !PT ;  /* 0xffffffc002007812 */ /* 0x000fe200078ec0ff */
[----:B------:R-:W-:Y:S01]  /*9df0*/  IMAD.WIDE.U32 R2, R14, c[0x0][0x438], RZ ;  /* 0x00010e000e027a25 */ /* 0x000fe200078e00ff */
[----:B------:R-:W-:-:S03]  /*9e00*/  LOP3.LUT P1, RZ, R16, 0x3, RZ, 0xc0, !PT ;  /* 0x0000000310ff7812 */ /* 0x000fc6000782c0ff */
[----:B------:R-:W-:Y:S02]  /*9e10*/  IMAD R8, R8, 0x8, R0 ;  /* 0x0000000808087824 */ /* 0x000fe400078e0200 */
[----:B------:R-:W-:Y:S02]  /*9e20*/  IMAD R14, R9, 0x10, R7 ;  /* 0x00000010090e7824 */ /* 0x000fe400078e0207 */
[----:B------:R-:W-:Y:S02]  /*9e30*/  IMAD R11, R10, c[0x0][0x4d8], RZ ;  /* 0x000136000a0b7a24 */ /* 0x000fe400078e02ff */
[----:B------:R-:W-:Y:S02]  /*9e40*/  IMAD.IADD R8, R14, 0x1, R8 ;  /* 0x000000010e087824 */ /* 0x000fe400078e0208 */
[----:B------:R-:W-:Y:S02]  /*9e50*/  IMAD.IADD R3, R3, 0x1, R6 ;  /* 0x0000000103037824 */ /* 0x000fe400078e0206 */
[----:B------:R-:W-:-:S02]  /*9e60*/  IMAD R6, R10, c[0x0][0x440], RZ ;  /* 0x000110000a067a24 */ /* 0x000fc400078e02ff */
[----:B-1----:R-:W-:Y:S02]  /*9e70*/  IMAD R8, R15, 0x80, R8 ;  /* 0x000000800f087824 */ /* 0x002fe400078e0208 */
[C---:B------:R-:W-:Y:S02]  /*9e80*/  IMAD R0, R13.reuse, c[0x0][0x4dc], R11 ;  /* 0x000137000d007a24 */ /* 0x040fe400078e020b */
[C---:B------:R-:W-:Y:S02]  /*9e90*/  IMAD R6, R13.reuse, c[0x0][0x444], R6 ;  /* 0x000111000d067a24 */ /* 0x040fe400078e0206 */
[----:B------:R-:W-:Y:S01]  /*9ea0*/  IMAD.WIDE.U32 R2, R13, c[0x0][0x440], R2 ;  /* 0x000110000d027a25 */ /* 0x000fe200078e0002 */
[----:B------:R-:W-:Y:S02]  /*9eb0*/  IADD3 R5, R5, R0, RZ ;  /* 0x0000000005057210 */ /* 0x000fe40007ffe0ff */
[----:B------:R-:W-:Y:S01]  /*9ec0*/  SHF.R.S32.HI R0, RZ, 0x1f, R12 ;  /* 0x0000001fff007819 */ /* 0x000fe2000001140c */
[----:B------:R-:W-:Y:S01]  /*9ed0*/  @P0 IMAD.HI.U32 R11, R8, c[0x0][0x4ec], RZ ;  /* 0x00013b00080b0a27 */ /* 0x000fe200078e00ff */
[----:B------:R-:W-:-:S03]  /*9ee0*/  IADD3 R3, R3, R6, RZ ;  /* 0x0000000603037210 */ /* 0x000fc60007ffe0ff */
[----:B------:R-:W-:-:S04]  /*9ef0*/  @P0 IMAD.HI.U32 R10, R8, c[0x0][0x4ec], RZ ;  /* 0x00013b00080a0a27 */ /* 0x000fc800078e00ff */
[--C-:B------:R-:W-:Y:S01]  /*9f00*/  IMAD.MOV.U32 R6, RZ, RZ, R8.reuse ;  /* 0x000000ffff067224 */ /* 0x100fe200078e0008 */
[----:B------:R-:W-:Y:S01]  /*9f10*/  @P0 SHF.R.U32.HI R6, RZ, c[0x0][0x4f0], R11 ;  /* 0x00013c00ff060a19 */ /* 0x000fe2000001160b */
[----:B------:R-:W-:Y:S01]  /*9f20*/  IMAD.MOV.U32 R7, RZ, RZ, R8 ;  /* 0x000000ffff077224 */ /* 0x000fe200078e0008 */
[----:B------:R-:W-:Y:S01]  /*9f30*/  @P0 SHF.R.U32.HI R7, RZ, c[0x0][0x4f0], R10 ;  /* 0x00013c00ff070a19 */ /* 0x000fe2000001160a */
[----:B------:R-:W-:Y:S01]  /*9f40*/  IMAD R9, R0, c[0x0][0x448], RZ ;  /* 0x0001120000097a24 */ /* 0x000fe200078e02ff */
[----:B------:R-:W-:Y:S01]  /*9f50*/  IADD3 R10, -R6, RZ, RZ ;  /* 0x000000ff060a7210 */ /* 0x000fe20007ffe1ff */
[----:B------:R-:W-:Y:S02]  /*9f60*/  IMAD R0, R0, c[0x0][0x4e0], RZ ;  /* 0x0001380000007a24 */ /* 0x000fe400078e02ff */
[C---:B------:R-:W-:Y:S01]  /*9f70*/  IMAD R11, R12.reuse, c[0x0][0x44c], R9 ;  /* 0x000113000c0b7a24 */ /* 0x040fe200078e0209 */
[----:B------:R-:W-:Y:S01]  /*9f80*/  SHF.R.S32.HI R9, RZ, 0x1f, R7 ;  /* 0x0000001fff097819 */ /* 0x000fe20000011407 */
[----:B------:R-:W-:-:S02]  /*9f90*/  IMAD R13, R12, c[0x0][0x4e4], R0 ;  /* 0x000139000c0d7a24 */ /* 0x000fc400078e0200 */
[----:B------:R-:W-:-:S04]  /*9fa0*/  IMAD.WIDE.U32 R4, R12, c[0x0][0x4e0], R4 ;  /* 0x000138000c047a25 */ /* 0x000fc800078e0004 */
[----:B------:R-:W-:Y:S01]  /*9fb0*/  IMAD R0, R10, c[0x0][0x4e8], R8 ;  /* 0x00013a000a007a24 */ /* 0x000fe200078e0208 */
[----:B------:R-:W-:Y:S01]  /*9fc0*/  SHF.R.S32.HI R10, RZ, 0x1f, R6 ;  /* 0x0000001fff0a7819 */ /* 0x000fe20000011406 */
[----:B------:R-:W-:Y:S01]  /*9fd0*/  IMAD R9, R9, c[0x0][0x430], RZ ;  /* 0x00010c0009097a24 */ /* 0x000fe200078e02ff */
[----:B------:R-:W-:Y:S01]  /*9fe0*/  IADD3 R4, P0, R6, R4, RZ ;  /* 0x0000000406047210 */ /* 0x000fe20007f1e0ff */
[----:B------:R-:W-:Y:S01]  /*9ff0*/  IMAD.WIDE.U32 R2, R12, c[0x0][0x448], R2 ;  /* 0x000112000c027a25 */ /* 0x000fe200078e0002 */
[----:B------:R-:W-:Y:S02]  /*a000*/  SHF.R.S32.HI R6, RZ, 0x1f, R0 ;  /* 0x0000001fff067819 */ /* 0x000fe40000011400 */
[----:B------:R-:W-:Y:S01]  /*a010*/  IADD3.X R5, R10, R5, R13, P0, !PT ;  /* 0x000000050a057210 */ /* 0x000fe200007fe40d */
[----:B------:R-:W-:Y:S02]  /*a020*/  IMAD R10, R7, c[0x0][0x434], R9 ;  /* 0x00010d00070a7a24 */ /* 0x000fe400078e0209 */
[----:B------:R-:W-:-:S02]  /*a030*/  IMAD R9, R6, c[0x0][0x4c8], RZ ;  /* 0x0001320006097a24 */ /* 0x000fc400078e02ff */
[----:B------:R-:W-:Y:S02]  /*a040*/  IMAD.MOV R6, RZ, RZ, -R7 ;  /* 0x000000ffff067224 */ /* 0x000fe400078e0a07 */
[----:B------:R-:W-:-:S04]  /*a050*/  IMAD.WIDE.U32 R4, R0, c[0x0][0x4c8], R4 ;  /* 0x0001320000047a25 */ /* 0x000fc800078e0004 */
[----:B------:R-:W-:Y:S02]  /*a060*/  IMAD R0, R0, c[0x0][0x4cc], R9 ;  /* 0x0001330000007a24 */ /* 0x000fe400078e0209 */
[----:B------:R-:W-:Y:S02]  /*a070*/  IMAD.IADD R3, R3, 0x1, R11 ;  /* 0x0000000103037824 */ /* 0x000fe400078e020b */
[----:B------:R-:W-:Y:S01]  /*a080*/  IMAD R13, R6, c[0x0][0x4e8], R8 ;  /* 0x00013a00060d7a24 */ /* 0x000fe200078e0208 */
[C---:B------:R-:W-:Y:S01]  /*a090*/  LEA R6, P0, R4.reuse, c[0x0][0x4a8], 0x2 ;  /* 0x00012a0004067a11 */ /* 0x040fe200078010ff */
[----:B------:R-:W-:Y:S02]  /*a0a0*/  IMAD.IADD R0, R5, 0x1, R0 ;  /* 0x0000000105007824 */ /* 0x000fe400078e0200 */
[----:B------:R-:W-:Y:S01]  /*a0b0*/  IMAD.WIDE.U32 R2, R7, c[0x0][0x430], R2 ;  /* 0x00010c0007027a25 */ /* 0x000fe200078e0002 */
[----:B------:R-:W-:Y:S01]  /*a0c0*/  SHF.R.S32.HI R7, RZ, 0x1f, R13 ;  /* 0x0000001fff077819 */ /* 0x000fe2000001140d */
[----:B------:R-:W-:Y:S01]  /*a0d0*/  SHFL.IDX PT, R8, R6, 0x2, 0x1c1f ;  /* 0x005c1f0006087f89 */ /* 0x000fe200000e0000 */
[----:B------:R-:W-:Y:S01]  /*a0e0*/  LEA.HI.X R0, R4, c[0x0][0x4ac], R0, 0x2, P0 ;  /* 0x00012b0004007a11 */ /* 0x000fe200000f1400 */
[----:B------:R-:W-:Y:S01]  /*a0f0*/  IMAD R12, R15, 0x80, R14 ;  /* 0x000000800f0c7824 */ /* 0x000fe200078e020e */
[----:B------:R-:W-:Y:S01]  /*a100*/  IADD3 R3, R3, R10, RZ ;  /* 0x0000000a03037210 */ /* 0x000fe20007ffe0ff */
[----:B------:R-:W-:Y:S01]  /*a110*/  IMAD R7, R7, c[0x0][0x428], RZ ;  /* 0x00010a0007077a24 */ /* 0x000fe200078e02ff */
[----:B------:R-:W-:Y:S02]  /*a120*/  SHFL.IDX PT, R4, R6, RZ, 0x1c1f ;  /* 0x001c1fff06047589 */ /* 0x000fe400000e0000 */
[C---:B------:R-:W-:Y:S01]  /*a130*/  IADD3 R14, R12.reuse, 0x40, RZ ;  /* 0x000000400c0e7810 */ /* 0x040fe20007ffe0ff */
[C---:B------:R-:W-:Y:S01]  /*a140*/  IMAD R15, R13.reuse, c[0x0][0x42c], R7 ;  /* 0x00010b000d0f7a24 */ /* 0x040fe200078e0207 */
[----:B------:R-:W1:Y:S01]  /*a150*/  SHFL.IDX PT, R5, R0, RZ, 0x1c1f ;  /* 0x001c1fff00057589 */ /* 0x000e6200000e0000 */
[----:B------:R-:W-:Y:S01]  /*a160*/  IMAD.WIDE.U32 R2, R13, c[0x0][0x428], R2 ;  /* 0x00010a000d027a25 */ /* 0x000fe200078e0002 */
[----:B------:R-:W-:-:S02]  /*a170*/  IADD3 R13, R12, 0x48, RZ ;  /* 0x000000480c0d7810 */ /* 0x000fc40007ffe0ff */
[----:B------:R-:W-:Y:S01]  /*a180*/  SHFL.IDX PT, R10, R6, 0x1, 0x1c1f ;  /* 0x003c1f00060a7f89 */ /* 0x000fe200000e0000 */
[-C--:B------:R-:W-:Y:S02]  /*a190*/  ISETP.GE.OR P4, PT, R12, R24.reuse, P1 ;  /* 0x000000180c00720c */ /* 0x080fe40000f86670 */
[-C--:B------:R-:W-:Y:S01]  /*a1a0*/  ISETP.GE.OR P2, PT, R14, R24.reuse, P1 ;  /* 0x000000180e00720c */ /* 0x080fe20000f46670 */
[----:B------:R-:W2:Y:S01]  /*a1b0*/  SHFL.IDX PT, R11, R0, 0x1, 0x1c1f ;  /* 0x003c1f00000b7f89 */ /* 0x000ea200000e0000 */
[----:B------:R-:W-:Y:S02]  /*a1c0*/  IADD3 R3, R3, R15, RZ ;  /* 0x0000000f03037210 */ /* 0x000fe40007ffe0ff */
[----:B------:R-:W-:Y:S01]  /*a1d0*/  LEA R23, P0, R2, c[0x0][0x400], 0x2 ;  /* 0x0001000002177a11 */ /* 0x000fe200078010ff */
[----:B------:R-:W3:Y:S01]  /*a1e0*/  SHFL.IDX PT, R9, R0, 0x2, 0x1c1f ;  /* 0x005c1f0000097f89 */ /* 0x000ee200000e0000 */
[-C--:B------:R-:W-:Y:S02]  /*a1f0*/  ISETP.GE.AND P5, PT, R14, R24.reuse, PT ;  /* 0x000000180e00720c */ /* 0x080fe40003fa6270 */
[----:B------:R-:W-:Y:S01]  /*a200*/  LEA.HI.X R22, R2, c[0x0][0x404], R3, 0x2, P0 ;  /* 0x0001010002167a11 */ /* 0x000fe200000f1403 */
[----:B------:R-:W-:Y:S01]  /*a210*/  SHFL.IDX PT, R6, R6, 0x3, 0x1c1f ;  /* 0x007c1f0006067f89 */ /* 0x000fe200000e0000 */
[----:B------:R-:W-:-:S03]  /*a220*/  ISETP.GE.AND P6, PT, R13, R24, PT ;  /* 0x000000180d00720c */ /* 0x000fc60003fc6270 */
[----:B------:R4:W5:Y:S04]  /*a230*/  SHFL.IDX PT, R7, R0, 0x3, 0x1c1f ;  /* 0x007c1f0000077f89 */ /* 0x00096800000e0000 */
[----:B-1----:R1:W-:Y:S04]  /*a240*/  @!P4 ST.E [R4.64], R18 ;  /* 0x000000120400c985 */ /* 0x0023e8000c101906 */
[----:B------:R1:W1:Y:S04]  /*a250*/  SHFL.IDX PT, R2, R23, RZ, 0x1c1f ;  /* 0x001c1fff17027589 */ /* 0x00026800000e0000 */
[----:B------:R1:W1:Y:S01]  /*a260*/  SHFL.IDX PT, R3, R22, RZ, 0x1c1f ;  /* 0x001c1fff16037589 */ /* 0x00026200000e0000 */
[----:B----4-:R-:W-:-:S04]  /*a270*/  IADD3 R0, R12, 0x8, RZ ;  /* 0x000000080c007810 */ /* 0x010fc80007ffe0ff */
[CC--:B------:R-:W-:Y:S02]  /*a280*/  ISETP.GE.OR P3, PT, R0.reuse, R24.reuse, P1 ;  /* 0x000000180000720c */ /* 0x0c0fe40000f66670 */
[-C--:B------:R-:W-:Y:S02]  /*a290*/  ISETP.GE.OR P1, PT, R13, R24.reuse, P1 ;  /* 0x000000180d00720c */ /* 0x080fe40000f26670 */
[----:B------:R-:W-:Y:S02]  /*a2a0*/  ISETP.GE.AND P0, PT, R0, R24, PT ;  /* 0x000000180000720c */ /* 0x000fe40003f06270 */
[----:B------:R-:W-:-:S05]  /*a2b0*/  LOP3.LUT R0, R17, 0x7ffffffc, RZ, 0xc0, !PT ;  /* 0x7ffffffc11007812 */ /* 0x000fca00078ec0ff */
[----:B------:R-:W-:Y:S02]  /*a2c0*/  IMAD.IADD R0, R16, 0x1, -R0 ;  /* 0x0000000110007824 */ /* 0x000fe400078e0a00 */
[----:B--2---:R2:W-:Y:S03]  /*a2d0*/  @!P3 ST.E [R10.64], R19 ;  /* 0x000000130a00b985 */ /* 0x0045e6000c101906 */
[----:B------:R-:W-:Y:S01]  /*a2e0*/  SHF.L.U32 R0, R0, 0x1, RZ ;  /* 0x0000000100007819 */ /* 0x000fe200000006ff */
[----:B---3--:R2:W-:Y:S04]  /*a2f0*/  @!P2 ST.E [R8.64], R20 ;  /* 0x000000140800a985 */ /* 0x0085e8000c101906 */
[----:B-----5:R2:W-:Y:S01]  /*a300*/  @!P1 ST.E [R6.64], R21 ;  /* 0x0000001506009985 */ /* 0x0205e2000c101906 */
[----:B------:R-:W-:-:S13]  /*a310*/  ISETP.GE.AND P1, PT, R12, R24, PT ;  /* 0x000000180c00720c */ /* 0x000fda0003f26270 */
[----:B------:R-:W-:Y:S05]  /*a320*/  @P1 BRA `(.L_x_17) ;  /* 0x0000045000001947 */ /* 0x000fea0003800000 */
[C---:B-12---:R-:W-:Y:S02]  /*a330*/  IADD3 R6, R0.reuse, 0x8, RZ ;  /* 0x0000000800067810 */ /* 0x046fe40007ffe0ff */
[----:B------:R-:W-:Y:S02]  /*a340*/  IADD3 R5, R0, 0x10, RZ ;  /* 0x0000001000057810 */ /* 0x000fe40007ffe0ff */
[----:B------:R-:W-:Y:S02]  /*a350*/  ISETP.GE.AND P3, PT, R6, c[0x0][0x3c8], PT ;  /* 0x0000f20006007a0c */ /* 0x000fe40003f66270 */
[----:B------:R-:W-:Y:S02]  /*a360*/  ISETP.GE.AND P2, PT, R5, c[0x0][0x3c8], PT ;  /* 0x0000f20005007a0c */ /* 0x000fe40003f46270 */
[C---:B------:R-:W-:Y:S02]  /*a370*/  IADD3 R4, R0.reuse, 0x18, RZ ;  /* 0x0000001800047810 */ /* 0x040fe40007ffe0ff */
[----:B------:R-:W-:-:S02]  /*a380*/  ISETP.GE.AND P4, PT, R0, c[0x0][0x3c8], PT ;  /* 0x0000f20000007a0c */ /* 0x000fc40003f86270 */
[----:B------:R-:W-:-:S05]  /*a390*/  ISETP.GE.AND P1, PT, R4, c[0x0][0x3c8], PT ;  /* 0x0000f20004007a0c */ /* 0x000fca0003f26270 */
[----:B------:R-:W-:Y:S02]  /*a3a0*/  @!P3 LEA.HI R6, R6, R6, RZ, 0x1 ;  /* 0x000000060606b211 */ /* 0x000fe400078f08ff */
[----:B------:R-:W-:Y:S02]  /*a3b0*/  @!P2 LEA.HI R5, R5, R5, RZ, 0x1 ;  /* 0x000000050505a211 */ /* 0x000fe400078f08ff */
[----:B------:R-:W-:Y:S02]  /*a3c0*/  @!P3 LOP3.LUT R6, R6, 0xfffffffe, RZ, 0xc0, !PT ;  /* 0xfffffffe0606b812 */ /* 0x000fe400078ec0ff */
[----:B------:R-:W-:Y:S01]  /*a3d0*/  @!P2 LOP3.LUT R5, R5, 0xfffffffe, RZ, 0xc0, !PT ;  /* 0xfffffffe0505a812 */ /* 0x000fe200078ec0ff */
[----:B------:R-:W-:Y:S01]  /*a3e0*/  @!P4 IMAD.WIDE R8, R0, 0x4, R2 ;  /* 0x000000040008c825 */ /* 0x000fe200078e0202 */
[----:B------:R-:W-:-:S03]  /*a3f0*/  @!P1 LEA.HI R10, R4, R4, RZ, 0x1 ;  /* 0x00000004040a9211 */ /* 0x000fc600078f08ff */
[--C-:B------:R-:W-:Y:S01]  /*a400*/  @!P3 IMAD.WIDE R6, R6, 0x4, R2.reuse ;  /* 0x000000040606b825 */ /* 0x100fe200078e0202 */
[----:B------:R1:W-:Y:S03]  /*a410*/  @!P4 ST.E.64 [R8.64], R116 ;  /* 0x000000740800c985 */ /* 0x0003e6000c101b06 */
[----:B------:R-:W-:Y:S01]  /*a420*/  @!P2 IMAD.WIDE R4, R5, 0x4, R2 ;  /* 0x000000040504a825 */ /* 0x000fe200078e0202 */
[----:B------:R2:W-:Y:S04]  /*a430*/  @!P3 ST.E.64 [R6.64], R124 ;  /* 0x0000007c0600b985 */ /* 0x0005e8000c101b06 */
[----:B------:R3:W-:Y:S01]  /*a440*/  @!P2 ST.E.64 [R4.64], R128 ;  /* 0x000000800400a985 */ /* 0x0007e2000c101b06 */
[----:B-1----:R-:W-:-:S02]  /*a450*/  @!P1 LOP3.LUT R8, R10, 0xfffffffe, RZ, 0xc0, !PT ;  /* 0xfffffffe0a089812 */ /* 0x002fc400078ec0ff */
[----:B------:R-:W-:-:S03]  /*a460*/  IADD3 R9, R0, 0x20, RZ ;  /* 0x0000002000097810 */ /* 0x000fc60007ffe0ff */
[----:B--2---:R-:W-:Y:S01]  /*a470*/  @!P1 IMAD.WIDE R6, R8, 0x4, R2 ;  /* 0x0000000408069825 */ /* 0x004fe200078e0202 */
[----:B------:R-:W-:Y:S02]  /*a480*/  ISETP.GE.AND P4, PT, R9, c[0x0][0x3c8], PT ;  /* 0x0000f20009007a0c */ /* 0x000fe40003f86270 */
[C---:B---3--:R-:W-:Y:S02]  /*a490*/  IADD3 R5, R0.reuse, 0x28, RZ ;  /* 0x0000002800057810 */ /* 0x048fe40007ffe0ff */
[C---:B------:R-:W-:Y:S01]  /*a4a0*/  IADD3 R4, R0.reuse, 0x30, RZ ;  /* 0x0000003000047810 */ /* 0x040fe20007ffe0ff */
[----:B------:R1:W-:Y:S01]  /*a4b0*/  @!P1 ST.E.64 [R6.64], R140 ;  /* 0x0000008c06009985 */ /* 0x0003e2000c101b06 */
[----:B------:R-:W-:Y:S02]  /*a4c0*/  IADD3 R8, R0, 0x38, RZ ;  /* 0x0000003800087810 */ /* 0x000fe40007ffe0ff */
[----:B------:R-:W-:Y:S02]  /*a4d0*/  ISETP.GE.AND P3, PT, R5, c[0x0][0x3c8], PT ;  /* 0x0000f20005007a0c */ /* 0x000fe40003f66270 */
[----:B------:R-:W-:-:S02]  /*a4e0*/  ISETP.GE.AND P2, PT, R4, c[0x0][0x3c8], PT ;  /* 0x0000f20004007a0c */ /* 0x000fc40003f46270 */
[----:B------:R-:W-:Y:S02]  /*a4f0*/  ISETP.GE.AND P1, PT, R8, c[0x0][0x3c8], PT ;  /* 0x0000f20008007a0c */ /* 0x000fe40003f26270 */
[----:B------:R-:W-:-:S09]  /*a500*/  @!P4 LEA.HI R9, R9, R9, RZ, 0x1 ;  /* 0x000000090909c211 */ /* 0x000fd200078f08ff */
[----:B------:R-:W-:Y:S02]  /*a510*/  @!P2 LEA.HI R4, R4, R4, RZ, 0x1 ;  /* 0x000000040404a211 */ /* 0x000fe400078f08ff */
[----:B------:R-:W-:-:S04]  /*a520*/  @!P1 LEA.HI R8, R8, R8, RZ, 0x1 ;  /* 0x0000000808089211 */ /* 0x000fc800078f08ff */
[----:B------:R-:W-:Y:S02]  /*a530*/  @!P1 LOP3.LUT R10, R8, 0xfffffffe, RZ, 0xc0, !PT ;  /* 0xfffffffe080a9812 */ /* 0x000fe400078ec0ff */
[----:B-1----:R-:W-:Y:S02]  /*a540*/  @!P3 LEA.HI R6, R5, R5, RZ, 0x1 ;  /* 0x000000050506b211 */ /* 0x002fe400078f08ff */
[----:B------:R-:W-:Y:S02]  /*a550*/  @!P4 LOP3.LUT R5, R9, 0xfffffffe, RZ, 0xc0, !PT ;  /* 0xfffffffe0905c812 */ /* 0x000fe400078ec0ff */
[----:B------:R-:W-:Y:S02]  /*a560*/  @!P3 LOP3.LUT R9, R6, 0xfffffffe, RZ, 0xc0, !PT ;  /* 0xfffffffe0609b812 */ /* 0x000fe400078ec0ff */
[----:B------:R-:W-:Y:S01]  /*a570*/  @!P2 LOP3.LUT R6, R4, 0xfffffffe, RZ, 0xc0, !PT ;  /* 0xfffffffe0406a812 */ /* 0x000fe200078ec0ff */
[----:B------:R-:W-:-:S04]  /*a580*/  @!P4 IMAD.WIDE R4, R5, 0x4, R2 ;  /* 0x000000040504c825 */ /* 0x000fc800078e0202 */
[--C-:B------:R-:W-:Y:S01]  /*a590*/  @!P3 IMAD.WIDE R8, R9, 0x4, R2.reuse ;  /* 0x000000040908b825 */ /* 0x100fe200078e0202 */
[----:B------:R1:W-:Y:S03]  /*a5a0*/  @!P4 ST.E.64 [R4.64], R144 ;  /* 0x000000900400c985 */ /* 0x0003e6000c101b06 */
[--C-:B------:R-:W-:Y:S01]  /*a5b0*/  @!P2 IMAD.WIDE R6, R6, 0x4, R2.reuse ;  /* 0x000000040606a825 */ /* 0x100fe200078e0202 */
[----:B------:R2:W-:Y:S04]  /*a5c0*/  @!P3 ST.E.64 [R8.64], R156 ;  /* 0x0000009c0800b985 */ /* 0x0005e8000c101b06 */
[----:B------:R3:W-:Y:S01]  /*a5d0*/  @!P2 ST.E.64 [R6.64], R160 ;  /* 0x000000a00600a985 */ /* 0x0007e2000c101b06 */
[----:B-1----:R-:W-:Y:S01]  /*a5e0*/  @!P1 IMAD.WIDE R4, R10, 0x4, R2 ;  /* 0x000000040a049825 */ /* 0x002fe200078e0202 */
[----:B--2---:R-:W-:-:S04]  /*a5f0*/  IADD3 R8, R0, 0x40, RZ ;  /* 0x0000004000087810 */ /* 0x004fc80007ffe0ff */
[----:B------:R1:W-:Y:S01]  /*a600*/  @!P1 ST.E.64 [R4.64], R172 ;  /* 0x000000ac04009985 */ /* 0x0003e2000c101b06 */
[----:B---3--:R-:W-:Y:S02]  /*a610*/  IADD3 R6, R0, 0x48, RZ ;  /* 0x0000004800067810 */ /* 0x008fe40007ffe0ff */
[----:B------:R-:W-:Y:S02]  /*a620*/  ISETP.GE.AND P4, PT, R8, c[0x0][0x3c8], PT ;  /* 0x0000f20008007a0c */ /* 0x000fe40003f86270 */
[----:B------:R-:W-:-:S11]  /*a630*/  ISETP.GE.AND P3, PT, R6, c[0x0][0x3c8], PT ;  /* 0x0000f20006007a0c */ /* 0x000fd60003f66270 */
[----:B------:R-:W-:Y:S02]  /*a640*/  @!P4 LEA.HI R8, R8, R8, RZ, 0x1 ;  /* 0x000000080808c211 */ /* 0x000fe400078f08ff */
[----:B------:R-:W-:-:S04]  /*a650*/  @!P3 LEA.HI R7, R6, R6, RZ, 0x1 ;  /* 0x000000060607b211 */ /* 0x000fc800078f08ff */
[----:B------:R-:W-:Y:S02]  /*a660*/  @!P3 LOP3.LUT R7, R7, 0xfffffffe, RZ, 0xc0, !PT ;  /* 0xfffffffe0707b812 */ /* 0x000fe400078ec0ff */
[C---:B-1----:R-:W-:Y:S02]  /*a670*/  IADD3 R5, R0.reuse, 0x50, RZ ;  /* 0x0000005000057810 */ /* 0x042fe40007ffe0ff */
[----:B------:R-:W-:Y:S02]  /*a680*/  IADD3 R4, R0, 0x58, RZ ;  /* 0x0000005800047810 */ /* 0x000fe40007ffe0ff */
[----:B------:R-:W-:Y:S02]  /*a690*/  ISETP.GE.AND P2, PT, R5, c[0x0][0x3c8], PT ;  /* 0x0000f20005007a0c */ /* 0x000fe40003f46270 */
[----:B------:R-:W-:-:S11]  /*a6a0*/  ISETP.GE.AND P1, PT, R4, c[0x0][0x3c8], PT ;  /* 0x0000f20004007a0c */ /* 0x000fd60003f26270 */
[----:B------:R-:W-:Y:S02]  /*a6b0*/  @!P2 LEA.HI R6, R5, R5, RZ, 0x1 ;  /* 0x000000050506a211 */ /* 0x000fe400078f08ff */
[----:B------:R-:W-:Y:S02]  /*a6c0*/  @!P1 LEA.HI R4, R4, R4, RZ, 0x1 ;  /* 0x0000000404049211 */ /* 0x000fe400078f08ff */
[----:B------:R-:W-:Y:S02]  /*a6d0*/  @!P4 LOP3.LUT R5, R8, 0xfffffffe, RZ, 0xc0, !PT ;  /* 0xfffffffe0805c812 */ /* 0x000fe400078ec0ff */
[----:B------:R-:W-:Y:S01]  /*a6e0*/  @!P2 LOP3.LUT R10, R6, 0xfffffffe, RZ, 0xc0, !PT ;  /* 0xfffffffe060aa812 */ /* 0x000fe200078ec0ff */
[----:B------:R-:W-:Y:S01]  /*a6f0*/  @!P3 IMAD.WIDE R6, R7, 0x4, R2 ;  /* 0x000000040706b825 */ /* 0x000fe200078e0202 */
[----:B------:R-:W-:-:S03]  /*a700*/  @!P1 LOP3.LUT R11, R4, 0xfffffffe, RZ, 0xc0, !PT ;  /* 0xfffffffe040b9812 */ /* 0x000fc600078ec0ff */
[----:B------:R-:W-:-:S04]  /*a710*/  @!P4 IMAD.WIDE R8, R5, 0x4, R2 ;  /* 0x000000040508c825 */ /* 0x000fc800078e0202 */
[--C-:B------:R-:W-:Y:S01]  /*a720*/  @!P2 IMAD.WIDE R4, R10, 0x4, R2.reuse ;  /* 0x000000040a04a825 */ /* 0x100fe200078e0202 */
[----:B------:R1:W-:Y:S03]  /*a730*/  @!P4 ST.E.64 [R8.64], R68 ;  /* 0x000000440800c985 */ /* 0x0003e6000c101b06 */
[----:B------:R-:W-:Y:S01]  /*a740*/  @!P1 IMAD.WIDE R2, R11, 0x4, R2 ;  /* 0x000000040b029825 */ /* 0x000fe200078e0202 */
[----:B------:R1:W-:Y:S04]  /*a750*/  @!P3 ST.E.64 [R6.64], R80 ;  /* 0x000000500600b985 */ /* 0x0003e8000c101b06 */
[----:B------:R1:W-:Y:S04]  /*a760*/  @!P2 ST.E.64 [R4.64], R84 ;  /* 0x000000540400a985 */ /* 0x0003e8000c101b06 */
[----:B------:R1:W-:Y:S02]  /*a770*/  @!P1 ST.E.64 [R2.64], R96 ;  /* 0x0000006002009985 */ /* 0x0003e4000c101b06 */
.L_x_17:
[----:B-1----:R-:W-:Y:S05]  /*a780*/  BSYNC B0 ;  /* 0x0000000000007941 */ /* 0x002fea0003800000 */
.L_x_16:
[----:B------:R1:W3:Y:S01]  /*a790*/  SHFL.IDX PT, R3, R22, 0x1, 0x1c1f ;  /* 0x003c1f0016037f89 */ /* 0x0002e200000e0000 */
[----:B------:R-:W-:Y:S03]  /*a7a0*/  BSSY B0, `(.L_x_18) ;  /* 0x0000048000007945 */ /* 0x000fe60003800000 */
[----:B------:R1:W4:Y:S01]  /*a7b0*/  SHFL.IDX PT, R2, R23, 0x1, 0x1c1f ;  /* 0x003c1f0017027f89 */ /* 0x00032200000e0000 */
[----:B------:R-:W-:Y:S05]  /*a7c0*/  @P0 BRA `(.L_x_19) ;  /* 0x0000045000000947 */ /* 0x000fea0003800000 */
[C---:B------:R-:W-:Y:S02]  /*a7d0*/  IADD3 R4, R0.reuse, 0x8, RZ ;  /* 0x0000000800047810 */ /* 0x040fe40007ffe0ff */
[----:B------:R-:W-:-:S02]  /*a7e0*/  ISETP.GE.AND P1, PT, R0, c[0x0][0x3c8], PT ;  /* 0x0000f20000007a0c */ /* 0x000fc40003f26270 */
[----:B------:R-:W-:Y:S02]  /*a7f0*/  ISETP.GE.AND P0, PT, R4, c[0x0][0x3c8], PT ;  /* 0x0000f20004007a0c */ /* 0x000fe40003f06270 */
[C---:B--2---:R-:W-:Y:S02]  /*a800*/  IADD3 R8, R0.reuse, 0x10, RZ ;  /* 0x0000001000087810 */ /* 0x044fe40007ffe0ff */
[C---:B------:R-:W-:Y:S02]  /*a810*/  IADD3 R9, R0.reuse, 0x18, RZ ;  /* 0x0000001800097810 */ /* 0x040fe40007ffe0ff */
[C---:B------:R-:W-:Y:S02]  /*a820*/  IADD3 R10, R0.reuse, 0x20, RZ ;  /* 0x00000020000a7810 */ /* 0x040fe40007ffe0ff */
[----:B------:R-:W-:Y:S02]  /*a830*/  IADD3 R11, R0, 0x28, RZ ;  /* 0x00000028000b7810 */ /* 0x000fe40007ffe0ff */
[----:B------:R-:W-:Y:S01]  /*a840*/  ISETP.GE.AND P4, PT, R8, c[0x0][0x3c8], PT ;  /* 0x0000f20008007a0c */ /* 0x000fe20003f86270 */
[C---:B---34-:R-:W-:Y:S01]  /*a850*/  @!P1 IMAD.WIDE R6, R0.reuse, 0x4, R2 ;  /* 0x0000000400069825 */ /* 0x058fe200078e0202 */
[----:B------:R-:W-:-:S02]  /*a860*/  IADD3 R12, R0, 0x30, RZ ;  /* 0x00000030000c7810 */ /* 0x000fc40007ffe0ff */
[----:B------:R-:W-:Y:S02]  /*a870*/  @!P0 LEA.HI R4, R4, R4, RZ, 0x1 ;  /* 0x0000000404048211 */ /* 0x000fe400078f08ff */
[----:B------:R-:W-:Y:S01]  /*a880*/  ISETP.GE.AND P3, PT, R9, c[0x0][0x3c8], PT ;  /* 0x0000f20009007a0c */ /* 0x000fe20003f66270 */
[----:B------:R2:W-:Y:S01]  /*a890*/  @!P1 ST.E.64 [R6.64], R118 ;  /* 0x0000007606009985 */ /* 0x0005e2000c101b06 */
[----:B------:R-:W-:Y:S02]  /*a8a0*/  @!P0 LOP3.LUT R4, R4, 0xfffffffe, RZ, 0xc0, !PT ;  /* 0xfffffffe04048812 */ /* 0x000fe400078ec0ff */
[----:B------:R-:W-:Y:S02]  /*a8b0*/  ISETP.GE.AND P2, PT, R10, c[0x0][0x3c8], PT ;  /* 0x0000f2000a007a0c */ /* 0x000fe40003f46270 */
[----:B------:R-:W-:Y:S01]  /*a8c0*/  ISETP.GE.AND P1, PT, R11, c[0x0][0x3c8], PT ;  /* 0x0000f2000b007a0c */ /* 0x000fe20003f26270 */
[----:B------:R-:W-:-:S05]  /*a8d0*/  @!P0 IMAD.WIDE R4, R4, 0x4, R2 ;  /* 0x0000000404048825 */ /* 0x000fca00078e0202 */
[----:B------:R3:W-:Y:S01]  /*a8e0*/  @!P0 ST.E.64 [R4.64], R126 ;  /* 0x0000007e04008985 */ /* 0x0007e2000c101b06 */
[----:B------:R-:W-:-:S13]  /*a8f0*/  ISETP.GE.AND P0, PT, R12, c[0x0][0x3c8], PT ;  /* 0x0000f2000c007a0c */ /* 0x000fda0003f06270 */
[----:B------:R-:W-:Y:S02]  /*a900*/  @!P0 LEA.HI R12, R12, R12, RZ, 0x1 ;  /* 0x0000000c0c0c8211 */ /* 0x000fe400078f08ff */
[----:B--2---:R-:W-:Y:S02]  /*a910*/  @!P3 LEA.HI R6, R9, R9, RZ, 0x1 ;  /* 0x000000090906b211 */ /* 0x004fe400078f08ff */
[----:B------:R-:W-:Y:S02]  /*a920*/  @!P1 LEA.HI R7, R11, R11, RZ, 0x1 ;  /* 0x0000000b0b079211 */ /* 0x000fe400078f08ff */
[----:B------:R-:W-:Y:S02]  /*a930*/  @!P3 LOP3.LUT R6, R6, 0xfffffffe, RZ, 0xc0, !PT ;  /* 0xfffffffe0606b812 */ /* 0x000fe400078ec0ff */
[----:B------:R-:W-:Y:S02]  /*a940*/  @!P1 LOP3.LUT R7, R7, 0xfffffffe, RZ, 0xc0, !PT ;  /* 0xfffffffe07079812 */ /* 0x000fe400078ec0ff */
[----:B------:R-:W-:-:S02]  /*a950*/  @!P0 LOP3.LUT R12, R12, 0xfffffffe, RZ, 0xc0, !PT ;  /* 0xfffffffe0c0c8812 */ /* 0x000fc400078ec0ff */
[----:B---3--:R-:W-:Y:S01]  /*a960*/  @!P4 LEA.HI R4, R8, R8, RZ, 0x1 ;  /* 0x000000080804c211 */ /* 0x008fe200078f08ff */
[--C-:B------:R-:W-:Y:S01]  /*a970*/  @!P3 IMAD.WIDE R8, R6, 0x4, R2.reuse ;  /* 0x000000040608b825 */ /* 0x100fe200078e0202 */
[----:B------:R-:W-:Y:S02]  /*a980*/  @!P2 LEA.HI R5, R10, R10, RZ, 0x1 ;  /* 0x0000000a0a05a211 */ /* 0x000fe400078f08ff */
[----:B------:R-:W-:Y:S01]  /*a990*/  @!P4 LOP3.LUT R4, R4, 0xfffffffe, RZ, 0xc0, !PT ;  /* 0xfffffffe0404c812 */ /* 0x000fe200078ec0ff */
[----:B------:R-:W-:Y:S01]  /*a9a0*/  @!P1 IMAD.WIDE R6, R7, 0x4, R2 ;  /* 0x0000000407069825 */ /* 0x000fe200078e0202 */
[----:B------:R-:W-:-:S03]  /*a9b0*/  @!P2 LOP3.LUT R10, R5, 0xfffffffe, RZ, 0xc0, !PT ;  /* 0xfffffffe050aa812 */ /* 0x000fc600078ec0ff */
[----:B------:R-:W-:-:S04]  /*a9c0*/  @!P4 IMAD.WIDE R4, R4, 0x4, R2 ;  /* 0x000000040404c825 */ /* 0x000fc800078e0202 */
[--C-:B------:R-:W-:Y:S01]  /*a9d0*/  @!P2 IMAD.WIDE R10, R10, 0x4, R2.reuse ;  /* 0x000000040a0aa825 */ /* 0x100fe200078e0202 */
[----:B------:R2:W-:Y:S04]  /*a9e0*/  @!P4 ST.E.64 [R4.64], R130 ;  /* 0x000000820400c985 */ /* 0x0005e8000c101b06 */
[----:B------:R3:W-:Y:S04]  /*a9f0*/  @!P3 ST.E.64 [R8.64], R142 ;  /* 0x0000008e0800b985 */ /* 0x0007e8000c101b06 */
[----:B------:R-:W-:Y:S04]  /*aa00*/  @!P2 ST.E.64 [R10.64], R146 ;  /* 0x000000920a00a985 */ /* 0x000fe8000c101b06 */
[----:B------:R4:W-:Y:S01]  /*aa10*/  @!P1 ST.E.64 [R6.64], R158 ;  /* 0x0000009e06009985 */ /* 0x0009e2000c101b06 */
[----:B--2---:R-:W-:Y:S01]  /*aa20*/  @!P0 IMAD.WIDE R4, R12, 0x4, R2 ;  /* 0x000000040c048825 */ /* 0x004fe200078e0202 */
[----:B---3--:R-:W-:-:S04]  /*aa30*/  IADD3 R8, R0, 0x38, RZ ;  /* 0x0000003800087810 */ /* 0x008fc80007ffe0ff */
[----:B------:R2:W-:Y:S01]  /*aa40*/  @!P0 ST.E.64 [R4.64], R162 ;  /* 0x000000a204008985 */ /* 0x0005e2000c101b06 */
[----:B------:R-:W-:Y:S02]  /*aa50*/  ISETP.GE.AND P4, PT, R8, c[0x0][0x3c8], PT ;  /* 0x0000f20008007a0c */ /* 0x000fe40003f86270 */
[C---:B----4-:R-:W-:Y:S02]  /*aa60*/  IADD3 R7, R0.reuse, 0x40, RZ ;  /* 0x0000004000077810 */ /* 0x050fe40007ffe0ff */
[----:B------:R-:W-:Y:S02]  /*aa70*/  IADD3 R6, R0, 0x48, RZ ;  /* 0x0000004800067810 */ /* 0x000fe40007ffe0ff */
[----:B------:R-:W-:Y:S02]  /*aa80*/  ISETP.GE.AND P3, PT, R7, c[0x0][0x3c8], PT ;  /* 0x0000f20007007a0c */ /* 0x000fe40003f66270 */
[----:B------:R-:W-:-:S05]  /*aa90*/  ISETP.GE.AND P2, PT, R6, c[0x0][0x3c8], PT ;  /* 0x0000f20006007a0c */ /* 0x000fca0003f46270 */
[----:B------:R-:W-:-:S06]  /*aaa0*/  @!P4 LEA.HI R9, R8, R8, RZ, 0x1 ;  /* 0x000000080809c211 */ /* 0x000fcc00078f08ff */
[----:B------:R-:W-:Y:S02]  /*aab0*/  @!P3 LEA.HI R8, R7, R7, RZ, 0x1 ;  /* 0x000000070708b211 */ /* 0x000fe400078f08ff */
[----:B------:R-:W-:Y:S02]  /*aac0*/  @!P2 LEA.HI R7, R6, R6, RZ, 0x1 ;  /* 0x000000060607a211 */ /* 0x000fe400078f08ff */
[----:B------:R-:W-:Y:S02]  /*aad0*/  @!P3 LOP3.LUT R8, R8, 0xfffffffe, RZ, 0xc0, !PT ;  /* 0xfffffffe0808b812 */ /* 0x000fe400078ec0ff */
[C---:B--2---:R-:W-:Y:S02]  /*aae0*/  IADD3 R5, R0.reuse, 0x50, RZ ;  /* 0x0000005000057810 */ /* 0x044fe40007ffe0ff */
[----:B------:R-:W-:Y:S02]  /*aaf0*/  IADD3 R4, R0, 0x58, RZ ;  /* 0x0000005800047810 */ /* 0x000fe40007ffe0ff */
[----:B------:R-:W-:-:S02]  /*ab00*/  ISETP.GE.AND P1, PT, R5, c[0x0][0x3c8], PT ;  /* 0x0000f20005007a0c */ /* 0x000fc40003f26270 */
[----:B------:R-:W-:Y:S02]  /*ab10*/  ISETP.GE.AND P0, PT, R4, c[0x0][0x3c8], PT ;  /* 0x0000f20004007a0c */ /* 0x000fe40003f06270 */
[----:B------:R-:W-:-:S09]  /*ab20*/  @!P2 LOP3.LUT R7, R7, 0xfffffffe, RZ, 0xc0, !PT ;  /* 0xfffffffe0707a812 */ /* 0x000fd200078ec0ff */
[----:B------:R-:W-:Y:S02]  /*ab30*/  @!P1 LEA.HI R6, R5, R5, RZ, 0x1 ;  /* 0x0000000505069211 */ /* 0x000fe400078f08ff */
[----:B------:R-:W-:Y:S02]  /*ab40*/  @!P0 LEA.HI R4, R4, R4, RZ, 0x1 ;  /* 0x0000000404048211 */ /* 0x000fe400078f08ff */
[----:B------:R-:W-:Y:S01]  /*ab50*/  @!P4 LOP3.LUT R5, R9, 0xfffffffe, RZ, 0xc0, !PT ;  /* 0xfffffffe0905c812 */ /* 0x000fe200078ec0ff */
[--C-:B------:R-:W-:Y:S01]  /*ab60*/  @!P3 IMAD.WIDE R8, R8, 0x4, R2.reuse ;  /* 0x000000040808b825 */ /* 0x100fe200078e0202 */
[----:B------:R-:W-:Y:S02]  /*ab70*/  @!P1 LOP3.LUT R12, R6, 0xfffffffe, RZ, 0xc0, !PT ;  /* 0xfffffffe060c9812 */ /* 0x000fe400078ec0ff */
[----:B------:R-:W-:Y:S01]  /*ab80*/  @!P0 LOP3.LUT R13, R4, 0xfffffffe, RZ, 0xc0, !PT ;  /* 0xfffffffe040d8812 */ /* 0x000fe200078ec0ff */
[----:B------:R-:W-:-:S04]  /*ab90*/  @!P4 IMAD.WIDE R10, R5, 0x4, R2 ;  /* 0x00000004050ac825 */ /* 0x000fc800078e0202 */
[--C-:B------:R-:W-:Y:S01]  /*aba0*/  @!P2 IMAD.WIDE R6, R7, 0x4, R2.reuse ;  /* 0x000000040706a825 */ /* 0x100fe200078e0202 */
[----:B------:R2:W-:Y:S03]  /*abb0*/  @!P4 ST.E.64 [R10.64], R174 ;  /* 0x000000ae0a00c985 */ /* 0x0005e6000c101b06 */
[--C-:B------:R-:W-:Y:S01]  /*abc0*/  @!P1 IMAD.WIDE R4, R12, 0x4, R2.reuse ;  /* 0x000000040c049825 */ /* 0x100fe200078e0202 */
[----:B------:R2:W-:Y:S03]  /*abd0*/  @!P3 ST.E.64 [R8.64], R70 ;  /* 0x000000460800b985 */ /* 0x0005e6000c101b06 */
[----:B------:R-:W-:Y:S01]  /*abe0*/  @!P0 IMAD.WIDE R2, R13, 0x4, R2 ;  /* 0x000000040d028825 */ /* 0x000fe200078e0202 */
[----:B------:R2:W-:Y:S04]  /*abf0*/  @!P2 ST.E.64 [R6.64], R82 ;  /* 0x000000520600a985 */ /* 0x0005e8000c101b06 */
[----:B------:R2:W-:Y:S04]  /*ac00*/  @!P1 ST.E.64 [R4.64], R86 ;  /* 0x0000005604009985 */ /* 0x0005e8000c101b06 */
[----:B------:R2:W-:Y:S02]  /*ac10*/  @!P0 ST.E.64 [R2.64], R98 ;  /* 0x0000006202008985 */ /* 0x0005e4000c101b06 */
.L_x_19:
[----:B------:R-:W-:Y:S05]  /*ac20*/  BSYNC B0 ;  /* 0x0000000000007941 */ /* 0x000fea0003800000 */
.L_x_18:
[----:B--23--:R2:W3:Y:S01]  /*ac30*/  SHFL.IDX PT, R3, R22, 0x2, 0x1c1f ;  /* 0x005c1f0016037f89 */ /* 0x00c4e200000e0000 */
[----:B------:R-:W-:Y:S03]  /*ac40*/  BSSY B0, `(.L_x_20) ;  /* 0x0000048000007945 */ /* 0x000fe60003800000 */
[----:B----4-:R2:W4:Y:S01]  /*ac50*/  SHFL.IDX PT, R2, R23, 0x2, 0x1c1f ;  /* 0x005c1f0017027f89 */ /* 0x01052200000e0000 */
[----:B------:R-:W-:Y:S05]  /*ac60*/  @P5 BRA `(.L_x_21) ;  /* 0x0000045000005947 */ /* 0x000fea0003800000 */
[C---:B------:R-:W-:Y:S02]  /*ac70*/  IADD3 R6, R0.reuse, 0x8, RZ ;  /* 0x0000000800067810 */ /* 0x040fe40007ffe0ff */
[----:B------:R-:W-:-:S02]  /*ac80*/  IADD3 R5, R0, 0x10, RZ ;  /* 0x0000001000057810 */ /* 0x000fc40007ffe0ff */
[C---:B------:R-:W-:Y:S02]  /*ac90*/  IADD3 R4, R0.reuse, 0x18, RZ ;  /* 0x0000001800047810 */ /* 0x040fe40007ffe0ff */
[C---:B------:R-:W-:Y:S02]  /*aca0*/  ISETP.GE.AND P5, PT, R0.reuse, c[0x0][0x3c8], PT ;  /* 0x0000f20000007a0c */ /* 0x040fe40003fa6270 */
[----:B------:R-:W-:Y:S02]  /*acb0*/  IADD3 R7, R0, 0x20, RZ ;  /* 0x0000002000077810 */ /* 0x000fe40007ffe0ff */
[----:B------:R-:W-:Y:S02]  /*acc0*/  ISETP.GE.AND P4, PT, R6, c[0x0][0x3c8], PT ;  /* 0x0000f20006007a0c */ /* 0x000fe40003f86270 */
[----:B------:R-:W-:Y:S02]  /*acd0*/  IADD3 R10, R0, 0x28, RZ ;  /* 0x00000028000a7810 */ /* 0x000fe40007ffe0ff */
[----:B------:R-:W-:-:S02]  /*ace0*/  ISETP.GE.AND P3, PT, R5, c[0x0][0x3c8], PT ;  /* 0x0000f20005007a0c */ /* 0x000fc40003f66270 */
[----:B------:R-:W-:Y:S02]  /*acf0*/  ISETP.GE.AND P2, PT, R4, c[0x0][0x3c8], PT ;  /* 0x0000f20004007a0c */ /* 0x000fe40003f46270 */
[----:B------:R-:W-:Y:S01]  /*ad00*/  ISETP.GE.AND P1, PT, R7, c[0x0][0x3c8], PT ;  /* 0x0000f20007007a0c */ /* 0x000fe20003f26270 */
[----:B---34-:R-:W-:Y:S01]  /*ad10*/  @!P5 IMAD.WIDE R8, R0, 0x4, R2 ;  /* 0x000000040008d825 */ /* 0x018fe200078e0202 */
[----:B------:R-:W-:-:S03]  /*ad20*/  ISETP.GE.AND P0, PT, R10, c[0x0][0x3c8], PT ;  /* 0x0000f2000a007a0c */ /* 0x000fc60003f06270 */
[----:B------:R-:W-:Y:S01]  /*ad30*/  @!P4 LEA.HI R6, R6, R6, RZ, 0x1 ;  /* 0x000000060606c211 */ /* 0x000fe200078f08ff */
[----:B------:R3:W-:Y:S03]  /*ad40*/  @!P5 ST.E.64 [R8.64], R112 ;  /* 0x000000700800d985 */ /* 0x0007e6000c101b06 */
[----:B------:R-:W-:Y:S02]  /*ad50*/  @!P3 LEA.HI R5, R5, R5, RZ, 0x1 ;  /* 0x000000050505b211 */ /* 0x000fe400078f08ff */
[----:B------:R-:W-:Y:S02]  /*ad60*/  @!P2 LEA.HI R4, R4, R4, RZ, 0x1 ;  /* 0x000000040404a211 */ /* 0x000fe400078f08ff */
[----:B------:R-:W-:Y:S02]  /*ad70*/  @!P4 LOP3.LUT R6, R6, 0xfffffffe, RZ, 0xc0, !PT ;  /* 0xfffffffe0606c812 */ /* 0x000fe400078ec0ff */
[----:B------:R-:W-:-:S02]  /*ad80*/  @!P1 LEA.HI R7, R7, R7, RZ, 0x1 ;  /* 0x0000000707079211 */ /* 0x000fc400078f08ff */
[----:B------:R-:W-:Y:S02]  /*ad90*/  @!P0 LEA.HI R10, R10, R10, RZ, 0x1 ;  /* 0x0000000a0a0a8211 */ /* 0x000fe400078f08ff */
[----:B------:R-:W-:Y:S02]  /*ada0*/  @!P2 LOP3.LUT R11, R4, 0xfffffffe, RZ, 0xc0, !PT ;  /* 0xfffffffe040ba812 */ /* 0x000fe400078ec0ff */
[----:B------:R-:W-:Y:S02]  /*adb0*/  @!P1 LOP3.LUT R7, R7, 0xfffffffe, RZ, 0xc0, !PT ;  /* 0xfffffffe07079812 */ /* 0x000fe400078ec0ff */
[----:B------:R-:W-:Y:S01]  /*adc0*/  @!P0 LOP3.LUT R12, R10, 0xfffffffe, RZ, 0xc0, !PT ;  /* 0xfffffffe0a0c8812 */ /* 0x000fe200078ec0ff */
[----:B------:R-:W-:Y:S01]  /*add0*/  @!P2 IMAD.WIDE R10, R11, 0x4, R2 ;  /* 0x000000040b0aa825 */ /* 0x000fe200078e0202 */
[----:B---3--:R-:W-:-:S03]  /*ade0*/  @!P3 LOP3.LUT R8, R5, 0xfffffffe, RZ, 0xc0, !PT ;  /* 0xfffffffe0508b812 */ /* 0x008fc600078ec0ff */
[----:B------:R-:W-:-:S04]  /*adf0*/  @!P4 IMAD.WIDE R4, R6, 0x4, R2 ;  /* 0x000000040604c825 */ /* 0x000fc800078e0202 */
[--C-:B------:R-:W-:Y:S01]  /*ae00*/  @!P3 IMAD.WIDE R8, R8, 0x4, R2.reuse ;  /* 0x000000040808b825 */ /* 0x100fe200078e0202 */
[----:B------:R3:W-:Y:S03]  /*ae10*/  @!P4 ST.E.64 [R4.64], R120 ;  /* 0x000000780400c985 */ /* 0x0007e6000c101b06 */
[--C-:B------:R-:W-:Y:S01]  /*ae20*/  @!P1 IMAD.WIDE R6, R7, 0x4, R2.reuse ;  /* 0x0000000407069825 */ /* 0x100fe200078e0202 */
[----:B------:R4:W-:Y:S04]  /*ae30*/  @!P3 ST.E.64 [R8.64], R132 ;  /* 0x000000840800b985 */ /* 0x0009e8000c101b06 */
[----:B------:R-:W-:Y:S04]  /*ae40*/  @!P2 ST.E.64 [R10.64], R136 ;  /* 0x000000880a00a985 */ /* 0x000fe8000c101b06 */
[----:B------:R5:W-:Y:S01]  /*ae50*/  @!P1 ST.E.64 [R6.64], R148 ;  /* 0x0000009406009985 */ /* 0x000be2000c101b06 */
[----:B---3--:R-:W-:Y:S01]  /*ae60*/  @!P0 IMAD.WIDE R4, R12, 0x4, R2 ;  /* 0x000000040c048825 */ /* 0x008fe200078e0202 */
[----:B----4-:R-:W-:-:S04]  /*ae70*/  IADD3 R9, R0, 0x30, RZ ;  /* 0x0000003000097810 */ /* 0x010fc80007ffe0ff */
[----:B------:R3:W-:Y:S01]  /*ae80*/  @!P0 ST.E.64 [R4.64], R152 ;  /* 0x0000009804008985 */ /* 0x0007e2000c101b06 */
[----:B------:R-:W-:Y:S02]  /*ae90*/  IADD3 R8, R0, 0x38, RZ ;  /* 0x0000003800087810 */ /* 0x000fe40007ffe0ff */
[----:B------:R-:W-:Y:S02]  /*aea0*/  ISETP.GE.AND P5, PT, R9, c[0x0][0x3c8], PT ;  /* 0x0000f20009007a0c */ /* 0x000fe40003fa6270 */
[----:B------:R-:W-:Y:S02]  /*aeb0*/  ISETP.GE.AND P4, PT, R8, c[0x0][0x3c8], PT ;  /* 0x0000f20008007a0c */ /* 0x000fe40003f86270 */
[C---:B-----5:R-:W-:Y:S02]  /*aec0*/  IADD3 R7, R0.reuse, 0x40, RZ ;  /* 0x0000004000077810 */ /* 0x060fe40007ffe0ff */
[----:B------:R-:W-:Y:S02]  /*aed0*/  IADD3 R6, R0, 0x48, RZ ;  /* 0x0000004800067810 */ /* 0x000fe40007ffe0ff */
[----:B------:R-:W-:-:S02]  /*aee0*/  ISETP.GE.AND P3, PT, R7, c[0x0][0x3c8], PT ;  /* 0x0000f20007007a0c */ /* 0x000fc40003f66270 */
[----:B------:R-:W-:-:S03]  /*aef0*/  ISETP.GE.AND P2, PT, R6, c[0x0][0x3c8], PT ;  /* 0x0000f20006007a0c */ /* 0x000fc60003f46270 */
[----:B------:R-:W-:Y:S02]  /*af00*/  @!P5 LEA.HI R9, R9, R9, RZ, 0x1 ;  /* 0x000000090909d211 */ /* 0x000fe400078f08ff */
[----:B------:R-:W-:-:S04]  /*af10*/  @!P4 LEA.HI R10, R8, R8, RZ, 0x1 ;  /* 0x00000008080ac211 */ /* 0x000fc800078f08ff */
[----:B------:R-:W-:Y:S02]  /*af20*/  @!P4 LOP3.LUT R10, R10, 0xfffffffe, RZ, 0xc0, !PT ;  /* 0xfffffffe0a0ac812 */ /* 0x000fe400078ec0ff */
[----:B------:R-:W-:Y:S02]  /*af30*/  @!P3 LEA.HI R8, R7, R7, RZ, 0x1 ;  /* 0x000000070708b211 */ /* 0x000fe400078f08ff */
[----:B------:R-:W-:Y:S01]  /*af40*/  @!P2 LEA.HI R7, R6, R6, RZ, 0x1 ;  /* 0x000000060607a211 */ /* 0x000fe200078f08ff */
[----:B------:R-:W-:Y:S01]  /*af50*/  @!P4 IMAD.WIDE R10, R10, 0x4, R2 ;  /* 0x000000040a0ac825 */ /* 0x000fe200078e0202 */
[----:B------:R-:W-:Y:S02]  /*af60*/  @!P3 LOP3.LUT R8, R8, 0xfffffffe, RZ, 0xc0, !PT ;  /* 0xfffffffe0808b812 */ /* 0x000fe400078ec0ff */
[C---:B---3--:R-:W-:Y:S02]  /*af70*/  IADD3 R5, R0.reuse, 0x50, RZ ;  /* 0x0000005000057810 */ /* 0x048fe40007ffe0ff */
[----:B------:R-:W-:-:S02]  /*af80*/  IADD3 R4, R0, 0x58, RZ ;  /* 0x0000005800047810 */ /* 0x000fc40007ffe0ff */
[----:B------:R-:W-:Y:S02]  /*af90*/  ISETP.GE.AND P1, PT, R5, c[0x0][0x3c8], PT ;  /* 0x0000f20005007a0c */ /* 0x000fe40003f26270 */
[----:B------:R-:W-:Y:S02]  /*afa0*/  ISETP.GE.AND P0, PT, R4, c[0x0][0x3c8], PT ;  /* 0x0000f20004007a0c */ /* 0x000fe40003f06270 */
[----:B------:R-:W-:-:S09]  /*afb0*/  @!P2 LOP3.LUT R7, R7, 0xfffffffe, RZ, 0xc0, !PT ;  /* 0xfffffffe0707a812 */ /* 0x000fd200078ec0ff */
[----:B------:R-:W-:Y:S02]  /*afc0*/  @!P1 LEA.HI R6, R5, R5, RZ, 0x1 ;  /* 0x0000000505069211 */ /* 0x000fe400078f08ff */
[----:B------:R-:W-:Y:S01]  /*afd0*/  @!P5 LOP3.LUT R5, R9, 0xfffffffe, RZ, 0xc0, !PT ;  /* 0xfffffffe0905d812 */ /* 0x000fe200078ec0ff */
[--C-:B------:R-:W-:Y:S01]  /*afe0*/  @!P3 IMAD.WIDE R8, R8, 0x4, R2.reuse ;  /* 0x000000040808b825 */ /* 0x100fe200078e0202 */
[----:B------:R-:W-:Y:S02]  /*aff0*/  @!P0 LEA.HI R4, R4, R4, RZ, 0x1 ;  /* 0x0000000404048211 */ /* 0x000fe400078f08ff */
[----:B------:R-:W-:Y:S01]  /*b000*/  @!P1 LOP3.LUT R14, R6, 0xfffffffe, RZ, 0xc0, !PT ;  /* 0xfffffffe060e9812 */ /* 0x000fe200078ec0ff */
[----:B------:R-:W-:Y:S01]  /*b010*/  @!P5 IMAD.WIDE R12, R5, 0x4, R2 ;  /* 0x00000004050cd825 */ /* 0x000fe200078e0202 */
[----:B------:R-:W-:-:S03]  /*b020*/  @!P0 LOP3.LUT R15, R4, 0xfffffffe, RZ, 0xc0, !PT ;  /* 0xfffffffe040f8812 */ /* 0x000fc600078ec0ff */
[--C-:B------:R-:W-:Y:S01]  /*b030*/  @!P2 IMAD.WIDE R6, R7, 0x4, R2.reuse ;  /* 0x000000040706a825 */ /* 0x100fe200078e0202 */
[----:B------:R3:W-:Y:S03]  /*b040*/  @!P5 ST.E.64 [R12.64], R164 ;  /* 0x000000a40c00d985 */ /* 0x0007e6000c101b06 */
[--C-:B------:R-:W-:Y:S01]  /*b050*/  @!P1 IMAD.WIDE R4, R14, 0x4, R2.reuse ;  /* 0x000000040e049825 */ /* 0x100fe200078e0202 */
[----:B------:R3:W-:Y:S03]  /*b060*/  @!P4 ST.E.64 [R10.64], R168 ;  /* 0x000000a80a00c985 */ /* 0x0007e6000c101b06 */
[----:B------:R-:W-:Y:S01]  /*b070*/  @!P0 IMAD.WIDE R2, R15, 0x4, R2 ;  /* 0x000000040f028825 */ /* 0x000fe200078e0202 */
[----:B------:R3:W-:Y:S04]  /*b080*/  @!P3 ST.E.64 [R8.64], R72 ;  /* 0x000000480800b985 */ /* 0x0007e8000c101b06 */
[----:B------:R3:W-:Y:S04]  /*b090*/  @!P2 ST.E.64 [R6.64], R76 ;  /* 0x0000004c0600a985 */ /* 0x0007e8000c101b06 */
[----:B------:R3:W-:Y:S04]  /*b0a0*/  @!P1 ST.E.64 [R4.64], R88 ;  /* 0x0000005804009985 */ /* 0x0007e8000c101b06 */
[----:B------:R3:W-:Y:S02]  /*b0b0*/  @!P0 ST.E.64 [R2.64], R92 ;  /* 0x0000005c02008985 */ /* 0x0007e4000c101b06 */
.L_x_21:
[----:B------:R-:W-:Y:S05]  /*b0c0*/  BSYNC B0 ;  /* 0x0000000000007941 */ /* 0x000fea0003800000 */
.L_x_20:
[----:B---3--:R3:W1:Y:S04]  /*b0d0*/  SHFL.IDX PT, R3, R22, 0x3, 0x1c1f ;  /* 0x007c1f0016037f89 */ /* 0x00866800000e0000 */
[----:B----4-:R3:W4:Y:S01]  /*b0e0*/  SHFL.IDX PT, R2, R23, 0x3, 0x1c1f ;  /* 0x007c1f0017027f89 */ /* 0x01072200000e0000 */
[----:B------:R-:W-:Y:S05]  /*b0f0*/  @P6 EXIT ;  /* 0x000000000000694d */ /* 0x000fea0003800000 */
[C---:B------:R-:W-:Y:S02]  /*b100*/  IADD3 R6, R0.reuse, 0x8, RZ ;  /* 0x0000000800067810 */ /* 0x040fe40007ffe0ff */
[----:B------:R-:W-:-:S02]  /*b110*/  IADD3 R5, R0, 0x10, RZ ;  /* 0x0000001000057810 */ /* 0x000fc40007ffe0ff */
[----:B------:R-:W-:Y:S02]  /*b120*/  IADD3 R4, R0, 0x18, RZ ;  /* 0x0000001800047810 */ /* 0x000fe40007ffe0ff */
[----:B------:R-:W-:Y:S02]  /*b130*/  ISETP.GE.AND P2, PT, R6, c[0x0][0x3c8], PT ;  /* 0x0000f20006007a0c */ /* 0x000fe40003f46270 */
[----:B------:R-:W-:Y:S02]  /*b140*/  ISETP.GE.AND P1, PT, R5, c[0x0][0x3c8], PT ;  /* 0x0000f20005007a0c */ /* 0x000fe40003f26270 */
[----:B------:R-:W-:Y:S02]  /*b150*/  ISETP.GE.AND P0, PT, R4, c[0x0][0x3c8], PT ;  /* 0x0000f20004007a0c */ /* 0x000fe40003f06270 */
[C---:B------:R-:W-:Y:S02]  /*b160*/  ISETP.GE.AND P3, PT, R0.reuse, c[0x0][0x3c8], PT ;  /* 0x0000f20000007a0c */ /* 0x040fe40003f66270 */
[----:B------:R-:W-:-:S02]  /*b170*/  IADD3 R13, R0, 0x20, RZ ;  /* 0x00000020000d7810 */ /* 0x000fc40007ffe0ff */
[----:B------:R-:W-:Y:S02]  /*b180*/  IADD3 R14, R0, 0x28, RZ ;  /* 0x00000028000e7810 */ /* 0x000fe40007ffe0ff */
[----:B------:R-:W-:Y:S02]  /*b190*/  ISETP.GE.AND P6, PT, R13, c[0x0][0x3c8], PT ;  /* 0x0000f2000d007a0c */ /* 0x000fe40003fc6270 */
[----:B------:R-:W-:Y:S02]  /*b1a0*/  @!P2 LEA.HI R8, R6, R6, RZ, 0x1 ;  /* 0x000000060608a211 */ /* 0x000fe400078f08ff */
[----:B------:R-:W-:Y:S02]  /*b1b0*/  @!P1 LEA.HI R5, R5, R5, RZ, 0x1 ;  /* 0x0000000505059211 */ /* 0x000fe400078f08ff */
[----:B------:R-:W-:Y:S01]  /*b1c0*/  @!P0 LEA.HI R4, R4, R4, RZ, 0x1 ;  /* 0x0000000404048211 */ /* 0x000fe200078f08ff */
[----:B-1--4-:R-:W-:Y:S01]  /*b1d0*/  @!P3 IMAD.WIDE R10, R0, 0x4, R2 ;  /* 0x00000004000ab825 */ /* 0x012fe200078e0202 */
[----:B------:R-:W-:-:S02]  /*b1e0*/  @!P2 LOP3.LUT R8, R8, 0xfffffffe, RZ, 0xc0, !PT ;  /* 0xfffffffe0808a812 */ /* 0x000fc400078ec0ff */
[----:B------:R-:W-:Y:S02]  /*b1f0*/  @!P1 LOP3.LUT R5, R5, 0xfffffffe, RZ, 0xc0, !PT ;  /* 0xfffffffe05059812 */ /* 0x000fe400078ec0ff */
[----:B------:R-:W-:Y:S01]  /*b200*/  ISETP.GE.AND P5, PT, R14, c[0x0][0x3c8], PT ;  /* 0x0000f2000e007a0c */ /* 0x000fe20003fa6270 */
[--C-:B------:R-:W-:Y:S01]  /*b210*/  @!P2 IMAD.WIDE R8, R8, 0x4, R2.reuse ;  /* 0x000000040808a825 */ /* 0x100fe200078e0202 */
[----:B------:R-:W-:Y:S01]  /*b220*/  @!P0 LOP3.LUT R4, R4, 0xfffffffe, RZ, 0xc0, !PT ;  /* 0xfffffffe04048812 */ /* 0x000fe200078ec0ff */
[----:B------:R1:W-:Y:S01]  /*b230*/  @!P3 ST.E.64 [R10.64], R114 ;  /* 0x000000720a00b985 */ /* 0x0003e2000c101b06 */
[----:B------:R-:W-:Y:S01]  /*b240*/  IADD3 R12, R0, 0x50, RZ ;  /* 0x00000050000c7810 */ /* 0x000fe20007ffe0ff */
[--C-:B------:R-:W-:Y:S02]  /*b250*/  @!P1 IMAD.WIDE R6, R5, 0x4, R2.reuse ;  /* 0x0000000405069825 */ /* 0x100fe400078e0202 */
[----:B------:R4:W-:Y:S02]  /*b260*/  @!P2 ST.E.64 [R8.64], R122 ;  /* 0x0000007a0800a985 */ /* 0x0009e4000c101b06 */
[----:B------:R-:W-:-:S02]  /*b270*/  @!P0 IMAD.WIDE R4, R4, 0x4, R2 ;  /* 0x0000000404048825 */ /* 0x000fc400078e0202 */
[----:B------:R-:W-:Y:S04]  /*b280*/  @!P1 ST.E.64 [R6.64], R134 ;  /* 0x0000008606009985 */ /* 0x000fe8000c101b06 */
[----:B------:R5:W-:Y:S01]  /*b290*/  @!P0 ST.E.64 [R4.64], R138 ;  /* 0x0000008a04008985 */ /* 0x000be2000c101b06 */
[----:B------:R-:W-:Y:S02]  /*b2a0*/  ISETP.GE.AND P0, PT, R12, c[0x0][0x3c8], PT ;  /* 0x0000f2000c007a0c */ /* 0x000fe40003f06270 */
[C---:B-1----:R-:W-:Y:S02]  /*b2b0*/  IADD3 R10, R0.reuse, 0x40, RZ ;  /* 0x00000040000a7810 */ /* 0x042fe40007ffe0ff */
[C---:B------:R-:W-:Y:S02]  /*b2c0*/  IADD3 R11, R0.reuse, 0x48, RZ ;  /* 0x00000048000b7810 */ /* 0x040fe40007ffe0ff */
[----:B----4-:R-:W-:-:S02]  /*b2d0*/  IADD3 R8, R0, 0x30, RZ ;  /* 0x0000003000087810 */ /* 0x010fc40007ffe0ff */
[----:B------:R-:W-:Y:S02]  /*b2e0*/  IADD3 R9, R0, 0x38, RZ ;  /* 0x0000003800097810 */ /* 0x000fe40007ffe0ff */
[----:B------:R-:W-:Y:S02]  /*b2f0*/  ISETP.GE.AND P4, PT, R8, c[0x0][0x3c8], PT ;  /* 0x0000f20008007a0c */ /* 0x000fe40003f86270 */
[----:B------:R-:W-:Y:S02]  /*b300*/  ISETP.GE.AND P3, PT, R9, c[0x0][0x3c8], PT ;  /* 0x0000f20009007a0c */ /* 0x000fe40003f66270 */
[----:B-----5:R-:W-:Y:S02]  /*b310*/  @!P6 LEA.HI R4, R13, R13, RZ, 0x1 ;  /* 0x0000000d0d04e211 */ /* 0x020fe400078f08ff */
[----:B------:R-:W-:Y:S02]  /*b320*/  @!P5 LEA.HI R5, R14, R14, RZ, 0x1 ;  /* 0x0000000e0e05d211 */ /* 0x000fe400078f08ff */
[----:B------:R-:W-:-:S02]  /*b330*/  @!P6 LOP3.LUT R4, R4, 0xfffffffe, RZ, 0xc0, !PT ;  /* 0xfffffffe0404e812 */ /* 0x000fc400078ec0ff */
[----:B------:R-:W-:Y:S02]  /*b340*/  ISETP.GE.AND P2, PT, R10, c[0x0][0x3c8], PT ;  /* 0x0000f2000a007a0c */ /* 0x000fe40003f46270 */
[----:B------:R-:W-:Y:S01]  /*b350*/  @!P5 LOP3.LUT R5, R5, 0xfffffffe, RZ, 0xc0, !PT ;  /* 0xfffffffe0505d812 */ /* 0x000fe200078ec0ff */
[--C-:B------:R-:W-:Y:S01]  /*b360*/  @!P6 IMAD.WIDE R6, R4, 0x4, R2.reuse ;  /* 0x000000040406e825 */ /* 0x100fe200078e0202 */
[----:B------:R-:W-:Y:S02]  /*b370*/  ISETP.GE.AND P1, PT, R11, c[0x0][0x3c8], PT ;  /* 0x0000f2000b007a0c */ /* 0x000fe40003f26270 */
[----:B------:R-:W-:Y:S01]  /*b380*/  IADD3 R0, R0, 0x58, RZ ;  /* 0x0000005800007810 */ /* 0x000fe20007ffe0ff */
[----:B------:R-:W-:Y:S01]  /*b390*/  @!P5 IMAD.WIDE R4, R5, 0x4, R2 ;  /* 0x000000040504d825 */ /* 0x000fe200078e0202 */
[----:B------:R1:W-:Y:S04]  /*b3a0*/  @!P6 ST.E.64 [R6.64], R150 ;  /* 0x000000960600e985 */ /* 0x0003e8000c101b06 */
[----:B------:R4:W-:Y:S01]  /*b3b0*/  @!P5 ST.E.64 [R4.64], R154 ;  /* 0x0000009a0400d985 */ /* 0x0009e2000c101b06 */
[----:B-1----:R-:W-:-:S04]  /*b3c0*/  @!P2 LEA.HI R7, R10, R10, RZ, 0x1 ;  /* 0x0000000a0a07a211 */ /* 0x002fc800078f08ff */
[----:B------:R-:W-:Y:S02]  /*b3d0*/  @!P1 LEA.HI R6, R11, R11, RZ, 0x1 ;  /* 0x0000000b0b069211 */ /* 0x000fe400078f08ff */
[----:B----4-:R-:W-:Y:S02]  /*b3e0*/  @!P4 LEA.HI R4, R8, R8, RZ, 0x1 ;  /* 0x000000080804c211 */ /* 0x010fe400078f08ff */
[----:B------:R-:W-:Y:S02]  /*b3f0*/  @!P3 LEA.HI R8, R9, R9, RZ, 0x1 ;  /* 0x000000090908b211 */ /* 0x000fe400078f08ff */
[----:B------:R-:W-:Y:S02]  /*b400*/  @!P0 LEA.HI R5, R12, R12, RZ, 0x1 ;  /* 0x0000000c0c058211 */ /* 0x000fe400078f08ff */
[----:B------:R-:W-:Y:S02]  /*b410*/  @!P4 LOP3.LUT R4, R4, 0xfffffffe, RZ, 0xc0, !PT ;  /* 0xfffffffe0404c812 */ /* 0x000fe400078ec0ff */
[----:B------:R-:W-:-:S02]  /*b420*/  @!P3 LOP3.LUT R8, R8, 0xfffffffe, RZ, 0xc0, !PT ;  /* 0xfffffffe0808b812 */ /* 0x000fc400078ec0ff */
[----:B------:R-:W-:Y:S01]  /*b430*/  @!P2 LOP3.LUT R7, R7, 0xfffffffe, RZ, 0xc0, !PT ;  /* 0xfffffffe0707a812 */ /* 0x000fe200078ec0ff */
[--C-:B------:R-:W-:Y:S01]  /*b440*/  @!P4 IMAD.WIDE R12, R4, 0x4, R2.reuse ;  /* 0x00000004040cc825 */ /* 0x100fe200078e0202 */
[----:B------:R-:W-:Y:S02]  /*b450*/  @!P1 LOP3.LUT R6, R6, 0xfffffffe, RZ, 0xc0, !PT ;  /* 0xfffffffe06069812 */ /* 0x000fe400078ec0ff */
[----:B------:R-:W-:Y:S01]  /*b460*/  @!P0 LOP3.LUT R5, R5, 0xfffffffe, RZ, 0xc0, !PT ;  /* 0xfffffffe05058812 */ /* 0x000fe200078ec0ff */
[--C-:B------:R-:W-:Y:S01]  /*b470*/  @!P3 IMAD.WIDE R10, R8, 0x4, R2.reuse ;  /* 0x00000004080ab825 */ /* 0x100fe200078e0202 */
[----:B------:R1:W-:Y:S03]  /*b480*/  @!P4 ST.E.64 [R12.64], R166 ;  /* 0x000000a60c00c985 */ /* 0x0003e6000c101b06 */
[--C-:B------:R-:W-:Y:S01]  /*b490*/  @!P2 IMAD.WIDE R8, R7, 0x4, R2.reuse ;  /* 0x000000040708a825 */ /* 0x100fe200078e0202 */
[----:B------:R1:W-:Y:S03]  /*b4a0*/  @!P3 ST.E.64 [R10.64], R170 ;  /* 0x000000aa0a00b985 */ /* 0x0003e6000c101b06 */
[--C-:B------:R-:W-:Y:S01]  /*b4b0*/  @!P1 IMAD.WIDE R6, R6, 0x4, R2.reuse ;  /* 0x0000000406069825 */ /* 0x100fe200078e0202 */
[----:B------:R1:W-:Y:S03]  /*b4c0*/  @!P2 ST.E.64 [R8.64], R74 ;  /* 0x0000004a0800a985 */ /* 0x0003e6000c101b06 */
[----:B------:R-:W-:Y:S01]  /*b4d0*/  @!P0 IMAD.WIDE R4, R5, 0x4, R2 ;  /* 0x0000000405048825 */ /* 0x000fe200078e0202 */
[----:B------:R1:W-:Y:S04]  /*b4e0*/  @!P1 ST.E.64 [R6.64], R78 ;  /* 0x0000004e06009985 */ /* 0x0003e8000c101b06 */
[----:B------:R1:W-:Y:S01]  /*b4f0*/  @!P0 ST.E.64 [R4.64], R90 ;  /* 0x0000005a04008985 */ /* 0x0003e2000c101b06 */
[----:B------:R-:W-:-:S13]  /*b500*/  ISETP.GE.AND P0, PT, R0, c[0x0][0x3c8], PT ;  /* 0x0000f20000007a0c */ /* 0x000fda0003f06270 */
[----:B------:R-:W-:Y:S05]  /*b510*/  @P0 EXIT ;  /* 0x000000000000094d */ /* 0x000fea0003800000 */
[----:B------:R-:W-:-:S04]  /*b520*/  LEA.HI R0, R0, R0, RZ, 0x1 ;  /* 0x0000000000007211 */ /* 0x000fc800078f08ff */
[----:B------:R-:W-:-:S05]  /*b530*/  LOP3.LUT R0, R0, 0xfffffffe, RZ, 0xc0, !PT ;  /* 0xfffffffe00007812 */ /* 0x000fca00078ec0ff */
[----:B------:R-:W-:-:S05]  /*b540*/  IMAD.WIDE R2, R0, 0x4, R2 ;  /* 0x0000000400027825 */ /* 0x000fca00078e0202 */
[----:B------:R-:W-:Y:S01]  /*b550*/  ST.E.64 [R2.64], R94 ;  /* 0x0000005e02007985 */ /* 0x000fe2000c101b06 */
[----:B------:R-:W-:Y:S05]  /*b560*/  EXIT ;  /* 0x000000000000794d */ /* 0x000fea0003800000 */
.L_x_15:
[----:B------:R-:W2:Y:S02]  /*b570*/  S2R R0, SR_TID.X ;  /* 0x0000000000007919 */ /* 0x000ea40000002100 */
[----:B--2---:R-:W-:-:S13]  /*b580*/  ISETP.GT.AND P0, PT, R0, 0x7f, PT ;  /* 0x0000007f0000780c */ /* 0x004fda0003f04270 */
[----:B------:R-:W-:Y:S05]  /*b590*/  @P0 EXIT ;  /* 0x000000000000094d */ /* 0x000fea0003800000 */
[----:B------:R-:W2:Y:S01]  /*b5a0*/  S2R R8, SR_CTAID.X ;  /* 0x0000000000087919 */ /* 0x000ea20000002500 */
[----:B------:R-:W-:-:S05]  /*b5b0*/  MOV R3, c[0x0][0x4e8] ;  /* 0x00013a0000037a02 */ /* 0x000fca0000000f00 */
[----:B------:R-:W-:Y:S01]  /*b5c0*/  IMAD R2, R3, c[0x0][0x388], RZ ;  /* 0x0000e20003027a24 */ /* 0x000fe200078e02ff */
[----:B--2---:R-:W-:-:S04]  /*b5d0*/  LEA R8, R8, R0, 0x7 ;  /* 0x0000000008087211 */ /* 0x004fc800078e38ff */
[----:B------:R-:W-:-:S13]  /*b5e0*/  ISETP.GE.AND P0, PT, R8, R2, PT ;  /* 0x000000020800720c */ /* 0x000fda0003f06270 */
[----:B------:R-:W-:Y:S05]  /*b5f0*/  @P0 EXIT ;  /* 0x000000000000094d */ /* 0x000fea0003800000 */
[----:B------:R-:W2:Y:S01]  /*b600*/  LDL.LU R4, [R1+0x30] ;  /* 0x0000300001047983 */ /* 0x000ea20000300800 */
[----:B------:R-:W-:-:S03]  /*b610*/  ISETP.NE.AND P0, PT, R3, 0x1, PT ;  /* 0x000000010300780c */ /* 0x000fc60003f05270 */
[----:B------:R-:W3:Y:S04]  /*b620*/  S2R R9, SR_CTAID.Z ;  /* 0x0000000000097919 */ /* 0x000ee80000002700 */
[----:B------:R-:W4:Y:S06]  /*b630*/  S2R R10, SR_CTAID.Y ;  /* 0x00000000000a7919 */ /* 0x000f2c0000002600 */
[----:B------:R-:W-:Y:S01]  /*b640*/  @P0 IMAD.HI.U32 R6, R8, c[0x0][0x4ec], RZ ;  /* 0x00013b0008060a27 */ /* 0x000fe200078e00ff */
[----:B---3--:R-:W-:-:S02]  /*b650*/  SHF.R.S32.HI R7, RZ, 0x1f, R9 ;  /* 0x0000001fff077819 */ /* 0x008fc40000011409 */
[----:B--2---:R-:W-:Y:S01]  /*b660*/  SHF.R.S32.HI R0, RZ, 0x1f, R4 ;  /* 0x0000001fff007819 */ /* 0x004fe20000011404 */
[C---:B------:R-:W-:Y:S01]  /*b670*/  IMAD.WIDE.U32 R2, R4.reuse, c[0x0][0x4d0], RZ ;  /* 0x0001340004027a25 */ /* 0x040fe200078e00ff */
[----:B------:R-:W-:-:S03]  /*b680*/  IADD3 R5, -R4, RZ, RZ ;  /* 0x000000ff04057210 */ /* 0x000fc60007ffe1ff */
[----:B------:R-:W-:-:S04]  /*b690*/  IMAD R0, R0, c[0x0][0x4d0], RZ ;  /* 0x0001340000007a24 */ /* 0x000fc800078e02ff */
[----:B------:R-:W-:Y:S01]  /*b6a0*/  IMAD R0, R4, c[0x0][0x4d4], R0 ;  /* 0x0001350004007a24 */ /* 0x000fe200078e0200 */
[----:B------:R-:W-:Y:S02]  /*b6b0*/  MOV R4, R8 ;  /* 0x0000000800047202 */ /* 0x000fe40000000f00 */
[----:B------:R-:W-:Y:S02]  /*b6c0*/  @P0 SHF.R.U32.HI R4, RZ, c[0x0][0x4f0], R6 ;  /* 0x00013c00ff040a19 */ /* 0x000fe40000011606 */
[----:B------:R-:W-:Y:S01]  /*b6d0*/  IADD3 R3, R3, R0, RZ ;  /* 0x0000000003037210 */ /* 0x000fe20007ffe0ff */
[----:B------:R-:W-:Y:S02]  /*b6e0*/  IMAD R0, R7, c[0x0][0x4d8], RZ ;  /* 0x0001360007007a24 */ /* 0x000fe400078e02ff */
[----:B----4-:R-:W-:Y:S01]  /*b6f0*/  IMAD R7, R5, c[0x0][0x550], R10 ;  /* 0x0001540005077a24 */ /* 0x010fe200078e020a */
[----:B------:R-:W-:Y:S01]  /*b700*/  IADD3 R5, -R4, RZ, RZ ;  /* 0x000000ff04057210 */ /* 0x000fe20007ffe1ff */
[----:B------:R-:W-:-:S02]  /*b710*/  IMAD R0, R9, c[0x0][0x4dc], R0 ;  /* 0x0001370009007a24 */ /* 0x000fc400078e0200 */
[----:B------:R-:W-:Y:S01]  /*b720*/  IMAD.WIDE.U32 R2, R9, c[0x0][0x4d8], R2 ;  /* 0x0001360009027a25 */ /* 0x000fe200078e0002 */
[----:B------:R-:W-:-:S03]  /*b730*/  SHF.R.S32.HI R6, RZ, 0x1f, R7 ;  /* 0x0000001fff067819 */ /* 0x000fc60000011407 */
[----:B------:R-:W-:Y:S01]  /*b740*/  IMAD R5, R5, c[0x0][0x4e8], R8 ;  /* 0x00013a0005057a24 */ /* 0x000fe200078e0208 */
[----:B------:R-:W-:Y:S01]  /*b750*/  IADD3 R3, R0, R3, RZ ;  /* 0x0000000300037210 */ /* 0x000fe20007ffe0ff */
[----:B------:R-:W-:-:S03]  /*b760*/  IMAD R6, R6, c[0x0][0x4e0], RZ ;  /* 0x0001380006067a24 */ /* 0x000fc600078e02ff */
[----:B------:R-:W-:Y:S01]  /*b770*/  SHF.R.S32.HI R0, RZ, 0x1f, R5 ;  /* 0x0000001fff007819 */ /* 0x000fe20000011405 */
[----:B------:R-:W-:-:S04]  /*b780*/  IMAD.WIDE.U32 R2, R7, c[0x0][0x4e0], R2 ;  /* 0x0001380007027a25 */ /* 0x000fc800078e0002 */
[----:B------:R-:W-:Y:S01]  /*b790*/  IMAD R7, R7, c[0x0][0x4e4], R6 ;  /* 0x0001390007077a24 */ /* 0x000fe200078e0206 */
[----:B------:R-:W-:Y:S01]  /*b7a0*/  SHF.R.S32.HI R6, RZ, 0x1f, R4 ;  /* 0x0000001fff067819 */ /* 0x000fe20000011404 */
[----:B------:R-:W-:Y:S01]  /*b7b0*/  IMAD R0, R0, c[0x0][0x4c8], RZ ;  /* 0x0001320000007a24 */ /* 0x000fe200078e02ff */
[----:B------:R-:W-:-:S03]  /*b7c0*/  IADD3 R2, P0, R4, R2, RZ ;  /* 0x0000000204027210 */ /* 0x000fc60007f1e0ff */
[----:B------:R-:W-:Y:S01]  /*b7d0*/  IMAD R0, R5, c[0x0][0x4cc], R0 ;  /* 0x0001330005007a24 */ /* 0x000fe200078e0200 */
[----:B------:R-:W-:-:S05]  /*b7e0*/  IADD3.X R3, R6, R3, R7, P0, !PT ;  /* 0x0000000306037210 */ /* 0x000fca00007fe407 */
[----:B------:R-:W-:-:S05]  /*b7f0*/  IMAD.WIDE.U32 R2, R5, c[0x0][0x4c8], R2 ;  /* 0x0001320005027a25 */ /* 0x000fca00078e0002 */
[----:B------:R-:W-:Y:S02]  /*b800*/  IADD3 R0, R3, R0, RZ ;  /* 0x0000000003007210 */ /* 0x000fe40007ffe0ff */
[----:B------:R-:W-:-:S04]  /*b810*/  LEA R4, P0, R2, c[0x0][0x4a8], 0x2 ;  /* 0x00012a0002047a11 */ /* 0x000fc800078010ff */
[----:B------:R-:W-:Y:S02]  /*b820*/  LEA.HI.X R5, R2, c[0x0][0x4ac], R0, 0x2, P0 ;  /* 0x00012b0002057a11 */ /* 0x000fe400000f1400 */
[----:B------:R-:W-:-:S05]  /*b830*/  MOV R0, 0xff800000 ;  /* 0xff80000000007802 */ /* 0x000fca0000000f00 */
[----:B------:R-:W-:Y:S01]  /*b840*/  STG.E [R4.64], R0 ;  /* 0x0000000004007986 */ /* 0x000fe2000c101906 */
[----:B------:R-:W-:Y:S05]  /*b850*/  EXIT ;  /* 0x000000000000794d */ /* 0x000fea0003800000 */
.L_x_22:
[----:B------:R-:W-:-:S00]  /*b860*/  BRA `(.L_x_22) ;  /* 0xfffffff000007947 */ /* 0x000fc0000383ffff */
[----:B------:R-:W-:-:S00]  /*b870*/  NOP ;  /* 0x0000000000007918 */ /* 0x000fc00000000000 */
        /* <DEDUP_REMOVED lines=8> */
.L_x_3628:


//--------------------- .text._ZN7cutlass13device_kernelIN5flash19enable_sm80_to_sm89INS1_16FlashAttnFwdSm80INS1_25CollectiveMainloopFwdSm80ILi4ELi1ELb0EN4cute5tupleIJNS5_1CILi128EEENS7_ILi48EEENS7_ILi96EEEEEELi96ENS_10bfloat16_tEfNS_4arch4Sm80ELb0ELb0ELb1ELb1ELb1ELb0ELb1ELb1EEENS1_21CollectiveEpilogueFwdINS6_IJS8_SA_S9_EEENS6_IJNS7_ILi1EEESI_SI_EEESC_SE_Li128ELb1ELb1ELb1ELb0EEENS1_36VarlenDynamicPersistentTileSchedulerILi128ELi48ELi128ELi128ELb1ELb1ELb0ELb0ELb1ELb1EEEEEEEEEvNT_6ParamsE --------------------------
	.section	.text._ZN7cutlass13device_kernelIN5flash19enable_sm80_to_sm89INS1_16FlashAttnFwdSm80INS1_25CollectiveMainloopFwdSm80ILi4ELi1ELb0EN4cute5tupleIJNS5_1CILi128EEENS7_ILi48EEENS7_ILi96EEEEEELi96ENS_10bfloat16_tEfNS_4arch4Sm80ELb0ELb0ELb1ELb1ELb1ELb0ELb1ELb1EEENS1_21CollectiveEpilogueFwdINS6_IJS8_SA_S9_EEENS6_IJNS7_ILi1EEESI_SI_EEESC_SE_Li128ELb1ELb1ELb1ELb0EEENS1_36VarlenDynamicPersistentTileSchedulerILi128ELi48ELi128ELi128ELb1ELb1ELb0ELb0ELb1ELb1EEEEEEEEEvNT_6ParamsE,"ax",@progbits
	.sectioninfo	@"SHI_REGISTERS=255"
	.align	128
.text._ZN7cutlass13device_kernelIN5flash19enable_sm80_to_sm89INS1_16FlashAttnFwdSm80INS1_25CollectiveMainloopFwdSm80ILi4ELi1ELb0EN4cute5tupleIJNS5_1CILi128EEENS7_ILi48EEENS7_ILi96EEEEEELi96ENS_10bfloat16_tEfNS_4arch4Sm80ELb0ELb0ELb1ELb1ELb1ELb0ELb1ELb1EEENS1_21CollectiveEpilogueFwdINS6_IJS8_SA_S9_EEENS6_IJNS7_ILi1EEESI_SI_EEESC_SE_Li128ELb1ELb1ELb1ELb0EEENS1_36VarlenDynamicPersistentTileSchedulerILi128ELi48ELi128ELi128ELb1ELb1ELb0ELb0ELb1ELb1EEEEEEEEEvNT_6ParamsE:
        .type           _ZN7cutlass13device_kernelIN5flash19enable_sm80_to_sm89INS1_16FlashAttnFwdSm80INS1_25CollectiveMainloopFwdSm80ILi4ELi1ELb0EN4cute5tupleIJNS5_1CILi128EEENS7_ILi48EEENS7_ILi96EEEEEELi96ENS_10bfloat16_tEfNS_4arch4Sm80ELb0ELb0ELb1ELb1ELb1ELb0ELb1ELb1EEENS1_21CollectiveEpilogueFwdINS6_IJS8_SA_S9_EEENS6_IJNS7_ILi1EEESI_SI_EEESC_SE_Li128ELb1ELb1ELb1ELb0EEENS1_36VarlenDynamicPersistentTileSchedulerILi128ELi48ELi128ELi128ELb1ELb1ELb0ELb0ELb1ELb1EEEEEEEEEvNT_6ParamsE,@function
        .size           _ZN7cutlass13device_kernelIN5flash19enable_sm80_to_sm89INS1_16FlashAttnFwdSm80INS1_25CollectiveMainloopFwdSm80ILi4ELi1ELb0EN4cute5tupleIJNS5_1CILi128EEENS7_ILi48EEENS7_ILi96EEEEEELi96ENS_10bfloat16_tEfNS_4arch4Sm80ELb0ELb0ELb1ELb1ELb1ELb0ELb1ELb1EEENS1_21CollectiveEpilogueFwdINS6_IJS8_SA_S9_EEENS6_IJNS7_ILi1EEESI_SI_EEESC_SE_Li128ELb1ELb1ELb1ELb0EEENS1_36VarlenDynamicPersistentTileSchedulerILi128ELi48ELi128ELi128ELb1ELb1ELb0ELb0ELb1ELb1EEEEEEEEEvNT_6ParamsE,(.L_x_3629 - _ZN7cutlass13device_kernelIN5flash19enable_sm80_to_sm89INS1_16FlashAttnFwdSm80INS1_25CollectiveMainloopFwdSm80ILi4ELi1ELb0EN4cute5tupleIJNS5_1CILi128EEENS7_ILi48EEENS7_ILi96EEEEEELi96ENS_10bfloat16_tEfNS_4arch4Sm80ELb0ELb0ELb1ELb1ELb1ELb0ELb1ELb1EEENS1_21CollectiveEpilogueFwdINS6_IJS8_SA_S9_EEENS6_IJNS7_ILi1EEESI_SI_EEESC_SE_Li128ELb1ELb1ELb1ELb0EEENS1_36VarlenDynamicPersistentTileSchedulerILi128ELi48ELi128ELi128ELb1ELb1ELb0ELb0ELb1ELb1EEEEEEEEEvNT_6ParamsE)
        .other          _ZN7cutlass13device_kernelIN5flash19enable_sm80_to_sm89INS1_16FlashAttnFwdSm80INS1_25CollectiveMainloopFwdSm80ILi4ELi1ELb0EN4cute5tupleIJNS5_1CILi128EEENS7_ILi48EEENS7_ILi96EEEEEELi96ENS_10bfloat16_tEfNS_4arch4Sm80ELb0ELb0ELb1ELb1ELb1ELb0ELb1ELb1EEENS1_21CollectiveEpilogueFwdINS6_IJS8_SA_S9_EEENS6_IJNS7_ILi1EEESI_SI_EEESC_SE_Li128ELb1ELb1ELb1ELb0EEENS1_36VarlenDynamicPersistentTileSchedulerILi128ELi48ELi128ELi128ELb1ELb1ELb0ELb0ELb1ELb1EEEEEEEEEvNT_6ParamsE,@"STO_CUDA_ENTRY STV_DEFAULT"
_ZN7cutlass13device_kernelIN5flash19enable_sm80_to_sm89INS1_16FlashAttnFwdSm80INS1_25CollectiveMainloopFwdSm80ILi4ELi1ELb0EN4cute5tupleIJNS5_1CILi128EEENS7_ILi48EEENS7_ILi96EEEEEELi96ENS_10bfloat16_tEfNS_4arch4Sm80ELb0ELb0ELb1ELb1ELb1ELb0ELb1ELb1EEENS1_21CollectiveEpilogueFwdINS6_IJS8_SA_S9_EEENS6_IJNS7_ILi1EEESI_SI_EEESC_SE_Li128ELb1ELb1ELb1ELb0EEENS1_36VarlenDynamicPersistentTileSchedulerILi128ELi48ELi128ELi128ELb1ELb1ELb0ELb0ELb1ELb1EEEEEEEEEvNT_6ParamsE:
[----:B------:R-:W-:-:S03]  /*0000*/  MOV R1, c[0x0][0x28] ;  /* 0x00000a0000017a02 */ /* 0x000fc60000000f00 */
[----:B------:R-:W1:Y:S01]  /*0010*/  S2R R2, SR_TID.X ;  /* 0x0000000000027919 */ /* 0x000e620000002100 */
[----:B------:R-:W-:Y:S01]  /*0020*/  IADD3 R1, R1, -0x98, RZ ;  /* 0xffffff6801017810 */ /* 0x000fe20007ffe0ff */
[----:B------:R-:W-:Y:S01]  /*0030*/  ULDC.64 UR6, c[0x0][0x118] ;  /* 0x0000460000067ab9 */ /* 0x000fe20000000a00 */
[----:B-1----:R-:W-:-:S05]  /*0040*/  SHF.R.U32.HI R0, RZ, 0x5, R2 ;  /* 0x00000005ff007819 */ /* 0x002fca0000011602 */
[----:B------:R-:W1:Y:S02]  /*0050*/  SHFL.IDX PT, R3, R0, RZ, 0x1f ;  /* 0x00001fff00037589 */ /* 0x000e6400000e0000 */
[----:B-1----:R-:W-:Y:S02]  /*0060*/  ISETP.NE.AND P0, PT, R3, RZ, PT ;  /* 0x000000ff0300720c */ /* 0x002fe40003f05270 */
[----:B------:R-:W-:Y:S11]  /*0070*/  STL [R1+0x8c], R3 ;  /* 0x00008c0301007387 */ /* 0x000ff60000100800 */
[----:B------:R-:W-:Y:S06]  /*0080*/  @P0 BAR.SYNC.DEFER_BLOCKING 0x5, 0x80 ;  /* 0x0142000000000b1d */ /* 0x000fec0000010000 */
[----:B------:R-:W1:Y:S04]  /*0090*/  @P0 LDS.128 R4, [0xc080] ;  /* 0x00c08000ff040984 */ /* 0x000e680000000c00 */
[----:B-1----:R1:W-:Y:S04]  /*00a0*/  @P0 STL.64 [R1], R4 ;  /* 0x0000000401000387 */ /* 0x0023e80000100a00 */
[----:B------:R1:W-:Y:S04]  /*00b0*/  @P0 STL.64 [R1+0x8], R6 ;  /* 0x0000080601000387 */ /* 0x0003e80000100a00 */
[----:B------:R-:W-:Y:S06]  /*00c0*/  @P0 BAR.ARV 0x4, 0x80 ;  /* 0x0102000000000b1d */ /* 0x000fec0000002000 */
[----:B------:R-:W-:Y:S05]  /*00d0*/  @P0 BRA `(.L_x_23) ;  /* 0x00000b1000000947 */ /* 0x000fea0003800000 */
[----:B------:R-:W-:Y:S01]  /*00e0*/  LOP3.LUT R14, R2, 0x1f, RZ, 0xc0, !PT ;  /* 0x0000001f020e7812 */ /* 0x000fe200078ec0ff */
[----:B------:R-:W-:Y:S01]  /*00f0*/  CS2R R8, SRZ ;  /* 0x0000000000087805 */ /* 0x000fe2000001ff00 */
[----:B-1----:R-:W-:-:S02]  /*0100*/  IMAD.MOV.U32 R7, RZ, RZ, RZ ;  /* 0x000000ffff077224 */ /* 0x002fc400078e00ff */
[----:B------:R-:W-:-:S04]  /*0110*/  ISETP.NE.AND P6, PT, R14, 0x1f, PT ;  /* 0x0000001f0e00780c */ /* 0x000fc80003fc5270 */
[----:B------:R-:W-:-:S13]  /*0120*/  ISETP.GE.OR P0, PT, R14, c[0x0][0x53c], !P6 ;  /* 0x00014f000e007a0c */ /* 0x000fda0007706670 */
[----:B------:R-:W-:Y:S02]  /*0130*/  @!P0 IMAD.MOV.U32 R4, RZ, RZ, 0x4 ;  /* 0x00000004ff048424 */ /* 0x000fe400078e00ff */
[----:B------:R-:W-:Y:S02]  /*0140*/  @!P0 IMAD.MOV.U32 R2, RZ, RZ, 0x4 ;  /* 0x00000004ff028424 */ /* 0x000fe400078e00ff */
[----:B------:R-:W-:-:S04]  /*0150*/  @!P0 IMAD.WIDE.U32 R4, R14, R4, c[0x0][0x580] ;  /* 0x000160000e048625 */ /* 0x000fc800078e0004 */
[C---:B------:R-:W-:Y:S01]  /*0160*/  @!P0 IMAD.WIDE.U32 R2, R14.reuse, R2, c[0x0][0x578] ;  /* 0x00015e000e028625 */ /* 0x040fe200078e0002 */
[----:B------:R-:W2:Y:S04]  /*0170*/  @!P0 LDG.E R8, [R4.64] ;  /* 0x0000000604088981 */ /* 0x000ea8000c1e1900 */
[----:B------:R-:W2:Y:S01]  /*0180*/  @!P0 LDG.E R7, [R2.64] ;  /* 0x0000000602078981 */ /* 0x000ea2000c1e1900 */
[C---:B------:R-:W-:Y:S01]  /*0190*/  ISETP.NE.AND P5, PT, R14.reuse, RZ, PT ;  /* 0x000000ff0e00720c */ /* 0x040fe20003fa5270 */
[----:B------:R-:W1:Y:S01]  /*01a0*/  S2UR UR4, SR_CTAID.X ;  /* 0x00000000000479c3 */ /* 0x000e620000002500 */
[C---:B------:R-:W-:Y:S02]  /*01b0*/  ISETP.GE.U32.AND P4, PT, R14.reuse, 0x2, PT ;  /* 0x000000020e00780c */ /* 0x040fe40003f86070 */
[----:B------:R-:W-:-:S02]  /*01c0*/  ISETP.GE.U32.AND P3, PT, R14, 0x4, PT ;  /* 0x000000040e00780c */ /* 0x000fc40003f66070 */
[C---:B------:R-:W-:Y:S02]  /*01d0*/  ISETP.GE.U32.AND P2, PT, R14.reuse, 0x8, PT ;  /* 0x000000080e00780c */ /* 0x040fe40003f46070 */
[----:B------:R-:W-:Y:S01]  /*01e0*/  ISETP.GE.U32.AND P1, PT, R14, 0x10, PT ;  /* 0x000000100e00780c */ /* 0x000fe20003f26070 */
[----:B--2---:R-:W-:-:S05]  /*01f0*/  IMAD R4, R8, R7, RZ ;  /* 0x0000000708047224 */ /* 0x004fca00078e02ff */
[----:B------:R-:W2:Y:S02]  /*0200*/  SHFL.UP PT, R0, R4, 0x1, RZ ;  /* 0x0420000004007989 */ /* 0x000ea400000e00ff */
[----:B--2---:R-:W-:-:S05]  /*0210*/  SEL R0, R0, RZ, P5 ;  /* 0x000000ff00007207 */ /* 0x004fca0002800000 */
[----:B------:R-:W-:-:S05]  /*0220*/  IMAD.IADD R4, R4, 0x1, R0 ;  /* 0x0000000104047824 */ /* 0x000fca00078e0200 */
        /* <DEDUP_REMOVED lines=12> */
[----:B------:R-:W2:Y:S02]  /*02f0*/  SHFL.IDX PT, R6, R4, 0x1f, 0x1f ;  /* 0x03e01f0004067f89 */ /* 0x000ea400000e0000 */
[----:B--2---:R-:W-:-:S04]  /*0300*/  IMAD R6, R6, c[0x0][0x538], RZ ;  /* 0x00014e0006067a24 */ /* 0x004fc800078e02ff */
[----:B------:R-:W-:Y:S01]  /*0310*/  IMAD.MOV.U32 R0, RZ, RZ, R6 ;  /* 0x000000ffff007224 */ /* 0x000fe200078e0006 */
[----:B-1----:R-:W-:-:S13]  /*0320*/  ISETP.GT.AND P0, PT, R6, UR4, PT ;  /* 0x0000000406007c0c */ /* 0x002fda000bf04270 */
[----:B------:R-:W-:Y:S05]  /*0330*/  @P0 BRA `(.L_x_24) ;  /* 0x0000027000000947 */ /* 0x000fea0003800000 */
[----:B------:R-:W-:Y:S02]  /*0340*/  MOV R6, R0 ;  /* 0x0000000000067202 */ /* 0x000fe40000000f00 */
[----:B------:R-:W-:-:S04]  /*0350*/  MOV R9, RZ ;  /* 0x000000ff00097202 */ /* 0x000fc80000000f00 */
.L_x_28:
[----:B------:R-:W-:-:S04]  /*0360*/  IADD3 R0, R9, 0x1f, RZ ;  /* 0x0000001f09007810 */ /* 0x000fc80007ffe0ff */
[----:B------:R-:W-:-:S13]  /*0370*/  ISETP.GE.AND P0, PT, R0, c[0x0][0x53c], PT ;  /* 0x00014f0000007a0c */ /* 0x000fda0003f06270 */
[----:B------:R-:W-:Y:S05]  /*0380*/  @P0 BRA `(.L_x_25) ;  /* 0x0000078000000947 */ /* 0x000fea0003800000 */
[----:B------:R-:W-:Y:S01]  /*0390*/  MOV R9, R0 ;  /* 0x0000000000097202 */ /* 0x000fe20000000f00 */
[----:B------:R-:W-:Y:S01]  /*03a0*/  IMAD.MOV.U32 R7, RZ, RZ, RZ ;  /* 0x000000ffff077224 */ /* 0x000fe200078e00ff */
[----:B------:R-:W-:Y:S02]  /*03b0*/  MOV R8, RZ ;  /* 0x000000ff00087202 */ /* 0x000fe40000000f00 */
[----:B------:R-:W-:-:S04]  /*03c0*/  IADD3 R0, R14, R9, RZ ;  /* 0x000000090e007210 */ /* 0x000fc80007ffe0ff */
[----:B------:R-:W-:-:S13]  /*03d0*/  ISETP.GE.OR P0, PT, R0, c[0x0][0x53c], !P6 ;  /* 0x00014f0000007a0c */ /* 0x000fda0007706670 */
[----:B------:R-:W-:Y:S01]  /*03e0*/  @!P0 MOV R2, 0x4 ;  /* 0x0000000400028802 */ /* 0x000fe20000000f00 */
[----:B------:R-:W-:-:S04]  /*03f0*/  @!P0 IMAD.MOV.U32 R3, RZ, RZ, 0x4 ;  /* 0x00000004ff038424 */ /* 0x000fc800078e00ff */
[----:B------:R-:W-:-:S04]  /*0400*/  @!P0 IMAD.WIDE R4, R0, R2, c[0x0][0x580] ;  /* 0x0001600000048625 */ /* 0x000fc800078e0202 */
[----:B------:R-:W-:Y:S01]  /*0410*/  @!P0 IMAD.WIDE R2, R0, R3, c[0x0][0x578] ;  /* 0x00015e0000028625 */ /* 0x000fe200078e0203 */
[----:B------:R-:W2:Y:S04]  /*0420*/  @!P0 LDG.E R8, [R4.64] ;  /* 0x0000000604088981 */ /* 0x000ea8000c1e1900 */
[----:B------:R-:W2:Y:S02]  /*0430*/  @!P0 LDG.E R7, [R2.64] ;  /* 0x0000000602078981 */ /* 0x000ea4000c1e1900 */
[----:B--2---:R-:W-:Y:S01]  /*0440*/  IMAD R5, R8, R7, RZ ;  /* 0x0000000708057224 */ /* 0x004fe200078e02ff */
[----:B------:R-:W-:Y:S05]  /*0450*/  BRA.DIV ~URZ, `(.L_x_26) ;  /* 0x0000d9f27f007947 */ /* 0x000fea000b800000 */
[----:B------:R1:W2:Y:S02]  /*0460*/  SHFL.UP PT, R0, R5, 0x1, RZ ;  /* 0x0420000005007989 */ /* 0x0002a400000e00ff */
.L_x_144:
[----:B--2---:R-:W-:-:S04]  /*0470*/  SEL R0, R0, RZ, P5 ;  /* 0x000000ff00007207 */ /* 0x004fc80002800000 */
[----:B-1----:R-:W-:Y:S01]  /*0480*/  IADD3 R5, R5, R0, RZ ;  /* 0x0000000005057210 */ /* 0x002fe20007ffe0ff */
[----:B------:R-:W-:Y:S05]  /*0490*/  BRA.DIV ~URZ, `(.L_x_27) ;  /* 0x0000da127f007947 */ /* 0x000fea000b800000 */
[----:B------:R-:W1:Y:S02]  /*04a0*/  SHFL.UP PT, R0, R5, 0x2, RZ ;  /* 0x0440000005007989 */ /* 0x000e6400000e00ff */
[----:B-1----:R-:W-:-:S05]  /*04b0*/  SEL R0, R0, RZ, P4 ;  /* 0x000000ff00007207 */ /* 0x002fca0002000000 */
[----:B------:R-:W-:-:S05]  /*04c0*/  IMAD.IADD R0, R5, 0x1, R0 ;  /* 0x0000000105007824 */ /* 0x000fca00078e0200 */
        /* <DEDUP_REMOVED lines=9> */
[----:B------:R1:W2:Y:S02]  /*0560*/  SHFL.IDX PT, R0, R4, 0x1f, 0x1f ;  /* 0x03e01f0004007f89 */ /* 0x0002a400000e0000 */
.L_x_145:
[----:B--2---:R-:W-:-:S05]  /*0570*/  IMAD R0, R0, c[0x0][0x538], RZ ;  /* 0x00014e0000007a24 */ /* 0x004fca00078e02ff */
[----:B------:R-:W-:-:S04]  /*0580*/  IADD3 R6, R0, R6, RZ ;  /* 0x0000000600067210 */ /* 0x000fc80007ffe0ff */
[----:B------:R-:W-:-:S13]  /*0590*/  ISETP.GT.AND P0, PT, R6, UR4, PT ;  /* 0x0000000406007c0c */ /* 0x000fda000bf04270 */
[----:B-1----:R-:W-:Y:S05]  /*05a0*/  @!P0 BRA `(.L_x_28) ;  /* 0xfffffdb000008947 */ /* 0x002fea000383ffff */
.L_x_24:
[----:B------:R-:W-:-:S05]  /*05b0*/  IADD3 R12, -R0, R6, RZ ;  /* 0x00000006000c7210 */ /* 0x000fca0007ffe1ff */
[----:B------:R-:W-:-:S05]  /*05c0*/  IMAD R0, R4, c[0x0][0x538], R12 ;  /* 0x00014e0004007a24 */ /* 0x000fca00078e020c */
[----:B------:R-:W-:Y:S01]  /*05d0*/  ISETP.GT.AND P0, PT, R0, UR4, PT ;  /* 0x0000000400007c0c */ /* 0x000fe2000bf04270 */
[----:B------:R-:W-:-:S12]  /*05e0*/  BRA.DIV ~URZ, `(.L_x_29) ;  /* 0x0000da827f007947 */ /* 0x000fd8000b800000 */
[----:B------:R-:W-:-:S04]  /*05f0*/  VOTE.ANY R0, PT, !P0 ;  /* 0x0000000000007806 */ /* 0x000fc800040e0100 */
.L_x_146:
[----:B------:R1:W2:Y:S01]  /*0600*/  POPC R13, R0 ;  /* 0x00000000000d7309 */ /* 0x0002a20000000000 */
[----:B------:R-:W-:Y:S05]  /*0610*/  BRA.DIV ~URZ, `(.L_x_30) ;  /* 0x0000da927f007947 */ /* 0x000fea000b800000 */
[----:B--2---:R2:W3:Y:S01]  /*0620*/  SHFL.IDX PT, R11, R8, R13, 0x1f ;  /* 0x00001f0d080b7589 */ /* 0x0044e200000e0000 */
[----:B------:R-:W-:-:S03]  /*0630*/  MOV R6, RZ ;  /* 0x000000ff00067202 */ /* 0x000fc60000000f00 */
[----:B------:R2:W4:Y:S04]  /*0640*/  SHFL.IDX PT, R10, R7, R13, 0x1f ;  /* 0x00001f0d070a7589 */ /* 0x00052800000e0000 */
.L_x_147:
[----:B------:R-:W-:Y:S01]  /*0650*/  ISETP.NE.AND P0, PT, R0, RZ, PT ;  /* 0x000000ff0000720c */ /* 0x000fe20003f05270 */
[----:B------:R-:W-:-:S12]  /*0660*/  BSSY B0, `(.L_x_31) ;  /* 0x0000005000007945 */ /* 0x000fd80003800000 */
[----:B------:R-:W-:Y:S05]  /*0670*/  @!P0 BRA `(.L_x_32) ;  /* 0x0000003000008947 */ /* 0x000fea0003800000 */
[----:B------:R-:W-:Y:S01]  /*0680*/  IADD3 R29, R13, -0x1, RZ ;  /* 0xffffffff0d1d7810 */ /* 0x000fe20007ffe0ff */
[----:B------:R-:W-:Y:S05]  /*0690*/  BRA.DIV ~URZ, `(.L_x_33) ;  /* 0x0000daf27f007947 */ /* 0x000fea000b800000 */
[----:B------:R1:W2:Y:S02]  /*06a0*/  SHFL.IDX PT, R6, R4, R29, 0x1f ;  /* 0x00001f1d04067589 */ /* 0x0002a400000e0000 */
.L_x_32:
[----:B------:R-:W-:Y:S05]  /*06b0*/  BSYNC B0 ;  /* 0x0000000000007941 */ /* 0x000fea0003800000 */
.L_x_31:
[----:B-1-3--:R-:W-:Y:S01]  /*06c0*/  IABS R0, R11 ;  /* 0x0000000b00007213 */ /* 0x00afe20000000000 */
[----:B--2---:R-:W-:-:S04]  /*06d0*/  IMAD R4, R6, c[0x0][0x538], R12 ;  /* 0x00014e0006047a24 */ /* 0x004fc800078e020c */
[----:B------:R-:W-:Y:S01]  /*06e0*/  IMAD.MOV.U32 R5, RZ, RZ, R0 ;  /* 0x000000ffff057224 */ /* 0x000fe200078e0000 */
[----:B----4-:R-:W-:Y:S01]  /*06f0*/  IABS R0, R10 ;  /* 0x0000000a00007213 */ /* 0x010fe20000000000 */
[----:B------:R1:W-:Y:S01]  /*0700*/  STL [R1], R4 ;  /* 0x0000000401007387 */ /* 0x0003e20000100800 */
[----:B------:R-:W-:Y:S01]  /*0710*/  IADD3 R12, -R4, UR4, RZ ;  /* 0x00000004040c7c10 */ /* 0x000fe2000fffe1ff */
[----:B------:R-:W2:Y:S02]  /*0720*/  I2F.RP R2, R5 ;  /* 0x0000000500027306 */ /* 0x000ea40000209400 */
[----:B------:R-:W-:Y:S01]  /*0730*/  IMAD.MOV.U32 R7, RZ, RZ, R0 ;  /* 0x000000ffff077224 */ /* 0x000fe200078e0000 */
[----:B------:R-:W-:Y:S02]  /*0740*/  IABS R6, R12 ;  /* 0x0000000c00067213 */ /* 0x000fe40000000000 */
[----:B------:R-:W-:-:S03]  /*0750*/  IABS R0, R11 ;  /* 0x0000000b00007213 */ /* 0x000fc60000000000 */
[----:B------:R-:W-:Y:S01]  /*0760*/  I2F.RP R8, R7 ;  /* 0x0000000700087306 */ /* 0x000fe20000209400 */
[----:B------:R-:W-:-:S07]  /*0770*/  IADD3 R0, RZ, -R0, RZ ;  /* 0x80000000ff007210 */ /* 0x000fce0007ffe0ff */
[----:B--2---:R-:W2:Y:S02]  /*0780*/  MUFU.RCP R2, R2 ;  /* 0x0000000200027308 */ /* 0x004ea40000001000 */
[----:B--2---:R-:W-:-:S06]  /*0790*/  IADD3 R2, R2, 0xffffffe, RZ ;  /* 0x0ffffffe02027810 */ /* 0x004fcc0007ffe0ff */
[----:B------:R-:W2:Y:S02]  /*07a0*/  F2I.FTZ.U32.TRUNC.NTZ R3, R2 ;  /* 0x0000000200037305 */ /* 0x000ea4000021f000 */
[----:B--2---:R-:W-:-:S04]  /*07b0*/  IMAD.MOV R2, RZ, RZ, -R3 ;  /* 0x000000ffff027224 */ /* 0x004fc800078e0a03 */
[----:B-1----:R-:W-:Y:S02]  /*07c0*/  IMAD R4, R2, R5, RZ ;  /* 0x0000000502047224 */ /* 0x002fe400078e02ff */
[----:B------:R-:W-:-:S04]  /*07d0*/  IMAD.MOV.U32 R2, RZ, RZ, RZ ;  /* 0x000000ffff027224 */ /* 0x000fc800078e00ff */
[----:B------:R-:W-:-:S04]  /*07e0*/  IMAD.HI.U32 R2, R3, R4, R2 ;  /* 0x0000000403027227 */ /* 0x000fc800078e0002 */
[----:B------:R-:W-:-:S04]  /*07f0*/  IMAD.MOV.U32 R3, RZ, RZ, R6 ;  /* 0x000000ffff037224 */ /* 0x000fc800078e0006 */
[----:B------:R-:W-:-:S04]  /*0800*/  IMAD.HI.U32 R2, R2, R3, RZ ;  /* 0x0000000302027227 */ /* 0x000fc800078e00ff */
[----:B------:R-:W-:Y:S02]  /*0810*/  IMAD R0, R2, R0, R3 ;  /* 0x0000000002007224 */ /* 0x000fe400078e0203 */
[----:B------:R-:W1:Y:S03]  /*0820*/  MUFU.RCP R3, R8 ;  /* 0x0000000800037308 */ /* 0x000e660000001000 */
[----:B------:R-:W-:-:S13]  /*0830*/  ISETP.GT.U32.AND P1, PT, R5, R0, PT ;  /* 0x000000000500720c */ /* 0x000fda0003f24070 */
[----:B------:R-:W-:Y:S01]  /*0840*/  @!P1 IMAD.IADD R0, R0, 0x1, -R5 ;  /* 0x0000000100009824 */ /* 0x000fe200078e0a05 */
[----:B-1----:R-:W-:Y:S02]  /*0850*/  IADD3 R3, R3, 0xffffffe, RZ ;  /* 0x0ffffffe03037810 */ /* 0x002fe40007ffe0ff */
[----:B------:R-:W-:Y:S02]  /*0860*/  @!P1 IADD3 R2, R2, 0x1, RZ ;  /* 0x0000000102029810 */ /* 0x000fe40007ffe0ff */
[----:B------:R-:W-:Y:S02]  /*0870*/  ISETP.GE.U32.AND P2, PT, R0, R5, PT ;  /* 0x000000050000720c */ /* 0x000fe40003f46070 */
[----:B------:R-:W1:Y:S01]  /*0880*/  F2I.FTZ.U32.TRUNC.NTZ R3, R3 ;  /* 0x0000000300037305 */ /* 0x000e62000021f000 */
[----:B------:R-:W-:Y:S02]  /*0890*/  LOP3.LUT R0, R12, R11, RZ, 0x3c, !PT ;  /* 0x0000000b0c007212 */ /* 0x000fe400078e3cff */
[----:B------:R-:W-:-:S02]  /*08a0*/  ISETP.NE.AND P1, PT, R11, RZ, PT ;  /* 0x000000ff0b00720c */ /* 0x000fc40003f25270 */
[----:B------:R-:W-:-:S06]  /*08b0*/  ISETP.GE.AND P0, PT, R0, RZ, PT ;  /* 0x000000ff0000720c */ /* 0x000fcc0003f06270 */
[----:B------:R-:W-:Y:S02]  /*08c0*/  @P2 IADD3 R2, R2, 0x1, RZ ;  /* 0x0000000102022810 */ /* 0x000fe40007ffe0ff */
[----:B-1----:R-:W-:-:S03]  /*08d0*/  IADD3 R0, RZ, -R3, RZ ;  /* 0x80000003ff007210 */ /* 0x002fc60007ffe0ff */
[----:B------:R-:W-:Y:S01]  /*08e0*/  IMAD.MOV.U32 R4, RZ, RZ, R2 ;  /* 0x000000ffff047224 */ /* 0x000fe200078e0002 */
[----:B------:R-:W-:-:S03]  /*08f0*/  MOV R2, RZ ;  /* 0x000000ff00027202 */ /* 0x000fc60000000f00 */
[----:B------:R-:W-:Y:S01]  /*0900*/  @!P0 IMAD.MOV R4, RZ, RZ, -R4 ;  /* 0x000000ffff048224 */ /* 0x000fe200078e0a04 */
[----:B------:R-:W-:Y:S01]  /*0910*/  @!P1 LOP3.LUT R4, RZ, R11, RZ, 0x33, !PT ;  /* 0x0000000bff049212 */ /* 0x000fe200078e33ff */
[----:B------:R-:W-:Y:S01]  /*0920*/  IMAD.MOV.U32 R5, RZ, RZ, R0 ;  /* 0x000000ffff057224 */ /* 0x000fe200078e0000 */
[----:B------:R-:W-:Y:S02]  /*0930*/  IABS R0, R10 ;  /* 0x0000000a00007213 */ /* 0x000fe40000000000 */
[----:B------:R-:W-:Y:S01]  /*0940*/  IABS R8, R4 ;  /* 0x0000000400087213 */ /* 0x000fe20000000000 */
[----:B------:R-:W-:Y:S02]  /*0950*/  IMAD R5, R5, R7, RZ ;  /* 0x0000000705057224 */ /* 0x000fe400078e02ff */
[----:B------:R-:W-:Y:S02]  /*0960*/  IMAD.MOV R6, RZ, RZ, -R0 ;  /* 0x000000ffff067224 */ /* 0x000fe400078e0a00 */
[----:B------:R-:W-:-:S04]  /*0970*/  IMAD.HI.U32 R0, R3, R5, R2 ;  /* 0x0000000503007227 */ /* 0x000fc800078e0002 */
[----:B------:R-:W-:Y:S02]  /*0980*/  IMAD.MOV.U32 R2, RZ, RZ, R8 ;  /* 0x000000ffff027224 */ /* 0x000fe400078e0008 */
[----:B------:R-:W-:Y:S02]  /*0990*/  IMAD.MOV.U32 R3, RZ, RZ, R6 ;  /* 0x000000ffff037224 */ /* 0x000fe400078e0006 */
[----:B------:R-:W-:-:S04]  /*09a0*/  IMAD.HI.U32 R0, R0, R2, RZ ;  /* 0x0000000200007227 */ /* 0x000fc800078e00ff */
[----:B------:R-:W-:Y:S02]  /*09b0*/  IMAD R2, R0, R3, R2 ;  /* 0x0000000300027224 */ /* 0x000fe400078e0202 */
[----:B------:R-:W-:-:S03]  /*09c0*/  IMAD R3, R4, R11, RZ ;  /* 0x0000000b04037224 */ /* 0x000fc600078e02ff */
[----:B------:R-:W-:Y:S02]  /*09d0*/  ISETP.GT.U32.AND P1, PT, R7, R2, PT ;  /* 0x000000020700720c */ /* 0x000fe40003f24070 */
[----:B------:R-:W-:-:S11]  /*09e0*/  IADD3 R3, R12, -R3, RZ ;  /* 0x800000030c037210 */ /* 0x000fd60007ffe0ff */
[----:B------:R-:W-:Y:S01]  /*09f0*/  @!P1 IMAD.IADD R2, R2, 0x1, -R7 ;  /* 0x0000000102029824 */ /* 0x000fe200078e0a07 */
[----:B------:R-:W-:Y:S02]  /*0a00*/  @!P1 IADD3 R0, R0, 0x1, RZ ;  /* 0x0000000100009810 */ /* 0x000fe40007ffe0ff */
[----:B------:R-:W-:Y:S02]  /*0a10*/  ISETP.NE.AND P1, PT, R10, RZ, PT ;  /* 0x000000ff0a00720c */ /* 0x000fe40003f25270 */
[----:B------:R-:W-:Y:S02]  /*0a20*/  ISETP.GE.U32.AND P2, PT, R2, R7, PT ;  /* 0x000000070200720c */ /* 0x000fe40003f46070 */
[----:B------:R-:W-:-:S04]  /*0a30*/  LOP3.LUT R2, R4, R10, RZ, 0x3c, !PT ;  /* 0x0000000a04027212 */ /* 0x000fc800078e3cff */
[----:B------:R-:W-:-:S07]  /*0a40*/  ISETP.GE.AND P0, PT, R2, RZ, PT ;  /* 0x000000ff0200720c */ /* 0x000fce0003f06270 */
[----:B------:R-:W-:-:S06]  /*0a50*/  @P2 IADD3 R0, R0, 0x1, RZ ;  /* 0x0000000100002810 */ /* 0x000fcc0007ffe0ff */
[----:B------:R-:W-:Y:S02]  /*0a60*/  @!P0 IADD3 R0, -R0, RZ, RZ ;  /* 0x000000ff00008210 */ /* 0x000fe40007ffe1ff */
[----:B------:R-:W-:-:S05]  /*0a70*/  @!P1 LOP3.LUT R0, RZ, R10, RZ, 0x33, !PT ;  /* 0x0000000aff009212 */ /* 0x000fca00078e33ff */
[--C-:B------:R-:W-:Y:S02]  /*0a80*/  IMAD.MOV R2, RZ, RZ, -R0.reuse ;  /* 0x000000ffff027224 */ /* 0x100fe400078e0a00 */
[C---:B------:R-:W-:Y:S02]  /*0a90*/  IMAD R0, R10.reuse, 0x1000000, R0 ;  /* 0x010000000a007824 */ /* 0x040fe400078e0200 */
[----:B------:R-:W-:Y:S02]  /*0aa0*/  IMAD R2, R10, R2, R4 ;  /* 0x000000020a027224 */ /* 0x000fe400078e0204 */
[----:B------:R-:W-:Y:S02]  /*0ab0*/  IMAD.IADD R4, R13, 0x1, R9 ;  /* 0x000000010d047824 */ /* 0x000fe400078e0209 */
[----:B------:R-:W-:-:S03]  /*0ac0*/  IMAD R0, R2, 0x10000, R0 ;  /* 0x0001000002007824 */ /* 0x000fc600078e0200 */
[----:B------:R1:W-:Y:S04]  /*0ad0*/  STL [R1+0xc], R4 ;  /* 0x00000c0401007387 */ /* 0x0003e80000100800 */
[----:B------:R1:W-:Y:S04]  /*0ae0*/  STL [R1+0x8], R0 ;  /* 0x0000080001007387 */ /* 0x0003e80000100800 */
[----:B------:R1:W-:Y:S01]  /*0af0*/  STL [R1+0x4], R3 ;  /* 0x0000040301007387 */ /* 0x0003e20000100800 */
[----:B------:R-:W-:Y:S05]  /*0b00*/  BRA `(.L_x_34) ;  /* 0x0000006000007947 */ /* 0x000fea0003800000 */
.L_x_25:
[----:B------:R-:W-:Y:S01]  /*0b10*/  MOV R0, UR4 ;  /* 0x0000000400007c02 */ /* 0x000fe20008000f00 */
[----:B------:R-:W-:Y:S04]  /*0b20*/  STL [R1+0x4], RZ ;  /* 0x000004ff01007387 */ /* 0x000fe80000100800 */
[----:B------:R1:W-:Y:S04]  /*0b30*/  STL [R1], R0 ;  /* 0x0000000001007387 */ /* 0x0003e80000100800 */
[----:B------:R2:W-:Y:S01]  /*0b40*/  STL [R1+0x8], RZ ;  /* 0x000008ff01007387 */ /* 0x0005e20000100800 */
[----:B-1----:R-:W-:-:S05]  /*0b50*/  MOV R0, c[0x0][0x53c] ;  /* 0x00014f0000007a02 */ /* 0x002fca0000000f00 */
[----:B------:R2:W-:Y:S02]  /*0b60*/  STL [R1+0xc], R0 ;  /* 0x00000c0001007387 */ /* 0x0005e40000100800 */
.L_x_34:
[----:B-1----:R-:W3:Y:S04]  /*0b70*/  LDL R4, [R1] ;  /* 0x0000000001047983 */ /* 0x002ee80000100800 */
[----:B------:R-:W3:Y:S04]  /*0b80*/  LDL R5, [R1+0x4] ;  /* 0x0000040001057983 */ /* 0x000ee80000100800 */
[----:B------:R-:W3:Y:S04]  /*0b90*/  LDL R6, [R1+0x8] ;  /* 0x0000080001067983 */ /* 0x000ee80000100800 */
[----:B------:R-:W3:Y:S01]  /*0ba0*/  LDL R7, [R1+0xc] ;  /* 0x00000c0001077983 */ /* 0x000ee20000100800 */
[----:B------:R-:W-:Y:S01]  /*0bb0*/  ISETP.NE.AND P0, PT, R14, RZ, PT ;  /* 0x000000ff0e00720c */ /* 0x000fe20003f05270 */
[----:B------:R-:W-:-:S12]  /*0bc0*/  WARPSYNC 0xffffffff ;  /* 0xffffffff00007948 */ /* 0x000fd80003800000 */
[----:B---3--:R1:W-:Y:S04]  /*0bd0*/  @!P0 STS.128 [0xc080], R4 ;  /* 0x00c08004ff008388 */ /* 0x0083e80000000c00 */
[----:B------:R-:W-:Y:S06]  /*0be0*/  BAR.ARV 0x5, 0x80 ;  /* 0x0142000000007b1d */ /* 0x000fec0000002000 */
.L_x_23:
[----:B--2---:R-:W2:Y:S02]  /*0bf0*/  LDL R0, [R1+0xc] ;  /* 0x00000c0001007983 */ /* 0x004ea40000100800 */
[----:B--2---:R-:W-:-:S13]  /*0c00*/  ISETP.GE.AND P0, PT, R0, c[0x0][0x53c], PT ;  /* 0x00014f0000007a0c */ /* 0x004fda0003f06270 */
[----:B------:R-:W-:Y:S05]  /*0c10*/  @P0 EXIT ;  /* 0x000000000000094d */ /* 0x000fea0003800000 */
[----:B------:R-:W2:Y:S01]  /*0c20*/  S2R R11, SR_TID.X ;  /* 0x00000000000b7919 */ /* 0x000ea20000002100 */
[----:B------:R-:W-:Y:S02]  /*0c30*/  ULDC UR5, c[0x0][0x2ac] ;  /* 0x0000ab0000057ab9 */ /* 0x000fe40000000800 */
[----:B------:R-:W-:Y:S02]  /*0c40*/  ULDC UR4, c[0x0][0x1d0] ;  /* 0x0000740000047ab9 */ /* 0x000fe40000000800 */
[----:B------:R-:W-:Y:S01]  /*0c50*/  UIMAD UR5, UR5, UR4, URZ ;  /* 0x00000004050572a4 */ /* 0x000fe2000f8e023f */
[----:B--2---:R-:W-:-:S04]  /*0c60*/  SHF.R.S32.HI R9, RZ, 0x1f, R11 ;  /* 0x0000001fff097819 */ /* 0x004fc8000001140b */
[CC--:B------:R-:W-:Y:S02]  /*0c70*/  LEA.HI R2, R9.reuse, R11.reuse, RZ, 0x4 ;  /* 0x0000000b09027211 */ /* 0x0c0fe400078f20ff */
[CC--:B------:R-:W-:Y:S02]  /*0c80*/  LEA.HI R17, R9.reuse, R11.reuse, RZ, 0x3 ;  /* 0x0000000b09117211 */ /* 0x0c0fe400078f18ff */
[----:B-1----:R-:W-:Y:S02]  /*0c90*/  SHF.R.S32.HI R4, RZ, 0x4, R2 ;  /* 0x00000004ff047819 */ /* 0x002fe40000011402 */
[----:B------:R-:W-:Y:S02]  /*0ca0*/  LEA.HI R8, R9, R11, RZ, 0x2 ;  /* 0x0000000b09087211 */ /* 0x000fe400078f10ff */
[C---:B------:R-:W-:Y:S02]  /*0cb0*/  LEA.HI R0, R2.reuse, R4, RZ, 0x1 ;  /* 0x0000000402007211 */ /* 0x040fe400078f08ff */
[----:B------:R-:W-:-:S02]  /*0cc0*/  LOP3.LUT R2, R2, 0xfffffff0, RZ, 0xc0, !PT ;  /* 0xfffffff002027812 */ /* 0x000fc400078ec0ff */
[----:B------:R-:W-:Y:S02]  /*0cd0*/  SHF.R.S32.HI R5, RZ, 0x3, R17 ;  /* 0x00000003ff057819 */ /* 0x000fe40000011411 */
[----:B------:R-:W-:Y:S01]  /*0ce0*/  LOP3.LUT R3, R0, 0xfffffffe, RZ, 0xc0, !PT ;  /* 0xfffffffe00037812 */ /* 0x000fe200078ec0ff */
[----:B------:R-:W-:Y:S01]  /*0cf0*/  IMAD.IADD R0, R11, 0x1, -R2 ;  /* 0x000000010b007824 */ /* 0x000fe200078e0a02 */
[----:B------:R-:W-:Y:S01]  /*0d00*/  LOP3.LUT R235, R8, 0xfffffffc, RZ, 0xc0, !PT ;  /* 0xfffffffc08eb7812 */ /* 0x000fe200078ec0ff */
[----:B------:R-:W-:Y:S01]  /*0d10*/  IMAD.SHL.U32 R2, R5, 0x40, RZ ;  /* 0x0000004005027824 */ /* 0x000fe200078e00ff */
[----:B------:R-:W-:Y:S01]  /*0d20*/  LEA.HI R5, R9, R11, RZ, 0x5 ;  /* 0x0000000b09057211 */ /* 0x000fe200078f28ff */
[----:B------:R-:W-:Y:S01]  /*0d30*/  IMAD.IADD R12, R4, 0x1, -R3 ;  /* 0x00000001040c7824 */ /* 0x000fe200078e0a03 */
[----:B------:R-:W-:Y:S01]  /*0d40*/  LEA.HI R7, R0, R0, RZ, 0x1 ;  /* 0x0000000000077211 */ /* 0x000fe200078f08ff */
[----:B------:R-:W-:Y:S01]  /*0d50*/  IMAD.IADD R235, R11, 0x1, -R235 ;  /* 0x000000010beb7824 */ /* 0x000fe200078e0aeb */
[----:B------:R-:W-:-:S02]  /*0d60*/  LOP3.LUT R2, R2, 0xc0, RZ, 0xc0, !PT ;  /* 0x000000c002027812 */ /* 0x000fc400078ec0ff */
[----:B------:R-:W-:Y:S01]  /*0d70*/  LOP3.LUT R4, R7, 0x7fffffe, RZ, 0xc0, !PT ;  /* 0x07fffffe07047812 */ /* 0x000fe200078ec0ff */
[----:B------:R-:W-:Y:S01]  /*0d80*/  IMAD.SHL.U32 R204, R235, 0x8, RZ ;  /* 0x00000008ebcc7824 */ /* 0x000fe200078e00ff */
[----:B------:R-:W-:Y:S02]  /*0d90*/  SHF.R.S32.HI R6, RZ, 0x1f, R0 ;  /* 0x0000001fff067819 */ /* 0x000fe40000011400 */
[----:B------:R-:W-:Y:S01]  /*0da0*/  SHF.R.U32.HI R3, RZ, 0x3, R2 ;  /* 0x00000003ff037819 */ /* 0x000fe20000011602 */
[----:B------:R-:W-:Y:S01]  /*0db0*/  IMAD.IADD R14, R0, 0x1, -R4 ;  /* 0x00000001000e7824 */ /* 0x000fe200078e0a04 */
[----:B------:R-:W-:Y:S02]  /*0dc0*/  LOP3.LUT R2, R2, 0x18, R204, 0xf8, !PT ;  /* 0x0000001802027812 */ /* 0x000fe400078ef8cc */
[----:B------:R-:W-:Y:S02]  /*0dd0*/  LEA.HI R16, R6, R0, RZ, 0x3 ;  /* 0x0000000006107211 */ /* 0x000fe400078f18ff */
[----:B------:R-:W-:-:S02]  /*0de0*/  LOP3.LUT R0, R5, 0xffffffe0, RZ, 0xc0, !PT ;  /* 0xffffffe005007812 */ /* 0x000fc400078ec0ff */
[----:B------:R-:W-:Y:S02]  /*0df0*/  SHF.R.S32.HI R238, RZ, 0x2, R8 ;  /* 0x00000002ffee7819 */ /* 0x000fe40000011408 */
[----:B------:R-:W-:Y:S01]  /*0e00*/  LOP3.LUT R4, R17, 0xfffffff8, RZ, 0xc0, !PT ;  /* 0xfffffff811047812 */ /* 0x000fe200078ec0ff */
[C---:B------:R-:W-:Y:S01]  /*0e10*/  IMAD.IADD R19, R11.reuse, 0x1, -R0 ;  /* 0x000000010b137824 */ /* 0x040fe200078e0a00 */
[----:B------:R-:W-:Y:S02]  /*0e20*/  LOP3.LUT R10, R2, R3, RZ, 0x3c, !PT ;  /* 0x00000003020a7212 */ /* 0x000fe400078e3cff */
[--C-:B------:R-:W-:Y:S01]  /*0e30*/  SHF.R.S32.HI R6, RZ, 0x5, R5.reuse ;  /* 0x00000005ff067819 */ /* 0x100fe20000011405 */
[----:B------:R-:W-:Y:S01]  /*0e40*/  IMAD.IADD R4, R11, 0x1, -R4 ;  /* 0x000000010b047824 */ /* 0x000fe200078e0a04 */
[----:B------:R-:W-:Y:S02]  /*0e50*/  SHF.R.S32.HI R2, RZ, 0x1f, R5 ;  /* 0x0000001fff027819 */ /* 0x000fe40000011405 */
[----:B------:R-:W-:-:S02]  /*0e60*/  LEA.HI R3, R8, R238, RZ, 0x1 ;  /* 0x000000ee08037211 */ /* 0x000fc400078f08ff */
[----:B------:R-:W-:Y:S02]  /*0e70*/  LEA.HI R0, R2, R6, RZ, 0x2 ;  /* 0x0000000602007211 */ /* 0x000fe400078f10ff */
[----:B------:R-:W-:Y:S02]  /*0e80*/  LOP3.LUT R2, R3, 0x7fffffe, RZ, 0xc0, !PT ;  /* 0x07fffffe03027812 */ /* 0x000fe400078ec0ff */
[----:B------:R-:W-:Y:S02]  /*0e90*/  SHF.R.S32.HI R9, RZ, 0x1f, R8 ;  /* 0x0000001fff097819 */ /* 0x000fe40000011408 */
[----:B------:R-:W-:Y:S01]  /*0ea0*/  SHF.R.S32.HI R3, RZ, 0x1f, R19 ;  /* 0x0000001fff037819 */ /* 0x000fe20000011413 */
[----:B------:R-:W-:Y:S01]  /*0eb0*/  IMAD.IADD R2, R238, 0x1, -R2 ;  /* 0x00000001ee027824 */ /* 0x000fe200078e0a02 */
[----:B------:R-:W-:Y:S02]  /*0ec0*/  LEA.HI R8, R4, R4, RZ, 0x1 ;  /* 0x0000000404087211 */ /* 0x000fe400078f08ff */
[----:B------:R-:W-:-:S02]  /*0ed0*/  LOP3.LUT R0, R0, 0xffffffc, RZ, 0xc0, !PT ;  /* 0x0ffffffc00007812 */ /* 0x000fc400078ec0ff */
[----:B------:R-:W-:Y:S02]  /*0ee0*/  LEA.HI R13, R3, R19, RZ, 0x2 ;  /* 0x00000013030d7211 */ /* 0x000fe400078f10ff */
[----:B------:R-:W-:Y:S01]  /*0ef0*/  LOP3.LUT R3, R8, 0x3fffffe, RZ, 0xc0, !PT ;  /* 0x03fffffe08037812 */ /* 0x000fe200078ec0ff */
[----:B------:R-:W-:Y:S01]  /*0f00*/  IMAD.IADD R5, R6, 0x1, -R0 ;  /* 0x0000000106057824 */ /* 0x000fe200078e0a00 */
[----:B------:R-:W-:Y:S01]  /*0f10*/  IADD3 R237, R204, 0x40, RZ ;  /* 0x00000040cced7810 */ /* 0x000fe20007ffe0ff */
[----:B------:R-:W-:Y:S01]  /*0f20*/  IMAD R0, R6, 0x8, R2 ;  /* 0x0000000806007824 */ /* 0x000fe200078e0202 */
[----:B------:R-:W-:Y:S01]  /*0f30*/  SHF.R.S32.HI R2, RZ, 0x2, R13 ;  /* 0x00000002ff027819 */ /* 0x000fe2000001140d */
[----:B------:R-:W-:Y:S01]  /*0f40*/  IMAD.IADD R11, R4, 0x1, -R3 ;  /* 0x00000001040b7824 */ /* 0x000fe200078e0a03 */
[----:B------:R-:W-:Y:S01]  /*0f50*/  LEA.HI R3, R9, R238, RZ, 0x3 ;  /* 0x000000ee09037211 */ /* 0x000fe200078f18ff */
[----:B------:R-:W-:Y:S01]  /*0f60*/  IMAD.U32 R4, R0, 0x20, R10 ;  /* 0x0000002000047824 */ /* 0x000fe200078e000a */
[----:B------:R-:W-:Y:S01]  /*0f70*/  LEA.HI R0, R235, R235, RZ, 0x1 ;  /* 0x000000ebeb007211 */ /* 0x000fe200078f08ff */
[----:B------:R-:W-:Y:S01]  /*0f80*/  IMAD R18, R5, 0x10, R2 ;  /* 0x0000001005127824 */ /* 0x000fe200078e0202 */
[----:B------:R-:W-:Y:S01]  /*0f90*/  LOP3.LUT R2, R3, 0xfffffff8, RZ, 0xc0, !PT ;  /* 0xfffffff803027812 */ /* 0x000fe200078ec0ff */
[----:B------:R-:W-:Y:S01]  /*0fa0*/  IMAD.SHL.U32 R6, R6, 0x200, RZ ;  /* 0x0000020006067824 */ /* 0x000fe200078e00ff */
[----:B------:R1:W-:Y:S01]  /*0fb0*/  STL [R1+0x5c], R4 ;  /* 0x00005c0401007387 */ /* 0x0003e20000100800 */
[----:B------:R-:W-:-:S02]  /*0fc0*/  SHF.R.S32.HI R9, RZ, 0x1, R7 ;  /* 0x00000001ff097819 */ /* 0x000fc40000011407 */
[----:B------:R-:W-:Y:S01]  /*0fd0*/  IMAD.IADD R3, R238, 0x1, -R2 ;  /* 0x00000001ee037824 */ /* 0x000fe200078e0a02 */
[----:B------:R-:W-:Y:S01]  /*0fe0*/  SHF.R.S32.HI R10, RZ, 0x1f, R7 ;  /* 0x0000001fff0a7819 */ /* 0x000fe20000011407 */
[----:B------:R-:W-:Y:S01]  /*0ff0*/  IMAD.SHL.U32 R2, R0, 0x20, RZ ;  /* 0x0000002000027824 */ /* 0x000fe200078e00ff */
[----:B------:R2:W-:Y:S01]  /*1000*/  STL [R1+0x90], R18 ;  /* 0x0000901201007387 */ /* 0x0005e20000100800 */
[----:B------:R-:W-:Y:S02]  /*1010*/  IADD3 R236, R204, 0x20, RZ ;  /* 0x00000020ccec7810 */ /* 0x000fe40007ffe0ff */
[----:B------:R-:W-:Y:S02]  /*1020*/  LEA.HI R7, R3, R3, RZ, 0x1 ;  /* 0x0000000303077211 */ /* 0x000fe400078f08ff */
[----:B------:R-:W-:Y:S02]  /*1030*/  LOP3.LUT R2, R2, 0xffffffc0, RZ, 0xc0, !PT ;  /* 0xffffffc002027812 */ /* 0x000fe400078ec0ff */
[----:B------:R-:W-:-:S02]  /*1040*/  LOP3.LUT R5, R7, 0x3fffffe, RZ, 0xc0, !PT ;  /* 0x03fffffe07057812 */ /* 0x000fc400078ec0ff */
[----:B-1----:R-:W-:Y:S02]  /*1050*/  LOP3.LUT R4, R0, 0x1ffffffe, RZ, 0xc0, !PT ;  /* 0x1ffffffe00047812 */ /* 0x002fe400078ec0ff */
[----:B------:R-:W-:Y:S01]  /*1060*/  SHF.R.S32.HI R0, RZ, 0x1, R8 ;  /* 0x00000001ff007819 */ /* 0x000fe20000011408 */
[----:B------:R-:W-:Y:S02]  /*1070*/  IMAD.IADD R8, R3, 0x1, -R5 ;  /* 0x0000000103087824 */ /* 0x000fe400078e0a05 */
[C---:B------:R-:W-:Y:S01]  /*1080*/  IMAD.IADD R4, R235.reuse, 0x1, -R4 ;  /* 0x00000001eb047824 */ /* 0x040fe200078e0a04 */
[C---:B------:R-:W-:Y:S01]  /*1090*/  LOP3.LUT P2, RZ, R0.reuse, 0x2, RZ, 0xc0, !PT ;  /* 0x0000000200ff7812 */ /* 0x040fe2000784c0ff */
[----:B------:R-:W-:Y:S02]  /*10a0*/  IMAD.SHL.U32 R0, R0, 0x40, RZ ;  /* 0x0000004000007824 */ /* 0x000fe400078e00ff */
[----:B------:R-:W-:Y:S01]  /*10b0*/  IMAD R15, R4, 0x8, R2 ;  /* 0x00000008040f7824 */ /* 0x000fe200078e0202 */
[----:B------:R-:W-:Y:S01]  /*10c0*/  LEA.HI R2, R10, R9, RZ, 0x2 ;  /* 0x000000090a027211 */ /* 0x000fe200078f10ff */
[----:B------:R-:W-:Y:S01]  /*10d0*/  IMAD R3, R235, 0x2, R6 ;  /* 0x00000002eb037824 */ /* 0x000fe200078e0206 */
[----:B------:R-:W-:-:S02]  /*10e0*/  LOP3.LUT R0, R0, 0xc0, RZ, 0xc0, !PT ;  /* 0x000000c000007812 */ /* 0x000fc400078ec0ff */
[----:B------:R-:W-:Y:S02]  /*10f0*/  LOP3.LUT R2, R2, 0xfffffffc, RZ, 0xc0, !PT ;  /* 0xfffffffc02027812 */ /* 0x000fe400078ec0ff */
[----:B------:R-:W-:Y:S02]  /*1100*/  LOP3.LUT R5, R0, 0x8, R17, 0xf8, !PT ;  /* 0x0000000800057812 */ /* 0x000fe400078ef811 */
[----:B------:R-:W-:Y:S01]  /*1110*/  SHF.R.U32.HI R4, RZ, 0x3, R0 ;  /* 0x00000003ff047819 */ /* 0x000fe20000011600 */
[----:B------:R-:W-:Y:S01]  /*1120*/  IMAD.IADD R2, R9, 0x1, -R2 ;  /* 0x0000000109027824 */ /* 0x000fe200078e0a02 */
[----:B------:R-:W-:Y:S01]  /*1130*/  SHF.R.S32.HI R0, RZ, 0x1, R7 ;  /* 0x00000001ff007819 */ /* 0x000fe20000011407 */
[----:B------:R-:W-:Y:S01]  /*1140*/  IMAD R7, R8, 0x20, R3 ;  /* 0x0000002008077824 */ /* 0x000fe200078e0203 */
[----:B------:R-:W-:Y:S01]  /*1150*/  LOP3.LUT R10, R5, R4, RZ, 0x3c, !PT ;  /* 0x00000004050a7212 */ /* 0x000fe200078e3cff */
[----:B------:R-:W-:Y:S01]  /*1160*/  IMAD.SHL.U32 R5, R16, 0x20, RZ ;  /* 0x0000002010057824 */ /* 0x000fe200078e00ff */
[C---:B------:R-:W-:Y:S01]  /*1170*/  LOP3.LUT R4, R0.reuse, 0x1, RZ, 0xc0, !PT ;  /* 0x0000000100047812 */ /* 0x040fe200078ec0ff */
[----:B------:R-:W-:Y:S01]  /*1180*/  IMAD.SHL.U32 R3, R0, 0x40, RZ ;  /* 0x0000004000037824 */ /* 0x000fe200078e00ff */
[C---:B------:R-:W-:Y:S01]  /*1190*/  LOP3.LUT P3, RZ, R2.reuse, 0x2, RZ, 0xc0, !PT ;  /* 0x0000000202ff7812 */ /* 0x040fe2000786c0ff */
[----:B------:R-:W-:Y:S01]  /*11a0*/  IMAD.SHL.U32 R2, R2, 0x40, RZ ;  /* 0x0000004002027824 */ /* 0x000fe200078e00ff */
[----:B------:R-:W-:Y:S01]  /*11b0*/  LOP3.LUT P0, RZ, R0, 0x2, RZ, 0xc0, !PT ;  /* 0x0000000200ff7812 */ /* 0x000fe2000780c0ff */
[C---:B------:R-:W-:Y:S01]  /*11c0*/  IMAD.SHL.U32 R8, R12.reuse, 0x8, RZ ;  /* 0x000000080c087824 */ /* 0x040fe200078e00ff */
[----:B------:R-:W-:Y:S01]  /*11d0*/  LOP3.LUT R3, R3, 0xc0, RZ, 0xc0, !PT ;  /* 0x000000c003037812 */ /* 0x000fe200078ec0ff */
[----:B------:R-:W-:Y:S01]  /*11e0*/  IMAD R9, R12, 0x8, R11 ;  /* 0x000000080c097824 */ /* 0x000fe200078e020b */
[----:B------:R-:W-:-:S02]  /*11f0*/  LOP3.LUT R0, R5, 0xffffff00, RZ, 0xc0, !PT ;  /* 0xffffff0005007812 */ /* 0x000fc400078ec0ff */
[----:B------:R-:W-:Y:S02]  /*1200*/  LEA.HI R3, R3, R3, RZ, 0x1d ;  /* 0x0000000303037211 */ /* 0x000fe400078fe8ff */
[----:B------:R-:W-:Y:S01]  /*1210*/  ISETP.NE.U32.AND P1, PT, R4, 0x1, PT ;  /* 0x000000010400780c */ /* 0x000fe20003f25070 */
[----:B------:R-:W-:Y:S01]  /*1220*/  IMAD.IADD R4, R0, 0x1, R6 ;  /* 0x0000000100047824 */ /* 0x000fe200078e0206 */
[----:B------:R-:W-:Y:S01]  /*1230*/  LOP3.LUT R2, R2, 0xc0, RZ, 0xc0, !PT ;  /* 0x000000c002027812 */ /* 0x000fe200078ec0ff */
[----:B------:R-:W-:Y:S02]  /*1240*/  IMAD.IADD R3, R3, 0x1, R7 ;  /* 0x0000000103037824 */ /* 0x000fe400078e0207 */
[----:B------:R-:W-:Y:S01]  /*1250*/  IMAD R7, R14, 0x20, R0 ;  /* 0x000000200e077824 */ /* 0x000fe200078e0200 */
[----:B------:R-:W-:Y:S01]  /*1260*/  LOP3.LUT R6, R2, 0x8, R8, 0xf8, !PT ;  /* 0x0000000802067812 */ /* 0x000fe200078ef808 */
[----:B------:R-:W-:Y:S01]  /*1270*/  IMAD.SHL.U32 R251, R3, 0x2, RZ ;  /* 0x0000000203fb7824 */ /* 0x000fe200078e00ff */
[----:B------:R-:W-:Y:S01]  /*1280*/  SHF.R.U32.HI R5, RZ, 0x3, R2 ;  /* 0x00000003ff057819 */ /* 0x000fe20000011602 */
[----:B------:R-:W-:Y:S01]  /*1290*/  IMAD R2, R14, 0x20, R4 ;  /* 0x000000200e027824 */ /* 0x000fe200078e0204 */
[----:B------:R-:W-:Y:S01]  /*12a0*/  SHF.R.S32.HI R8, RZ, 0x1f, R237 ;  /* 0x0000001fff087819 */ /* 0x000fe200000114ed */
[----:B------:R-:W-:Y:S01]  /*12b0*/  IMAD.U32 R0, R9, 0x20, R10 ;  /* 0x0000002009007824 */ /* 0x000fe200078e000a */
[----:B------:R-:W-:-:S02]  /*12c0*/  IADD3 R4, R251, 0x80, RZ ;  /* 0x00000080fb047810 */ /* 0x000fc40007ffe0ff */
[----:B------:R-:W-:Y:S02]  /*12d0*/  IADD3 R252, R251, 0x70, RZ ;  /* 0x00000070fbfc7810 */ /* 0x000fe40007ffe0ff */
[----:B------:R-:W-:Y:S02]  /*12e0*/  @P1 IADD3 R252, R4, 0x10, RZ ;  /* 0x0000001004fc1810 */ /* 0x000fe40007ffe0ff */
[----:B------:R-:W-:Y:S02]  /*12f0*/  LOP3.LUT R4, R13, 0x7ffffffc, RZ, 0xc0, !PT ;  /* 0x7ffffffc0d047812 */ /* 0x000fe400078ec0ff */
[----:B------:R-:W-:Y:S01]  /*1300*/  LOP3.LUT R3, R6, R5, RZ, 0x3c, !PT ;  /* 0x0000000506037212 */ /* 0x000fe200078e3cff */
[----:B------:R-:W-:Y:S01]  /*1310*/  IMAD.MOV.U32 R6, RZ, RZ, 0x20 ;  /* 0x00000020ff067424 */ /* 0x000fe200078e00ff */
[----:B------:R-:W-:Y:S01]  /*1320*/  SHF.R.S32.HI R5, RZ, 0x1f, R236 ;  /* 0x0000001fff057819 */ /* 0x000fe200000114ec */
[----:B------:R-:W-:Y:S01]  /*1330*/  IMAD.IADD R4, R19, 0x1, -R4 ;  /* 0x0000000113047824 */ /* 0x000fe200078e0a04 */
[----:B------:R-:W-:Y:S01]  /*1340*/  LEA R106, R0, 0x3c80, 0x1 ;  /* 0x00003c80006a7811 */ /* 0x000fe200078e08ff */
[C---:B------:R-:W-:Y:S01]  /*1350*/  IMAD.IADD R2, R3.reuse, 0x1, R2 ;  /* 0x0000000103027824 */ /* 0x040fe200078e0202 */
[----:B------:R-:W-:Y:S01]  /*1360*/  SEL R5, R6, 0xffffffe0, !P0 ;  /* 0xffffffe006057807 */ /* 0x000fe20004000000 */
[----:B------:R-:W-:Y:S01]  /*1370*/  IMAD.SHL.U32 R4, R4, 0x2, RZ ;  /* 0x0000000204047824 */ /* 0x000fe200078e00ff */
[----:B------:R-:W-:Y:S01]  /*1380*/  IADD3 R183, R106, 0x20, RZ ;  /* 0x000000206ab77810 */ /* 0x000fe20007ffe0ff */
[----:B------:R-:W-:Y:S01]  /*1390*/  IMAD.IADD R3, R3, 0x1, R7 ;  /* 0x0000000103037824 */ /* 0x000fe200078e0207 */
[----:B------:R-:W-:Y:S01]  /*13a0*/  SHF.R.S32.HI R7, RZ, 0x1f, R204 ;  /* 0x0000001fff077819 */ /* 0x000fe200000114cc */
[----:B------:R-:W-:Y:S01]  /*13b0*/  IMAD.IADD R7, R18, 0x1, R15 ;  /* 0x0000000112077824 */ /* 0x000fe200078e020f */
[C---:B--2---:R-:W-:Y:S01]  /*13c0*/  IADD3 R18, R4.reuse, 0x8, RZ ;  /* 0x0000000804127810 */ /* 0x044fe20007ffe0ff */
[----:B------:R-:W-:Y:S01]  /*13d0*/  STL [R1+0x4c], R4 ;  /* 0x00004c0401007387 */ /* 0x000fe20000100800 */
[----:B------:R-:W-:-:S02]  /*13e0*/  IADD3 R17, R4, 0x10, RZ ;  /* 0x0000001004117810 */ /* 0x000fc40007ffe0ff */
[C---:B------:R-:W-:Y:S01]  /*13f0*/  IADD3 R16, R4.reuse, 0x18, RZ ;  /* 0x0000001804107810 */ /* 0x040fe20007ffe0ff */
[----:B------:R1:W-:Y:S01]  /*1400*/  STL [R1+0x94], R7 ;  /* 0x0000940701007387 */ /* 0x0003e20000100800 */
[C---:B------:R-:W-:Y:S02]  /*1410*/  IADD3 R14, R4.reuse, 0x20, RZ ;  /* 0x00000020040e7810 */ /* 0x040fe40007ffe0ff */
[C---:B------:R-:W-:Y:S01]  /*1420*/  IADD3 R13, R4.reuse, 0x28, RZ ;  /* 0x00000028040d7810 */ /* 0x040fe20007ffe0ff */
[----:B------:R-:W-:Y:S01]  /*1430*/  STL [R1+0x38], R18 ;  /* 0x0000381201007387 */ /* 0x000fe20000100800 */
[C---:B------:R-:W-:Y:S02]  /*1440*/  IADD3 R12, R4.reuse, 0x30, RZ ;  /* 0x00000030040c7810 */ /* 0x040fe40007ffe0ff */
[C---:B------:R-:W-:Y:S01]  /*1450*/  IADD3 R11, R4.reuse, 0x38, RZ ;  /* 0x00000038040b7810 */ /* 0x040fe20007ffe0ff */
[----:B------:R-:W-:Y:S01]  /*1460*/  STL [R1+0x34], R17 ;  /* 0x0000341101007387 */ /* 0x000fe20000100800 */
[----:B------:R-:W-:-:S02]  /*1470*/  IADD3 R10, R4, 0x40, RZ ;  /* 0x00000040040a7810 */ /* 0x000fc40007ffe0ff */
[C---:B------:R-:W-:Y:S01]  /*1480*/  IADD3 R9, R4.reuse, 0x48, RZ ;  /* 0x0000004804097810 */ /* 0x040fe20007ffe0ff */
[----:B------:R-:W-:Y:S01]  /*1490*/  STL [R1+0x30], R16 ;  /* 0x0000301001007387 */ /* 0x000fe20000100800 */
[----:B------:R-:W-:Y:S02]  /*14a0*/  IADD3 R8, R4, 0x50, RZ ;  /* 0x0000005004087810 */ /* 0x000fe40007ffe0ff */
[----:B------:R-:W-:Y:S01]  /*14b0*/  SHF.R.S32.HI R15, RZ, 0x1f, R18 ;  /* 0x0000001fff0f7819 */ /* 0x000fe20000011412 */
[----:B------:R2:W-:Y:S01]  /*14c0*/  STL [R1+0x2c], R14 ;  /* 0x00002c0e01007387 */ /* 0x0005e20000100800 */
[----:B------:R-:W-:Y:S02]  /*14d0*/  SHF.R.S32.HI R0, RZ, 0x1f, R10 ;  /* 0x0000001fff007819 */ /* 0x000fe4000001140a */
[----:B------:R-:W-:Y:S01]  /*14e0*/  LEA R181, R2, 0x6080, 0x1 ;  /* 0x0000608002b57811 */ /* 0x000fe200078e08ff */
[----:B------:R-:W-:Y:S01]  /*14f0*/  STL [R1+0x28], R13 ;  /* 0x0000280d01007387 */ /* 0x000fe20000100800 */
[----:B------:R-:W-:-:S02]  /*1500*/  LEA R107, R3, 0x1880, 0x1 ;  /* 0x00001880036b7811 */ /* 0x000fc400078e08ff */
[----:B------:R-:W-:Y:S01]  /*1510*/  @P2 IADD3 R183, R106, -0x20, RZ ;  /* 0xffffffe06ab72810 */ /* 0x000fe20007ffe0ff */
[----:B------:R3:W-:Y:S01]  /*1520*/  STL [R1+0x24], R12 ;  /* 0x0000240c01007387 */ /* 0x0007e20000100800 */
[----:B-1----:R-:W-:Y:S02]  /*1530*/  IADD3 R7, R4, 0x58, RZ ;  /* 0x0000005804077810 */ /* 0x002fe40007ffe0ff */
[----:B------:R-:W-:Y:S01]  /*1540*/  SEL R4, R6, 0xffffffe0, !P3 ;  /* 0xffffffe006047807 */ /* 0x000fe20005800000 */
[----:B------:R-:W-:Y:S01]  /*1550*/  STL [R1+0x20], R11 ;  /* 0x0000200b01007387 */ /* 0x000fe20000100800 */
[----:B------:R-:W-:Y:S02]  /*1560*/  SHF.R.S32.HI R6, RZ, 0x1f, R17 ;  /* 0x0000001fff067819 */ /* 0x000fe40000011411 */
[C---:B------:R-:W-:Y:S01]  /*1570*/  IADD3 R191, R183.reuse, 0x400, RZ ;  /* 0x00000400b7bf7810 */ /* 0x040fe20007ffe0ff */
[----:B------:R-:W-:Y:S01]  /*1580*/  STL [R1+0x1c], R10 ;  /* 0x00001c0a01007387 */ /* 0x000fe20000100800 */
[----:B------:R-:W-:Y:S01]  /*1590*/  IADD3 R190, R183, 0x800, RZ ;  /* 0x00000800b7be7810 */ /* 0x000fe20007ffe0ff */
[----:B------:R-:W-:Y:S01]  /*15a0*/  IMAD.IADD R182, R181, 0x1, R4 ;  /* 0x00000001b5b67824 */ /* 0x000fe200078e0204 */
[C---:B------:R-:W-:Y:S01]  /*15b0*/  IADD3 R189, R183.reuse, 0xc00, RZ ;  /* 0x00000c00b7bd7810 */ /* 0x040fe20007ffe0ff */
[----:B------:R1:W-:Y:S01]  /*15c0*/  STL [R1+0x18], R9 ;  /* 0x0000180901007387 */ /* 0x0003e20000100800 */
[C---:B------:R-:W-:Y:S01]  /*15d0*/  IADD3 R188, R183.reuse, 0x1000, RZ ;  /* 0x00001000b7bc7810 */ /* 0x040fe20007ffe0ff */
[----:B------:R-:W-:Y:S01]  /*15e0*/  IMAD.IADD R180, R4, 0x1, R107 ;  /* 0x0000000104b47824 */ /* 0x000fe200078e026b */
[----:B------:R-:W-:Y:S01]  /*15f0*/  IADD3 R187, R183, 0x1400, RZ ;  /* 0x00001400b7bb7810 */ /* 0x000fe20007ffe0ff */
[----:B------:R-:W-:Y:S01]  /*1600*/  STL [R1+0x14], R8 ;  /* 0x0000140801007387 */ /* 0x000fe20000100800 */
[----:B--2---:R-:W-:-:S02]  /*1610*/  SHF.R.S32.HI R14, RZ, 0x1f, R14 ;  /* 0x0000001fff0e7819 */ /* 0x004fc4000001140e */
[C---:B------:R-:W-:Y:S01]  /*1620*/  IADD3 R186, R183.reuse, 0x1800, RZ ;  /* 0x00001800b7ba7810 */ /* 0x040fe20007ffe0ff */
[----:B------:R2:W-:Y:S01]  /*1630*/  STL [R1+0x88], R15 ;  /* 0x0000880f01007387 */ /* 0x0005e20000100800 */
[C---:B------:R-:W-:Y:S02]  /*1640*/  IADD3 R185, R183.reuse, 0x1c00, RZ ;  /* 0x00001c00b7b97810 */ /* 0x040fe40007ffe0ff */
[----:B------:R-:W-:Y:S01]  /*1650*/  IADD3 R184, R183, 0x2000, RZ ;  /* 0x00002000b7b87810 */ /* 0x000fe20007ffe0ff */
[----:B------:R-:W-:Y:S01]  /*1660*/  STL [R1+0x10], R7 ;  /* 0x0000100701007387 */ /* 0x000fe20000100800 */
[----:B---3--:R-:W-:-:S03]  /*1670*/  SHF.R.S32.HI R12, RZ, 0x1f, R12 ;  /* 0x0000001fff0c7819 */ /* 0x008fc6000001140c */
[----:B------:R3:W-:Y:S01]  /*1680*/  STL [R1+0x84], R6 ;  /* 0x0000840601007387 */ /* 0x0007e20000100800 */
[----:B-1----:R-:W-:Y:S02]  /*1690*/  SHF.R.S32.HI R9, RZ, 0x1f, R9 ;  /* 0x0000001fff097819 */ /* 0x002fe40000011409 */
[----:B--2---:R-:W-:-:S05]  /*16a0*/  SHF.R.S32.HI R15, RZ, 0x1f, R16 ;  /* 0x0000001fff0f7819 */ /* 0x004fca0000011410 */
[----:B------:R-:W-:Y:S01]  /*16b0*/  STL [R1+0x80], R15 ;  /* 0x0000800f01007387 */ /* 0x000fe20000100800 */
[----:B---3--:R-:W-:-:S03]  /*16c0*/  SHF.R.S32.HI R6, RZ, 0x1f, R13 ;  /* 0x0000001fff067819 */ /* 0x008fc6000001140d */
[----:B------:R-:W-:Y:S04]  /*16d0*/  STL [R1+0x7c], R14 ;  /* 0x00007c0e01007387 */ /* 0x000fe80000100800 */
[----:B------:R1:W-:Y:S04]  /*16e0*/  STL [R1+0x78], R6 ;  /* 0x0000780601007387 */ /* 0x0003e80000100800 */
[----:B------:R-:W-:Y:S01]  /*16f0*/  STL [R1+0x74], R12 ;  /* 0x0000740c01007387 */ /* 0x000fe20000100800 */
[----:B-1----:R-:W-:-:S05]  /*1700*/  SHF.R.S32.HI R6, RZ, 0x1f, R11 ;  /* 0x0000001fff067819 */ /* 0x002fca000001140b */
[----:B------:R1:W-:Y:S04]  /*1710*/  STL [R1+0x70], R6 ;  /* 0x0000700601007387 */ /* 0x0003e80000100800 */
[----:B------:R2:W-:Y:S04]  /*1720*/  STL [R1+0x6c], R0 ;  /* 0x00006c0001007387 */ /* 0x0005e80000100800 */
[----:B------:R-:W-:Y:S01]  /*1730*/  STL [R1+0x68], R9 ;  /* 0x0000680901007387 */ /* 0x000fe20000100800 */
[----:B-1----:R-:W-:Y:S02]  /*1740*/  SHF.R.S32.HI R6, RZ, 0x1f, R7 ;  /* 0x0000001fff067819 */ /* 0x002fe40000011407 */
[----:B--2---:R-:W-:-:S05]  /*1750*/  SHF.R.S32.HI R0, RZ, 0x1f, R8 ;  /* 0x0000001fff007819 */ /* 0x004fca0000011408 */
[----:B------:R1:W-:Y:S04]  /*1760*/  STL [R1+0x64], R0 ;  /* 0x0000640001007387 */ /* 0x0003e80000100800 */
[----:B------:R-:W-:Y:S01]  /*1770*/  STL [R1+0x60], R6 ;  /* 0x0000600601007387 */ /* 0x000fe20000100800 */
[----:B-1----:R-:W-:-:S05]  /*1780*/  IMAD.IADD R0, R251, 0x1, R5 ;  /* 0x00000001fb007824 */ /* 0x002fca00078e0205 */
[----:B------:R1:W-:Y:S02]  /*1790*/  STL [R1+0x40], R0 ;  /* 0x0000400001007387 */ /* 0x0003e40000100800 */
[----:B-1----:R-:W-:-:S05]  /*17a0*/  IMAD.IADD R0, R5, 0x1, R252 ;  /* 0x0000000105007824 */ /* 0x002fca00078e02fc */
[----:B------:R1:W-:Y:S02]  /*17b0*/  STL [R1+0x3c], R0 ;  /* 0x00003c0001007387 */ /* 0x0003e40000100800 */
.L_x_143:
[----:B-1----:R-:W2:Y:S01]  /*17c0*/  LDL R0, [R1+0xc] ;  /* 0x00000c0001007983 */ /* 0x002ea20000100800 */
[----:B------:R-:W-:Y:S01]  /*17d0*/  IMAD.MOV.U32 R8, RZ, RZ, 0x4 ;  /* 0x00000004ff087424 */ /* 0x000fe200078e00ff */
[----:B------:R-:W-:Y:S02]  /*17e0*/  ISETP.NE.U32.AND P4, PT, RZ, c[0x0][0x370], PT ;  /* 0x0000dc00ff007a0c */ /* 0x000fe40003f85070 */
[----:B------:R-:W-:Y:S02]  /*17f0*/  ISETP.NE.U32.AND P3, PT, RZ, c[0x0][0x360], PT ;  /* 0x0000d800ff007a0c */ /* 0x000fe40003f65070 */
[----:B------:R-:W-:Y:S01]  /*1800*/  ISETP.NE.AND.EX P4, PT, RZ, c[0x0][0x374], PT, P4 ;  /* 0x0000dd00ff007a0c */ /* 0x000fe20003f85340 */
[----:B--2---:R-:W-:-:S05]  /*1810*/  IMAD.WIDE R2, R0, R8, c[0x0][0x588] ;  /* 0x0001620000027625 */ /* 0x004fca00078e0208 */
[----:B------:R-:W2:Y:S01]  /*1820*/  LDG.E R250, [R2.64] ;  /* 0x0000000602fa7981 */ /* 0x000ea2000c1e1900 */
[----:B------:R-:W-:Y:S01]  /*1830*/  ISETP.NE.AND.EX P3, PT, RZ, c[0x0][0x364], PT, P3 ;  /* 0x0000d900ff007a0c */ /* 0x000fe20003f65330 */
[----:B------:R-:W-:Y:S01]  /*1840*/  IMAD.MOV.U32 R244, RZ, RZ, RZ ;  /* 0x000000fffff47224 */ /* 0x000fe200078e00ff */
[----:B------:R-:W-:Y:S01]  /*1850*/  ISETP.NE.U32.AND P0, PT, RZ, c[0x0][0x348], PT ;  /* 0x0000d200ff007a0c */ /* 0x000fe20003f05070 */
[----:B------:R-:W-:-:S03]  /*1860*/  IMAD.MOV.U32 R10, RZ, RZ, RZ ;  /* 0x000000ffff0a7224 */ /* 0x000fc600078e00ff */
[----:B------:R-:W-:Y:S02]  /*1870*/  ISETP.NE.AND.EX P0, PT, RZ, c[0x0][0x34c], PT, P0 ;  /* 0x0000d300ff007a0c */ /* 0x000fe40003f05300 */
[----:B--2---:R-:W-:Y:S01]  /*1880*/  SHF.R.S32.HI R12, RZ, 0x1f, R250 ;  /* 0x0000001fff0c7819 */ /* 0x004fe200000114fa */
[C---:B------:R-:W-:Y:S01]  /*1890*/  IMAD.SHL.U32 R17, R250.reuse, 0x4, RZ ;  /* 0x00000004fa117824 */ /* 0x040fe200078e00ff */
[C---:B------:R-:W-:Y:S02]  /*18a0*/  @P4 LEA R6, P2, R250.reuse, c[0x0][0x370], 0x2 ;  /* 0x0000dc00fa064a11 */ /* 0x040fe400078410ff */
[C-C-:B------:R-:W-:Y:S01]  /*18b0*/  SHF.L.U64.HI R14, R250.reuse, 0x2, R12.reuse ;  /* 0x00000002fa0e7819 */ /* 0x140fe2000001020c */
[----:B------:R1:W-:Y:S01]  /*18c0*/  STL [R1+0x54], R12 ;  /* 0x0000540c01007387 */ /* 0x0003e20000100800 */
[----:B------:R-:W-:Y:S02]  /*18d0*/  @P4 LEA.HI.X R7, R250, c[0x0][0x374], R12, 0x2, P2 ;  /* 0x0000dd00fa074a11 */ /* 0x000fe400010f140c */
[C---:B------:R-:W-:Y:S01]  /*18e0*/  @P3 IADD3 R4, P1, R17.reuse, c[0x0][0x360], RZ ;  /* 0x0000d80011043a10 */ /* 0x040fe20007f3e0ff */
[----:B------:R1:W-:Y:S01]  /*18f0*/  STL [R1+0x44], R17 ;  /* 0x0000441101007387 */ /* 0x0003e20000100800 */
[----:B------:R-:W-:-:S02]  /*1900*/  IADD3 R2, P2, R17, c[0x0][0x348], RZ ;  /* 0x0000d20011027a10 */ /* 0x000fc40007f5e0ff */
[C---:B------:R-:W-:Y:S01]  /*1910*/  @P3 IADD3.X R5, R14.reuse, c[0x0][0x364], RZ, P1, !PT ;  /* 0x0000d9000e053a10 */ /* 0x040fe20000ffe4ff */
[----:B------:R1:W5:Y:S01]  /*1920*/  @P4 LDG.E R244, [R6.64] ;  /* 0x0000000606f44981 */ /* 0x000362000c1e1900 */
[----:B------:R-:W-:-:S03]  /*1930*/  IADD3.X R3, R14, c[0x0][0x34c], RZ, P2, !PT ;  /* 0x0000d3000e037a10 */ /* 0x000fc600017fe4ff */
[----:B------:R1:W5:Y:S04]  /*1940*/  @P3 LDG.E R15, [R4.64] ;  /* 0x00000006040f3981 */ /* 0x000368000c1e1900 */
[----:B------:R1:W5:Y:S04]  /*1950*/  @P0 LDG.E R10, [R2.64] ;  /* 0x00000006020a0981 */ /* 0x000368000c1e1900 */
[----:B------:R1:W-:Y:S01]  /*1960*/  STL [R1+0x48], R14 ;  /* 0x0000480e01007387 */ /* 0x0003e20000100800 */
[----:B------:R-:W-:Y:S01]  /*1970*/  YIELD ;  /* 0x0000000000007946 */ /* 0x000fe20003800000 */
[----:B------:R-:W-:Y:S05]  /*1980*/  @P3 BRA `(.L_x_35) ;  /* 0x0000005000003947 */ /* 0x000fea0003800000 */
[----:B-----5:R-:W-:Y:S01]  /*1990*/  MOV R15, c[0x0][0x168] ;  /* 0x00005a00000f7a02 */ /* 0x020fe20000000f00 */
[----:B------:R-:W-:Y:S05]  /*19a0*/  @!P0 BRA `(.L_x_35) ;  /* 0x0000003000008947 */ /* 0x000fea0003800000 */
[----:B------:R2:W3:Y:S04]  /*19b0*/  LDG.E R0, [R2.64] ;  /* 0x0000000602007981 */ /* 0x0004e8000c1e1900 */
[----:B-12---:R-:W3:Y:S02]  /*19c0*/  LDG.E R2, [R2.64+0x4] ;  /* 0x0000040602027981 */ /* 0x006ee4000c1e1900 */
[----:B---3--:R-:W-:-:S02]  /*19d0*/  IADD3 R15, -R0, R2, RZ ;  /* 0x00000002000f7210 */ /* 0x008fc40007ffe1ff */
.L_x_35:
[----:B------:R-:W-:-:S04]  /*19e0*/  ISETP.NE.U32.AND P1, PT, RZ, c[0x0][0x368], PT ;  /* 0x0000da00ff007a0c */ /* 0x000fc80003f25070 */
[----:B------:R-:W-:-:S13]  /*19f0*/  ISETP.NE.AND.EX P1, PT, RZ, c[0x0][0x36c], PT, P1 ;  /* 0x0000db00ff007a0c */ /* 0x000fda0003f25310 */
[----:B------:R-:W-:Y:S05]  /*1a00*/  @!P1 BRA `(.L_x_36) ;  /* 0x0000004000009947 */ /* 0x000fea0003800000 */
[----:B-1----:R-:W-:-:S04]  /*1a10*/  IADD3 R2, P1, R17, c[0x0][0x368], RZ ;  /* 0x0000da0011027a10 */ /* 0x002fc80007f3e0ff */
[----:B------:R-:W-:-:S05]  /*1a20*/  IADD3.X R3, R14, c[0x0][0x36c], RZ, P1, !PT ;  /* 0x0000db000e037a10 */ /* 0x000fca0000ffe4ff */
[----:B------:R1:W5:Y:S01]  /*1a30*/  LDG.E R0, [R2.64] ;  /* 0x0000000602007981 */ /* 0x000362000c1e1900 */
[----:B------:R-:W-:Y:S05]  /*1a40*/  BRA `(.L_x_37) ;  /* 0x0000008000007947 */ /* 0x000fea0003800000 */
.L_x_36:
[----:B------:R-:W-:Y:S01]  /*1a50*/  ISETP.NE.U32.AND P1, PT, RZ, c[0x0][0x350], PT ;  /* 0x0000d400ff007a0c */ /* 0x000fe20003f25070 */
[----:B------:R-:W-:-:S03]  /*1a60*/  IMAD.U32 R0, RZ, RZ, UR5 ;  /* 0x00000005ff007e24 */ /* 0x000fc6000f8e00ff */
[----:B------:R-:W-:-:S13]  /*1a70*/  ISETP.NE.AND.EX P1, PT, RZ, c[0x0][0x354], PT, P1 ;  /* 0x0000d500ff007a0c */ /* 0x000fda0003f25310 */
[----:B------:R-:W-:Y:S05]  /*1a80*/  @!P1 BRA `(.L_x_37) ;  /* 0x0000004000009947 */ /* 0x000fea0003800000 */
[----:B-1----:R-:W-:-:S05]  /*1a90*/  IMAD.WIDE R2, R250, R8, c[0x0][0x350] ;  /* 0x0000d400fa027625 */ /* 0x002fca00078e0208 */
[----:B------:R-:W2:Y:S04]  /*1aa0*/  LDG.E R4, [R2.64] ;  /* 0x0000000602047981 */ /* 0x000ea8000c1e1900 */
[----:B------:R-:W2:Y:S02]  /*1ab0*/  LDG.E R0, [R2.64+0x4] ;  /* 0x0000040602007981 */ /* 0x000ea4000c1e1900 */
[----:B--2---:R-:W-:-:S04]  /*1ac0*/  IADD3 R0, -R4, R0, RZ ;  /* 0x0000000004007210 */ /* 0x004fc80007ffe1ff */
.L_x_37:
[----:B------:R-:W2:Y:S01]  /*1ad0*/  LDL R13, [R1+0x8] ;  /* 0x00000800010d7983 */ /* 0x000ea20000100800 */
[----:B-----5:R-:W-:Y:S01]  /*1ae0*/  IMAD.IADD R16, R0, 0x1, -R244 ;  /* 0x0000000100107824 */ /* 0x020fe200078e0af4 */
[----:B------:R-:W-:Y:S04]  /*1af0*/  BSSY B0, `(.L_x_38) ;  /* 0x000002e000007945 */ /* 0x000fe80003800000 */
[----:B------:R-:W-:-:S02]  /*1b00*/  IADD3 R0, R16, 0x2f, RZ ;  /* 0x0000002f10007810 */ /* 0x000fc40007ffe0ff */
[----:B------:R-:W-:-:S03]  /*1b10*/  ISETP.GE.AND P1, PT, R16, 0x1, PT ;  /* 0x000000011000780c */ /* 0x000fc60003f26270 */
[----:B------:R-:W-:-:S05]  /*1b20*/  IMAD.HI R0, R0, 0x2aaaaaab, RZ ;  /* 0x2aaaaaab00007827 */ /* 0x000fca00078e02ff */
[----:B-1----:R-:W-:-:S04]  /*1b30*/  SHF.R.U32.HI R2, RZ, 0x1f, R0 ;  /* 0x0000001fff027819 */ /* 0x002fc80000011600 */
[----:B------:R-:W-:Y:S01]  /*1b40*/  LEA.HI.SX32 R11, R0, R2, 0x1d ;  /* 0x00000002000b7211 */ /* 0x000fe200078feaff */
[----:B------:R-:W-:Y:S01]  /*1b50*/  IMAD.MOV.U32 R2, RZ, RZ, RZ ;  /* 0x000000ffff027224 */ /* 0x000fe200078e00ff */
[C---:B--2---:R-:W-:Y:S02]  /*1b60*/  LOP3.LUT R3, R13.reuse, 0xff000000, RZ, 0xc0, !PT ;  /* 0xff0000000d037812 */ /* 0x044fe400078ec0ff */
[----:B------:R-:W-:Y:S02]  /*1b70*/  LOP3.LUT R4, R13, 0xff0000, RZ, 0xc0, !PT ;  /* 0x00ff00000d047812 */ /* 0x000fe400078ec0ff */
[----:B------:R-:W-:-:S04]  /*1b80*/  SHF.R.U32.HI R3, RZ, 0x8, R3 ;  /* 0x00000008ff037819 */ /* 0x000fc80000011603 */
[----:B------:R-:W-:-:S04]  /*1b90*/  LEA.HI R3, R4, R3, RZ, 0x10 ;  /* 0x0000000304037211 */ /* 0x000fc800078f80ff */
[----:B------:R-:W-:Y:S02]  /*1ba0*/  LOP3.LUT R18, R3, 0xff, RZ, 0xc0, !PT ;  /* 0x000000ff03127812 */ /* 0x000fe400078ec0ff */
[----:B------:R-:W-:-:S03]  /*1bb0*/  SHF.R.U32.HI R5, RZ, 0x10, R3 ;  /* 0x00000010ff057819 */ /* 0x000fc60000011603 */
[----:B------:R1:W-:Y:S04]  /*1bc0*/  STL [R1+0x58], R18 ;  /* 0x0000581201007387 */ /* 0x0003e80000100800 */
[----:B------:R1:W-:Y:S01]  /*1bd0*/  STL [R1+0x50], R5 ;  /* 0x0000500501007387 */ /* 0x0003e20000100800 */
[----:B------:R-:W-:Y:S05]  /*1be0*/  @!P1 BRA `(.L_x_39) ;  /* 0x000001e000009947 */ /* 0x000fea0003800000 */
[----:B------:R-:W-:Y:S01]  /*1bf0*/  ISETP.NE.AND P1, PT, R5, RZ, PT ;  /* 0x000000ff0500720c */ /* 0x000fe20003f25270 */
[----:B------:R-:W-:-:S03]  /*1c00*/  IMAD.MOV.U32 R4, RZ, RZ, RZ ;  /* 0x000000ffff047224 */ /* 0x000fc600078e00ff */
[----:B------:R-:W-:-:S04]  /*1c10*/  SEL R0, R5, c[0x0][0x338], P1 ;  /* 0x0000ce0005007a07 */ /* 0x000fc80000800000 */
[----:B------:R-:W-:Y:S02]  /*1c20*/  IABS R3, R0 ;  /* 0x0000000000037213 */ /* 0x000fe40000000000 */
[----:B------:R-:W-:Y:S02]  /*1c30*/  IADD3 R6, R11, -0x1, R0 ;  /* 0xffffffff0b067810 */ /* 0x000fe40007ffe000 */
[----:B------:R-:W2:Y:S02]  /*1c40*/  I2F.RP R2, R3 ;  /* 0x0000000300027306 */ /* 0x000ea40000209400 */
[----:B------:R-:W-:-:S06]  /*1c50*/  IABS R9, R6 ;  /* 0x0000000600097213 */ /* 0x000fcc0000000000 */
[----:B--2---:R-:W2:Y:S02]  /*1c60*/  MUFU.RCP R2, R2 ;  /* 0x0000000200027308 */ /* 0x004ea40000001000 */
[----:B--2---:R-:W-:-:S06]  /*1c70*/  IADD3 R2, R2, 0xffffffe, RZ ;  /* 0x0ffffffe02027810 */ /* 0x004fcc0007ffe0ff */
[----:B-1----:R-:W1:Y:S02]  /*1c80*/  F2I.FTZ.U32.TRUNC.NTZ R5, R2 ;  /* 0x0000000200057305 */ /* 0x002e64000021f000 */
[----:B-1----:R-:W-:-:S04]  /*1c90*/  IMAD.MOV R2, RZ, RZ, -R5 ;  /* 0x000000ffff027224 */ /* 0x002fc800078e0a05 */
        /* <DEDUP_REMOVED lines=19> */
.L_x_39:
[----:B------:R-:W-:Y:S05]  /*1dd0*/  BSYNC B0 ;  /* 0x0000000000007941 */ /* 0x000fea0003800000 */
.L_x_38:
[----:B------:R-:W-:Y:S01]  /*1de0*/  IMAD R239, R18, R2, RZ ;  /* 0x0000000212ef7224 */ /* 0x000fe200078e02ff */
[----:B------:R-:W-:Y:S01]  /*1df0*/  PRMT R0, RZ, 0x7610, R0 ;  /* 0x00007610ff007816 */ /* 0x000fe20000000000 */
[----:B------:R-:W-:Y:S01]  /*1e00*/  IMAD.MOV.U32 R24, RZ, RZ, RZ ;  /* 0x000000ffff187224 */ /* 0x000fe200078e00ff */
[----:B------:R-:W-:Y:S01]  /*1e10*/  MOV R19, RZ ;  /* 0x000000ff00137202 */ /* 0x000fe20000000f00 */
[----:B------:R-:W-:Y:S01]  /*1e20*/  IMAD.IADD R2, R239, 0x1, R2 ;  /* 0x00000001ef027824 */ /* 0x000fe200078e0202 */
[----:B------:R-:W-:Y:S01]  /*1e30*/  CS2R R22, SRZ ;  /* 0x0000000000167805 */ /* 0x000fe2000001ff00 */
        /* <DEDUP_REMOVED lines=51> */
[----:B------:R-:W2:Y:S01]  /*2170*/  LDL R6, [R1+0x4] ;  /* 0x0000040001067983 */ /* 0x000ea20000100800 */
[----:B------:R-:W-:-:S04]  /*2180*/  ISETP.NE.U32.AND P1, PT, RZ, c[0x0][0x340], PT ;  /* 0x0000d000ff007a0c */ /* 0x000fc80003f25070 */
[----:B------:R-:W-:-:S13]  /*2190*/  ISETP.NE.AND.EX P1, PT, RZ, c[0x0][0x344], PT, P1 ;  /* 0x0000d100ff007a0c */ /* 0x000fda0003f25310 */
[----:B------:R-:W-:-:S04]  /*21a0*/  @P1 IADD3 R2, P2, R17, c[0x0][0x340], RZ ;  /* 0x0000d00011021a10 */ /* 0x000fc80007f5e0ff */
[----:B------:R-:W-:-:S05]  /*21b0*/  @P1 IADD3.X R3, R14, c[0x0][0x344], RZ, P2, !PT ;  /* 0x0000d1000e031a10 */ /* 0x000fca00017fe4ff */
[----:B------:R3:W5:Y:S01]  /*21c0*/  @P1 LDG.E R14, [R2.64] ;  /* 0x00000006020e1981 */ /* 0x000762000c1e1900 */
[----:B------:R-:W-:Y:S01]  /*21d0*/  SHF.R.S32.HI R0, RZ, 0x1f, R10 ;  /* 0x0000001fff007819 */ /* 0x000fe2000001140a */
[----:B------:R-:W-:Y:S01]  /*21e0*/  IMAD.MOV.U32 R4, RZ, RZ, c[0x0][0x2c4] ;  /* 0x0000b100ff047624 */ /* 0x000fe200078e00ff */
[----:B------:R-:W-:Y:S01]  /*21f0*/  LOP3.LUT R13, R13, 0xffff, RZ, 0xc0, !PT ;  /* 0x0000ffff0d0d7812 */ /* 0x000fe200078ec0ff */
[----:B-1----:R-:W-:Y:S01]  /*2200*/  IMAD R5, R235, 0x20, R238 ;  /* 0x00000020eb057824 */ /* 0x002fe200078e02ee */
[----:B------:R-:W-:Y:S01]  /*2210*/  ISETP.GE.AND P5, PT, R236, c[0x0][0x198], PT ;  /* 0x00006600ec007a0c */ /* 0x000fe20003fa6270 */
[----:B------:R-:W-:Y:S01]  /*2220*/  IMAD R0, R0, c[0x0][0x178], RZ ;  /* 0x00005e0000007a24 */ /* 0x000fe200078e02ff */
[----:B------:R-:W-:Y:S02]  /*2230*/  ISETP.NE.AND P2, PT, R4, 0x1, PT ;  /* 0x000000010400780c */ /* 0x000fe40003f45270 */
[----:B------:R-:W-:Y:S01]  /*2240*/  SEL R4, R250, RZ, !P0 ;  /* 0x000000fffa047207 */ /* 0x000fe20004000000 */
[----:B------:R-:W-:Y:S01]  /*2250*/  IMAD R0, R10, c[0x0][0x17c], R0 ;  /* 0x00005f000a007a24 */ /* 0x000fe200078e0200 */
[----:B------:R-:W-:-:S02]  /*2260*/  ISETP.GE.AND P4, PT, R237, c[0x0][0x198], PT ;  /* 0x00006600ed007a0c */ /* 0x000fc40003f86270 */
[----:B------:R-:W-:Y:S01]  /*2270*/  IADD3 R132, R209, -0x1, RZ ;  /* 0xffffffffd1847810 */ /* 0x000fe20007ffe0ff */
[----:B---3--:R-:W-:-:S05]  /*2280*/  IMAD.WIDE.U32 R2, R10, c[0x0][0x178], RZ ;  /* 0x00005e000a027a25 */ /* 0x008fca00078e00ff */
[----:B------:R-:W-:-:S05]  /*2290*/  IADD3 R3, R3, R0, RZ ;  /* 0x0000000003037210 */ /* 0x000fca0007ffe0ff */
[----:B------:R-:W-:-:S04]  /*22a0*/  IMAD.WIDE.U32 R2, R13, c[0x0][0x1b8], R2 ;  /* 0x00006e000d027a25 */ /* 0x000fc800078e0002 */
[----:B------:R-:W-:-:S04]  /*22b0*/  IMAD R3, R13, c[0x0][0x1bc], R3 ;  /* 0x00006f000d037a24 */ /* 0x000fc800078e0203 */
[----:B------:R-:W-:-:S04]  /*22c0*/  IMAD.WIDE.U32 R2, R4, c[0x0][0x1c0], R2 ;  /* 0x0000700004027a25 */ /* 0x000fc800078e0002 */
[----:B--2---:R-:W-:Y:S01]  /*22d0*/  IMAD R5, R6, 0x80, R5 ;  /* 0x0000008006057824 */ /* 0x004fe200078e0205 */
[----:B------:R-:W-:-:S03]  /*22e0*/  SEL R6, R12, RZ, !P0 ;  /* 0x000000ff0c067207 */ /* 0x000fc60004000000 */
[----:B------:R-:W-:Y:S01]  /*22f0*/  @P2 IMAD.HI.U32 R7, R5, c[0x0][0x2c8], RZ ;  /* 0x0000b20005072a27 */ /* 0x000fe200078e00ff */
[----:B------:R-:W-:-:S03]  /*2300*/  MOV R0, R5 ;  /* 0x0000000500007202 */ /* 0x000fc60000000f00 */
[----:B------:R-:W-:Y:S01]  /*2310*/  IMAD R6, R6, c[0x0][0x1c0], RZ ;  /* 0x0000700006067a24 */ /* 0x000fe200078e02ff */
[----:B------:R-:W-:Y:S02]  /*2320*/  @P2 SHF.R.U32.HI R0, RZ, c[0x0][0x2cc], R7 ;  /* 0x0000b300ff002a19 */ /* 0x000fe40000011607 */
[----:B------:R-:W-:Y:S01]  /*2330*/  ISETP.GE.AND P2, PT, R204, c[0x0][0x198], PT ;  /* 0x00006600cc007a0c */ /* 0x000fe20003f46270 */
[----:B------:R-:W-:Y:S01]  /*2340*/  IMAD R6, R4, c[0x0][0x1c4], R6 ;  /* 0x0000710004067a24 */ /* 0x000fe200078e0206 */
[--C-:B------:R-:W-:Y:S01]  /*2350*/  SHF.R.S32.HI R7, RZ, 0x1f, R0.reuse ;  /* 0x0000001fff077819 */ /* 0x100fe20000011400 */
[----:B------:R-:W-:-:S03]  /*2360*/  IMAD.MOV R4, RZ, RZ, -R0 ;  /* 0x000000ffff047224 */ /* 0x000fc600078e0a00 */
[----:B------:R-:W-:Y:S01]  /*2370*/  IADD3 R3, R3, R6, RZ ;  /* 0x0000000603037210 */ /* 0x000fe20007ffe0ff */
[----:B------:R-:W-:Y:S02]  /*2380*/  IMAD R4, R4, c[0x0][0x2c4], R5 ;  /* 0x0000b10004047a24 */ /* 0x000fe400078e0205 */
[----:B------:R-:W-:Y:S02]  /*2390*/  IMAD R5, R7, c[0x0][0x1b0], RZ ;  /* 0x00006c0007057a24 */ /* 0x000fe400078e02ff */
[----:B------:R-:W-:-:S04]  /*23a0*/  IMAD.WIDE.U32 R2, R0, c[0x0][0x1b0], R2 ;  /* 0x00006c0000027a25 */ /* 0x000fc800078e0002 */
[----:B------:R-:W-:Y:S01]  /*23b0*/  IMAD R6, R0, c[0x0][0x1b4], R5 ;  /* 0x00006d0000067a24 */ /* 0x000fe200078e0205 */
[----:B------:R-:W-:Y:S01]  /*23c0*/  SHF.R.S32.HI R5, RZ, 0x1f, R4 ;  /* 0x0000001fff057819 */ /* 0x000fe20000011404 */
[----:B------:R-:W-:Y:S02]  /*23d0*/  @!P1 IMAD.MOV.U32 R14, RZ, RZ, R250 ;  /* 0x000000ffff0e9224 */ /* 0x000fe400078e00fa */
[----:B------:R-:W-:Y:S02]  /*23e0*/  IMAD.IADD R3, R3, 0x1, R6 ;  /* 0x0000000103037824 */ /* 0x000fe400078e0206 */
[----:B------:R-:W-:Y:S02]  /*23f0*/  IMAD R0, R5, c[0x0][0x1a8], RZ ;  /* 0x00006a0005007a24 */ /* 0x000fe400078e02ff */
[----:B------:R-:W-:-:S04]  /*2400*/  IMAD.WIDE.U32 R2, R4, c[0x0][0x1a8], R2 ;  /* 0x00006a0004027a25 */ /* 0x000fc800078e0002 */
[----:B------:R-:W-:Y:S01]  /*2410*/  IMAD R0, R4, c[0x0][0x1ac], R0 ;  /* 0x00006b0004007a24 */ /* 0x000fe200078e0200 */
[----:B------:R-:W-:-:S04]  /*2420*/  LEA R12, P0, R2, c[0x0][0x160], 0x1 ;  /* 0x00005800020c7a11 */ /* 0x000fc800078008ff */
[----:B------:R-:W-:-:S04]  /*2430*/  IADD3 R0, R3, R0, RZ ;  /* 0x0000000003007210 */ /* 0x000fc80007ffe0ff */
[----:B------:R-:W-:Y:S01]  /*2440*/  LEA.HI.X R5, R2, c[0x0][0x164], R0, 0x1, P0 ;  /* 0x0000590002057a11 */ /* 0x000fe200000f0c00 */
[----:B------:R-:W-:Y:S05]  /*2450*/  BRA.DIV ~URZ, `(.L_x_41) ;  /* 0x0000bd927f007947 */ /* 0x000fea000b800000 */
[----:B------:R1:W2:Y:S02]  /*2460*/  SHFL.IDX PT, R4, R5, RZ, 0x1c1f ;  /* 0x001c1fff05047589 */ /* 0x0002a400000e0000 */
.L_x_148:
[----:B------:R-:W-:Y:S05]  /*2470*/  BRA.DIV ~URZ, `(.L_x_42) ;  /* 0x0000bde27f007947 */ /* 0x000fea000b800000 */
[----:B------:R3:W4:Y:S02]  /*2480*/  SHFL.IDX PT, R0, R12, RZ, 0x1c1f ;  /* 0x001c1fff0c007589 */ /* 0x00072400000e0000 */
.L_x_149:
[----:B---3--:R-:W3:Y:S01]  /*2490*/  LDL R2, [R1+0x4] ;  /* 0x0000040001027983 */ /* 0x008ee20000100800 */
[----:B------:R-:W-:Y:S01]  /*24a0*/  IMAD R11, R15, c[0x0][0x2c4], RZ ;  /* 0x0000b1000f0b7a24 */ /* 0x000fe200078e02ff */
[----:B------:R-:W-:Y:S01]  /*24b0*/  BSSY B0, `(.L_x_43) ;  /* 0x0000015000007945 */ /* 0x000fe20003800000 */
[----:B---3--:R-:W-:-:S04]  /*24c0*/  LEA R10, R2, R238, 0x7 ;  /* 0x000000ee020a7211 */ /* 0x008fc800078e38ff */
[----:B------:R-:W-:-:S13]  /*24d0*/  ISETP.GE.AND P0, PT, R10, R11, PT ;  /* 0x0000000b0a00720c */ /* 0x000fda0003f06270 */
[----:B------:R-:W-:Y:S05]  /*24e0*/  @P0 BRA `(.L_x_44) ;  /* 0x0000011000000947 */ /* 0x000fea0003800000 */
[----:B------:R-:W3:Y:S01]  /*24f0*/  LDL R17, [R1+0x5c] ;  /* 0x00005c0001117983 */ /* 0x000ee20000100800 */
[-C--:B----4-:R-:W-:Y:S02]  /*2500*/  LEA R8, P3, R204, R0.reuse, 0x1 ;  /* 0x00000000cc087211 */ /* 0x090fe400078608ff */
[----:B------:R-:W-:Y:S02]  /*2510*/  SHF.R.S32.HI R20, RZ, 0x1f, R204 ;  /* 0x0000001fff147819 */ /* 0x000fe400000114cc */
[-C--:B------:R-:W-:Y:S02]  /*2520*/  LEA R6, P1, R236, R0.reuse, 0x1 ;  /* 0x00000000ec067211 */ /* 0x080fe400078208ff */
[----:B------:R-:W-:Y:S02]  /*2530*/  SHF.R.S32.HI R19, RZ, 0x1f, R236 ;  /* 0x0000001fff137819 */ /* 0x000fe400000114ec */
[----:B------:R-:W-:Y:S02]  /*2540*/  SHF.R.S32.HI R18, RZ, 0x1f, R237 ;  /* 0x0000001fff127819 */ /* 0x000fe400000114ed */
[----:B------:R-:W-:-:S02]  /*2550*/  LEA R2, P0, R237, R0, 0x1 ;  /* 0x00000000ed027211 */ /* 0x000fc400078008ff */
[-C--:B--2---:R-:W-:Y:S02]  /*2560*/  LEA.HI.X R9, R204, R4.reuse, R20, 0x1, P3 ;  /* 0x00000004cc097211 */ /* 0x084fe400018f0c14 */
[-C--:B------:R-:W-:Y:S02]  /*2570*/  LEA.HI.X R7, R236, R4.reuse, R19, 0x1, P1 ;  /* 0x00000004ec077211 */ /* 0x080fe400008f0c13 */
[----:B------:R-:W-:Y:S01]  /*2580*/  LEA.HI.X R3, R237, R4, R18, 0x1, P0 ;  /* 0x00000004ed037211 */ /* 0x000fe200000f0c12 */
[----:B---3--:R-:W-:-:S05]  /*2590*/  IMAD.SHL.U32 R0, R17, 0x2, RZ ;  /* 0x0000000211007824 */ /* 0x008fca00078e00ff */
[----:B------:R-:W-:Y:S01]  /*25a0*/  @!PT LDS RZ, [RZ] ;  /* 0x00000000fffff984 */ /* 0x000fe20000000800 */
[----:B------:R-:W-:Y:S01]  /*25b0*/  @!PT LDS RZ, [RZ] ;  /* 0x00000000fffff984 */ /* 0x000fe20000000800 */
[----:B------:R-:W-:Y:S01]  /*25c0*/  @!PT LDS RZ, [RZ] ;  /* 0x00000000fffff984 */ /* 0x000fe20000000800 */
[----:B------:R2:W-:Y:S04]  /*25d0*/  LDGSTS.E.BYPASS.LTC128B.128 [R0+0x6080], [R8.64], !P2 ;  /* 0x0608000008007fae */ /* 0x0005e8000d101d46 */
[----:B------:R2:W-:Y:S04]  /*25e0*/  LDGSTS.E.BYPASS.LTC128B.128 [R0+0x8080], [R6.64], !P5 ;  /* 0x0808000006007fae */ /* 0x0005e8000e901d46 */
[----:B------:R2:W-:Y:S02]  /*25f0*/  LDGSTS.E.BYPASS.LTC128B.128 [R0+0xa080], [R2.64], !P4 ;  /* 0x0a08000002007fae */ /* 0x0005e4000e101d46 */
.L_x_44:
[----:B------:R-:W-:Y:S05]  /*2600*/  BSYNC B0 ;  /* 0x0000000000007941 */ /* 0x000fea0003800000 */
.L_x_43:
[----:B------:R-:W-:Y:S05]  /*2610*/  BRA.DIV ~URZ, `(.L_x_45) ;  /* 0x0000bcb27f007947 */ /* 0x000fea000b800000 */
[----:B--2---:R2:W3:Y:S04]  /*2620*/  SHFL.IDX PT, R4, R5, 0x1, 0x1c1f ;  /* 0x003c1f0005047f89 */ /* 0x0044e800000e0000 */
[----:B----4-:R2:W4:Y:S02]  /*2630*/  SHFL.IDX PT, R0, R12, 0x1, 0x1c1f ;  /* 0x003c1f000c007f89 */ /* 0x01052400000e0000 */
.L_x_150:
[----:B------:R-:W-:Y:S01]  /*2640*/  IADD3 R2, R10, 0x20, RZ ;  /* 0x000000200a027810 */ /* 0x000fe20007ffe0ff */
[----:B------:R-:W-:Y:S03]  /*2650*/  BSSY B0, `(.L_x_46) ;  /* 0x0000014000007945 */ /* 0x000fe60003800000 */
[----:B------:R-:W-:-:S13]  /*2660*/  ISETP.GE.AND P0, PT, R2, R11, PT ;  /* 0x0000000b0200720c */ /* 0x000fda0003f06270 */
[----:B------:R-:W-:Y:S05]  /*2670*/  @P0 BRA `(.L_x_47) ;  /* 0x0000011000000947 */ /* 0x000fea0003800000 */
[----:B--2---:R-:W2:Y:S01]  /*2680*/  LDL R15, [R1+0x5c] ;  /* 0x00005c00010f7983 */ /* 0x004ea20000100800 */
[-C--:B----4-:R-:W-:Y:S02]  /*2690*/  LEA R8, P3, R204, R0.reuse, 0x1 ;  /* 0x00000000cc087211 */ /* 0x090fe400078608ff */
[----:B------:R-:W-:Y:S02]  /*26a0*/  SHF.R.S32.HI R19, RZ, 0x1f, R204 ;  /* 0x0000001fff137819 */ /* 0x000fe400000114cc */
[-C--:B------:R-:W-:Y:S02]  /*26b0*/  LEA R6, P1, R236, R0.reuse, 0x1 ;  /* 0x00000000ec067211 */ /* 0x080fe400078208ff */
[----:B------:R-:W-:Y:S02]  /*26c0*/  SHF.R.S32.HI R18, RZ, 0x1f, R236 ;  /* 0x0000001fff127819 */ /* 0x000fe400000114ec */
[----:B------:R-:W-:Y:S02]  /*26d0*/  SHF.R.S32.HI R17, RZ, 0x1f, R237 ;  /* 0x0000001fff117819 */ /* 0x000fe400000114ed */
[----:B------:R-:W-:-:S02]  /*26e0*/  LEA R2, P0, R237, R0, 0x1 ;  /* 0x00000000ed027211 */ /* 0x000fc400078008ff */
[-C--:B---3--:R-:W-:Y:S02]  /*26f0*/  LEA.HI.X R9, R204, R4.reuse, R19, 0x1, P3 ;  /* 0x00000004cc097211 */ /* 0x088fe400018f0c13 */
[-C--:B------:R-:W-:Y:S02]  /*2700*/  LEA.HI.X R7, R236, R4.reuse, R18, 0x1, P1 ;  /* 0x00000004ec077211 */ /* 0x080fe400008f0c12 */
[----:B------:R-:W-:Y:S01]  /*2710*/  LEA.HI.X R3, R237, R4, R17, 0x1, P0 ;  /* 0x00000004ed037211 */ /* 0x000fe200000f0c11 */
[----:B--2---:R-:W-:-:S05]  /*2720*/  IMAD.SHL.U32 R0, R15, 0x2, RZ ;  /* 0x000000020f007824 */ /* 0x004fca00078e00ff */
[----:B------:R-:W-:Y:S01]  /*2730*/  @!PT LDS RZ, [RZ] ;  /* 0x00000000fffff984 */ /* 0x000fe20000000800 */
[----:B------:R-:W-:Y:S01]  /*2740*/  @!PT LDS RZ, [RZ] ;  /* 0x00000000fffff984 */ /* 0x000fe20000000800 */
[----:B------:R-:W-:Y:S01]  /*2750*/  @!PT LDS RZ, [RZ] ;  /* 0x00000000fffff984 */ /* 0x000fe20000000800 */
[----:B------:R2:W-:Y:S04]  /*2760*/  LDGSTS.E.BYPASS.LTC128B.128 [R0+0x6880], [R8.64], !P2 ;  /* 0x0688000008007fae */ /* 0x0005e8000d101d46 */
[----:B------:R2:W-:Y:S04]  /*2770*/  LDGSTS.E.BYPASS.LTC128B.128 [R0+0x8880], [R6.64], !P5 ;  /* 0x0888000006007fae */ /* 0x0005e8000e901d46 */
[----:B------:R2:W-:Y:S02]  /*2780*/  LDGSTS.E.BYPASS.LTC128B.128 [R0+0xa880], [R2.64], !P4 ;  /* 0x0a88000002007fae */ /* 0x0005e4000e101d46 */
.L_x_47:
[----:B------:R-:W-:Y:S05]  /*2790*/  BSYNC B0 ;  /* 0x0000000000007941 */ /* 0x000fea0003800000 */
.L_x_46:
[----:B------:R-:W-:Y:S05]  /*27a0*/  BRA.DIV ~URZ, `(.L_x_48) ;  /* 0x0000bbf27f007947 */ /* 0x000fea000b800000 */
[----:B---3--:R3:W1:Y:S02]  /*27b0*/  SHFL.IDX PT, R4, R5, 0x2, 0x1c1f ;  /* 0x005c1f0005047f89 */ /* 0x00866400000e0000 */
.L_x_151:
[----:B------:R-:W-:Y:S05]  /*27c0*/  BRA.DIV ~URZ, `(.L_x_49) ;  /* 0x0000bc427f007947 */ /* 0x000fea000b800000 */
[----:B--2-4-:R2:W4:Y:S02]  /*27d0*/  SHFL.IDX PT, R0, R12, 0x2, 0x1c1f ;  /* 0x005c1f000c007f89 */ /* 0x01452400000e0000 */
.L_x_152:
        /* <DEDUP_REMOVED lines=11> */
[-C--:B-1----:R-:W-:Y:S02]  /*2890*/  LEA.HI.X R9, R204, R4.reuse, R19, 0x1, P3 ;  /* 0x00000004cc097211 */ /* 0x082fe400018f0c13 */
        /* <DEDUP_REMOVED lines=9> */
.L_x_51:
[----:B------:R-:W-:Y:S05]  /*2930*/  BSYNC B0 ;  /* 0x0000000000007941 */ /* 0x000fea0003800000 */
.L_x_50:
[----:B------:R-:W-:Y:S05]  /*2940*/  BRA.DIV ~URZ, `(.L_x_52) ;  /* 0x0000bb327f007947 */ /* 0x000fea000b800000 */
[----:B-1----:R1:W2:Y:S04]  /*2950*/  SHFL.IDX PT, R7, R5, 0x3, 0x1c1f ;  /* 0x007c1f0005077f89 */ /* 0x0022a800000e0000 */
[----:B------:R1:W3:Y:S02]  /*2960*/  SHFL.IDX PT, R2, R12, 0x3, 0x1c1f ;  /* 0x007c1f000c027f89 */ /* 0x0002e400000e0000 */
.L_x_153:
[----:B----4-:R-:W4:Y:S01]  /*2970*/  LDL R9, [R1+0x5c] ;  /* 0x00005c0001097983 */ /* 0x010f220000100800 */
[----:B------:R-:W-:Y:S01]  /*2980*/  IADD3 R0, R10, 0x60, RZ ;  /* 0x000000600a007810 */ /* 0x000fe20007ffe0ff */
[----:B------:R-:W-:Y:S01]  /*2990*/  IMAD.MOV.U32 R105, RZ, RZ, 0x30 ;  /* 0x00000030ff697424 */ /* 0x000fe200078e00ff */
[----:B------:R-:W-:Y:S01]  /*29a0*/  SHF.R.S32.HI R15, RZ, 0x1f, R204 ;  /* 0x0000001fff0f7819 */ /* 0x000fe200000114cc */
[----:B------:R-:W-:Y:S01]  /*29b0*/  IMAD R18, R235, 0x20, R238 ;  /* 0x00000020eb127824 */ /* 0x000fe200078e02ee */
[----:B------:R-:W-:Y:S01]  /*29c0*/  ISETP.GE.AND P3, PT, R0, R11, PT ;  /* 0x0000000b0000720c */ /* 0x000fe20003f66270 */
[----:B------:R-:W-:Y:S01]  /*29d0*/  IMAD.MOV.U32 R0, RZ, RZ, c[0x0][0x2b8] ;  /* 0x0000ae00ff007624 */ /* 0x000fe200078e00ff */
[----:B------:R-:W-:Y:S01]  /*29e0*/  SHF.R.S32.HI R19, RZ, 0x1f, R236 ;  /* 0x0000001fff137819 */ /* 0x000fe200000114ec */
[----:B------:R-:W-:Y:S01]  /*29f0*/  IMAD R105, R209, R105, -0x30 ;  /* 0xffffffd0d1697424 */ /* 0x000fe200078e0269 */
[----:B------:R-:W-:Y:S01]  /*2a00*/  SHF.R.S32.HI R28, RZ, 0x1f, R237 ;  /* 0x0000001fff1c7819 */ /* 0x000fe200000114ed */
[----:B-----5:R-:W-:Y:S01]  /*2a10*/  IMAD.WIDE.U32 R242, R14, c[0x0][0x2b0], RZ ;  /* 0x0000ac000ef27a25 */ /* 0x020fe200078e00ff */
[----:B------:R-:W-:-:S02]  /*2a20*/  ISETP.NE.AND P1, PT, R0, 0x1, PT ;  /* 0x000000010000780c */ /* 0x000fc40003f25270 */
[----:B------:R-:W-:Y:S01]  /*2a30*/  SHF.R.S32.HI R0, RZ, 0x1f, R14 ;  /* 0x0000001fff007819 */ /* 0x000fe2000001140e */
[----:B------:R-:W-:Y:S02]  /*2a40*/  IMAD.IADD R3, R18, 0x1, R105 ;  /* 0x0000000112037824 */ /* 0x000fe400078e0269 */
[----:B------:R-:W-:Y:S02]  /*2a50*/  IMAD.MOV.U32 R200, RZ, RZ, RZ ;  /* 0x000000ffffc87224 */ /* 0x000fe400078e00ff */
[----:B---3--:R-:W-:Y:S01]  /*2a60*/  @!P3 LEA R4, P0, R204, R2, 0x1 ;  /* 0x00000002cc04b211 */ /* 0x008fe200078008ff */
[----:B------:R-:W-:Y:S01]  /*2a70*/  IMAD R6, R0, c[0x0][0x2b0], RZ ;  /* 0x0000ac0000067a24 */ /* 0x000fe200078e02ff */
[C---:B------:R-:W-:Y:S01]  /*2a80*/  ISETP.GE.AND P6, PT, R3.reuse, R16, PT ;  /* 0x000000100300720c */ /* 0x040fe20003fc6270 */
[----:B------:R-:W-:Y:S01]  /*2a90*/  IMAD.IADD R3, R3, 0x1, R244 ;  /* 0x0000000103037824 */ /* 0x000fe200078e02f4 */
[----:B-12---:R-:W-:Y:S01]  /*2aa0*/  @!P3 LEA.HI.X R5, R204, R7, R15, 0x1, P0 ;  /* 0x00000007cc05b211 */ /* 0x006fe200000f0c0f */
[----:B------:R-:W-:Y:S01]  /*2ab0*/  IMAD R6, R14, c[0x0][0x2b4], R6 ;  /* 0x0000ad000e067a24 */ /* 0x000fe200078e0206 */
[----:B------:R-:W-:Y:S01]  /*2ac0*/  ISETP.GT.OR P6, PT, R18, 0x2f, P6 ;  /* 0x0000002f1200780c */ /* 0x000fe200037c4670 */
[----:B------:R-:W-:-:S04]  /*2ad0*/  @P1 IMAD.HI.U32 R8, R3, c[0x0][0x2bc], RZ ;  /* 0x0000af0003081a27 */ /* 0x000fc800078e00ff */
[----:B------:R-:W-:Y:S01]  /*2ae0*/  IMAD.MOV.U32 R0, RZ, RZ, R3 ;  /* 0x000000ffff007224 */ /* 0x000fe200078e0003 */
[----:B------:R-:W-:Y:S01]  /*2af0*/  @P1 SHF.R.U32.HI R0, RZ, c[0x0][0x2c0], R8 ;  /* 0x0000b000ff001a19 */ /* 0x000fe20000011608 */
[----:B------:R-:W-:Y:S01]  /*2b00*/  IMAD.IADD R248, R243, 0x1, R6 ;  /* 0x00000001f3f87824 */ /* 0x000fe200078e0206 */
[----:B------:R-:W-:Y:S01]  /*2b10*/  @!P3 LEA R6, P1, R237, R2, 0x1 ;  /* 0x00000002ed06b211 */ /* 0x000fe200078208ff */
[----:B----4-:R-:W-:-:S05]  /*2b20*/  IMAD.SHL.U32 R192, R9, 0x2, RZ ;  /* 0x0000000209c07824 */ /* 0x010fca00078e00ff */
[----:B------:R-:W-:Y:S01]  /*2b30*/  @!PT LDS RZ, [RZ] ;  /* 0x00000000fffff984 */ /* 0x000fe20000000800 */
[----:B------:R-:W-:Y:S01]  /*2b40*/  @!PT LDS RZ, [RZ] ;  /* 0x00000000fffff984 */ /* 0x000fe20000000800 */
[----:B------:R-:W-:Y:S01]  /*2b50*/  @!PT LDS RZ, [RZ] ;  /* 0x00000000fffff984 */ /* 0x000fe20000000800 */
[----:B------:R1:W-:Y:S01]  /*2b60*/  @!P3 LDGSTS.E.BYPASS.LTC128B.128 [R192+0x7880], [R4.64], !P2 ;  /* 0x0788000004c0bfae */ /* 0x0003e2000d101d46 */
[----:B------:R-:W-:-:S04]  /*2b70*/  @!P3 LEA R8, P2, R236, R2, 0x1 ;  /* 0x00000002ec08b211 */ /* 0x000fc800078408ff */
[-C--:B------:R-:W-:Y:S02]  /*2b80*/  @!P3 LEA.HI.X R9, R236, R7.reuse, R19, 0x1, P2 ;  /* 0x00000007ec09b211 */ /* 0x080fe400010f0c13 */
[----:B------:R-:W-:-:S03]  /*2b90*/  @!P3 LEA.HI.X R7, R237, R7, R28, 0x1, P1 ;  /* 0x00000007ed07b211 */ /* 0x000fc600008f0c1c */
[----:B------:R2:W-:Y:S04]  /*2ba0*/  @!P3 LDGSTS.E.BYPASS.LTC128B.128 [R192+0x9880], [R8.64], !P5 ;  /* 0x0988000008c0bfae */ /* 0x0005e8000e901d46 */
[----:B------:R3:W-:Y:S04]  /*2bb0*/  @!P3 LDGSTS.E.BYPASS.LTC128B.128 [R192+0xb880], [R6.64], !P4 ;  /* 0x0b88000006c0bfae */ /* 0x0007e8000e101d46 */
[----:B------:R-:W0:Y:S01]  /*2bc0*/  LDGDEPBAR ;  /* 0x00000000000079af */ /* 0x000e220000000000 */
[----:B------:R-:W-:Y:S03]  /*2bd0*/  WARPSYNC 0xffffffff ;  /* 0xffffffff00007948 */ /* 0x000fe60003800000 */
[----:B------:R-:W-:Y:S01]  /*2be0*/  BAR.SYNC.DEFER_BLOCKING 0x0 ;  /* 0x0000000000007b1d */ /* 0x000fe20000010000 */
[----:B-1----:R-:W-:-:S04]  /*2bf0*/  @!P6 IADD3 R5, P0, R0, R242, RZ ;  /* 0x000000f20005e210 */ /* 0x002fc80007f1e0ff */
[----:B------:R-:W-:Y:S02]  /*2c00*/  @!P6 LEA.HI.X.SX32 R2, R0, R248, 0x1, P0 ;  /* 0x000000f80002e211 */ /* 0x000fe400000f0eff */
[----:B------:R-:W-:-:S04]  /*2c10*/  @!P6 LEA R4, P0, R5, c[0x0][0x2a0], 0x2 ;  /* 0x0000a8000504ea11 */ /* 0x000fc800078010ff */
[----:B------:R-:W-:-:S05]  /*2c20*/  @!P6 LEA.HI.X R5, R5, c[0x0][0x2a4], R2, 0x2, P0 ;  /* 0x0000a9000505ea11 */ /* 0x000fca00000f1402 */
[----:B------:R1:W4:Y:S01]  /*2c30*/  @!P6 LDG.E R200, [R4.64] ;  /* 0x0000000604c8e981 */ /* 0x000322000c1e1900 */
[----:B------:R-:W-:Y:S01]  /*2c40*/  IMAD.MOV R0, RZ, RZ, -R0 ;  /* 0x000000ffff007224 */ /* 0x000fe200078e0a00 */
[----:B------:R-:W-:Y:S01]  /*2c50*/  ISETP.GE.AND P4, PT, R204, c[0x0][0x1d4], PT ;  /* 0x00007500cc007a0c */ /* 0x000fe20003f86270 */
[C---:B------:R-:W-:Y:S01]  /*2c60*/  IMAD.WIDE.U32 R240, R13.reuse, c[0x0][0x1e8], RZ ;  /* 0x00007a000df07a25 */ /* 0x040fe200078e00ff */
[----:B------:R-:W-:Y:S01]  /*2c70*/  ISETP.GE.AND P3, PT, R236, c[0x0][0x1d4], PT ;  /* 0x00007500ec007a0c */ /* 0x000fe20003f66270 */
[----:B------:R-:W-:Y:S02]  /*2c80*/  BSSY B0, `(.L_x_53) ;  /* 0x0000076000007945 */ /* 0x000fe40003800000 */
[----:B------:R-:W-:Y:S02]  /*2c90*/  IMAD R201, R0, c[0x0][0x2b8], R3 ;  /* 0x0000ae0000c97a24 */ /* 0x000fe400078e0203 */
[----:B------:R-:W-:Y:S02]  /*2ca0*/  IMAD R245, R13, c[0x0][0x1ec], R241 ;  /* 0x00007b000df57a24 */ /* 0x000fe400078e02f1 */
[----:B------:R-:W-:-:S04]  /*2cb0*/  IMAD.WIDE.U32 R2, R201, c[0x0][0x1e0], RZ ;  /* 0x00007800c9027a25 */ /* 0x000fc800078e00ff */
[----:B------:R-:W-:Y:S02]  /*2cc0*/  IMAD R104, R132, -0x30, R16 ;  /* 0xffffffd084687824 */ /* 0x000fe400078e0210 */
[----:B------:R-:W-:-:S04]  /*2cd0*/  IMAD.WIDE.U32 R246, R13, c[0x0][0x210], RZ ;  /* 0x000084000df67a25 */ /* 0x000fc800078e00ff */
[----:B------:R-:W-:Y:S01]  /*2ce0*/  IMAD R249, R13, c[0x0][0x214], R247 ;  /* 0x000085000df97a24 */ /* 0x000fe200078e02f7 */
[----:B-1----:R-:W-:-:S05]  /*2cf0*/  SHF.R.S32.HI R4, RZ, 0x1f, R201 ;  /* 0x0000001fff047819 */ /* 0x002fca00000114c9 */
[C---:B------:R-:W-:Y:S02]  /*2d00*/  IMAD R0, R4.reuse, c[0x0][0x1e0], RZ ;  /* 0x0000780004007a24 */ /* 0x040fe400078e02ff */
[----:B---3--:R-:W-:Y:S02]  /*2d10*/  IMAD R6, R4, c[0x0][0x208], RZ ;  /* 0x0000820004067a24 */ /* 0x008fe400078e02ff */
[C---:B------:R-:W-:Y:S02]  /*2d20*/  IMAD R0, R201.reuse, c[0x0][0x1e4], R0 ;  /* 0x00007900c9007a24 */ /* 0x040fe400078e0200 */
[----:B------:R-:W-:Y:S02]  /*2d30*/  IMAD R6, R201, c[0x0][0x20c], R6 ;  /* 0x00008300c9067a24 */ /* 0x000fe400078e0206 */
[----:B------:R-:W-:Y:S01]  /*2d40*/  IMAD.IADD R3, R3, 0x1, R0 ;  /* 0x0000000103037824 */ /* 0x000fe200078e0200 */
[----:B----4-:R-:W-:-:S03]  /*2d50*/  SHF.R.S32.HI R7, RZ, 0x1f, R200 ;  /* 0x0000001fff077819 */ /* 0x010fc600000114c8 */
[----:B------:R-:W-:-:S04]  /*2d60*/  IMAD.WIDE.U32 R2, R200, c[0x0][0x1f0], R2 ;  /* 0x00007c00c8027a25 */ /* 0x000fc800078e0002 */
[----:B------:R-:W-:-:S04]  /*2d70*/  IMAD R0, R7, c[0x0][0x1f0], RZ ;  /* 0x00007c0007007a24 */ /* 0x000fc800078e02ff */
[----:B------:R-:W-:Y:S01]  /*2d80*/  IMAD R5, R200, c[0x0][0x1f4], R0 ;  /* 0x00007d00c8057a24 */ /* 0x000fe200078e0200 */
[----:B------:R-:W-:-:S04]  /*2d90*/  IADD3 R0, P0, R2, R240, RZ ;  /* 0x000000f002007210 */ /* 0x000fc80007f1e0ff */
[----:B------:R-:W-:Y:S01]  /*2da0*/  IADD3.X R5, R245, R3, R5, P0, !PT ;  /* 0x00000003f5057210 */ /* 0x000fe200007fe405 */
[----:B------:R-:W-:Y:S01]  /*2db0*/  IMAD.WIDE.U32 R2, R201, c[0x0][0x208], RZ ;  /* 0x00008200c9027a25 */ /* 0x000fe200078e00ff */
[----:B------:R-:W-:-:S03]  /*2dc0*/  LEA R4, P0, R0, c[0x0][0x1c8], 0x1 ;  /* 0x0000720000047a11 */ /* 0x000fc600078008ff */
[----:B------:R-:W-:Y:S01]  /*2dd0*/  IMAD.IADD R3, R3, 0x1, R6 ;  /* 0x0000000103037824 */ /* 0x000fe200078e0206 */
[----:B------:R-:W-:Y:S01]  /*2de0*/  LEA.HI.X R11, R0, c[0x0][0x1cc], R5, 0x1, P0 ;  /* 0x00007300000b7a11 */ /* 0x000fe200000f0c05 */
[----:B------:R-:W-:Y:S01]  /*2df0*/  SHFL.IDX PT, R10, R4, 0x1, 0x1c1f ;  /* 0x003c1f00040a7f89 */ /* 0x000fe200000e0000 */
[----:B------:R-:W-:Y:S01]  /*2e00*/  IMNMX R5, R104, 0x30, PT ;  /* 0x0000003068057817 */ /* 0x000fe20003800200 */
[----:B------:R-:W-:Y:S02]  /*2e10*/  IMAD.WIDE.U32 R2, R200, c[0x0][0x218], R2 ;  /* 0x00008600c8027a25 */ /* 0x000fe400078e0002 */
[----:B------:R1:W3:Y:S02]  /*2e20*/  SHFL.IDX PT, R0, R4, RZ, 0x1c1f ;  /* 0x001c1fff04007589 */ /* 0x0002e400000e0000 */
[----:B------:R-:W-:Y:S02]  /*2e30*/  IMAD.IADD R5, R5, 0x1, -R238 ;  /* 0x0000000105057824 */ /* 0x000fe400078e0aee */
[----:B------:R-:W4:Y:S03]  /*2e40*/  SHFL.IDX PT, R6, R11, RZ, 0x1c1f ;  /* 0x001c1fff0b067589 */ /* 0x000f2600000e0000 */
[C---:B------:R-:W-:Y:S01]  /*2e50*/  ISETP.GE.AND P6, PT, R5.reuse, 0x1, PT ;  /* 0x000000010500780c */ /* 0x040fe20003fc6270 */
[----:B------:R-:W2:Y:S01]  /*2e60*/  SHFL.IDX PT, R11, R11, 0x1, 0x1c1f ;  /* 0x003c1f000b0b7f89 */ /* 0x000ea200000e0000 */
[----:B------:R-:W-:Y:S01]  /*2e70*/  ISETP.GE.AND P5, PT, R5, 0x21, PT ;  /* 0x000000210500780c */ /* 0x000fe20003fa6270 */
[----:B-1----:R-:W-:Y:S01]  /*2e80*/  IMAD R4, R7, c[0x0][0x218], RZ ;  /* 0x0000860007047a24 */ /* 0x002fe200078e02ff */
[----:B------:R-:W-:-:S09]  /*2e90*/  IADD3 R7, P0, R2, R246, RZ ;  /* 0x000000f602077210 */ /* 0x000fd20007f1e0ff */
[----:B---3--:R-:W-:Y:S01]  /*2ea0*/  @P6 LEA R2, P2, R236, R0, 0x1 ;  /* 0x00000000ec026211 */ /* 0x008fe200078408ff */
[----:B------:R-:W-:Y:S01]  /*2eb0*/  IMAD R4, R200, c[0x0][0x21c], R4 ;  /* 0x00008700c8047a24 */ /* 0x000fe200078e0204 */
[----:B------:R-:W-:-:S04]  /*2ec0*/  LEA R17, P1, R7, c[0x0][0x1f8], 0x1 ;  /* 0x00007e0007117a11 */ /* 0x000fc800078208ff */
[----:B------:R-:W-:Y:S01]  /*2ed0*/  IADD3.X R3, R249, R3, R4, P0, !PT ;  /* 0x00000003f9037210 */ /* 0x000fe200007fe404 */
[----:B------:R-:W1:Y:S01]  /*2ee0*/  SHFL.IDX PT, R12, R17, RZ, 0x1c1f ;  /* 0x001c1fff110c7589 */ /* 0x000e6200000e0000 */
[C---:B------:R-:W-:Y:S02]  /*2ef0*/  @P6 LEA R4, P0, R204.reuse, R0, 0x1 ;  /* 0x00000000cc046211 */ /* 0x040fe400078008ff */
[----:B------:R-:W-:Y:S02]  /*2f00*/  LEA.HI.X R16, R7, c[0x0][0x1fc], R3, 0x1, P1 ;  /* 0x00007f0007107a11 */ /* 0x000fe400008f0c03 */
[----:B----4-:R-:W-:Y:S02]  /*2f10*/  @P6 LEA.HI.X R5, R204, R6, R15, 0x1, P0 ;  /* 0x00000006cc056211 */ /* 0x010fe400000f0c0f */
[C---:B--2---:R-:W-:Y:S01]  /*2f20*/  @P6 LEA R8, P0, R237.reuse, R0, 0x1 ;  /* 0x00000000ed086211 */ /* 0x044fe200078008ff */
[----:B------:R-:W2:Y:S01]  /*2f30*/  SHFL.IDX PT, R13, R16, RZ, 0x1c1f ;  /* 0x001c1fff100d7589 */ /* 0x000ea200000e0000 */
[-C--:B------:R-:W-:Y:S01]  /*2f40*/  @P6 LEA.HI.X R3, R236, R6.reuse, R19, 0x1, P2 ;  /* 0x00000006ec036211 */ /* 0x080fe200010f0c13 */
[----:B------:R-:W-:Y:S01]  /*2f50*/  IMAD.IADD R0, R104, 0x1, -R238 ;  /* 0x0000000168007824 */ /* 0x000fe200078e0aee */
[C---:B------:R-:W-:Y:S01]  /*2f60*/  ISETP.GE.AND P2, PT, R237.reuse, c[0x0][0x1d4], PT ;  /* 0x00007500ed007a0c */ /* 0x040fe20003f46270 */
[----:B------:R3:W-:Y:S01]  /*2f70*/  @P6 LDGSTS.E.BYPASS.LTC128B.128 [R192+0x3c80], [R4.64], !P4 ;  /* 0x03c8000004c06fae */ /* 0x0007e2000e101d46 */
[----:B------:R-:W-:-:S02]  /*2f80*/  @P6 LEA.HI.X R9, R237, R6, R28, 0x1, P0 ;  /* 0x00000006ed096211 */ /* 0x000fc400000f0c1c */
[C---:B------:R-:W-:Y:S01]  /*2f90*/  @P5 LEA R6, P0, R204.reuse, R10, 0x1 ;  /* 0x0000000acc065211 */ /* 0x040fe200078008ff */
[----:B------:R4:W-:Y:S03]  /*2fa0*/  @P6 LDGSTS.E.BYPASS.LTC128B.128 [R192+0x4880], [R2.64], !P3 ;  /* 0x0488000002c06fae */ /* 0x0009e6000d901d46 */
[----:B------:R-:W-:-:S05]  /*2fb0*/  @P5 LEA.HI.X R7, R204, R11, R15, 0x1, P0 ;  /* 0x0000000bcc075211 */ /* 0x000fca00000f0c0f */
[----:B------:R1:W-:Y:S01]  /*2fc0*/  @P6 LDGSTS.E.BYPASS.LTC128B.128 [R192+0x5480], [R8.64], !P2 ;  /* 0x0548000008c06fae */ /* 0x0003e2000d101d46 */
[----:B------:R-:W-:-:S03]  /*2fd0*/  ISETP.GE.AND P6, PT, R236, c[0x0][0x1d4], PT ;  /* 0x00007500ec007a0c */ /* 0x000fc60003fc6270 */
[----:B------:R1:W-:Y:S01]  /*2fe0*/  @P5 LDGSTS.E.BYPASS.LTC128B.128 [R192+0x4480], [R6.64], !P4 ;  /* 0x0448000006c05fae */ /* 0x0003e2000e101d46 */
[CC--:B---3--:R-:W-:Y:S02]  /*2ff0*/  @P5 LEA R4, P1, R236.reuse, R10.reuse, 0x1 ;  /* 0x0000000aec045211 */ /* 0x0c8fe400078208ff */
[C---:B----4-:R-:W-:Y:S02]  /*3000*/  @P5 LEA R2, P0, R237.reuse, R10, 0x1 ;  /* 0x0000000aed025211 */ /* 0x050fe400078008ff */
[-C--:B------:R-:W-:Y:S02]  /*3010*/  @P5 LEA.HI.X R5, R236, R11.reuse, R19, 0x1, P1 ;  /* 0x0000000bec055211 */ /* 0x080fe400008f0c13 */
[C---:B------:R-:W-:Y:S02]  /*3020*/  @P5 LEA.HI.X R3, R237.reuse, R11, R28, 0x1, P0 ;  /* 0x0000000bed035211 */ /* 0x040fe400000f0c1c */
[----:B------:R-:W-:Y:S01]  /*3030*/  ISETP.GE.AND P1, PT, R204, c[0x0][0x1d4], PT ;  /* 0x00007500cc007a0c */ /* 0x000fe20003f26270 */
[----:B------:R3:W-:Y:S04]  /*3040*/  @P5 LDGSTS.E.BYPASS.LTC128B.128 [R192+0x5080], [R4.64], !P3 ;  /* 0x0508000004c05fae */ /* 0x0007e8000d901d46 */
[----:B------:R1:W-:Y:S01]  /*3050*/  @P5 LDGSTS.E.BYPASS.LTC128B.128 [R192+0x5c80], [R2.64], !P2 ;  /* 0x05c8000002c05fae */ /* 0x0003e2000d101d46 */
[----:B------:R-:W-:-:S03]  /*3060*/  ISETP.GE.AND P5, PT, R237, c[0x0][0x1d4], PT ;  /* 0x00007500ed007a0c */ /* 0x000fc60003fa6270 */
[----:B------:R-:W0:Y:S01]  /*3070*/  LDGDEPBAR ;  /* 0x00000000000079af */ /* 0x000e220000000000 */
[----:B-1----:R-:W-:Y:S01]  /*3080*/  LEA R2, P0, R204, R12, 0x1 ;  /* 0x0000000ccc027211 */ /* 0x002fe200078008ff */
[----:B------:R-:W-:-:S04]  /*3090*/  DEPBAR.LE SB0, 0x1 ;  /* 0x000080400000791a */ /* 0x000fc80000000000 */
[----:B------:R-:W-:-:S04]  /*30a0*/  DEPBAR.LE SB0, 0x0 ;  /* 0x000080000000791a */ /* 0x000fc80000000000 */
[----:B------:R-:W-:Y:S01]  /*30b0*/  BAR.SYNC.DEFER_BLOCKING 0x0 ;  /* 0x0000000000007b1d */ /* 0x000fe20000010000 */
[----:B--2---:R-:W-:Y:S02]  /*30c0*/  LEA.HI.X R3, R204, R13, R15, 0x1, P0 ;  /* 0x0000000dcc037211 */ /* 0x004fe400000f0c0f */
[C---:B------:R-:W-:Y:S02]  /*30d0*/  ISETP.LT.OR P0, PT, R0.reuse, 0x1, P1 ;  /* 0x000000010000780c */ /* 0x040fe40000f01670 */
[----:B------:R-:W-:Y:S01]  /*30e0*/  ISETP.LT.OR P1, PT, R0, 0x1, P6 ;  /* 0x000000010000780c */ /* 0x000fe20003721670 */
[----:B------:R1:W2:Y:S04]  /*30f0*/  LDSM.16.M88.4 R8, [R181] ;  /* 0x00000000b508783b */ /* 0x0002a80000000200 */
[----:B---3--:R1:W3:Y:S04]  /*3100*/  LDSM.16.M88.4 R4, [R181+0x1000] ;  /* 0x00100000b504783b */ /* 0x0082e80000000200 */
[----:B------:R1:W4:Y:S04]  /*3110*/  LDSM.16.M88.4 R20, [R106] ;  /* 0x000000006a14783b */ /* 0x0003280000000200 */
[----:B------:R1:W1:Y:S04]  /*3120*/  LDSM.16.M88.4 R24, [R106+0x400] ;  /* 0x000400006a18783b */ /* 0x0002680000000200 */
[----:B------:R1:W1:Y:S04]  /*3130*/  LDSM.16.M88.4 R44, [R106+0x800] ;  /* 0x000800006a2c783b */ /* 0x0002680000000200 */
[----:B------:R1:W1:Y:S04]  /*3140*/  LDSM.16.M88.4 R40, [R182] ;  /* 0x00000000b628783b */ /* 0x0002680000000200 */
[----:B------:R1:W1:Y:S04]  /*3150*/  LDSM.16.M88.4 R32, [R182+0x1000] ;  /* 0x00100000b620783b */ /* 0x0002680000000200 */
[----:B------:R1:W1:Y:S04]  /*3160*/  LDSM.16.M88.4 R48, [R183] ;  /* 0x00000000b730783b */ /* 0x0002680000000200 */
[----:B------:R1:W1:Y:S04]  /*3170*/  LDSM.16.M88.4 R84, [R191] ;  /* 0x00000000bf54783b */ /* 0x0002680000000200 */
[----:B------:R1:W1:Y:S04]  /*3180*/  LDSM.16.M88.4 R92, [R190] ;  /* 0x00000000be5c783b */ /* 0x0002680000000200 */
[----:B------:R-:W-:Y:S01]  /*3190*/  @!PT LDS RZ, [RZ] ;  /* 0x00000000fffff984 */ /* 0x000fe20000000800 */
[----:B------:R-:W-:Y:S01]  /*31a0*/  @!PT LDS RZ, [RZ] ;  /* 0x00000000fffff984 */ /* 0x000fe20000000800 */
[----:B------:R-:W-:Y:S01]  /*31b0*/  @!PT LDS RZ, [RZ] ;  /* 0x00000000fffff984 */ /* 0x000fe20000000800 */
[----:B------:R2:W-:Y:S01]  /*31c0*/  LDGSTS.E.BYPASS.LTC128B.128 [R192+0x1880], [R2.64], !P0 ;  /* 0x0188000002c07fae */ /* 0x0005e2000c101d46 */
[----:B------:R-:W-:-:S04]  /*31d0*/  LEA R14, P0, R236, R12, 0x1 ;  /* 0x0000000cec0e7211 */ /* 0x000fc800078008ff */
[----:B------:R-:W-:Y:S02]  /*31e0*/  LEA.HI.X R15, R236, R13, R19, 0x1, P0 ;  /* 0x0000000dec0f7211 */ /* 0x000fe400000f0c13 */
[----:B------:R-:W1:Y:S04]  /*31f0*/  S2R R19, SR_TID.X ;  /* 0x0000000000137919 */ /* 0x000e680000002100 */
[----:B------:R1:W-:Y:S01]  /*3200*/  LDGSTS.E.BYPASS.LTC128B.128 [R192+0x2480], [R14.64], !P1 ;  /* 0x024800000ec07fae */ /* 0x0003e2000c901d46 */
[----:B------:R-:W-:Y:S02]  /*3210*/  ISETP.GT.AND P1, PT, R18, 0x2f, PT ;  /* 0x0000002f1200780c */ /* 0x000fe40003f24270 */
[----:B--2---:R-:W-:-:S04]  /*3220*/  LEA R2, P0, R237, R12, 0x1 ;  /* 0x0000000ced027211 */ /* 0x004fc800078008ff */
[----:B------:R-:W-:Y:S02]  /*3230*/  LEA.HI.X R3, R237, R13, R28, 0x1, P0 ;  /* 0x0000000ded037211 */ /* 0x000fe400000f0c1c */
[----:B------:R-:W-:-:S13]  /*3240*/  ISETP.LT.OR P0, PT, R0, 0x1, P5 ;  /* 0x000000010000780c */ /* 0x000fda0002f01670 */
[----:B------:R2:W-:Y:S01]  /*3250*/  LDGSTS.E.BYPASS.LTC128B.128 [R192+0x3080], [R2.64], !P0 ;  /* 0x0308000002c07fae */ /* 0x0005e2000c101d46 */
[----:B-1----:R-:W-:-:S13]  /*3260*/  ISETP.GT.AND P0, PT, R19, 0x3f, PT ;  /* 0x0000003f1300780c */ /* 0x002fda0003f04270 */
[----:B------:R-:W-:Y:S05]  /*3270*/  @P0 BRA `(.L_x_54) ;  /* 0x0000016000000947 */ /* 0x000fea0003800000 */
[----:B---34-:R-:W-:Y:S05]  /*3280*/  BRA.DIV ~URZ, `(.L_x_55) ;  /* 0x0000b2c27f007947 */ /* 0x018fea000b800000 */
[----:B------:R1:W3:Y:S04]  /*3290*/  SHFL.IDX PT, R12, R16, 0x1, 0x1c1f ;  /* 0x003c1f00100c7f89 */ /* 0x0002e800000e0000 */
[----:B--2---:R1:W2:Y:S02]  /*32a0*/  SHFL.IDX PT, R2, R17, 0x1, 0x1c1f ;  /* 0x003c1f0011027f89 */ /* 0x0042a400000e0000 */
.L_x_154:
[----:B------:R-:W-:Y:S02]  /*32b0*/  SHF.R.S32.HI R3, RZ, 0x1f, R204 ;  /* 0x0000001fff037819 */ /* 0x000fe400000114cc */
[----:B--2---:R-:W-:Y:S02]  /*32c0*/  LEA R14, P0, R204, R2, 0x1 ;  /* 0x00000002cc0e7211 */ /* 0x004fe400078008ff */
[----:B------:R-:W-:Y:S02]  /*32d0*/  ISETP.LT.OR P6, PT, R0, 0x21, P6 ;  /* 0x000000210000780c */ /* 0x000fe400037c1670 */
[----:B---3--:R-:W-:-:S02]  /*32e0*/  LEA.HI.X R15, R204, R12, R3, 0x1, P0 ;  /* 0x0000000ccc0f7211 */ /* 0x008fc400000f0c03 */
[----:B------:R-:W-:Y:S02]  /*32f0*/  ISETP.GE.AND P0, PT, R204, c[0x0][0x1d4], PT ;  /* 0x00007500cc007a0c */ /* 0x000fe40003f06270 */
[----:B------:R-:W-:Y:S02]  /*3300*/  SHF.R.S32.HI R3, RZ, 0x1f, R236 ;  /* 0x0000001fff037819 */ /* 0x000fe400000114ec */
[C---:B------:R-:W-:Y:S02]  /*3310*/  ISETP.LT.OR P0, PT, R0.reuse, 0x21, P0 ;  /* 0x000000210000780c */ /* 0x040fe40000701670 */
[----:B------:R-:W-:Y:S02]  /*3320*/  ISETP.LT.OR P5, PT, R0, 0x21, P5 ;  /* 0x000000210000780c */ /* 0x000fe40002fa1670 */
[----:B------:R-:W-:-:S09]  /*3330*/  SHF.R.S32.HI R13, RZ, 0x1f, R237 ;  /* 0x0000001fff0d7819 */ /* 0x000fd200000114ed */
[----:B------:R-:W-:Y:S01]  /*3340*/  @!PT LDS RZ, [RZ] ;  /* 0x00000000fffff984 */ /* 0x000fe20000000800 */
[----:B------:R-:W-:Y:S01]  /*3350*/  @!PT LDS RZ, [RZ] ;  /* 0x00000000fffff984 */ /* 0x000fe20000000800 */
[----:B------:R-:W-:Y:S01]  /*3360*/  @!PT LDS RZ, [RZ] ;  /* 0x00000000fffff984 */ /* 0x000fe20000000800 */
[----:B------:R2:W-:Y:S02]  /*3370*/  LDGSTS.E.BYPASS.LTC128B.128 [R192+0x2080], [R14.64], !P0 ;  /* 0x020800000ec07fae */ /* 0x0005e4000c101d46 */
[----:B--2---:R-:W-:-:S04]  /*3380*/  LEA R14, P0, R236, R2, 0x1 ;  /* 0x00000002ec0e7211 */ /* 0x004fc800078008ff */
[----:B------:R-:W-:Y:S02]  /*3390*/  LEA.HI.X R15, R236, R12, R3, 0x1, P0 ;  /* 0x0000000cec0f7211 */ /* 0x000fe400000f0c03 */
[----:B------:R-:W-:-:S03]  /*33a0*/  LEA R2, P0, R237, R2, 0x1 ;  /* 0x00000002ed027211 */ /* 0x000fc600078008ff */
[----:B------:R2:W-:Y:S01]  /*33b0*/  LDGSTS.E.BYPASS.LTC128B.128 [R192+0x2c80], [R14.64], !P6 ;  /* 0x02c800000ec07fae */ /* 0x0005e2000f101d46 */
[----:B------:R-:W-:-:S05]  /*33c0*/  LEA.HI.X R3, R237, R12, R13, 0x1, P0 ;  /* 0x0000000ced037211 */ /* 0x000fca00000f0c0d */
[----:B------:R2:W-:Y:S04]  /*33d0*/  LDGSTS.E.BYPASS.LTC128B.128 [R192+0x3880], [R2.64], !P5 ;  /* 0x0388000002c07fae */ /* 0x0005e8000e901d46 */
.L_x_54:
[----:B---34-:R-:W-:Y:S05]  /*33e0*/  BSYNC B0 ;  /* 0x0000000000007941 */ /* 0x018fea0003800000 */
.L_x_53:
[----:B------:R-:W0:Y:S01]  /*33f0*/  LDGDEPBAR ;  /* 0x00000000000079af */ /* 0x000e220000000000 */
[----:B------:R-:W-:Y:S01]  /*3400*/  WARPSYNC 0xffffffff ;  /* 0xffffffff00007948 */ /* 0x000fe20003800000 */
[-C--:B--2---:R-:W-:Y:S01]  /*3410*/  HMMA.16816.F32.BF16 R12, R8, R20.reuse, RZ ;  /* 0x00000014080c723c */ /* 0x084fe200000418ff */
[----:B------:R-:W-:Y:S01]  /*3420*/  ISETP.GT.AND P0, PT, R132, R239, PT ;  /* 0x000000ef8400720c */ /* 0x000fe20003f04270 */
[----:B------:R-:W-:Y:S01]  /*3430*/  LDSM.16.M88.4 R60, [R106+0xc00] ;  /* 0x000c00006a3c783b */ /* 0x000fe20000000200 */
[----:B------:R-:W-:Y:S03]  /*3440*/  BSSY B1, `(.L_x_56) ;  /* 0x0000108000017945 */ /* 0x000fe60003800000 */
[----:B------:R-:W2:Y:S02]  /*3450*/  LDSM.16.M88.4 R36, [R181+0x2000] ;  /* 0x00200000b524783b */ /* 0x000ea40000000200 */
[C---:B-1----:R-:W-:Y:S02]  /*3460*/  HMMA.16816.F32.BF16 R16, R4.reuse, R20, RZ ;  /* 0x000000140410723c */ /* 0x042fe400000418ff */
[----:B------:R-:W1:Y:S04]  /*3470*/  LDSM.16.M88.4 R28, [R181+0x3000] ;  /* 0x00300000b51c783b */ /* 0x000e680000000200 */
[----:B------:R-:W-:Y:S02]  /*3480*/  LDSM.16.M88.4 R56, [R189] ;  /* 0x00000000bd38783b */ /* 0x000fe40000000200 */
[----:B------:R-:W-:Y:S08]  /*3490*/  HMMA.16816.F32.BF16 R64, R4, R22, RZ ;  /* 0x000000160440723c */ /* 0x000ff000000418ff */
[----:B------:R-:W-:Y:S08]  /*34a0*/  HMMA.16816.F32.BF16 R12, R40, R48, R12 ;  /* 0x00000030280c723c */ /* 0x000ff0000004180c */
[C---:B------:R-:W-:Y:S08]  /*34b0*/  HMMA.16816.F32.BF16 R76, R4.reuse, R24, RZ ;  /* 0x00000018044c723c */ /* 0x040ff000000418ff */
[----:B------:R-:W-:Y:S08]  /*34c0*/  HMMA.16816.F32.BF16 R72, R4, R26, RZ ;  /* 0x0000001a0448723c */ /* 0x000ff000000418ff */
[C---:B------:R-:W-:Y:S08]  /*34d0*/  HMMA.16816.F32.BF16 R100, R8.reuse, R24, RZ ;  /* 0x000000180864723c */ /* 0x040ff000000418ff */
[C---:B------:R-:W-:Y:S01]  /*34e0*/  HMMA.16816.F32.BF16 R52, R8.reuse, R22, RZ ;  /* 0x000000160834723c */ /* 0x040fe200000418ff */
[----:B------:R-:W-:Y:S07]  /*34f0*/  LDSM.16.M88.4 R20, [R182+0x3000] ;  /* 0x00300000b614783b */ /* 0x000fee0000000200 */
[----:B------:R-:W-:Y:S01]  /*3500*/  HMMA.16816.F32.BF16 R116, R8, R26, RZ ;  /* 0x0000001a0874723c */ /* 0x000fe200000418ff */
[----:B------:R-:W3:Y:S07]  /*3510*/  LDSM.16.M88.4 R24, [R182+0x2000] ;  /* 0x00200000b618783b */ /* 0x000eee0000000200 */
[C---:B------:R-:W-:Y:S08]  /*3520*/  HMMA.16816.F32.BF16 R68, R4.reuse, R44, RZ ;  /* 0x0000002c0444723c */ /* 0x040ff000000418ff */
[----:B------:R-:W-:Y:S08]  /*3530*/  HMMA.16816.F32.BF16 R80, R4, R46, RZ ;  /* 0x0000002e0450723c */ /* 0x000ff000000418ff */
[----:B------:R-:W-:Y:S01]  /*3540*/  HMMA.16816.F32.BF16 R4, R32, R48, R16 ;  /* 0x000000302004723c */ /* 0x000fe20000041810 */
[----:B------:R-:W-:Y:S07]  /*3550*/  LDSM.16.M88.4 R16, [R181+0x4000] ;  /* 0x00400000b510783b */ /* 0x000fee0000000200 */
[----:B--2---:R-:W-:Y:S08]  /*3560*/  HMMA.16816.F32.BF16 R12, R36, R60, R12 ;  /* 0x0000003c240c723c */ /* 0x004ff0000004180c */
[-C--:B------:R-:W-:Y:S08]  /*3570*/  HMMA.16816.F32.BF16 R88, R32, R50.reuse, R64 ;  /* 0x000000322058723c */ /* 0x080ff00000041840 */
[----:B------:R-:W-:Y:S01]  /*3580*/  HMMA.16816.F32.BF16 R64, R40, R50, R52 ;  /* 0x000000322840723c */ /* 0x000fe20000041834 */
[----:B------:R-:W2:Y:S07]  /*3590*/  LDSM.16.M88.4 R52, [R106+0x1800] ;  /* 0x001800006a34783b */ /* 0x000eae0000000200 */
[----:B-1----:R-:W-:Y:S08]  /*35a0*/  HMMA.16816.F32.BF16 R4, R28, R60, R4 ;  /* 0x0000003c1c04723c */ /* 0x002ff00000041804 */
[----:B---3--:R-:W-:Y:S01]  /*35b0*/  HMMA.16816.F32.BF16 R48, R24, R56, R12 ;  /* 0x000000381830723c */ /* 0x008fe2000004180c */
[----:B------:R-:W1:Y:S07]  /*35c0*/  LDSM.16.M88.4 R12, [R181+0x5000] ;  /* 0x00500000b50c783b */ /* 0x000e6e0000000200 */
[C---:B------:R-:W-:Y:S08]  /*35d0*/  HMMA.16816.F32.BF16 R108, R8.reuse, R44, RZ ;  /* 0x0000002c086c723c */ /* 0x040ff000000418ff */
[----:B------:R-:W-:Y:S01]  /*35e0*/  HMMA.16816.F32.BF16 R112, R8, R46, RZ ;  /* 0x0000002e0870723c */ /* 0x000fe200000418ff */
[----:B------:R-:W-:Y:S04]  /*35f0*/  LDSM.16.M88.4 R44, [R186] ;  /* 0x00000000ba2c783b */ /* 0x000fe80000000200 */
[----:B------:R-:W3:Y:S03]  /*3600*/  LDSM.16.M88.4 R8, [R182+0x4000] ;  /* 0x00400000b608783b */ /* 0x000ee60000000200 */
[C---:B------:R-:W-:Y:S08]  /*3610*/  HMMA.16816.F32.BF16 R96, R32.reuse, R84, R76 ;  /* 0x000000542060723c */ /* 0x040ff0000004184c */
[C---:B------:R-:W-:Y:S08]  /*3620*/  HMMA.16816.F32.BF16 R124, R32.reuse, R92, R68 ;  /* 0x0000005c207c723c */ /* 0x040ff00000041844 */
[C---:B------:R-:W-:Y:S08]  /*3630*/  HMMA.16816.F32.BF16 R120, R32.reuse, R86, R72 ;  /* 0x000000562078723c */ /* 0x040ff00000041848 */
[----:B------:R-:W-:Y:S08]  /*3640*/  HMMA.16816.F32.BF16 R128, R32, R94, R80 ;  /* 0x0000005e2080723c */ /* 0x000ff00000041850 */
[----:B------:R-:W-:Y:S01]  /*3650*/  HMMA.16816.F32.BF16 R32, R20, R56, R4 ;  /* 0x000000381420723c */ /* 0x000fe20000041804 */
[----:B------:R-:W-:Y:S07]  /*3660*/  LDSM.16.M88.4 R4, [R182+0x5000] ;  /* 0x00500000b604783b */ /* 0x000fee0000000200 */
[----:B------:R-:W-:Y:S08]  /*3670*/  HMMA.16816.F32.BF16 R64, R36, R62, R64 ;  /* 0x0000003e2440723c */ /* 0x000ff00000041840 */
[----:B--2---:R-:W-:Y:S01]  /*3680*/  HMMA.16816.F32.BF16 R68, R16, R52, R48 ;  /* 0x000000341044723c */ /* 0x004fe20000041830 */
[----:B------:R-:W2:Y:S07]  /*3690*/  LDSM.16.M88.4 R48, [R106+0x1000] ;  /* 0x001000006a30783b */ /* 0x000eae0000000200 */
[----:B------:R-:W-:Y:S01]  /*36a0*/  HMMA.16816.F32.BF16 R72, R28, R62, R88 ;  /* 0x0000003e1c48723c */ /* 0x000fe20000041858 */
[----:B------:R-:W4:Y:S07]  /*36b0*/  LDSM.16.M88.4 R60, [R188] ;  /* 0x00000000bc3c783b */ /* 0x000f2e0000000200 */
[----:B------:R-:W-:Y:S08]  /*36c0*/  HMMA.16816.F32.BF16 R80, R40, R84, R100 ;  /* 0x000000542850723c */ /* 0x000ff00000041864 */
[----:B-1----:R-:W-:Y:S08]  /*36d0*/  HMMA.16816.F32.BF16 R32, R12, R52, R32 ;  /* 0x000000340c20723c */ /* 0x002ff00000041820 */
[----:B------:R-:W-:Y:S08]  /*36e0*/  HMMA.16816.F32.BF16 R64, R24, R58, R64 ;  /* 0x0000003a1840723c */ /* 0x000ff00000041840 */
[----:B---3--:R-:W-:Y:S08]  /*36f0*/  HMMA.16816.F32.BF16 R76, R8, R44, R68 ;  /* 0x0000002c084c723c */ /* 0x008ff00000041844 */
[----:B------:R-:W-:Y:S08]  /*3700*/  HMMA.16816.F32.BF16 R72, R20, R58, R72 ;  /* 0x0000003a1448723c */ /* 0x000ff00000041848 */
[----:B--2---:R-:W-:Y:S08]  /*3710*/  HMMA.16816.F32.BF16 R68, R36, R48, R80 ;  /* 0x000000302444723c */ /* 0x004ff00000041850 */
[----:B------:R-:W-:Y:S01]  /*3720*/  HMMA.16816.F32.BF16 R88, R40, R86, R116 ;  /* 0x000000562858723c */ /* 0x000fe20000041874 */
[----:B------:R-:W-:-:S04]  /*3730*/  FMUL.FTZ R0, R76, c[0x0][0x320] ;  /* 0x0000c8004c007a20 */ /* 0x000fc80000410000 */
[----:B------:R1:W2:Y:S03]  /*3740*/  MUFU.TANH R117, R0 ;  /* 0x0000000000757308 */ /* 0x0002a60000002400 */
[----:B------:R-:W-:Y:S01]  /*3750*/  HMMA.16816.F32.BF16 R84, R4, R44, R32 ;  /* 0x0000002c0454723c */ /* 0x000fe20000041820 */
[----:B------:R-:W3:Y:S07]  /*3760*/  LDSM.16.M88.4 R32, [R106+0x1c00] ;  /* 0x001c00006a20783b */ /* 0x000eee0000000200 */
[----:B------:R-:W-:Y:S01]  /*3770*/  HMMA.16816.F32.BF16 R56, R16, R54, R64 ;  /* 0x000000361038723c */ /* 0x000fe20000041840 */
[----:B-1----:R-:W-:-:S07]  /*3780*/  FMUL.FTZ R0, R77, c[0x0][0x320] ;  /* 0x0000c8004d007a20 */ /* 0x002fce0000410000 */
[C---:B------:R-:W-:Y:S01]  /*3790*/  HMMA.16816.F32.BF16 R108, R40.reuse, R92, R108 ;  /* 0x0000005c286c723c */ /* 0x040fe2000004186c */
[----:B------:R1:W1:Y:S07]  /*37a0*/  MUFU.TANH R116, R0 ;  /* 0x0000000000747308 */ /* 0x00026e0000002400 */
[----:B------:R-:W-:Y:S08]  /*37b0*/  HMMA.16816.F32.BF16 R112, R40, R94, R112 ;  /* 0x0000005e2870723c */ /* 0x000ff00000041870 */
[----:B------:R-:W-:Y:S01]  /*37c0*/  HMMA.16816.F32.BF16 R40, R28, R48, R96 ;  /* 0x000000301c28723c */ /* 0x000fe20000041860 */
[----:B-1----:R-:W-:-:S04]  /*37d0*/  FMUL.FTZ R0, R78, c[0x0][0x320] ;  /* 0x0000c8004e007a20 */ /* 0x002fc80000410000 */
[----:B------:R1:W1:Y:S03]  /*37e0*/  MUFU.TANH R103, R0 ;  /* 0x0000000000677308 */ /* 0x0002660000002400 */
[----:B------:R-:W-:Y:S08]  /*37f0*/  HMMA.16816.F32.BF16 R52, R12, R54, R72 ;  /* 0x000000360c34723c */ /* 0x000ff00000041848 */
[----:B----4-:R-:W-:Y:S01]  /*3800*/  HMMA.16816.F32.BF16 R68, R24, R60, R68 ;  /* 0x0000003c1844723c */ /* 0x010fe20000041844 */
[----:B-1----:R-:W-:-:S07]  /*3810*/  FMUL.FTZ R0, R79, c[0x0][0x320] ;  /* 0x0000c8004f007a20 */ /* 0x002fce0000410000 */
[----:B------:R-:W-:Y:S01]  /*3820*/  HMMA.16816.F32.BF16 R76, R8, R46, R56 ;  /* 0x0000002e084c723c */ /* 0x000fe20000041838 */
[----:B------:R-:W-:Y:S01]  /*3830*/  LDSM.16.M88.4 R56, [R185] ;  /* 0x00000000b938783b */ /* 0x000fe20000000200 */
[----:B------:R1:W4:Y:S06]  /*3840*/  MUFU.TANH R102, R0 ;  /* 0x0000000000667308 */ /* 0x00032c0000002400 */
[----:B------:R-:W-:Y:S08]  /*3850*/  HMMA.16816.F32.BF16 R40, R20, R60, R40 ;  /* 0x0000003c1428723c */ /* 0x000ff00000041828 */
[----:B------:R-:W-:Y:S01]  /*3860*/  HMMA.16816.F32.BF16 R80, R4, R46, R52 ;  /* 0x0000002e0450723c */ /* 0x000fe20000041834 */
[----:B------:R-:W5:Y:S01]  /*3870*/  LDSM.16.M88.4 R52, [R106+0x1400] ;  /* 0x001400006a34783b */ /* 0x000f620000000200 */
[----:B-1----:R-:W-:-:S04]  /*3880*/  FMUL.FTZ R0, R84, c[0x0][0x320] ;  /* 0x0000c80054007a20 */ /* 0x002fc80000410000 */
[----:B------:R1:W1:Y:S02]  /*3890*/  MUFU.TANH R101, R0 ;  /* 0x0000000000657308 */ /* 0x0002640000002400 */
[----:B------:R-:W-:Y:S08]  /*38a0*/  HMMA.16816.F32.BF16 R64, R36, R50, R88 ;  /* 0x000000322440723c */ /* 0x000ff00000041858 */
[----:B---3--:R-:W-:Y:S01]  /*38b0*/  HMMA.16816.F32.BF16 R68, R16, R32, R68 ;  /* 0x000000201044723c */ /* 0x008fe20000041844 */
[----:B-1----:R-:W-:-:S07]  /*38c0*/  FMUL.FTZ R0, R85, c[0x0][0x320] ;  /* 0x0000c80055007a20 */ /* 0x002fce0000410000 */
[----:B------:R-:W-:Y:S01]  /*38d0*/  HMMA.16816.F32.BF16 R72, R28, R50, R120 ;  /* 0x000000321c48723c */ /* 0x000fe20000041878 */
[----:B------:R1:W3:Y:S07]  /*38e0*/  MUFU.TANH R100, R0 ;  /* 0x0000000000647308 */ /* 0x0002ee0000002400 */
[----:B------:R-:W-:Y:S01]  /*38f0*/  HMMA.16816.F32.BF16 R44, R12, R32, R40 ;  /* 0x000000200c2c723c */ /* 0x000fe20000041828 */
[----:B------:R-:W2:Y:S07]  /*3900*/  LDSM.16.M88.4 R40, [R187] ;  /* 0x00000000bb28783b */ /* 0x000eae0000000200 */
[----:B------:R-:W-:Y:S01]  /*3910*/  HMMA.16816.F32.BF16 R48, R24, R62, R64 ;  /* 0x0000003e1830723c */ /* 0x000fe20000041840 */
[----:B-1----:R-:W-:-:S04]  /*3920*/  FMUL.FTZ R0, R86, c[0x0][0x320] ;  /* 0x0000c80056007a20 */ /* 0x002fc80000410000 */
[----:B------:R1:W1:Y:S03]  /*3930*/  MUFU.TANH R99, R0 ;  /* 0x0000000000637308 */ /* 0x0002660000002400 */
[----:B------:R-:W-:Y:S08]  /*3940*/  HMMA.16816.F32.BF16 R64, R20, R62, R72 ;  /* 0x0000003e1440723c */ /* 0x000ff00000041848 */
[----:B-----5:R-:W-:Y:S01]  /*3950*/  HMMA.16816.F32.BF16 R60, R36, R52, R108 ;  /* 0x00000034243c723c */ /* 0x020fe2000004186c */
[----:B-1----:R-:W-:-:S07]  /*3960*/  FMUL.FTZ R0, R87, c[0x0][0x320] ;  /* 0x0000c80057007a20 */ /* 0x002fce0000410000 */
[----:B------:R-:W-:Y:S01]  /*3970*/  HMMA.16816.F32.BF16 R84, R4, R56, R44 ;  /* 0x000000380454723c */ /* 0x000fe2000004182c */
[----:B------:R-:W1:Y:S01]  /*3980*/  LDSM.16.M88.4 R44, [R106+0x2000] ;  /* 0x002000006a2c783b */ /* 0x000e620000000200 */
[----:B------:R5:W1:Y:S06]  /*3990*/  MUFU.TANH R97, R0 ;  /* 0x0000000000617308 */ /* 0x000a6c0000002400 */
[----:B------:R-:W-:Y:S08]  /*39a0*/  HMMA.16816.F32.BF16 R48, R16, R34, R48 ;  /* 0x000000221030723c */ /* 0x000ff00000041830 */
[----:B------:R-:W-:Y:S01]  /*39b0*/  HMMA.16816.F32.BF16 R72, R28, R52, R124 ;  /* 0x000000341c48723c */ /* 0x000fe2000004187c */
[----:B-----5:R-:W-:-:S04]  /*39c0*/  FMUL.FTZ R0, R76, c[0x0][0x320] ;  /* 0x0000c8004c007a20 */ /* 0x020fc80000410000 */
[----:B------:R5:W1:Y:S03]  /*39d0*/  MUFU.TANH R98, R0 ;  /* 0x0000000000627308 */ /* 0x000a660000002400 */
[----:B--2---:R-:W-:Y:S08]  /*39e0*/  HMMA.16816.F32.BF16 R60, R24, R40, R60 ;  /* 0x00000028183c723c */ /* 0x004ff0000004183c */
[----:B------:R-:W-:Y:S01]  /*39f0*/  HMMA.16816.F32.BF16 R36, R36, R54, R112 ;  /* 0x000000362424723c */ /* 0x000fe20000041870 */
[----:B-----5:R-:W-:-:S07]  /*3a00*/  FMUL.FTZ R0, R77, c[0x0][0x320] ;  /* 0x0000c8004d007a20 */ /* 0x020fce0000410000 */
[----:B------:R-:W-:Y:S01]  /*3a10*/  HMMA.16816.F32.BF16 R28, R28, R54, R128 ;  /* 0x000000361c1c723c */ /* 0x000fe20000041880 */
[----:B------:R2:W1:Y:S11]  /*3a20*/  MUFU.TANH R96, R0 ;  /* 0x0000000000607308 */ /* 0x0004760000002400 */
[----:B------:R-:W-:Y:S04]  /*3a30*/  @!UPT UIADD3 URZ, URZ, URZ, URZ ;  /* 0x0000003f3f3ff290 */ /* 0x000fe8000fffe03f */
[----:B------:R-:W-:Y:S01]  /*3a40*/  HMMA.16816.F32.BF16 R24, R24, R42, R36 ;  /* 0x0000002a1818723c */ /* 0x000fe20000041824 */
[----:B--2---:R-:W-:-:S04]  /*3a50*/  FMUL.FTZ R0, R78, c[0x0][0x320] ;  /* 0x0000c8004e007a20 */ /* 0x004fc80000410000 */
[----:B------:R2:W1:Y:S02]  /*3a60*/  MUFU.TANH R95, R0 ;  /* 0x00000000005f7308 */ /* 0x0004640000002400 */
[----:B--2---:R-:W-:Y:S02]  /*3a70*/  FMUL.FTZ R0, R79, c[0x0][0x320] ;  /* 0x0000c8004f007a20 */ /* 0x004fe40000410000 */
[----:B------:R-:W-:Y:S04]  /*3a80*/  HMMA.16816.F32.BF16 R76, R8, R56, R68 ;  /* 0x00000038084c723c */ /* 0x000fe80000041844 */
[----:B------:R2:W1:Y:S04]  /*3a90*/  MUFU.TANH R94, R0 ;  /* 0x00000000005e7308 */ /* 0x0004680000002400 */
[----:B------:R-:W-:Y:S01]  /*3aa0*/  HMMA.16816.F32.BF16 R68, R12, R34, R64 ;  /* 0x000000220c44723c */ /* 0x000fe20000041840 */
[----:B------:R-:W5:Y:S01]  /*3ab0*/  LDSM.16.M88.4 R32, [R184] ;  /* 0x00000000b820783b */ /* 0x000f620000000200 */
[----:B------:R-:W-:-:S06]  /*3ac0*/  DEPBAR.LE SB0, 0x0 ;  /* 0x000080000000791a */ /* 0x000fcc0000000000 */
[----:B------:R-:W-:Y:S01]  /*3ad0*/  HMMA.16816.F32.BF16 R64, R20, R40, R72 ;  /* 0x000000281440723c */ /* 0x000fe20000041848 */
[----:B--2---:R-:W-:-:S04]  /*3ae0*/  FMUL.FTZ R0, R80, c[0x0][0x320] ;  /* 0x0000c80050007a20 */ /* 0x004fc80000410000 */
[----:B------:R2:W1:Y:S03]  /*3af0*/  MUFU.TANH R93, R0 ;  /* 0x00000000005d7308 */ /* 0x0004660000002400 */
[----:B------:R-:W-:Y:S08]  /*3b00*/  HMMA.16816.F32.BF16 R40, R20, R42, R28 ;  /* 0x0000002a1428723c */ /* 0x000ff0000004181c */
[----:B------:R-:W-:Y:S01]  /*3b10*/  HMMA.16816.F32.BF16 R68, R4, R58, R68 ;  /* 0x0000003a0444723c */ /* 0x000fe20000041844 */
[----:B--2---:R-:W-:-:S07]  /*3b20*/  FMUL.FTZ R0, R81, c[0x0][0x320] ;  /* 0x0000c80051007a20 */ /* 0x004fce0000410000 */
[C---:B-1----:R-:W-:Y:S01]  /*3b30*/  HMMA.16816.F32.BF16 R36, R12.reuse, R44, R64 ;  /* 0x0000002c0c24723c */ /* 0x042fe20000041840 */
[----:B------:R1:W2:Y:S07]  /*3b40*/  MUFU.TANH R92, R0 ;  /* 0x00000000005c7308 */ /* 0x0002ae0000002400 */
[----:B------:R-:W-:Y:S01]  /*3b50*/  HMMA.16816.F32.BF16 R12, R12, R46, R40 ;  /* 0x0000002e0c0c723c */ /* 0x000fe20000041828 */
[----:B-1----:R-:W-:-:S04]  /*3b60*/  FMUL.FTZ R0, R82, c[0x0][0x320] ;  /* 0x0000c80052007a20 */ /* 0x002fc80000410000 */
[----:B------:R1:W1:Y:S11]  /*3b70*/  MUFU.TANH R91, R0 ;  /* 0x00000000005b7308 */ /* 0x0002760000002400 */
[C---:B-----5:R-:W-:Y:S08]  /*3b80*/  HMMA.16816.F32.BF16 R20, R4.reuse, R32, R36 ;  /* 0x000000200414723c */ /* 0x060ff00000041824 */
        /* <DEDUP_REMOVED lines=9> */
[----:B-1----:R-:W-:Y:S02]  /*3c20*/  FMUL.FTZ R0, R79, c[0x0][0x320] ;  /* 0x0000c8004f007a20 */ /* 0x002fe40000410000 */
[----:B------:R-:W-:Y:S04]  /*3c30*/  HMMA.16816.F32.BF16 R76, R8, R58, R48 ;  /* 0x0000003a084c723c */ /* 0x000fe80000041830 */
[----:B------:R1:W1:Y:S04]  /*3c40*/  MUFU.TANH R82, R0 ;  /* 0x0000000000527308 */ /* 0x0002680000002400 */
[C---:B------:R-:W-:Y:S08]  /*3c50*/  HMMA.16816.F32.BF16 R48, R16.reuse, R44, R60 ;  /* 0x0000002c1030723c */ /* 0x040ff0000004183c */
[----:B------:R-:W-:Y:S01]  /*3c60*/  HMMA.16816.F32.BF16 R16, R16, R46, R24 ;  /* 0x0000002e1010723c */ /* 0x000fe20000041818 */
[----:B-1----:R-:W-:-:S04]  /*3c70*/  FMUL.FTZ R0, R84, c[0x0][0x320] ;  /* 0x0000c80054007a20 */ /* 0x002fc80000410000 */
[----:B------:R1:W1:Y:S11]  /*3c80*/  MUFU.TANH R81, R0 ;  /* 0x0000000000517308 */ /* 0x0002760000002400 */
[----:B------:R-:W-:Y:S01]  /*3c90*/  HMMA.16816.F32.BF16 R48, R8, R32, R48 ;  /* 0x000000200830723c */ /* 0x000fe20000041830 */
[----:B-1----:R-:W-:-:S07]  /*3ca0*/  FMUL.FTZ R0, R85, c[0x0][0x320] ;  /* 0x0000c80055007a20 */ /* 0x002fce0000410000 */
[----:B------:R-:W-:Y:S01]  /*3cb0*/  HMMA.16816.F32.BF16 R8, R8, R34, R16 ;  /* 0x000000220808723c */ /* 0x000fe20000041810 */
        /* <DEDUP_REMOVED lines=52> */
[----:B------:R1:W1:Y:S01]  /*4000*/  MUFU.TANH R20, R0 ;  /* 0x0000000000147308 */ /* 0x0002620000002400 */
[----:B------:R-:W-:Y:S06]  /*4010*/  BAR.SYNC.DEFER_BLOCKING 0x0 ;  /* 0x0000000000007b1d */ /* 0x000fec0000010000 */
[----:B------:R-:W-:Y:S05]  /*4020*/  @!P0 BRA `(.L_x_57) ;  /* 0x0000049000008947 */ /* 0x000fea0003800000 */
[----:B-1234-:R-:W-:Y:S02]  /*4030*/  IMAD.MOV.U32 R0, RZ, RZ, c[0x0][0x2b8] ;  /* 0x0000ae00ff007624 */ /* 0x01efe400078e00ff */
[----:B------:R-:W-:Y:S02]  /*4040*/  IMAD R2, R235, 0x20, R238 ;  /* 0x00000020eb027824 */ /* 0x000fe400078e02ee */
[----:B------:R-:W-:Y:S01]  /*4050*/  IMAD.MOV.U32 R200, RZ, RZ, RZ ;  /* 0x000000ffffc87224 */ /* 0x000fe200078e00ff */
[----:B------:R-:W-:-:S02]  /*4060*/  ISETP.NE.AND P0, PT, R0, 0x1, PT ;  /* 0x000000010000780c */ /* 0x000fc40003f05270 */
[----:B------:R-:W-:-:S04]  /*4070*/  IADD3 R2, R2, R105, R244 ;  /* 0x0000006902027210 */ /* 0x000fc80007ffe0f4 */
[----:B------:R-:W-:-:S05]  /*4080*/  IADD3 R2, R2, -0x30, RZ ;  /* 0xffffffd002027810 */ /* 0x000fca0007ffe0ff */
[----:B------:R-:W-:Y:S02]  /*4090*/  IMAD.MOV.U32 R0, RZ, RZ, R2 ;  /* 0x000000ffff007224 */ /* 0x000fe400078e0002 */
[----:B------:R-:W-:-:S05]  /*40a0*/  @P0 IMAD.HI.U32 R3, R2, c[0x0][0x2bc], RZ ;  /* 0x0000af0002030a27 */ /* 0x000fca00078e00ff */
[----:B------:R-:W-:-:S04]  /*40b0*/  @P0 SHF.R.U32.HI R0, RZ, c[0x0][0x2c0], R3 ;  /* 0x0000b000ff000a19 */ /* 0x000fc80000011603 */
[----:B------:R-:W-:-:S04]  /*40c0*/  @!P1 IADD3 R3, P0, R0, R242, RZ ;  /* 0x000000f200039210 */ /* 0x000fc80007f1e0ff */
[----:B------:R-:W-:Y:S02]  /*40d0*/  @!P1 LEA.HI.X.SX32 R5, R0, R248, 0x1, P0 ;  /* 0x000000f800059211 */ /* 0x000fe400000f0eff */
[----:B------:R-:W-:-:S04]  /*40e0*/  @!P1 LEA R4, P0, R3, c[0x0][0x2a0], 0x2 ;  /* 0x0000a80003049a11 */ /* 0x000fc800078010ff */
[----:B------:R-:W-:-:S05]  /*40f0*/  @!P1 LEA.HI.X R5, R3, c[0x0][0x2a4], R5, 0x2, P0 ;  /* 0x0000a90003059a11 */ /* 0x000fca00000f1405 */
[----:B------:R-:W2:Y:S01]  /*4100*/  @!P1 LDG.E R200, [R4.64] ;  /* 0x0000000604c89981 */ /* 0x000ea2000c1e1900 */
[----:B------:R-:W-:Y:S01]  /*4110*/  IMAD.MOV R0, RZ, RZ, -R0 ;  /* 0x000000ffff007224 */ /* 0x000fe200078e0a00 */
[----:B------:R-:W-:-:S03]  /*4120*/  IADD3 R11, -R238, 0x30, RZ ;  /* 0x00000030ee0b7810 */ /* 0x000fc60007ffe1ff */
[----:B------:R-:W-:Y:S01]  /*4130*/  IMAD R201, R0, c[0x0][0x2b8], R2 ;  /* 0x0000ae0000c97a24 */ /* 0x000fe200078e0202 */
[----:B------:R-:W-:-:S03]  /*4140*/  ISETP.GE.AND P6, PT, R11, 0x1, PT ;  /* 0x000000010b00780c */ /* 0x000fc60003fc6270 */
[----:B------:R-:W-:Y:S01]  /*4150*/  IMAD.WIDE.U32 R2, R201, c[0x0][0x1e0], RZ ;  /* 0x00007800c9027a25 */ /* 0x000fe200078e00ff */
[----:B------:R-:W-:-:S05]  /*4160*/  SHF.R.S32.HI R0, RZ, 0x1f, R201 ;  /* 0x0000001fff007819 */ /* 0x000fca00000114c9 */
[----:B------:R-:W-:-:S04]  /*4170*/  IMAD R0, R0, c[0x0][0x1e0], RZ ;  /* 0x0000780000007a24 */ /* 0x000fc800078e02ff */
[----:B------:R-:W-:-:S04]  /*4180*/  IMAD R0, R201, c[0x0][0x1e4], R0 ;  /* 0x00007900c9007a24 */ /* 0x000fc800078e0200 */
[----:B------:R-:W-:Y:S01]  /*4190*/  IMAD.IADD R3, R3, 0x1, R0 ;  /* 0x0000000103037824 */ /* 0x000fe200078e0200 */
[----:B--2---:R-:W-:-:S03]  /*41a0*/  SHF.R.S32.HI R0, RZ, 0x1f, R200 ;  /* 0x0000001fff007819 */ /* 0x004fc600000114c8 */
[----:B------:R-:W-:-:S04]  /*41b0*/  IMAD.WIDE.U32 R2, R200, c[0x0][0x1f0], R2 ;  /* 0x00007c00c8027a25 */ /* 0x000fc800078e0002 */
[----:B------:R-:W-:Y:S01]  /*41c0*/  IMAD R4, R0, c[0x0][0x1f0], RZ ;  /* 0x00007c0000047a24 */ /* 0x000fe200078e02ff */
[----:B------:R-:W-:-:S03]  /*41d0*/  IADD3 R0, P5, R240, R2, RZ ;  /* 0x00000002f0007210 */ /* 0x000fc60007fbe0ff */
[----:B------:R-:W-:Y:S01]  /*41e0*/  IMAD R2, R200, c[0x0][0x1f4], R4 ;  /* 0x00007d00c8027a24 */ /* 0x000fe200078e0204 */
[----:B------:R-:W-:-:S04]  /*41f0*/  LEA R10, P0, R0, c[0x0][0x1c8], 0x1 ;  /* 0x00007200000a7a11 */ /* 0x000fc800078008ff */
[----:B------:R-:W-:-:S04]  /*4200*/  IADD3.X R2, R245, R3, R2, P5, !PT ;  /* 0x00000003f5027210 */ /* 0x000fc80002ffe402 */
[----:B------:R-:W-:Y:S01]  /*4210*/  LEA.HI.X R5, R0, c[0x0][0x1cc], R2, 0x1, P0 ;  /* 0x0000730000057a11 */ /* 0x000fe200000f0c02 */
[----:B------:R-:W-:Y:S05]  /*4220*/  BRA.DIV ~URZ, `(.L_x_58) ;  /* 0x0000a3f27f007947 */ /* 0x000fea000b800000 */
[----:B------:R1:W2:Y:S02]  /*4230*/  SHFL.IDX PT, R4, R5, RZ, 0x1c1f ;  /* 0x001c1fff05047589 */ /* 0x0002a400000e0000 */
.L_x_155:
[----:B------:R-:W-:Y:S05]  /*4240*/  BRA.DIV ~URZ, `(.L_x_59) ;  /* 0x0000a4427f007947 */ /* 0x000fea000b800000 */
[----:B------:R3:W4:Y:S02]  /*4250*/  SHFL.IDX PT, R0, R10, RZ, 0x1c1f ;  /* 0x001c1fff0a007589 */ /* 0x00072400000e0000 */
.L_x_156:
[----:B------:R-:W-:Y:S01]  /*4260*/  BSSY B0, `(.L_x_60) ;  /* 0x0000011000007945 */ /* 0x000fe20003800000 */
[----:B------:R-:W-:Y:S05]  /*4270*/  @!P6 BRA `(.L_x_61) ;  /* 0x000000f00000e947 */ /* 0x000fea0003800000 */
[-C--:B----4-:R-:W-:Y:S02]  /*4280*/  LEA R8, P6, R204, R0.reuse, 0x1 ;  /* 0x00000000cc087211 */ /* 0x090fe400078c08ff */
[----:B------:R-:W-:Y:S02]  /*4290*/  SHF.R.S32.HI R14, RZ, 0x1f, R204 ;  /* 0x0000001fff0e7819 */ /* 0x000fe400000114cc */
[----:B------:R-:W-:Y:S02]  /*42a0*/  LEA R6, P5, R236, R0, 0x1 ;  /* 0x00000000ec067211 */ /* 0x000fe400078a08ff */
[----:B------:R-:W-:Y:S02]  /*42b0*/  SHF.R.S32.HI R13, RZ, 0x1f, R236 ;  /* 0x0000001fff0d7819 */ /* 0x000fe400000114ec */
[----:B------:R-:W-:-:S02]  /*42c0*/  SHF.R.S32.HI R12, RZ, 0x1f, R237 ;  /* 0x0000001fff0c7819 */ /* 0x000fc400000114ed */
[C---:B------:R-:W-:Y:S02]  /*42d0*/  LEA R2, P0, R237.reuse, R0, 0x1 ;  /* 0x00000000ed027211 */ /* 0x040fe400078008ff */
[-C--:B--2---:R-:W-:Y:S02]  /*42e0*/  LEA.HI.X R9, R204, R4.reuse, R14, 0x1, P6 ;  /* 0x00000004cc097211 */ /* 0x084fe400030f0c0e */
[-C--:B------:R-:W-:Y:S02]  /*42f0*/  LEA.HI.X R7, R236, R4.reuse, R13, 0x1, P5 ;  /* 0x00000004ec077211 */ /* 0x080fe400028f0c0d */
[----:B------:R-:W-:Y:S01]  /*4300*/  LEA.HI.X R3, R237, R4, R12, 0x1, P0 ;  /* 0x00000004ed037211 */ /* 0x000fe200000f0c0c */
[----:B------:R-:W-:Y:S01]  /*4310*/  @!PT LDS RZ, [RZ] ;  /* 0x00000000fffff984 */ /* 0x000fe20000000800 */
[----:B------:R-:W-:Y:S01]  /*4320*/  @!PT LDS RZ, [RZ] ;  /* 0x00000000fffff984 */ /* 0x000fe20000000800 */
[----:B------:R-:W-:Y:S01]  /*4330*/  @!PT LDS RZ, [RZ] ;  /* 0x00000000fffff984 */ /* 0x000fe20000000800 */
[----:B------:R2:W-:Y:S04]  /*4340*/  LDGSTS.E.BYPASS.LTC128B.128 [R192+0x3c80], [R8.64], !P4 ;  /* 0x03c8000008c07fae */ /* 0x0005e8000e101d46 */
[----:B------:R2:W-:Y:S04]  /*4350*/  LDGSTS.E.BYPASS.LTC128B.128 [R192+0x4880], [R6.64], !P3 ;  /* 0x0488000006c07fae */ /* 0x0005e8000d901d46 */
[----:B------:R2:W-:Y:S02]  /*4360*/  LDGSTS.E.BYPASS.LTC128B.128 [R192+0x5480], [R2.64], !P2 ;  /* 0x0548000002c07fae */ /* 0x0005e4000d101d46 */
.L_x_61:
[----:B------:R-:W-:Y:S05]  /*4370*/  BSYNC B0 ;  /* 0x0000000000007941 */ /* 0x000fea0003800000 */
.L_x_60:
[----:B------:R-:W-:Y:S01]  /*4380*/  ISETP.GE.AND P0, PT, R11, 0x21, PT ;  /* 0x000000210b00780c */ /* 0x000fe20003f06270 */
[----:B------:R-:W-:Y:S06]  /*4390*/  BRA.DIV ~URZ, `(.L_x_62) ;  /* 0x0000a3627f007947 */ /* 0x000fec000b800000 */
[----:B--2---:R2:W1:Y:S04]  /*43a0*/  SHFL.IDX PT, R4, R5, 0x1, 0x1c1f ;  /* 0x003c1f0005047f89 */ /* 0x00446800000e0000 */
[----:B----4-:R2:W4:Y:S02]  /*43b0*/  SHFL.IDX PT, R0, R10, 0x1, 0x1c1f ;  /* 0x003c1f000a007f89 */ /* 0x01052400000e0000 */
.L_x_157:
[----:B------:R-:W-:Y:S05]  /*43c0*/  @!P0 BRA `(.L_x_57) ;  /* 0x000000f000008947 */ /* 0x000fea0003800000 */
[----:B----4-:R-:W-:Y:S02]  /*43d0*/  LEA R8, P6, R204, R0, 0x1 ;  /* 0x00000000cc087211 */ /* 0x010fe400078c08ff */
[----:B------:R-:W-:-:S02]  /*43e0*/  SHF.R.S32.HI R11, RZ, 0x1f, R204 ;  /* 0x0000001fff0b7819 */ /* 0x000fc400000114cc */
[-C--:B------:R-:W-:Y:S02]  /*43f0*/  LEA R6, P5, R236, R0.reuse, 0x1 ;  /* 0x00000000ec067211 */ /* 0x080fe400078a08ff */
[----:B--23--:R-:W-:Y:S02]  /*4400*/  SHF.R.S32.HI R10, RZ, 0x1f, R236 ;  /* 0x0000001fff0a7819 */ /* 0x00cfe400000114ec */
[----:B-1----:R-:W-:Y:S02]  /*4410*/  SHF.R.S32.HI R5, RZ, 0x1f, R237 ;  /* 0x0000001fff057819 */ /* 0x002fe400000114ed */
[----:B------:R-:W-:Y:S02]  /*4420*/  LEA R2, P0, R237, R0, 0x1 ;  /* 0x00000000ed027211 */ /* 0x000fe400078008ff */
[-C--:B------:R-:W-:Y:S02]  /*4430*/  LEA.HI.X R9, R204, R4.reuse, R11, 0x1, P6 ;  /* 0x00000004cc097211 */ /* 0x080fe400030f0c0b */
[----:B------:R-:W-:-:S02]  /*4440*/  LEA.HI.X R7, R236, R4, R10, 0x1, P5 ;  /* 0x00000004ec077211 */ /* 0x000fc400028f0c0a */
[----:B------:R-:W-:Y:S01]  /*4450*/  LEA.HI.X R3, R237, R4, R5, 0x1, P0 ;  /* 0x00000004ed037211 */ /* 0x000fe200000f0c05 */
[----:B------:R-:W-:Y:S01]  /*4460*/  @!PT LDS RZ, [RZ] ;  /* 0x00000000fffff984 */ /* 0x000fe20000000800 */
[----:B------:R-:W-:Y:S01]  /*4470*/  @!PT LDS RZ, [RZ] ;  /* 0x00000000fffff984 */ /* 0x000fe20000000800 */
[----:B------:R-:W-:Y:S01]  /*4480*/  @!PT LDS RZ, [RZ] ;  /* 0x00000000fffff984 */ /* 0x000fe20000000800 */
[----:B------:R1:W-:Y:S04]  /*4490*/  LDGSTS.E.BYPASS.LTC128B.128 [R192+0x4480], [R8.64], !P4 ;  /* 0x0448000008c07fae */ /* 0x0003e8000e101d46 */
[----:B------:R1:W-:Y:S04]  /*44a0*/  LDGSTS.E.BYPASS.LTC128B.128 [R192+0x5080], [R6.64], !P3 ;  /* 0x0508000006c07fae */ /* 0x0003e8000d901d46 */
[----:B------:R1:W-:Y:S02]  /*44b0*/  LDGSTS.E.BYPASS.LTC128B.128 [R192+0x5c80], [R2.64], !P2 ;  /* 0x05c8000002c07fae */ /* 0x0003e4000d101d46 */
.L_x_57:
[----:B--234-:R-:W-:Y:S05]  /*44c0*/  BSYNC B1 ;  /* 0x0000000000017941 */ /* 0x01cfea0003800000 */
.L_x_56:
[----:B-1----:R-:W2:Y:S04]  /*44d0*/  LDL R0, [R1+0x4c] ;  /* 0x00004c0001007983 */ /* 0x002ea80000100800 */
[----:B------:R-:W0:Y:S01]  /*44e0*/  LDGDEPBAR ;  /* 0x00000000000079af */ /* 0x000e220000000000 */
[----:B--2---:R-:W-:-:S05]  /*44f0*/  IMAD.IADD R0, R104, 0x1, -R0 ;  /* 0x0000000168007824 */ /* 0x004fca00078e0a00 */
[C---:B------:R-:W-:Y:S02]  /*4500*/  ISETP.GT.AND P0, PT, R0.reuse, 0x9, PT ;  /* 0x000000090000780c */ /* 0x040fe40003f04270 */
[C---:B------:R-:W-:Y:S02]  /*4510*/  ISETP.GT.AND P6, PT, R0.reuse, RZ, PT ;  /* 0x000000ff0000720c */ /* 0x040fe40003fc4270 */
[C---:B------:R-:W-:Y:S02]  /*4520*/  ISETP.GT.AND P5, PT, R0.reuse, 0x1, PT ;  /* 0x000000010000780c */ /* 0x040fe40003fa4270 */
[----:B------:R-:W-:Y:S02]  /*4530*/  ISETP.GT.AND P2, PT, R0, 0x8, PT ;  /* 0x000000080000780c */ /* 0x000fe40003f44270 */
[----:B------:R-:W-:Y:S02]  /*4540*/  FSEL R42, R89, -INF , P0 ;  /* 0xff800000592a7808 */ /* 0x000fe40000000000 */
[----:B------:R-:W-:-:S02]  /*4550*/  FSEL R30, R92, -INF , P0 ;  /* 0xff8000005c1e7808 */ /* 0x000fc40000000000 */
[----:B------:R-:W-:Y:S02]  /*4560*/  FSEL R22, R94, -INF , P0 ;  /* 0xff8000005e167808 */ /* 0x000fe40000000000 */
[----:B------:R-:W-:Y:S02]  /*4570*/  FSEL R13, R96, -INF , P0 ;  /* 0xff800000600d7808 */ /* 0x000fe40000000000 */
[----:B------:R-:W-:Y:S02]  /*4580*/  FSEL R34, R99, -INF , P6 ;  /* 0xff80000063227808 */ /* 0x000fe40003000000 */
[----:B------:R-:W-:Y:S02]  /*4590*/  FSEL R26, R101, -INF , P6 ;  /* 0xff800000651a7808 */ /* 0x000fe40003000000 */
        /* <DEDUP_REMOVED lines=10> */
[C---:B------:R-:W-:Y:S02]  /*4640*/  ISETP.GT.AND P0, PT, R0.reuse, 0x19, PT ;  /* 0x000000190000780c */ /* 0x040fe40003f04270 */
[C---:B------:R-:W-:Y:S02]  /*4650*/  ISETP.GT.AND P6, PT, R0.reuse, 0x10, PT ;  /* 0x000000100000780c */ /* 0x040fe40003fc4270 */
[C---:B------:R-:W-:Y:S02]  /*4660*/  ISETP.GT.AND P5, PT, R0.reuse, 0x11, PT ;  /* 0x000000110000780c */ /* 0x040fe40003fa4270 */
[----:B------:R-:W-:-:S02]  /*4670*/  ISETP.GT.AND P2, PT, R0, 0x18, PT ;  /* 0x000000180000780c */ /* 0x000fc40003f44270 */
        /* <DEDUP_REMOVED lines=16> */
[C---:B------:R-:W-:Y:S02]  /*4780*/  ISETP.GT.AND P6, PT, R0.reuse, 0x20, PT ;  /* 0x000000200000780c */ /* 0x040fe40003fc4270 */
[----:B------:R-:W-:-:S02]  /*4790*/  ISETP.GT.AND P5, PT, R0, 0x21, PT ;  /* 0x000000210000780c */ /* 0x000fc40003fa4270 */
[C---:B------:R-:W-:Y:S02]  /*47a0*/  ISETP.GT.AND P2, PT, R0.reuse, 0x28, PT ;  /* 0x000000280000780c */ /* 0x040fe40003f44270 */
[----:B------:R-:W-:Y:S02]  /*47b0*/  ISETP.GT.AND P0, PT, R0, 0x29, PT ;  /* 0x000000290000780c */ /* 0x000fe40003f04270 */
[----:B------:R-:W-:Y:S02]  /*47c0*/  FMNMX.FTZ R0, R10, R11, !PT ;  /* 0x0000000b0a007209 */ /* 0x000fe40007810000 */
[----:B------:R-:W-:Y:S02]  /*47d0*/  FMNMX.FTZ R2, R17, R18, !PT ;  /* 0x0000001211027209 */ /* 0x000fe40007810000 */
[----:B------:R-:W-:Y:S02]  /*47e0*/  FMNMX.FTZ R3, R26, R27, !PT ;  /* 0x0000001b1a037209 */ /* 0x000fe40007810000 */
[----:B------:R-:W-:-:S02]  /*47f0*/  FMNMX.FTZ R4, R34, R40, !PT ;  /* 0x0000002822047209 */ /* 0x000fc40007810000 */
[----:B------:R-:W-:Y:S02]  /*4800*/  FMNMX.FTZ R0, R12, R0, !PT ;  /* 0x000000000c007209 */ /* 0x000fe40007810000 */
[----:B------:R-:W-:Y:S02]  /*4810*/  FMNMX.FTZ R2, R21, R2, !PT ;  /* 0x0000000215027209 */ /* 0x000fe40007810000 */
        /* <DEDUP_REMOVED lines=18> */
[----:B------:R-:W-:Y:S02]  /*4940*/  FSEL R133, R51, -INF , P6 ;  /* 0xff80000033857808 */ /* 0x000fe40003000000 */
[----:B------:R-:W-:Y:S02]  /*4950*/  FSEL R131, R53, -INF , P6 ;  /* 0xff80000035837808 */ /* 0x000fe40003000000 */
[----:B------:R-:W-:Y:S02]  /*4960*/  FSEL R127, R55, -INF , P6 ;  /* 0xff800000377f7808 */ /* 0x000fe40003000000 */
[----:B------:R-:W-:-:S02]  /*4970*/  FSEL R123, R57, -INF , P6 ;  /* 0xff800000397b7808 */ /* 0x000fc40003000000 */
[----:B------:R-:W-:Y:S02]  /*4980*/  FMNMX.FTZ R0, R19, R0, !PT ;  /* 0x0000000013007209 */ /* 0x000fe40007810000 */
[----:B------:R-:W-:Y:S02]  /*4990*/  FMNMX.FTZ R2, R28, R2, !PT ;  /* 0x000000021c027209 */ /* 0x000fe40007810000 */
[----:B------:R-:W-:Y:S02]  /*49a0*/  FMNMX.FTZ R3, R35, R3, !PT ;  /* 0x0000000323037209 */ /* 0x000fe40007810000 */
[----:B------:R-:W-:Y:S02]  /*49b0*/  FMNMX.FTZ R4, R50, R4, !PT ;  /* 0x0000000432047209 */ /* 0x000fe40007810000 */
[----:B------:R-:W-:Y:S02]  /*49c0*/  FSEL R132, R49, -INF , P5 ;  /* 0xff80000031847808 */ /* 0x000fe40002800000 */
[----:B------:R-:W-:-:S02]  /*49d0*/  FSEL R129, R52, -INF , P5 ;  /* 0xff80000034817808 */ /* 0x000fc40002800000 */
[----:B------:R-:W-:Y:S02]  /*49e0*/  FSEL R125, R54, -INF , P5 ;  /* 0xff800000367d7808 */ /* 0x000fe40002800000 */
[----:B------:R-:W-:Y:S02]  /*49f0*/  FSEL R121, R56, -INF , P5 ;  /* 0xff80000038797808 */ /* 0x000fe40002800000 */
[----:B------:R-:W-:Y:S02]  /*4a00*/  FMNMX.FTZ R0, R123, R0, !PT ;  /* 0x000000007b007209 */ /* 0x000fe40007810000 */
[----:B------:R-:W-:Y:S02]  /*4a10*/  FMNMX.FTZ R2, R127, R2, !PT ;  /* 0x000000027f027209 */ /* 0x000fe40007810000 */
[----:B------:R-:W-:Y:S02]  /*4a20*/  FMNMX.FTZ R3, R131, R3, !PT ;  /* 0x0000000383037209 */ /* 0x000fe40007810000 */
[----:B------:R-:W-:-:S02]  /*4a30*/  FMNMX.FTZ R4, R133, R4, !PT ;  /* 0x0000000485047209 */ /* 0x000fc40007810000 */
[----:B------:R-:W-:Y:S02]  /*4a40*/  FSEL R130, R36, -INF , P2 ;  /* 0xff80000024827808 */ /* 0x000fe40001000000 */
[----:B------:R-:W-:Y:S02]  /*4a50*/  FSEL R126, R38, -INF , P2 ;  /* 0xff800000267e7808 */ /* 0x000fe40001000000 */
[----:B------:R-:W-:Y:S02]  /*4a60*/  FSEL R122, R46, -INF , P2 ;  /* 0xff8000002e7a7808 */ /* 0x000fe40001000000 */
[----:B------:R-:W-:Y:S02]  /*4a70*/  FSEL R105, R48, -INF , P2 ;  /* 0xff80000030697808 */ /* 0x000fe40001000000 */
        /* <DEDUP_REMOVED lines=12> */
[----:B------:R-:W-:Y:S02]  /*4b40*/  FMNMX.FTZ R0, R100, R0, !PT ;  /* 0x0000000064007209 */ /* 0x000fe40007810000 */
[----:B------:R-:W-:-:S02]  /*4b50*/  FMNMX.FTZ R5, R120, R2, !PT ;  /* 0x0000000278057209 */ /* 0x000fc40007810000 */
[----:B------:R-:W-:Y:S02]  /*4b60*/  FMNMX.FTZ R6, R124, R3, !PT ;  /* 0x000000037c067209 */ /* 0x000fe40007810000 */
[----:B------:R-:W-:Y:S01]  /*4b70*/  FMNMX.FTZ R7, R128, R4, !PT ;  /* 0x0000000480077209 */ /* 0x000fe20007810000 */
[----:B------:R-:W-:Y:S05]  /*4b80*/  BRA.DIV ~URZ, `(.L_x_63) ;  /* 0x00009c427f007947 */ /* 0x000fea000b800000 */
[----:B------:R1:W2:Y:S02]  /*4b90*/  SHFL.BFLY PT, R2, R0, 0x2, 0x1f ;  /* 0x0c401f0000027f89 */ /* 0x0002a400000e0000 */
.L_x_158:
[----:B--2---:R-:W-:Y:S01]  /*4ba0*/  FMNMX.FTZ R4, R0, R2, !PT ;  /* 0x0000000200047209 */ /* 0x004fe20007810000 */
[----:B------:R-:W-:Y:S05]  /*4bb0*/  BRA.DIV ~URZ, `(.L_x_64) ;  /* 0x00009c727f007947 */ /* 0x000fea000b800000 */
[----:B-1----:R-:W1:Y:S04]  /*4bc0*/  SHFL.BFLY PT, R0, R5, 0x2, 0x1f ;  /* 0x0c401f0005007f89 */ /* 0x002e6800000e0000 */
[----:B------:R-:W2:Y:S04]  /*4bd0*/  SHFL.BFLY PT, R2, R6, 0x2, 0x1f ;  /* 0x0c401f0006027f89 */ /* 0x000ea800000e0000 */
[----:B------:R-:W3:Y:S04]  /*4be0*/  SHFL.BFLY PT, R8, R7, 0x2, 0x1f ;  /* 0x0c401f0007087f89 */ /* 0x000ee800000e0000 */
[----:B------:R-:W4:Y:S01]  /*4bf0*/  SHFL.BFLY PT, R3, R4, 0x1, 0x1f ;  /* 0x0c201f0004037f89 */ /* 0x000f2200000e0000 */
[----:B-1----:R-:W-:-:S02]  /*4c00*/  FMNMX.FTZ R0, R5, R0, !PT ;  /* 0x0000000005007209 */ /* 0x002fc40007810000 */
[----:B--2---:R-:W-:-:S03]  /*4c10*/  FMNMX.FTZ R2, R6, R2, !PT ;  /* 0x0000000206027209 */ /* 0x004fc60007810000 */
[----:B------:R-:W1:Y:S01]  /*4c20*/  SHFL.BFLY PT, R5, R0, 0x1, 0x1f ;  /* 0x0c201f0000057f89 */ /* 0x000e6200000e0000 */
[----:B---3--:R-:W-:-:S03]  /*4c30*/  FMNMX.FTZ R7, R7, R8, !PT ;  /* 0x0000000807077209 */ /* 0x008fc60007810000 */
[----:B------:R-:W2:Y:S01]  /*4c40*/  SHFL.BFLY PT, R6, R2, 0x1, 0x1f ;  /* 0x0c201f0002067f89 */ /* 0x000ea200000e0000 */
[----:B----4-:R-:W-:-:S03]  /*4c50*/  FMNMX.FTZ R104, R4, R3, !PT ;  /* 0x0000000304687209 */ /* 0x010fc60007810000 */
[----:B------:R3:W4:Y:S01]  /*4c60*/  SHFL.BFLY PT, R9, R7, 0x1, 0x1f ;  /* 0x0c201f0007097f89 */ /* 0x00072200000e0000 */
[----:B-1----:R-:W-:Y:S02]  /*4c70*/  FMNMX.FTZ R103, R0, R5, !PT ;  /* 0x0000000500677209 */ /* 0x002fe40007810000 */
[----:B--2---:R-:W-:Y:S02]  /*4c80*/  FMNMX.FTZ R102, R2, R6, !PT ;  /* 0x0000000602667209 */ /* 0x004fe40007810000 */
.L_x_159:
[C---:B------:R-:W-:Y:S01]  /*4c90*/  FMUL.FTZ R0, R104.reuse, c[0x0][0x2d0] ;  /* 0x0000b40068007a20 */ /* 0x040fe20000410000 */
[----:B------:R-:W-:Y:S01]  /*4ca0*/  FSETP.NEU.FTZ.AND P0, PT, R104, -INF , PT ;  /* 0xff8000006800780b */ /* 0x000fe20003f1d000 */
[----:B------:R-:W-:Y:S01]  /*4cb0*/  FMUL.FTZ R3, R103, c[0x0][0x2d0] ;  /* 0x0000b40067037a20 */ /* 0x000fe20000410000 */
[----:B----4-:R-:W-:Y:S01]  /*4cc0*/  FMNMX.FTZ R101, R9, R7, !PT ;  /* 0x0000000709657209 */ /* 0x010fe20007810000 */
[----:B------:R-:W-:Y:S01]  /*4cd0*/  WARPSYNC 0xffffffff ;  /* 0xffffffff00007948 */ /* 0x000fe20003800000 */
[----:B------:R-:W-:Y:S01]  /*4ce0*/  FSEL R20, R0, RZ, P0 ;  /* 0x000000ff00147208 */ /* 0x000fe20000000000 */
[----:B------:R-:W-:Y:S01]  /*4cf0*/  LDSM.16.MT88.4 R36, [R107] ;  /* 0x000000006b24783b */ /* 0x000fe20000004200 */
[----:B------:R-:W-:-:S02]  /*4d00*/  FSETP.NEU.FTZ.AND P0, PT, R103, -INF , PT ;  /* 0xff8000006700780b */ /* 0x000fc40003f1d000 */
[----:B------:R-:W-:Y:S01]  /*4d10*/  IADD3 R209, R209, -0x2, RZ ;  /* 0xfffffffed1d17810 */ /* 0x000fe20007ffe0ff */
[--C-:B------:R-:W-:Y:S01]  /*4d20*/  FFMA.FTZ R0, R10, c[0x0][0x2d0], -R20.reuse ;  /* 0x0000b4000a007a23 */ /* 0x100fe20000010814 */
[----:B------:R-:W-:Y:S01]  /*4d30*/  FSEL R3, R3, RZ, P0 ;  /* 0x000000ff03037208 */ /* 0x000fe20000000000 */
[----:B------:R-:W-:Y:S01]  /*4d40*/  FFMA.FTZ R2, R16, c[0x0][0x2d0], -R20 ;  /* 0x0000b40010027a23 */ /* 0x000fe20000010814 */
[----:B------:R-:W-:Y:S01]  /*4d50*/  FSETP.NEU.FTZ.AND P0, PT, R102, -INF , PT ;  /* 0xff8000006600780b */ /* 0x000fe20003f1d000 */
[----:B------:R1:W-:Y:S01]  /*4d60*/  MUFU.EX2 R147, R0 ;  /* 0x0000000000937308 */ /* 0x0003e20000000800 */
[----:B------:R-:W-:Y:S01]  /*4d70*/  LDSM.16.MT88.4 R60, [R180+0xc00] ;  /* 0x000c0000b43c783b */ /* 0x000fe20000004200 */
[----:B------:R-:W-:-:S03]  /*4d80*/  FFMA.FTZ R4, R25, c[0x0][0x2d0], -R3 ;  /* 0x0000b40019047a23 */ /* 0x000fc60000010803 */
[----:B------:R-:W-:Y:S03]  /*4d90*/  LDSM.16.MT88.4 R56, [R107+0x1800] ;  /* 0x001800006b38783b */ /* 0x000fe60000004200 */
[----:B------:R2:W-:Y:S01]  /*4da0*/  MUFU.EX2 R223, R2 ;  /* 0x0000000200df7308 */ /* 0x0005e20000000800 */
[----:B------:R-:W4:Y:S04]  /*4db0*/  LDSM.16.MT88.4 R52, [R180+0x1800] ;  /* 0x00180000b434783b */ /* 0x000f280000004200 */
[----:B------:R-:W5:Y:S01]  /*4dc0*/  LDSM.16.MT88.4 R64, [R107+0xc00] ;  /* 0x000c00006b40783b */ /* 0x000f620000004200 */
[----:B-1----:R-:W-:Y:S02]  /*4dd0*/  FFMA.FTZ R0, R11, c[0x0][0x2d0], -R20 ;  /* 0x0000b4000b007a23 */ /* 0x002fe40000010814 */
[----:B------:R1:W-:Y:S01]  /*4de0*/  MUFU.EX2 R218, R4 ;  /* 0x0000000400da7308 */ /* 0x0003e20000000800 */
[----:B------:R-:W3:Y:S04]  /*4df0*/  LDSM.16.MT88.4 R68, [R180] ;  /* 0x00000000b444783b */ /* 0x000ee80000004200 */
[----:B------:R-:W-:Y:S01]  /*4e00*/  LDSM.16.MT88.4 R136, [R107+0x800] ;  /* 0x000800006b88783b */ /* 0x000fe20000004200 */
[----:B--2---:R-:W-:-:S02]  /*4e10*/  FMUL.FTZ R2, R102, c[0x0][0x2d0] ;  /* 0x0000b40066027a20 */ /* 0x004fc40000410000 */
[----:B------:R2:W2:Y:S01]  /*4e20*/  MUFU.EX2 R146, R0 ;  /* 0x0000000000927308 */ /* 0x0004a20000000800 */
[----:B------:R-:W-:Y:S02]  /*4e30*/  LDSM.16.MT88.4 R152, [R107+0x1400] ;  /* 0x001400006b98783b */ /* 0x000fe40000004200 */
[----:B------:R-:W-:Y:S02]  /*4e40*/  FSEL R2, R2, RZ, P0 ;  /* 0x000000ff02027208 */ /* 0x000fe40000000000 */
[----:B------:R-:W-:-:S03]  /*4e50*/  FSETP.NEU.FTZ.AND P0, PT, R101, -INF , PT ;  /* 0xff8000006500780b */ /* 0x000fc60003f1d000 */
[----:B-1----:R-:W-:-:S04]  /*4e60*/  FFMA.FTZ R4, R33, c[0x0][0x2d0], -R2 ;  /* 0x0000b40021047a23 */ /* 0x002fc80000010802 */
[----:B------:R1:W-:Y:S01]  /*4e70*/  MUFU.EX2 R211, R4 ;  /* 0x0000000400d37308 */ /* 0x0003e20000000800 */
[----:B--2---:R-:W-:Y:S01]  /*4e80*/  FFMA.FTZ R0, R12, c[0x0][0x2d0], -R20 ;  /* 0x0000b4000c007a23 */ /* 0x004fe20000010814 */
[----:B------:R-:W-:-:S06]  /*4e90*/  F2FP.BF16.PACK_AB R16, R146, R147 ;  /* 0x000000939210723e */ /* 0x000fcc00000010ff */
[----:B------:R2:W-:Y:S01]  /*4ea0*/  MUFU.EX2 R194, R0 ;  /* 0x0000000000c27308 */ /* 0x0005e20000000800 */
[----:B-1----:R-:W-:-:S07]  /*4eb0*/  FFMA.FTZ R4, R35, c[0x0][0x2d0], -R2 ;  /* 0x0000b40023047a23 */ /* 0x002fce0000010802 */
[----:B------:R-:W1:Y:S01]  /*4ec0*/  MUFU.EX2 R213, R4 ;  /* 0x0000000400d57308 */ /* 0x000e620000000800 */
[----:B--2---:R-:W-:-:S07]  /*4ed0*/  FFMA.FTZ R0, R13, c[0x0][0x2d0], -R20 ;  /* 0x0000b4000d007a23 */ /* 0x004fce0000010814 */
[----:B------:R2:W-:Y:S01]  /*4ee0*/  MUFU.EX2 R220, R0 ;  /* 0x0000000000dc7308 */ /* 0x0005e20000000800 */
[----:B-1----:R-:W-:Y:S01]  /*4ef0*/  F2FP.BF16.PACK_AB R6, R213, R211 ;  /* 0x000000d3d506723e */ /* 0x002fe200000010ff */
[----:B--2---:R-:W-:-:S06]  /*4f00*/  FFMA.FTZ R0, R14, c[0x0][0x2d0], -R20 ;  /* 0x0000b4000e007a23 */ /* 0x004fcc0000010814 */
[----:B------:R1:W-:Y:S02]  /*4f10*/  MUFU.EX2 R221, R0 ;  /* 0x0000000000dd7308 */ /* 0x0003e40000000800 */
[----:B-1----:R-:W-:-:S06]  /*4f20*/  FFMA.FTZ R0, R15, c[0x0][0x2d0], -R20 ;  /* 0x0000b4000f007a23 */ /* 0x002fcc0000010814 */
[----:B------:R1:W2:Y:S02]  /*4f30*/  MUFU.EX2 R222, R0 ;  /* 0x0000000000de7308 */ /* 0x0002a40000000800 */
[----:B-1----:R-:W-:Y:S01]  /*4f40*/  FFMA.FTZ R0, R19, c[0x0][0x2d0], -R20 ;  /* 0x0000b40013007a23 */ /* 0x002fe20000010814 */
[----:B--2---:R-:W-:-:S05]  /*4f50*/  F2FP.BF16.PACK_AB R8, R222, R221 ;  /* 0x000000ddde08723e */ /* 0x004fca00000010ff */
[----:B------:R1:W2:Y:S02]  /*4f60*/  MUFU.EX2 R224, R0 ;  /* 0x0000000000e07308 */ /* 0x0002a40000000800 */
[----:B-1----:R-:W-:Y:S01]  /*4f70*/  FFMA.FTZ R0, R17, c[0x0][0x2d0], -R3 ;  /* 0x0000b40011007a23 */ /* 0x002fe20000010803 */
[----:B--2---:R-:W-:-:S05]  /*4f80*/  F2FP.BF16.PACK_AB R10, R224, R223 ;  /* 0x000000dfe00a723e */ /* 0x004fca00000010ff */
[----:B------:R1:W-:Y:S02]  /*4f90*/  MUFU.EX2 R145, R0 ;  /* 0x0000000000917308 */ /* 0x0003e40000000800 */
[----:B-1----:R-:W-:Y:S01]  /*4fa0*/  FFMA.FTZ R0, R18, c[0x0][0x2d0], -R3 ;  /* 0x0000b40012007a23 */ /* 0x002fe20000010803 */
[----:B------:R-:W-:-:S05]  /*4fb0*/  F2FP.BF16.PACK_AB R18, R220, R194 ;  /* 0x000000c2dc12723e */ /* 0x000fca00000010ff */
[----:B------:R1:W2:Y:S02]  /*4fc0*/  MUFU.EX2 R144, R0 ;  /* 0x0000000000907308 */ /* 0x0002a40000000800 */
[----:B-1----:R-:W-:Y:S01]  /*4fd0*/  FFMA.FTZ R0, R21, c[0x0][0x2d0], -R3 ;  /* 0x0000b40015007a23 */ /* 0x002fe20000010803 */
[----:B--2---:R-:W-:-:S05]  /*4fe0*/  F2FP.BF16.PACK_AB R17, R144, R145 ;  /* 0x000000919011723e */ /* 0x004fca00000010ff */
[----:B------:R1:W-:Y:S02]  /*4ff0*/  MUFU.EX2 R193, R0 ;  /* 0x0000000000c17308 */ /* 0x0003e40000000800 */
[----:B-1----:R-:W-:-:S06]  /*5000*/  FFMA.FTZ R0, R22, c[0x0][0x2d0], -R3 ;  /* 0x0000b40016007a23 */ /* 0x002fcc0000010803 */
[----:B------:R1:W2:Y:S02]  /*5010*/  MUFU.EX2 R215, R0 ;  /* 0x0000000000d77308 */ /* 0x0002a40000000800 */
[----:B-1----:R-:W-:Y:S01]  /*5020*/  FFMA.FTZ R0, R23, c[0x0][0x2d0], -R3 ;  /* 0x0000b40017007a23 */ /* 0x002fe20000010803 */
[----:B--2---:R-:W-:-:S05]  /*5030*/  F2FP.BF16.PACK_AB R19, R215, R193 ;  /* 0x000000c1d713723e */ /* 0x004fca00000010ff */
[----:B------:R1:W-:Y:S02]  /*5040*/  MUFU.EX2 R216, R0 ;  /* 0x0000000000d87308 */ /* 0x0003e40000000800 */
[C---:B----4-:R-:W-:Y:S08]  /*5050*/  HMMA.16816.F32.BF16 R76, R16.reuse, R52, RZ ;  /* 0x00000034104c723c */ /* 0x050ff000000418ff */
[----:B-----5:R-:W-:Y:S01]  /*5060*/  HMMA.16816.F32.BF16 R112, R16, R64, RZ ;  /* 0x000000401070723c */ /* 0x020fe200000418ff */
[----:B-1----:R-:W-:-:S04]  /*5070*/  FFMA.FTZ R0, R24, c[0x0][0x2d0], -R3 ;  /* 0x0000b40018007a23 */ /* 0x002fc80000010803 */
[----:B------:R1:W2:Y:S03]  /*5080*/  MUFU.EX2 R217, R0 ;  /* 0x0000000000d97308 */ /* 0x0002a60000000800 */
[C---:B---3--:R-:W-:Y:S08]  /*5090*/  HMMA.16816.F32.BF16 R116, R16.reuse, R68, RZ ;  /* 0x000000441074723c */ /* 0x048ff000000418ff */
[----:B------:R-:W-:Y:S01]  /*50a0*/  HMMA.16816.F32.BF16 R108, R16, R60, RZ ;  /* 0x0000003c106c723c */ /* 0x000fe200000418ff */
[----:B-1----:R-:W-:Y:S01]  /*50b0*/  FFMA.FTZ R0, R28, c[0x0][0x2d0], -R3 ;  /* 0x0000b4001c007a23 */ /* 0x002fe20000010803 */
[----:B--2---:R-:W-:-:S06]  /*50c0*/  F2FP.BF16.PACK_AB R9, R217, R216 ;  /* 0x000000d8d909723e */ /* 0x004fcc00000010ff */
[----:B------:R-:W-:Y:S01]  /*50d0*/  HMMA.16816.F32.BF16 R96, R16, R56, RZ ;  /* 0x000000381060723c */ /* 0x000fe200000418ff */
        /* <DEDUP_REMOVED lines=9> */
[----:B-1----:R-:W-:-:S06]  /*5170*/  FFMA.FTZ R0, R30, c[0x0][0x2d0], -R2 ;  /* 0x0000b4001e007a23 */ /* 0x002fcc0000010802 */
[----:B------:R1:W2:Y:S02]  /*5180*/  MUFU.EX2 R207, R0 ;  /* 0x0000000000cf7308 */ /* 0x0002a40000000800 */
[--C-:B-1----:R-:W-:Y:S01]  /*5190*/  FFMA.FTZ R0, R31, c[0x0][0x2d0], -R2.reuse ;  /* 0x0000b4001f007a23 */ /* 0x102fe20000010802 */
[----:B--2---:R-:W-:Y:S01]  /*51a0*/  F2FP.BF16.PACK_AB R14, R207, R206 ;  /* 0x000000cecf0e723e */ /* 0x004fe200000010ff */
[----:B------:R-:W1:Y:S04]  /*51b0*/  LDSM.16.MT88.4 R28, [R107+0x400] ;  /* 0x000400006b1c783b */ /* 0x000e680000004200 */
[----:B------:R2:W-:Y:S02]  /*51c0*/  MUFU.EX2 R208, R0 ;  /* 0x0000000000d07308 */ /* 0x0005e40000000800 */
[----:B--2---:R-:W-:-:S06]  /*51d0*/  FFMA.FTZ R0, R32, c[0x0][0x2d0], -R2 ;  /* 0x0000b40020007a23 */ /* 0x004fcc0000010802 */
[----:B------:R2:W-:Y:S02]  /*51e0*/  MUFU.EX2 R210, R0 ;  /* 0x0000000000d27308 */ /* 0x0005e40000000800 */
[----:B--2---:R-:W-:-:S05]  /*51f0*/  FMUL.FTZ R0, R101, c[0x0][0x2d0] ;  /* 0x0000b40065007a20 */ /* 0x004fca0000410000 */
[----:B------:R-:W-:Y:S02]  /*5200*/  FSEL R0, R0, RZ, P0 ;  /* 0x000000ff00007208 */ /* 0x000fe40000000000 */
[----:B------:R-:W-:-:S03]  /*5210*/  ISETP.GE.AND P0, PT, R209, R239, PT ;  /* 0x000000efd100720c */ /* 0x000fc60003f06270 */
[--C-:B------:R-:W-:Y:S02]  /*5220*/  FFMA.FTZ R4, R34, c[0x0][0x2d0], -R0.reuse ;  /* 0x0000b40022047a23 */ /* 0x100fe40000010800 */
[----:B------:R-:W-:Y:S02]  /*5230*/  HMMA.16816.F32.BF16 R32, R16, R36, RZ ;  /* 0x000000241020723c */ /* 0x000fe400000418ff */
[----:B------:R2:W-:Y:S02]  /*5240*/  MUFU.EX2 R197, R4 ;  /* 0x0000000400c57308 */ /* 0x0005e40000000800 */
[----:B--2---:R-:W-:-:S06]  /*5250*/  FFMA.FTZ R4, R40, c[0x0][0x2d0], -R0 ;  /* 0x0000b40028047a23 */ /* 0x004fcc0000010800 */
[----:B------:R2:W3:Y:S11]  /*5260*/  MUFU.EX2 R195, R4 ;  /* 0x0000000400c37308 */ /* 0x0004f60000000800 */
[----:B------:R-:W-:Y:S03]  /*5270*/  @!UPT UIADD3 URZ, URZ, URZ, URZ ;  /* 0x0000003f3f3ff290 */ /* 0x000fe6000fffe03f */
[----:B-1----:R-:W-:Y:S01]  /*5280*/  HMMA.16816.F32.BF16 R148, R8, R28, R32 ;  /* 0x0000001c0894723c */ /* 0x002fe20000041820 */
[----:B------:R-:W1:Y:S01]  /*5290*/  LDSM.16.MT88.4 R32, [R180+0x400] ;  /* 0x00040000b420783b */ /* 0x000e620000004200 */
[----:B--2---:R-:W-:Y:S01]  /*52a0*/  FFMA.FTZ R4, R41, c[0x0][0x2d0], -R0 ;  /* 0x0000b40029047a23 */ /* 0x004fe20000010800 */
[----:B---3--:R-:W-:-:S03]  /*52b0*/  F2FP.BF16.PACK_AB R13, R195, R197 ;  /* 0x000000c5c30d723e */ /* 0x008fc600000010ff */
[----:B------:R2:W-:Y:S02]  /*52c0*/  MUFU.EX2 R196, R4 ;  /* 0x0000000400c47308 */ /* 0x0005e40000000800 */
[----:B--2---:R-:W-:-:S06]  /*52d0*/  FFMA.FTZ R4, R42, c[0x0][0x2d0], -R0 ;  /* 0x0000b4002a047a23 */ /* 0x004fcc0000010800 */
[----:B------:R2:W3:Y:S01]  /*52e0*/  MUFU.EX2 R198, R4 ;  /* 0x0000000400c67308 */ /* 0x0004e20000000800 */
[----:B-1----:R-:W-:Y:S01]  /*52f0*/  HMMA.16816.F32.BF16 R116, R8, R32, R116 ;  /* 0x000000200874723c */ /* 0x002fe20000041874 */
[--C-:B--2---:R-:W-:Y:S01]  /*5300*/  FFMA.FTZ R4, R43, c[0x0][0x2d0], -R0.reuse ;  /* 0x0000b4002b047a23 */ /* 0x104fe20000010800 */
[----:B---3--:R-:W-:Y:S01]  /*5310*/  F2FP.BF16.PACK_AB R15, R198, R196 ;  /* 0x000000c4c60f723e */ /* 0x008fe200000010ff */
[----:B------:R-:W-:Y:S04]  /*5320*/  LDSM.16.MT88.4 R40, [R180+0x1c00] ;  /* 0x001c0000b428783b */ /* 0x000fe80000004200 */
[----:B------:R1:W-:Y:S02]  /*5330*/  MUFU.EX2 R199, R4 ;  /* 0x0000000400c77308 */ /* 0x0003e40000000800 */
[C---:B------:R-:W-:Y:S08]  /*5340*/  HMMA.16816.F32.BF16 R24, R12.reuse, R36, RZ ;  /* 0x000000240c18723c */ /* 0x040ff000000418ff */
[----:B------:R-:W-:Y:S01]  /*5350*/  HMMA.16816.F32.BF16 R84, R12, R60, RZ ;  /* 0x0000003c0c54723c */ /* 0x000fe200000418ff */
[----:B-1----:R-:W-:-:S04]  /*5360*/  FFMA.FTZ R4, R44, c[0x0][0x2d0], -R0 ;  /* 0x0000b4002c047a23 */ /* 0x002fc80000010800 */
[----:B------:R1:W2:Y:S03]  /*5370*/  MUFU.EX2 R202, R4 ;  /* 0x0000000400ca7308 */ /* 0x0002a60000000800 */
[C---:B------:R-:W-:Y:S08]  /*5380*/  HMMA.16816.F32.BF16 R80, R12.reuse, R56, RZ ;  /* 0x000000380c50723c */ /* 0x040ff000000418ff */
[C---:B------:R-:W-:Y:S01]  /*5390*/  HMMA.16816.F32.BF16 R88, R12.reuse, R64, RZ ;  /* 0x000000400c58723c */ /* 0x040fe200000418ff */
[--C-:B-1----:R-:W-:Y:S01]  /*53a0*/  FFMA.FTZ R4, R45, c[0x0][0x2d0], -R0.reuse ;  /* 0x0000b4002d047a23 */ /* 0x102fe20000010800 */
[----:B--2---:R-:W-:Y:S01]  /*53b0*/  F2FP.BF16.PACK_AB R5, R202, R199 ;  /* 0x000000c7ca05723e */ /* 0x004fe200000010ff */
[----:B------:R-:W1:Y:S05]  /*53c0*/  LDSM.16.MT88.4 R44, [R107+0x1c00] ;  /* 0x001c00006b2c783b */ /* 0x000e6a0000004200 */
[C---:B------:R-:W-:Y:S01]  /*53d0*/  HMMA.16816.F32.BF16 R72, R12.reuse, R52, RZ ;  /* 0x000000340c48723c */ /* 0x040fe200000418ff */
[----:B------:R2:W-:Y:S07]  /*53e0*/  MUFU.EX2 R205, R4 ;  /* 0x0000000400cd7308 */ /* 0x0005ee0000000800 */
[----:B------:R-:W-:Y:S01]  /*53f0*/  HMMA.16816.F32.BF16 R92, R12, R68, RZ ;  /* 0x000000440c5c723c */ /* 0x000fe200000418ff */
[----:B--2---:R-:W-:-:S02]  /*5400*/  FFMA.FTZ R4, R50, c[0x0][0x2d0], -R0 ;  /* 0x0000b40032047a23 */ /* 0x004fc40000010800 */
[----:B------:R-:W2:Y:S02]  /*5410*/  LDSM.16.MT88.4 R48, [R180+0x1000] ;  /* 0x00100000b430783b */ /* 0x000ea40000004200 */
[----:B------:R3:W4:Y:S02]  /*5420*/  MUFU.EX2 R203, R4 ;  /* 0x0000000400cb7308 */ /* 0x0007240000000800 */
[----:B---3--:R-:W-:Y:S02]  /*5430*/  F2FP.BF16.PACK_AB R4, R210, R208 ;  /* 0x000000d0d204723e */ /* 0x008fe400000010ff */
[----:B----4-:R-:W-:Y:S01]  /*5440*/  F2FP.BF16.PACK_AB R7, R203, R205 ;  /* 0x000000cdcb07723e */ /* 0x010fe200000010ff */
[----:B-1----:R-:W-:Y:S08]  /*5450*/  HMMA.16816.F32.BF16 R160, R8, R44, R96 ;  /* 0x0000002c08a0723c */ /* 0x002ff00000041860 */
[C---:B------:R-:W-:Y:S01]  /*5460*/  HMMA.16816.F32.BF16 R156, R4.reuse, R28, R24 ;  /* 0x0000001c049c723c */ /* 0x040fe20000041818 */
[----:B------:R-:W1:Y:S07]  /*5470*/  LDSM.16.MT88.4 R24, [R107+0x1000] ;  /* 0x001000006b18783b */ /* 0x000e6e0000004200 */
[C---:B------:R-:W-:Y:S08]  /*5480*/  HMMA.16816.F32.BF16 R172, R4.reuse, R44, R80 ;  /* 0x0000002c04ac723c */ /* 0x040ff00000041850 */
[----:B--2---:R-:W-:Y:S08]  /*5490*/  HMMA.16816.F32.BF16 R176, R4, R48, R84 ;  /* 0x0000003004b0723c */ /* 0x004ff00000041854 */
[----:B------:R-:W-:Y:S08]  /*54a0*/  HMMA.16816.F32.BF16 R84, R8, R40, R76 ;  /* 0x000000280854723c */ /* 0x000ff0000004184c */
[-C--:B------:R-:W-:Y:S08]  /*54b0*/  HMMA.16816.F32.BF16 R80, R16, R38.reuse, RZ ;  /* 0x000000261050723c */ /* 0x080ff000000418ff */
[----:B------:R-:W-:Y:S08]  /*54c0*/  HMMA.16816.F32.BF16 R76, R12, R38, RZ ;  /* 0x000000260c4c723c */ /* 0x000ff000000418ff */
[-C--:B------:R-:W-:Y:S08]  /*54d0*/  HMMA.16816.F32.BF16 R36, R16, R66.reuse, RZ ;  /* 0x000000421024723c */ /* 0x080ff000000418ff */
[----:B------:R-:W-:Y:S08]  /*54e0*/  HMMA.16816.F32.BF16 R64, R12, R66, RZ ;  /* 0x000000420c40723c */ /* 0x000ff000000418ff */
[----:B------:R-:W-:Y:S08]  /*54f0*/  HMMA.16816.F32.BF16 R168, R4, R40, R72 ;  /* 0x0000002804a8723c */ /* 0x000ff00000041848 */
[-C--:B-1----:R-:W-:Y:S08]  /*5500*/  HMMA.16816.F32.BF16 R112, R8, R24.reuse, R112 ;  /* 0x000000180870723c */ /* 0x082ff00000041870 */
[----:B------:R-:W-:Y:S08]  /*5510*/  HMMA.16816.F32.BF16 R88, R4, R24, R88 ;  /* 0x000000180458723c */ /* 0x000ff00000041858 */
[----:B------:R-:W-:Y:S08]  /*5520*/  HMMA.16816.F32.BF16 R72, R16, R70, RZ ;  /* 0x000000461048723c */ /* 0x000ff000000418ff */
[-C--:B------:R-:W-:Y:S08]  /*5530*/  HMMA.16816.F32.BF16 R80, R8, R30.reuse, R80 ;  /* 0x0000001e0850723c */ /* 0x080ff00000041850 */
[----:B------:R-:W-:Y:S08]  /*5540*/  HMMA.16816.F32.BF16 R76, R4, R30, R76 ;  /* 0x0000001e044c723c */ /* 0x000ff0000004184c */
[-C--:B------:R-:W-:Y:S08]  /*5550*/  HMMA.16816.F32.BF16 R36, R8, R26.reuse, R36 ;  /* 0x0000001a0824723c */ /* 0x080ff00000041824 */
[----:B------:R-:W-:Y:S08]  /*5560*/  HMMA.16816.F32.BF16 R64, R4, R26, R64 ;  /* 0x0000001a0440723c */ /* 0x000ff00000041840 */
[C---:B------:R-:W-:Y:S08]  /*5570*/  HMMA.16816.F32.BF16 R68, R12.reuse, R70, RZ ;  /* 0x000000460c44723c */ /* 0x040ff000000418ff */
[C---:B------:R-:W-:Y:S08]  /*5580*/  HMMA.16816.F32.BF16 R28, R12.reuse, R62, RZ ;  /* 0x0000003e0c1c723c */ /* 0x040ff000000418ff */
[C---:B------:R-:W-:Y:S08]  /*5590*/  HMMA.16816.F32.BF16 R24, R12.reuse, R58, RZ ;  /* 0x0000003a0c18723c */ /* 0x040ff000000418ff */
[----:B------:R-:W-:Y:S08]  /*55a0*/  HMMA.16816.F32.BF16 R12, R12, R54, RZ ;  /* 0x000000360c0c723c */ /* 0x000ff000000418ff */
[C---:B------:R-:W-:Y:S08]  /*55b0*/  HMMA.16816.F32.BF16 R60, R16.reuse, R62, RZ ;  /* 0x0000003e103c723c */ /* 0x040ff000000418ff */
[C---:B------:R-:W-:Y:S08]  /*55c0*/  HMMA.16816.F32.BF16 R56, R16.reuse, R58, RZ ;  /* 0x0000003a1038723c */ /* 0x040ff000000418ff */
[----:B------:R-:W-:Y:S08]  /*55d0*/  HMMA.16816.F32.BF16 R16, R16, R54, RZ ;  /* 0x000000361010723c */ /* 0x000ff000000418ff */
[C---:B------:R-:W-:Y:S08]  /*55e0*/  HMMA.16816.F32.BF16 R140, R4.reuse, R32, R92 ;  /* 0x00000020048c723c */ /* 0x040ff0000004185c */
[C---:B------:R-:W-:Y:S08]  /*55f0*/  HMMA.16816.F32.BF16 R68, R4.reuse, R34, R68 ;  /* 0x000000220444723c */ /* 0x040ff00000041844 */
[C---:B------:R-:W-:Y:S08]  /*5600*/  HMMA.16816.F32.BF16 R28, R4.reuse, R50, R28 ;  /* 0x00000032041c723c */ /* 0x040ff0000004181c */
[C---:B------:R-:W-:Y:S08]  /*5610*/  HMMA.16816.F32.BF16 R24, R4.reuse, R46, R24 ;  /* 0x0000002e0418723c */ /* 0x040ff00000041818 */
[-C--:B------:R-:W-:Y:S07]  /*5620*/  HMMA.16816.F32.BF16 R12, R4, R42.reuse, R12 ;  /* 0x0000002a040c723c */ /* 0x080fee000004180c */
[--C-:B------:R-:W-:Y:S01]  /*5630*/  FFMA.FTZ R4, R123, c[0x0][0x2d0], -R20.reuse ;  /* 0x0000b4007b047a23 */ /* 0x100fe20000010814 */
[C---:B------:R-:W-:Y:S03]  /*5640*/  HMMA.16816.F32.BF16 R16, R8.reuse, R42, R16 ;  /* 0x0000002a0810723c */ /* 0x040fe60000041810 */
[----:B------:R1:W-:Y:S05]  /*5650*/  MUFU.EX2 R42, R4 ;  /* 0x00000004002a7308 */ /* 0x0003ea0000000800 */
[C---:B------:R-:W-:Y:S08]  /*5660*/  HMMA.16816.F32.BF16 R72, R8.reuse, R34, R72 ;  /* 0x000000220848723c */ /* 0x040ff00000041848 */
[----:B------:R-:W-:Y:S01]  /*5670*/  HMMA.16816.F32.BF16 R164, R8, R48, R108 ;  /* 0x0000003008a4723c */ /* 0x000fe2000004186c */
[----:B-1----:R-:W-:-:S04]  /*5680*/  FFMA.FTZ R4, R121, c[0x0][0x2d0], -R20 ;  /* 0x0000b40079047a23 */ /* 0x002fc80000010814 */
[----:B------:R1:W2:Y:S03]  /*5690*/  MUFU.EX2 R43, R4 ;  /* 0x00000004002b7308 */ /* 0x0002a60000000800 */
[C---:B------:R-:W-:Y:S01]  /*56a0*/  HMMA.16816.F32.BF16 R32, R8.reuse, R50, R60 ;  /* 0x000000320820723c */ /* 0x040fe2000004183c */
[----:B------:R-:W3:Y:S07]  /*56b0*/  LDSM.16.MT88.4 R60, [R180+0x1400] ;  /* 0x00140000b43c783b */ /* 0x000eee0000004200 */
[----:B------:R-:W-:Y:S01]  /*56c0*/  HMMA.16816.F32.BF16 R56, R8, R46, R56 ;  /* 0x0000002e0838723c */ /* 0x000fe20000041838 */
[----:B-1----:R-:W-:Y:S01]  /*56d0*/  FFMA.FTZ R4, R105, c[0x0][0x2d0], -R20 ;  /* 0x0000b40069047a23 */ /* 0x002fe20000010814 */
[----:B--2---:R-:W-:-:S05]  /*56e0*/  F2FP.BF16.PACK_AB R96, R43, R42 ;  /* 0x0000002a2b60723e */ /* 0x004fca00000010ff */
[----:B------:R-:W-:Y:S01]  /*56f0*/  FADD.FTZ R8, R135, R134 ;  /* 0x0000008687087221 */ /* 0x000fe20000010000 */
        /* <DEDUP_REMOVED lines=10> */
[----:B------:R-:W-:-:S04]  /*57a0*/  FFMA.FTZ R3, R120, c[0x0][0x2d0], -R3 ;  /* 0x0000b40078037a23 */ /* 0x000fc80000010803 */
[----:B------:R1:W-:Y:S08]  /*57b0*/  MUFU.EX2 R41, R4 ;  /* 0x0000000400297308 */ /* 0x0003f00000000800 */
[----:B------:R2:W4:Y:S01]  /*57c0*/  MUFU.EX2 R214, R3 ;  /* 0x0000000300d67308 */ /* 0x0005220000000800 */
[----:B-1----:R-:W-:Y:S02]  /*57d0*/  FADD.FTZ R4, R147, R146 ;  /* 0x0000009293047221 */ /* 0x002fe40000010000 */
[----:B--2---:R-:W-:Y:S01]  /*57e0*/  FFMA.FTZ R3, R131, c[0x0][0x2d0], -R2 ;  /* 0x0000b40083037a23 */ /* 0x004fe20000010802 */
[----:B----4-:R-:W-:-:S04]  /*57f0*/  F2FP.BF16.PACK_AB R99, R214, R41 ;  /* 0x00000029d663723e */ /* 0x010fc800000010ff */
[----:B------:R1:W-:Y:S03]  /*5800*/  MUFU.EX2 R20, R3 ;  /* 0x0000000300147308 */ /* 0x0003e60000000800 */
[C---:B------:R-:W-:Y:S08]  /*5810*/  HMMA.16816.F32.BF16 R112, R96.reuse, R152, R112 ;  /* 0x000000986070723c */ /* 0x040ff00000041870 */
[----:B------:R-:W-:Y:S01]  /*5820*/  HMMA.16816.F32.BF16 R108, R96, R154, R36 ;  /* 0x0000009a606c723c */ /* 0x000fe20000041824 */
[----:B-1----:R-:W-:-:S04]  /*5830*/  FFMA.FTZ R3, R129, c[0x0][0x2d0], -R2 ;  /* 0x0000b40081037a23 */ /* 0x002fc80000010802 */
[----:B------:R1:W2:Y:S03]  /*5840*/  MUFU.EX2 R21, R3 ;  /* 0x0000000300157308 */ /* 0x0002a60000000800 */
[C---:B---3--:R-:W-:Y:S01]  /*5850*/  HMMA.16816.F32.BF16 R52, R96.reuse, R60, R164 ;  /* 0x0000003c6034723c */ /* 0x048fe200000418a4 */
[--C-:B-1----:R-:W-:Y:S01]  /*5860*/  FFMA.FTZ R3, R126, c[0x0][0x2d0], -R2.reuse ;  /* 0x0000b4007e037a23 */ /* 0x102fe20000010802 */
[----:B--2---:R-:W-:Y:S01]  /*5870*/  F2FP.BF16.PACK_AB R92, R21, R20 ;  /* 0x00000014155c723e */ /* 0x004fe200000010ff */
[----:B------:R-:W-:Y:S02]  /*5880*/  FFMA.FTZ R2, R124, c[0x0][0x2d0], -R2 ;  /* 0x0000b4007c027a23 */ /* 0x000fe40000010802 */
[----:B------:R1:W-:Y:S03]  /*5890*/  MUFU.EX2 R22, R3 ;  /* 0x0000000300167308 */ /* 0x0003e60000000800 */
[----:B------:R-:W-:Y:S05]  /*58a0*/  HMMA.16816.F32.BF16 R124, R96, R138, R80 ;  /* 0x0000008a607c723c */ /* 0x000fea0000041850 */
[----:B------:R2:W3:Y:S01]  /*58b0*/  MUFU.EX2 R233, R2 ;  /* 0x0000000200e97308 */ /* 0x0004e20000000800 */
[----:B-1----:R-:W-:-:S07]  /*58c0*/  FFMA.FTZ R3, R130, c[0x0][0x2d0], -R0 ;  /* 0x0000b40082037a23 */ /* 0x002fce0000010800 */
[----:B------:R-:W-:Y:S01]  /*58d0*/  MUFU.EX2 R11, R3 ;  /* 0x00000003000b7308 */ /* 0x000fe20000000800 */
[----:B--2---:R-:W-:Y:S01]  /*58e0*/  FFMA.FTZ R2, R133, c[0x0][0x2d0], -R0 ;  /* 0x0000b40085027a23 */ /* 0x004fe20000010800 */
[----:B---3--:R-:W-:-:S06]  /*58f0*/  F2FP.BF16.PACK_AB R94, R233, R22 ;  /* 0x00000016e95e723e */ /* 0x008fcc00000010ff */
[----:B------:R1:W-:Y:S02]  /*5900*/  MUFU.EX2 R10, R2 ;  /* 0x00000002000a7308 */ /* 0x0003e40000000800 */
[--C-:B-1----:R-:W-:Y:S02]  /*5910*/  FFMA.FTZ R2, R132, c[0x0][0x2d0], -R0.reuse ;  /* 0x0000b40084027a23 */ /* 0x102fe40000010800 */
[----:B------:R-:W-:-:S04]  /*5920*/  FFMA.FTZ R0, R128, c[0x0][0x2d0], -R0 ;  /* 0x0000b40080007a23 */ /* 0x000fc80000010800 */
[----:B------:R-:W1:Y:S01]  /*5930*/  MUFU.EX2 R9, R2 ;  /* 0x0000000200097308 */ /* 0x000e620000000800 */
[----:B------:R-:W-:Y:S07]  /*5940*/  HMMA.16816.F32.BF16 R128, R96, R136, R148 ;  /* 0x000000886080723c */ /* 0x000fee0000041894 */
[----:B------:R-:W2:Y:S01]  /*5950*/  MUFU.EX2 R234, R0 ;  /* 0x0000000000ea7308 */ /* 0x000ea20000000800 */
[----:B-1----:R-:W-:Y:S01]  /*5960*/  F2FP.BF16.PACK_AB R93, R9, R10 ;  /* 0x0000000a095d723e */ /* 0x002fe200000010ff */
[----:B------:R-:W-:-:S02]  /*5970*/  FADD.FTZ R2, R145, R144 ;  /* 0x0000009091027221 */ /* 0x000fc40000010000 */
[----:B------:R-:W1:Y:S02]  /*5980*/  LDSM.16.MT88.4 R144, [R180+0x800] ;  /* 0x00080000b490783b */ /* 0x000e640000004200 */
[----:B------:R-:W-:Y:S02]  /*5990*/  FADD.FTZ R3, R193, R2 ;  /* 0x00000002c1037221 */ /* 0x000fe40000010000 */
[----:B------:R-:W-:Y:S01]  /*59a0*/  FADD.FTZ R2, R206, R8 ;  /* 0x00000008ce027221 */ /* 0x000fe20000010000 */
[----:B--2---:R-:W-:Y:S01]  /*59b0*/  F2FP.BF16.PACK_AB R95, R234, R11 ;  /* 0x0000000bea5f723e */ /* 0x004fe200000010ff */
[----:B------:R-:W-:Y:S02]  /*59c0*/  FADD.FTZ R0, R194, R4 ;  /* 0x00000004c2007221 */ /* 0x000fe40000010000 */
[----:B------:R-:W2:Y:S01]  /*59d0*/  LDSM.16.MT88.4 R4, [R180+0x2000] ;  /* 0x00200000b404783b */ /* 0x000ea20000004200 */
        /* <DEDUP_REMOVED lines=8> */
[----:B------:R-:W3:Y:S01]  /*5a60*/  LDSM.16.MT88.4 R76, [R107+0x2000] ;  /* 0x002000006b4c783b */ /* 0x000ee20000004200 */
[----:B------:R-:W-:Y:S02]  /*5a70*/  FADD.FTZ R0, R222, R0 ;  /* 0x00000000de007221 */ /* 0x000fe40000010000 */
[----:B------:R-:W-:Y:S02]  /*5a80*/  FADD.FTZ R3, R217, R3 ;  /* 0x00000003d9037221 */ /* 0x000fe40000010000 */
[----:B------:R-:W-:-:S02]  /*5a90*/  FADD.FTZ R2, R210, R2 ;  /* 0x00000002d2027221 */ /* 0x000fc40000010000 */
[----:B------:R-:W-:Y:S01]  /*5aa0*/  HMMA.16816.F32.BF16 R148, R92, R152, R88 ;  /* 0x000000985c94723c */ /* 0x000fe20000041858 */
[----:B------:R-:W-:Y:S02]  /*5ab0*/  FADD.FTZ R0, R223, R0 ;  /* 0x00000000df007221 */ /* 0x000fe40000010000 */
[----:B------:R-:W-:-:S05]  /*5ac0*/  FADD.FTZ R3, R218, R3 ;  /* 0x00000003da037221 */ /* 0x000fca0000010000 */
[----:B------:R-:W-:Y:S08]  /*5ad0*/  HMMA.16816.F32.BF16 R152, R92, R154, R64 ;  /* 0x0000009a5c98723c */ /* 0x000ff00000041840 */
[C---:B-1----:R-:W-:Y:S08]  /*5ae0*/  HMMA.16816.F32.BF16 R120, R96.reuse, R144, R116 ;  /* 0x000000906078723c */ /* 0x042ff00000041874 */
[-C--:B--2---:R-:W-:Y:S08]  /*5af0*/  HMMA.16816.F32.BF16 R84, R96, R4.reuse, R84 ;  /* 0x000000046054723c */ /* 0x084ff00000041854 */
[C---:B------:R-:W-:Y:S07]  /*5b00*/  HMMA.16816.F32.BF16 R88, R92.reuse, R4, R168 ;  /* 0x000000045c58723c */ /* 0x040fee00000418a8 */
        /* <DEDUP_REMOVED lines=11> */
[----:B------:R-:W-:Y:S01]  /*5bc0*/  HMMA.16816.F32.BF16 R144, R92, R146, R68 ;  /* 0x000000925c90723c */ /* 0x000fe20000041844 */
[----:B------:R-:W-:Y:S02]  /*5bd0*/  FADD.FTZ R4, R42, R2 ;  /* 0x000000022a047221 */ /* 0x000fe40000010000 */
[----:B------:R-:W-:Y:S02]  /*5be0*/  FADD.FTZ R5, R205, R5 ;  /* 0x00000005cd057221 */ /* 0x000fe40000010000 */
[----:B------:R-:W-:Y:S02]  /*5bf0*/  FADD.FTZ R0, R23, R0 ;  /* 0x0000000017007221 */ /* 0x000fe40000010000 */
[----:B------:R-:W-:Y:S01]  /*5c00*/  FADD.FTZ R2, R203, R5 ;  /* 0x00000005cb027221 */ /* 0x000fe20000010000 */
[----:B---3--:R-:W-:Y:S01]  /*5c10*/  HMMA.16816.F32.BF16 R80, R96, R78, R56 ;  /* 0x0000004e6050723c */ /* 0x008fe20000041838 */
        /* <DEDUP_REMOVED lines=14> */
[----:B------:R-:W-:Y:S01]  /*5d00*/  HMMA.16816.F32.BF16 R56, R92, R60, R176 ;  /* 0x0000003c5c38723c */ /* 0x000fe200000418b0 */
[----:B------:R-:W-:-:S02]  /*5d10*/  FADD.FTZ R233, R233, R2 ;  /* 0x00000002e9e97221 */ /* 0x000fc40000010000 */
[----:B------:R-:W-:-:S05]  /*5d20*/  FADD.FTZ R234, R234, R0 ;  /* 0x00000000eaea7221 */ /* 0x000fca0000010000 */
[C---:B------:R-:W-:Y:S08]  /*5d30*/  HMMA.16816.F32.BF16 R72, R92.reuse, R76, R172 ;  /* 0x0000004c5c48723c */ /* 0x040ff000000418ac */
[C---:B------:R-:W-:Y:S08]  /*5d40*/  HMMA.16816.F32.BF16 R60, R92.reuse, R62, R28 ;  /* 0x0000003e5c3c723c */ /* 0x040ff0000004181c */
[----:B------:R-:W-:Y:S08]  /*5d50*/  HMMA.16816.F32.BF16 R76, R92, R78, R24 ;  /* 0x0000004e5c4c723c */ /* 0x000ff00000041818 */
[-C--:B------:R-:W-:Y:S08]  /*5d60*/  HMMA.16816.F32.BF16 R96, R96, R6.reuse, R16 ;  /* 0x000000066060723c */ /* 0x080ff00000041810 */
[----:B------:R-:W-:Y:S01]  /*5d70*/  HMMA.16816.F32.BF16 R92, R92, R6, R12 ;  /* 0x000000065c5c723c */ /* 0x000fe2000004180c */
[----:B------:R-:W-:Y:S07]  /*5d80*/  @!UPT UIADD3 URZ, URZ, URZ, URZ ;  /* 0x0000003f3f3ff290 */ /* 0x000fee000fffe03f */
[----:B------:R-:W-:Y:S11]  /*5d90*/  @!P0 BRA `(.L_x_65) ;  /* 0x000030d000008947 */ /* 0x000ff60003800000 */
.L_x_77:
[----:B------:R-:W-:Y:S04]  /*5da0*/  DEPBAR.LE SB0, 0x0 ;  /* 0x000080000000791a */ /* 0x000fe80000000000 */
[----:B------:R-:W-:Y:S01]  /*5db0*/  WARPSYNC 0xffffffff ;  /* 0xffffffff00007948 */ /* 0x000fe20003800000 */
[----:B------:R-:W-:Y:S01]  /*5dc0*/  BAR.SYNC.DEFER_BLOCKING 0x0 ;  /* 0x0000000000007b1d */ /* 0x000fe20000010000 */
[----:B------:R-:W-:Y:S01]  /*5dd0*/  SHF.R.S32.HI R0, RZ, 0x1f, R201 ;  /* 0x0000001fff007819 */ /* 0x000fe200000114c9 */
[----:B------:R-:W-:Y:S01]  /*5de0*/  IMAD.WIDE.U32 R2, R201, c[0x0][0x208], RZ ;  /* 0x00008200c9027a25 */ /* 0x000fe200078e00ff */
[----:B------:R-:W-:Y:S02]  /*5df0*/  ISETP.GE.AND P6, PT, R237, c[0x0][0x1d4], PT ;  /* 0x00007500ed007a0c */ /* 0x000fe40003fc6270 */
[----:B------:R-:W-:Y:S01]  /*5e00*/  MOV R100, R103 ;  /* 0x0000006700647202 */ /* 0x000fe20000000f00 */
[----:B------:R-:W-:Y:S01]  /*5e10*/  IMAD R0, R0, c[0x0][0x208], RZ ;  /* 0x0000820000007a24 */ /* 0x000fe200078e02ff */
[----:B------:R-:W-:Y:S03]  /*5e20*/  MOV R105, R102 ;  /* 0x0000006600697202 */ /* 0x000fe60000000f00 */
[----:B------:R-:W-:Y:S04]  /*5e30*/  IMAD R0, R201, c[0x0][0x20c], R0 ;  /* 0x00008300c9007a24 */ /* 0x000fe800078e0200 */
[----:B------:R-:W-:Y:S01]  /*5e40*/  IMAD.IADD R3, R3, 0x1, R0 ;  /* 0x0000000103037824 */ /* 0x000fe200078e0200 */
[----:B------:R-:W-:Y:S03]  /*5e50*/  SHF.R.S32.HI R0, RZ, 0x1f, R200 ;  /* 0x0000001fff007819 */ /* 0x000fe600000114c8 */
[----:B------:R-:W-:Y:S04]  /*5e60*/  IMAD.WIDE.U32 R2, R200, c[0x0][0x218], R2 ;  /* 0x00008600c8027a25 */ /* 0x000fe800078e0002 */
[----:B------:R-:W-:Y:S01]  /*5e70*/  IMAD R4, R0, c[0x0][0x218], RZ ;  /* 0x0000860000047a24 */ /* 0x000fe200078e02ff */
[----:B------:R-:W-:Y:S01]  /*5e80*/  IADD3 R0, P0, R246, R2, RZ ;  /* 0x00000002f6007210 */ /* 0x000fe20007f1e0ff */
[----:B------:R1:W2:Y:S02]  /*5e90*/  LDSM.16.M88.4 R48, [R181] ;  /* 0x00000000b530783b */ /* 0x0002a40000000200 */
[----:B------:R-:W-:Y:S02]  /*5ea0*/  IMAD R4, R200, c[0x0][0x21c], R4 ;  /* 0x00008700c8047a24 */ /* 0x000fe400078e0204 */
[----:B------:R1:W3:Y:S03]  /*5eb0*/  LDSM.16.M88.4 R44, [R181+0x1000] ;  /* 0x00100000b52c783b */ /* 0x0002e60000000200 */
[----:B------:R-:W-:Y:S01]  /*5ec0*/  IADD3.X R2, R249, R3, R4, P0, !PT ;  /* 0x00000003f9027210 */ /* 0x000fe200007fe404 */
[----:B------:R1:W4:Y:S01]  /*5ed0*/  LDSM.16.M88.4 R16, [R106] ;  /* 0x000000006a10783b */ /* 0x0003220000000200 */
[C---:B------:R-:W-:Y:S03]  /*5ee0*/  LEA R11, P0, R0.reuse, c[0x0][0x1f8], 0x1 ;  /* 0x00007e00000b7a11 */ /* 0x040fe600078008ff */
[----:B------:R1:W1:Y:S01]  /*5ef0*/  LDSM.16.M88.4 R32, [R106+0x400] ;  /* 0x000400006a20783b */ /* 0x0002620000000200 */
[----:B------:R-:W-:Y:S01]  /*5f00*/  LEA.HI.X R10, R0, c[0x0][0x1fc], R2, 0x1, P0 ;  /* 0x00007f00000a7a11 */ /* 0x000fe200000f0c02 */
[----:B------:R-:W-:Y:S02]  /*5f10*/  IMAD.MOV.U32 R0, RZ, RZ, R104 ;  /* 0x000000ffff007224 */ /* 0x000fe400078e0068 */
[----:B------:R1:W1:Y:S04]  /*5f20*/  LDSM.16.M88.4 R156, [R106+0x800] ;  /* 0x000800006a9c783b */ /* 0x0002680000000200 */
[----:B------:R1:W1:Y:S04]  /*5f30*/  LDSM.16.M88.4 R160, [R182] ;  /* 0x00000000b6a0783b */ /* 0x0002680000000200 */
[----:B------:R1:W1:Y:S04]  /*5f40*/  LDSM.16.M88.4 R168, [R182+0x1000] ;  /* 0x00100000b6a8783b */ /* 0x0002680000000200 */
[----:B------:R1:W1:Y:S04]  /*5f50*/  LDSM.16.M88.4 R164, [R183] ;  /* 0x00000000b7a4783b */ /* 0x0002680000000200 */
[----:B------:R1:W1:Y:S04]  /*5f60*/  LDSM.16.M88.4 R172, [R191] ;  /* 0x00000000bfac783b */ /* 0x0002680000000200 */
[----:B------:R1:W1:Y:S01]  /*5f70*/  LDSM.16.M88.4 R176, [R190] ;  /* 0x00000000beb0783b */ /* 0x0002620000000200 */
[----:B------:R-:W-:-:S05]  /*5f80*/  BRA.DIV ~URZ, `(.L_x_66) ;  /* 0x00008ac27f007947 */ /* 0x000fca000b800000 */
[----:B------:R4:W3:Y:S02]  /*5f90*/  SHFL.IDX PT, R2, R10, RZ, 0x1c1f ;  /* 0x001c1fff0a027589 */ /* 0x0008e400000e0000 */
.L_x_160:
[----:B------:R-:W-:Y:S01]  /*5fa0*/  SHF.R.S32.HI R12, RZ, 0x1f, R237 ;  /* 0x0000001fff0c7819 */ /* 0x000fe200000114ed */
[----:B------:R-:W5:Y:S01]  /*5fb0*/  SHFL.IDX PT, R3, R11, RZ, 0x1c1f ;  /* 0x001c1fff0b037589 */ /* 0x000f6200000e0000 */
[----:B------:R-:W-:Y:S01]  /*5fc0*/  SHF.R.S32.HI R14, RZ, 0x1f, R204 ;  /* 0x0000001fff0e7819 */ /* 0x000fe200000114cc */
[----:B------:R-:W-:Y:S01]  /*5fd0*/  BSSY B0, `(.L_x_67) ;  /* 0x0000023000007945 */ /* 0x000fe20003800000 */
[----:B------:R-:W-:Y:S02]  /*5fe0*/  SHF.R.S32.HI R13, RZ, 0x1f, R236 ;  /* 0x0000001fff0d7819 */ /* 0x000fe400000114ec */
[CC--:B-----5:R-:W-:Y:S02]  /*5ff0*/  LEA R4, P0, R237.reuse, R3.reuse, 0x1 ;  /* 0x00000003ed047211 */ /* 0x0e0fe400078008ff */
[-C--:B------:R-:W-:Y:S02]  /*6000*/  LEA R8, P5, R204, R3.reuse, 0x1 ;  /* 0x00000003cc087211 */ /* 0x080fe400078a08ff */
[-C--:B---3--:R-:W-:Y:S02]  /*6010*/  LEA.HI.X R5, R237, R2.reuse, R12, 0x1, P0 ;  /* 0x00000002ed057211 */ /* 0x088fe400000f0c0c */
[----:B------:R-:W3:Y:S01]  /*6020*/  S2R R12, SR_TID.X ;  /* 0x00000000000c7919 */ /* 0x000ee20000002100 */
[----:B------:R-:W-:Y:S02]  /*6030*/  LEA R6, P2, R236, R3, 0x1 ;  /* 0x00000003ec067211 */ /* 0x000fe400078408ff */
[-C--:B------:R-:W-:Y:S02]  /*6040*/  LEA.HI.X R9, R204, R2.reuse, R14, 0x1, P5 ;  /* 0x00000002cc097211 */ /* 0x080fe400028f0c0e */
[----:B------:R-:W-:Y:S03]  /*6050*/  LEA.HI.X R7, R236, R2, R13, 0x1, P2 ;  /* 0x00000002ec077211 */ /* 0x000fe600010f0c0d */
[----:B------:R-:W-:Y:S01]  /*6060*/  @!PT LDS RZ, [RZ] ;  /* 0x00000000fffff984 */ /* 0x000fe20000000800 */
[----:B------:R-:W-:Y:S01]  /*6070*/  @!PT LDS RZ, [RZ] ;  /* 0x00000000fffff984 */ /* 0x000fe20000000800 */
[----:B------:R4:W-:Y:S04]  /*6080*/  LDGSTS.E.BYPASS.LTC128B.128 [R192+0x1880], [R8.64], !P4 ;  /* 0x0188000008c07fae */ /* 0x0009e8000e101d46 */
[----:B------:R4:W-:Y:S04]  /*6090*/  LDGSTS.E.BYPASS.LTC128B.128 [R192+0x2480], [R6.64], !P3 ;  /* 0x0248000006c07fae */ /* 0x0009e8000d901d46 */
[----:B------:R4:W-:Y:S01]  /*60a0*/  LDGSTS.E.BYPASS.LTC128B.128 [R192+0x3080], [R4.64], !P6 ;  /* 0x0308000004c07fae */ /* 0x0009e2000f101d46 */
[----:B---3--:R-:W-:Y:S11]  /*60b0*/  ISETP.GT.AND P0, PT, R12, 0x3f, PT ;  /* 0x0000003f0c00780c */ /* 0x008ff60003f04270 */
[----:B------:R-:W-:Y:S02]  /*60c0*/  @!UPT UIADD3 URZ, URZ, URZ, URZ ;  /* 0x0000003f3f3ff290 */ /* 0x000fe4000fffe03f */
[----:B------:R-:W-:-:S05]  /*60d0*/  @P0 BRA `(.L_x_68) ;  /* 0x0000012000000947 */ /* 0x000fca0003800000 */
[----:B------:R-:W-:-:S05]  /*60e0*/  BRA.DIV ~URZ, `(.L_x_69) ;  /* 0x000089d27f007947 */ /* 0x000fca000b800000 */
[----:B----4-:R3:W4:Y:S04]  /*60f0*/  SHFL.IDX PT, R4, R10, 0x1, 0x1c1f ;  /* 0x003c1f000a047f89 */ /* 0x01072800000e0000 */
[----:B------:R3:W2:Y:S02]  /*6100*/  SHFL.IDX PT, R2, R11, 0x1, 0x1c1f ;  /* 0x003c1f000b027f89 */ /* 0x0006a400000e0000 */
.L_x_161:
[-C--:B--2---:R-:W-:Y:S02]  /*6110*/  LEA R8, P5, R204, R2.reuse, 0x1 ;  /* 0x00000002cc087211 */ /* 0x084fe400078a08ff */
[----:B---3--:R-:W-:Y:S02]  /*6120*/  SHF.R.S32.HI R11, RZ, 0x1f, R204 ;  /* 0x0000001fff0b7819 */ /* 0x008fe400000114cc */
[----:B------:R-:W-:Y:S02]  /*6130*/  LEA R6, P2, R236, R2, 0x1 ;  /* 0x00000002ec067211 */ /* 0x000fe400078408ff */
[----:B----4-:R-:W-:Y:S02]  /*6140*/  LEA.HI.X R9, R204, R4, R11, 0x1, P5 ;  /* 0x00000004cc097211 */ /* 0x010fe400028f0c0b */
[----:B------:R-:W-:Y:S02]  /*6150*/  SHF.R.S32.HI R10, RZ, 0x1f, R236 ;  /* 0x0000001fff0a7819 */ /* 0x000fe400000114ec */
[C---:B------:R-:W-:Y:S01]  /*6160*/  LEA R2, P0, R237.reuse, R2, 0x1 ;  /* 0x00000002ed027211 */ /* 0x040fe200078008ff */
[----:B------:R-:W-:Y:S01]  /*6170*/  @!PT LDS RZ, [RZ] ;  /* 0x00000000fffff984 */ /* 0x000fe20000000800 */
[----:B------:R-:W-:Y:S01]  /*6180*/  @!PT LDS RZ, [RZ] ;  /* 0x00000000fffff984 */ /* 0x000fe20000000800 */
[----:B------:R-:W-:Y:S01]  /*6190*/  @!PT LDS RZ, [RZ] ;  /* 0x00000000fffff984 */ /* 0x000fe20000000800 */
[----:B------:R2:W-:Y:S01]  /*61a0*/  LDGSTS.E.BYPASS.LTC128B.128 [R192+0x2080], [R8.64], !P4 ;  /* 0x0208000008c07fae */ /* 0x0005e2000e101d46 */
[-C--:B------:R-:W-:Y:S02]  /*61b0*/  LEA.HI.X R7, R236, R4.reuse, R10, 0x1, P2 ;  /* 0x00000004ec077211 */ /* 0x080fe400010f0c0a */
[----:B------:R-:W-:Y:S03]  /*61c0*/  SHF.R.S32.HI R5, RZ, 0x1f, R237 ;  /* 0x0000001fff057819 */ /* 0x000fe600000114ed */
[----:B------:R2:W-:Y:S01]  /*61d0*/  LDGSTS.E.BYPASS.LTC128B.128 [R192+0x2c80], [R6.64], !P3 ;  /* 0x02c8000006c07fae */ /* 0x0005e2000d901d46 */
[----:B------:R-:W-:Y:S05]  /*61e0*/  LEA.HI.X R3, R237, R4, R5, 0x1, P0 ;  /* 0x00000004ed037211 */ /* 0x000fea00000f0c05 */
[----:B------:R2:W-:Y:S02]  /*61f0*/  LDGSTS.E.BYPASS.LTC128B.128 [R192+0x3880], [R2.64], !P6 ;  /* 0x0388000002c07fae */ /* 0x0005e4000f101d46 */
.L_x_68:
[----:B------:R-:W-:Y:S05]  /*6200*/  BSYNC B0 ;  /* 0x0000000000007941 */ /* 0x000fea0003800000 */
.L_x_67:
[----:B------:R-:W0:Y:S01]  /*6210*/  LDGDEPBAR ;  /* 0x00000000000079af */ /* 0x000e220000000000 */
[----:B------:R-:W-:Y:S01]  /*6220*/  WARPSYNC 0xffffffff ;  /* 0xffffffff00007948 */ /* 0x000fe20003800000 */
[-C--:B--2-4-:R-:W-:Y:S01]  /*6230*/  HMMA.16816.F32.BF16 R4, R48, R16.reuse, RZ ;  /* 0x000000103004723c */ /* 0x094fe200000418ff */
[----:B------:R-:W-:Y:S02]  /*6240*/  BSSY B0, `(.L_x_70) ;  /* 0x0000107000007945 */ /* 0x000fe40003800000 */
[----:B------:R-:W-:Y:S05]  /*6250*/  ISETP.GT.AND P0, PT, R209, R239, PT ;  /* 0x000000efd100720c */ /* 0x000fea0003f04270 */
[C---:B------:R-:W-:Y:S08]  /*6260*/  HMMA.16816.F32.BF16 R8, R44.reuse, R16, RZ ;  /* 0x000000102c08723c */ /* 0x040ff000000418ff */
[-C--:B------:R-:W-:Y:S08]  /*6270*/  HMMA.16816.F32.BF16 R12, R44, R18.reuse, RZ ;  /* 0x000000122c0c723c */ /* 0x080ff000000418ff */
[C---:B------:R-:W-:Y:S08]  /*6280*/  HMMA.16816.F32.BF16 R16, R48.reuse, R18, RZ ;  /* 0x000000123010723c */ /* 0x040ff000000418ff */
[-C--:B-1----:R-:W-:Y:S08]  /*6290*/  HMMA.16816.F32.BF16 R20, R48, R32.reuse, RZ ;  /* 0x000000203014723c */ /* 0x082ff000000418ff */
[C---:B------:R-:W-:Y:S08]  /*62a0*/  HMMA.16816.F32.BF16 R24, R44.reuse, R32, RZ ;  /* 0x000000202c18723c */ /* 0x040ff000000418ff */
[-C--:B------:R-:W-:Y:S08]  /*62b0*/  HMMA.16816.F32.BF16 R28, R44, R34.reuse, RZ ;  /* 0x000000222c1c723c */ /* 0x080ff000000418ff */
[C---:B------:R-:W-:Y:S08]  /*62c0*/  HMMA.16816.F32.BF16 R32, R48.reuse, R34, RZ ;  /* 0x000000223020723c */ /* 0x040ff000000418ff */
[-C--:B------:R-:W-:Y:S08]  /*62d0*/  HMMA.16816.F32.BF16 R36, R48, R156.reuse, RZ ;  /* 0x0000009c3024723c */ /* 0x080ff000000418ff */
[C---:B------:R-:W-:Y:S08]  /*62e0*/  HMMA.16816.F32.BF16 R40, R44.reuse, R156, RZ ;  /* 0x0000009c2c28723c */ /* 0x040ff000000418ff */
[-C--:B------:R-:W-:Y:S08]  /*62f0*/  HMMA.16816.F32.BF16 R44, R44, R158.reuse, RZ ;  /* 0x0000009e2c2c723c */ /* 0x080ff000000418ff */
[----:B------:R-:W-:Y:S01]  /*6300*/  HMMA.16816.F32.BF16 R48, R48, R158, RZ ;  /* 0x0000009e3030723c */ /* 0x000fe200000418ff */
[----:B------:R-:W-:Y:S07]  /*6310*/  LDSM.16.M88.4 R156, [R181+0x2000] ;  /* 0x00200000b59c783b */ /* 0x000fee0000000200 */
[-C--:B------:R-:W-:Y:S08]  /*6320*/  HMMA.16816.F32.BF16 R4, R160, R164.reuse, R4 ;  /* 0x000000a4a004723c */ /* 0x080ff00000041804 */
[C---:B------:R-:W-:Y:S08]  /*6330*/  HMMA.16816.F32.BF16 R8, R168.reuse, R164, R8 ;  /* 0x000000a4a808723c */ /* 0x040ff00000041808 */
[-C--:B------:R-:W-:Y:S08]  /*6340*/  HMMA.16816.F32.BF16 R12, R168, R166.reuse, R12 ;  /* 0x000000a6a80c723c */ /* 0x080ff0000004180c */
[C---:B------:R-:W-:Y:S01]  /*6350*/  HMMA.16816.F32.BF16 R16, R160.reuse, R166, R16 ;  /* 0x000000a6a010723c */ /* 0x040fe20000041810 */
[----:B------:R-:W1:Y:S07]  /*6360*/  LDSM.16.M88.4 R164, [R106+0xc00] ;  /* 0x000c00006aa4783b */ /* 0x000e6e0000000200 */
[-C--:B------:R-:W-:Y:S08]  /*6370*/  HMMA.16816.F32.BF16 R20, R160, R172.reuse, R20 ;  /* 0x000000aca014723c */ /* 0x080ff00000041814 */
[C---:B------:R-:W-:Y:S08]  /*6380*/  HMMA.16816.F32.BF16 R24, R168.reuse, R172, R24 ;  /* 0x000000aca818723c */ /* 0x040ff00000041818 */
[-C--:B------:R-:W-:Y:S08]  /*6390*/  HMMA.16816.F32.BF16 R28, R168, R174.reuse, R28 ;  /* 0x000000aea81c723c */ /* 0x080ff0000004181c */
[C---:B------:R-:W-:Y:S01]  /*63a0*/  HMMA.16816.F32.BF16 R32, R160.reuse, R174, R32 ;  /* 0x000000aea020723c */ /* 0x040fe20000041820 */
[----:B------:R-:W-:Y:S07]  /*63b0*/  LDSM.16.M88.4 R172, [R106+0x1400] ;  /* 0x001400006aac783b */ /* 0x000fee0000000200 */
[-C--:B------:R-:W-:Y:S08]  /*63c0*/  HMMA.16816.F32.BF16 R36, R160, R176.reuse, R36 ;  /* 0x000000b0a024723c */ /* 0x080ff00000041824 */
[C---:B------:R-:W-:Y:S08]  /*63d0*/  HMMA.16816.F32.BF16 R40, R168.reuse, R176, R40 ;  /* 0x000000b0a828723c */ /* 0x040ff00000041828 */
[-C--:B------:R-:W-:Y:S01]  /*63e0*/  HMMA.16816.F32.BF16 R44, R168, R178.reuse, R44 ;  /* 0x000000b2a82c723c */ /* 0x080fe2000004182c */
[----:B------:R-:W2:Y:S07]  /*63f0*/  LDSM.16.M88.4 R168, [R181+0x3000] ;  /* 0x00300000b5a8783b */ /* 0x000eae0000000200 */
[----:B------:R-:W-:Y:S01]  /*6400*/  HMMA.16816.F32.BF16 R48, R160, R178, R48 ;  /* 0x000000b2a030723c */ /* 0x000fe20000041830 */
[----:B------:R-:W3:Y:S07]  /*6410*/  LDSM.16.M88.4 R160, [R106+0x1000] ;  /* 0x001000006aa0783b */ /* 0x000eee0000000200 */
[-C--:B-1----:R-:W-:Y:S08]  /*6420*/  HMMA.16816.F32.BF16 R4, R156, R164.reuse, R4 ;  /* 0x000000a49c04723c */ /* 0x082ff00000041804 */
[C---:B--2---:R-:W-:Y:S08]  /*6430*/  HMMA.16816.F32.BF16 R8, R168.reuse, R164, R8 ;  /* 0x000000a4a808723c */ /* 0x044ff00000041808 */
[-C--:B------:R-:W-:Y:S08]  /*6440*/  HMMA.16816.F32.BF16 R12, R168, R166.reuse, R12 ;  /* 0x000000a6a80c723c */ /* 0x080ff0000004180c */
[C---:B------:R-:W-:Y:S01]  /*6450*/  HMMA.16816.F32.BF16 R16, R156.reuse, R166, R16 ;  /* 0x000000a69c10723c */ /* 0x040fe20000041810 */
[----:B------:R-:W-:Y:S07]  /*6460*/  LDSM.16.M88.4 R164, [R189] ;  /* 0x00000000bda4783b */ /* 0x000fee0000000200 */
[-C--:B---3--:R-:W-:Y:S08]  /*6470*/  HMMA.16816.F32.BF16 R20, R156, R160.reuse, R20 ;  /* 0x000000a09c14723c */ /* 0x088ff00000041814 */
[C---:B------:R-:W-:Y:S08]  /*6480*/  HMMA.16816.F32.BF16 R24, R168.reuse, R160, R24 ;  /* 0x000000a0a818723c */ /* 0x040ff00000041818 */
[-C--:B------:R-:W-:Y:S08]  /*6490*/  HMMA.16816.F32.BF16 R28, R168, R162.reuse, R28 ;  /* 0x000000a2a81c723c */ /* 0x080ff0000004181c */
[C---:B------:R-:W-:Y:S01]  /*64a0*/  HMMA.16816.F32.BF16 R32, R156.reuse, R162, R32 ;  /* 0x000000a29c20723c */ /* 0x040fe20000041820 */
[----:B------:R-:W1:Y:S07]  /*64b0*/  LDSM.16.M88.4 R160, [R182+0x2000] ;  /* 0x00200000b6a0783b */ /* 0x000e6e0000000200 */
[-C--:B------:R-:W-:Y:S08]  /*64c0*/  HMMA.16816.F32.BF16 R36, R156, R172.reuse, R36 ;  /* 0x000000ac9c24723c */ /* 0x080ff00000041824 */
[C---:B------:R-:W-:Y:S08]  /*64d0*/  HMMA.16816.F32.BF16 R40, R168.reuse, R172, R40 ;  /* 0x000000aca828723c */ /* 0x040ff00000041828 */
[-C--:B------:R-:W-:Y:S01]  /*64e0*/  HMMA.16816.F32.BF16 R44, R168, R174.reuse, R44 ;  /* 0x000000aea82c723c */ /* 0x080fe2000004182c */
[----:B------:R-:W2:Y:S07]  /*64f0*/  LDSM.16.M88.4 R168, [R182+0x3000] ;  /* 0x00300000b6a8783b */ /* 0x000eae0000000200 */
[----:B------:R-:W-:Y:S01]  /*6500*/  HMMA.16816.F32.BF16 R48, R156, R174, R48 ;  /* 0x000000ae9c30723c */ /* 0x000fe20000041830 */
[----:B------:R-:W3:Y:S07]  /*6510*/  LDSM.16.M88.4 R156, [R188] ;  /* 0x00000000bc9c783b */ /* 0x000eee0000000200 */
[-C--:B-1----:R-:W-:Y:S01]  /*6520*/  HMMA.16816.F32.BF16 R4, R160, R164.reuse, R4 ;  /* 0x000000a4a004723c */ /* 0x082fe20000041804 */
[----:B------:R-:W1:Y:S07]  /*6530*/  LDSM.16.M88.4 R172, [R187] ;  /* 0x00000000bbac783b */ /* 0x000e6e0000000200 */
[C---:B--2---:R-:W-:Y:S08]  /*6540*/  HMMA.16816.F32.BF16 R8, R168.reuse, R164, R8 ;  /* 0x000000a4a808723c */ /* 0x044ff00000041808 */
[-C--:B------:R-:W-:Y:S08]  /*6550*/  HMMA.16816.F32.BF16 R12, R168, R166.reuse, R12 ;  /* 0x000000a6a80c723c */ /* 0x080ff0000004180c */
[C---:B------:R-:W-:Y:S01]  /*6560*/  HMMA.16816.F32.BF16 R16, R160.reuse, R166, R16 ;  /* 0x000000a6a010723c */ /* 0x040fe20000041810 */
[----:B------:R-:W-:Y:S07]  /*6570*/  LDSM.16.M88.4 R164, [R106+0x1800] ;  /* 0x001800006aa4783b */ /* 0x000fee0000000200 */
[-C--:B---3--:R-:W-:Y:S08]  /*6580*/  HMMA.16816.F32.BF16 R20, R160, R156.reuse, R20 ;  /* 0x0000009ca014723c */ /* 0x088ff00000041814 */
[C---:B------:R-:W-:Y:S08]  /*6590*/  HMMA.16816.F32.BF16 R24, R168.reuse, R156, R24 ;  /* 0x0000009ca818723c */ /* 0x040ff00000041818 */
[-C--:B------:R-:W-:Y:S08]  /*65a0*/  HMMA.16816.F32.BF16 R28, R168, R158.reuse, R28 ;  /* 0x0000009ea81c723c */ /* 0x080ff0000004181c */
[C---:B------:R-:W-:Y:S01]  /*65b0*/  HMMA.16816.F32.BF16 R32, R160.reuse, R158, R32 ;  /* 0x0000009ea020723c */ /* 0x040fe20000041820 */
[----:B------:R-:W2:Y:S07]  /*65c0*/  LDSM.16.M88.4 R156, [R181+0x4000] ;  /* 0x00400000b59c783b */ /* 0x000eae0000000200 */
[-C--:B-1----:R-:W-:Y:S08]  /*65d0*/  HMMA.16816.F32.BF16 R36, R160, R172.reuse, R36 ;  /* 0x000000aca024723c */ /* 0x082ff00000041824 */
[C---:B------:R-:W-:Y:S08]  /*65e0*/  HMMA.16816.F32.BF16 R40, R168.reuse, R172, R40 ;  /* 0x000000aca828723c */ /* 0x040ff00000041828 */
[-C--:B------:R-:W-:Y:S01]  /*65f0*/  HMMA.16816.F32.BF16 R44, R168, R174.reuse, R44 ;  /* 0x000000aea82c723c */ /* 0x080fe2000004182c */
[----:B------:R-:W1:Y:S07]  /*6600*/  LDSM.16.M88.4 R168, [R181+0x5000] ;  /* 0x00500000b5a8783b */ /* 0x000e6e0000000200 */
[----:B------:R-:W-:Y:S01]  /*6610*/  HMMA.16816.F32.BF16 R48, R160, R174, R48 ;  /* 0x000000aea030723c */ /* 0x000fe20000041830 */
[----:B------:R-:W3:Y:S07]  /*6620*/  LDSM.16.M88.4 R160, [R106+0x1c00] ;  /* 0x001c00006aa0783b */ /* 0x000eee0000000200 */
[-C--:B--2---:R-:W-:Y:S01]  /*6630*/  HMMA.16816.F32.BF16 R4, R156, R164.reuse, R4 ;  /* 0x000000a49c04723c */ /* 0x084fe20000041804 */
[----:B------:R-:W2:Y:S07]  /*6640*/  LDSM.16.M88.4 R172, [R106+0x2000] ;  /* 0x002000006aac783b */ /* 0x000eae0000000200 */
[C---:B-1----:R-:W-:Y:S08]  /*6650*/  HMMA.16816.F32.BF16 R8, R168.reuse, R164, R8 ;  /* 0x000000a4a808723c */ /* 0x042ff00000041808 */
        /* <DEDUP_REMOVED lines=8> */
[-C--:B--2---:R-:W-:Y:S08]  /*66e0*/  HMMA.16816.F32.BF16 R36, R156, R172.reuse, R36 ;  /* 0x000000ac9c24723c */ /* 0x084ff00000041824 */
[C---:B------:R-:W-:Y:S08]  /*66f0*/  HMMA.16816.F32.BF16 R40, R168.reuse, R172, R40 ;  /* 0x000000aca828723c */ /* 0x040ff00000041828 */
[-C--:B------:R-:W-:Y:S01]  /*6700*/  HMMA.16816.F32.BF16 R44, R168, R174.reuse, R44 ;  /* 0x000000aea82c723c */ /* 0x080fe2000004182c */
[----:B------:R-:W2:Y:S07]  /*6710*/  LDSM.16.M88.4 R168, [R182+0x5000] ;  /* 0x00500000b6a8783b */ /* 0x000eae0000000200 */
[----:B------:R-:W-:Y:S08]  /*6720*/  HMMA.16816.F32.BF16 R48, R156, R174, R48 ;  /* 0x000000ae9c30723c */ /* 0x000ff00000041830 */
[-C--:B-1----:R-:W-:Y:S11]  /*6730*/  HMMA.16816.F32.BF16 R4, R160, R164.reuse, R4 ;  /* 0x000000a4a004723c */ /* 0x082ff60000041804 */
[----:B------:R-:W-:Y:S11]  /*6740*/  @!UPT UIADD3 URZ, URZ, URZ, URZ ;  /* 0x0000003f3f3ff290 */ /* 0x000ff6000fffe03f */
[----:B------:R-:W-:Y:S02]  /*6750*/  @!UPT UIADD3 URZ, URZ, URZ, URZ ;  /* 0x0000003f3f3ff290 */ /* 0x000fe4000fffe03f */
[----:B------:R-:W-:Y:S01]  /*6760*/  FMUL.FTZ R2, R4, c[0x0][0x320] ;  /* 0x0000c80004027a20 */ /* 0x000fe20000410000 */
[C---:B--2---:R-:W-:Y:S03]  /*6770*/  HMMA.16816.F32.BF16 R8, R168.reuse, R164, R8 ;  /* 0x000000a4a808723c */ /* 0x044fe60000041808 */
[----:B------:R1:W2:Y:S05]  /*6780*/  MUFU.TANH R176, R2 ;  /* 0x0000000200b07308 */ /* 0x0002aa0000002400 */
[-C--:B------:R-:W-:Y:S08]  /*6790*/  HMMA.16816.F32.BF16 R12, R168, R166.reuse, R12 ;  /* 0x000000a6a80c723c */ /* 0x080ff0000004180c */
[C---:B------:R-:W-:Y:S08]  /*67a0*/  HMMA.16816.F32.BF16 R16, R160.reuse, R166, R16 ;  /* 0x000000a6a010723c */ /* 0x040ff00000041810 */
[----:B------:R-:W-:Y:S04]  /*67b0*/  FMUL.FTZ R3, R11, c[0x0][0x320] ;  /* 0x0000c8000b037a20 */ /* 0x000fe80000410000 */
[----:B------:R3:W4:Y:S01]  /*67c0*/  MUFU.TANH R199, R3 ;  /* 0x0000000300c77308 */ /* 0x0007220000002400 */
[----:B-1----:R-:W-:Y:S02]  /*67d0*/  FMUL.FTZ R2, R5, c[0x0][0x320] ;  /* 0x0000c80005027a20 */ /* 0x002fe40000410000 */
[----:B------:R-:W-:Y:S07]  /*67e0*/  FMUL.FTZ R10, R10, c[0x0][0x320] ;  /* 0x0000c8000a0a7a20 */ /* 0x000fee0000410000 */
[----:B------:R1:W1:Y:S10]  /*67f0*/  MUFU.TANH R193, R2 ;  /* 0x0000000200c17308 */ /* 0x0002740000002400 */
[----:B------:R-:W2:Y:S01]  /*6800*/  MUFU.TANH R194, R10 ;  /* 0x0000000a00c27308 */ /* 0x000ea20000002400 */
[----:B---3--:R-:W-:Y:S09]  /*6810*/  FMUL.FTZ R3, R19, c[0x0][0x320] ;  /* 0x0000c80013037a20 */ /* 0x008ff20000410000 */
[----:B------:R-:W3:Y:S01]  /*6820*/  MUFU.TANH R158, R3 ;  /* 0x00000003009e7308 */ /* 0x000ee20000002400 */
[----:B-1----:R-:W-:Y:S09]  /*6830*/  FMUL.FTZ R2, R6, c[0x0][0x320] ;  /* 0x0000c80006027a20 */ /* 0x002ff20000410000 */
[----:B------:R1:W1:Y:S02]  /*6840*/  MUFU.TANH R178, R2 ;  /* 0x0000000200b27308 */ /* 0x0002640000002400 */
[----:B-1----:R-:W-:Y:S02]  /*6850*/  FMUL.FTZ R2, R7, c[0x0][0x320] ;  /* 0x0000c80007027a20 */ /* 0x002fe40000410000 */
[----:B------:R-:W1:Y:S06]  /*6860*/  LDSM.16.M88.4 R4, [R185] ;  /* 0x00000000b904783b */ /* 0x000e6c0000000200 */
[----:B------:R5:W1:Y:S02]  /*6870*/  MUFU.TANH R179, R2 ;  /* 0x0000000200b37308 */ /* 0x000a640000002400 */
[----:B-----5:R-:W-:Y:S02]  /*6880*/  FMUL.FTZ R2, R8, c[0x0][0x320] ;  /* 0x0000c80008027a20 */ /* 0x020fe40000410000 */
[----:B------:R-:W-:Y:S06]  /*6890*/  FMUL.FTZ R8, R18, c[0x0][0x320] ;  /* 0x0000c80012087a20 */ /* 0x000fec0000410000 */
[----:B------:R5:W2:Y:S10]  /*68a0*/  MUFU.TANH R198, R2 ;  /* 0x0000000200c67308 */ /* 0x000ab40000002400 */
[----:B------:R-:W2:Y:S01]  /*68b0*/  MUFU.TANH R159, R8 ;  /* 0x00000008009f7308 */ /* 0x000ea20000002400 */
[-C--:B-1----:R-:W-:Y:S08]  /*68c0*/  HMMA.16816.F32.BF16 R20, R160, R4.reuse, R20 ;  /* 0x00000004a014723c */ /* 0x082ff00000041814 */
[C---:B------:R-:W-:Y:S04]  /*68d0*/  HMMA.16816.F32.BF16 R24, R168.reuse, R4, R24 ;  /* 0x00000004a818723c */ /* 0x040fe80000041818 */
[----:B-----5:R-:W-:Y:S02]  /*68e0*/  FMUL.FTZ R2, R9, c[0x0][0x320] ;  /* 0x0000c80009027a20 */ /* 0x020fe40000410000 */
[----:B------:R-:W-:Y:S02]  /*68f0*/  FMUL.FTZ R9, R17, c[0x0][0x320] ;  /* 0x0000c80011097a20 */ /* 0x000fe40000410000 */
[-C--:B------:R-:W-:Y:S01]  /*6900*/  HMMA.16816.F32.BF16 R28, R168, R6.reuse, R28 ;  /* 0x00000006a81c723c */ /* 0x080fe2000004181c */
[----:B------:R1:W1:Y:S07]  /*6910*/  MUFU.TANH R195, R2 ;  /* 0x0000000200c37308 */ /* 0x00026e0000002400 */
[C---:B------:R-:W-:Y:S03]  /*6920*/  HMMA.16816.F32.BF16 R32, R160.reuse, R6, R32 ;  /* 0x00000006a020723c */ /* 0x040fe60000041820 */
[----:B------:R5:W2:Y:S05]  /*6930*/  MUFU.TANH R164, R9 ;  /* 0x0000000900a47308 */ /* 0x000aaa0000002400 */
[----:B------:R-:W-:Y:S04]  /*6940*/  FMUL.FTZ R3, R27, c[0x0][0x320] ;  /* 0x0000c8001b037a20 */ /* 0x000fe80000410000 */
[----:B------:R-:W-:Y:S01]  /*6950*/  FMUL.FTZ R4, R26, c[0x0][0x320] ;  /* 0x0000c8001a047a20 */ /* 0x000fe20000410000 */
[----:B------:R-:W2:Y:S01]  /*6960*/  MUFU.TANH R208, R3 ;  /* 0x0000000300d07308 */ /* 0x000ea20000002400 */
[----:B-1----:R-:W-:Y:S09]  /*6970*/  FMUL.FTZ R2, R12, c[0x0][0x320] ;  /* 0x0000c8000c027a20 */ /* 0x002ff20000410000 */
[----:B------:R1:W1:Y:S01]  /*6980*/  MUFU.TANH R175, R2 ;  /* 0x0000000200af7308 */ /* 0x0002620000002400 */
[----:B-----5:R-:W5:Y:S01]  /*6990*/  LDSM.16.M88.4 R8, [R184] ;  /* 0x00000000b808783b */ /* 0x020f620000000200 */
[----:B------:R-:W-:Y:S08]  /*69a0*/  DEPBAR.LE SB0, 0x0 ;  /* 0x000080000000791a */ /* 0x000ff00000000000 */
[----:B------:R-:W2:Y:S01]  /*69b0*/  MUFU.TANH R207, R4 ;  /* 0x0000000400cf7308 */ /* 0x000ea20000002400 */
[----:B------:R-:W-:Y:S01]  /*69c0*/  BAR.SYNC.DEFER_BLOCKING 0x0 ;  /* 0x0000000000007b1d */ /* 0x000fe20000010000 */
[----:B-1----:R-:W-:Y:S08]  /*69d0*/  FMUL.FTZ R2, R13, c[0x0][0x320] ;  /* 0x0000c8000d027a20 */ /* 0x002ff00000410000 */
[----:B------:R1:W1:Y:S01]  /*69e0*/  MUFU.TANH R177, R2 ;  /* 0x0000000200b17308 */ /* 0x0002620000002400 */
[-C--:B-----5:R-:W-:Y:S05]  /*69f0*/  HMMA.16816.F32.BF16 R36, R160, R8.reuse, R36 ;  /* 0x00000008a024723c */ /* 0x0a0fea0000041824 */
[----:B-1----:R-:W-:Y:S03]  /*6a00*/  FMUL.FTZ R2, R14, c[0x0][0x320] ;  /* 0x0000c8000e027a20 */ /* 0x002fe60000410000 */
[C---:B------:R-:W-:Y:S01]  /*6a10*/  HMMA.16816.F32.BF16 R40, R168.reuse, R8, R40 ;  /* 0x00000008a828723c */ /* 0x040fe20000041828 */
[----:B------:R1:W1:Y:S07]  /*6a20*/  MUFU.TANH R197, R2 ;  /* 0x0000000200c57308 */ /* 0x00026e0000002400 */
[-C--:B------:R-:W-:Y:S08]  /*6a30*/  HMMA.16816.F32.BF16 R44, R168, R10.reuse, R44 ;  /* 0x0000000aa82c723c */ /* 0x080ff0000004182c */
[----:B------:R-:W-:Y:S04]  /*6a40*/  HMMA.16816.F32.BF16 R48, R160, R10, R48 ;  /* 0x0000000aa030723c */ /* 0x000fe80000041830 */
[----:B-1----:R-:W-:Y:S04]  /*6a50*/  FMUL.FTZ R2, R15, c[0x0][0x320] ;  /* 0x0000c8000f027a20 */ /* 0x002fe80000410000 */
[----:B------:R1:W1:Y:S04]  /*6a60*/  MUFU.TANH R196, R2 ;  /* 0x0000000200c47308 */ /* 0x0002680000002400 */
[----:B-1----:R-:W-:Y:S06]  /*6a70*/  FMUL.FTZ R2, R16, c[0x0][0x320] ;  /* 0x0000c80010027a20 */ /* 0x002fec0000410000 */
[----:B------:R1:W1:Y:S02]  /*6a80*/  MUFU.TANH R174, R2 ;  /* 0x0000000200ae7308 */ /* 0x0002640000002400 */
[----:B-1----:R-:W-:Y:S08]  /*6a90*/  FMUL.FTZ R2, R20, c[0x0][0x320] ;  /* 0x0000c80014027a20 */ /* 0x002ff00000410000 */
        /* <DEDUP_REMOVED lines=58> */
[----:B------:R1:W1:Y:S01]  /*6e40*/  MUFU.TANH R12, R2 ;  /* 0x00000002000c7308 */ /* 0x0002620000002400 */
[----:B------:R-:W-:-:S05]  /*6e50*/  @!P0 BRA `(.L_x_71) ;  /* 0x0000045000008947 */ /* 0x000fca0003800000 */
[----:B-1234-:R-:W-:Y:S02]  /*6e60*/  IMAD.MOV.U32 R2, RZ, RZ, 0x1 ;  /* 0x00000001ff027424 */ /* 0x01efe400078e00ff */
[----:B------:R-:W-:Y:S02]  /*6e70*/  IMAD R3, R209, 0x30, R244 ;  /* 0x00000030d1037824 */ /* 0x000fe400078e02f4 */
[----:B------:R-:W-:Y:S01]  /*6e80*/  IMAD.MOV.U32 R200, RZ, RZ, RZ ;  /* 0x000000ffffc87224 */ /* 0x000fe200078e00ff */
[----:B------:R-:W-:Y:S01]  /*6e90*/  ISETP.NE.AND P0, PT, R2, c[0x0][0x2b8], PT ;  /* 0x0000ae0002007a0c */ /* 0x000fe20003f05270 */
[----:B------:R-:W-:Y:S05]  /*6ea0*/  IMAD R2, R235, 0x20, R238 ;  /* 0x00000020eb027824 */ /* 0x000fea00078e02ee */
[----:B------:R-:W-:Y:S05]  /*6eb0*/  IADD3 R3, R3, -0x30, R2 ;  /* 0xffffffd003037810 */ /* 0x000fea0007ffe002 */
[--C-:B------:R-:W-:Y:S02]  /*6ec0*/  IMAD.MOV.U32 R2, RZ, RZ, R3.reuse ;  /* 0x000000ffff027224 */ /* 0x100fe400078e0003 */
[----:B------:R-:W-:Y:S05]  /*6ed0*/  @P0 IMAD.HI.U32 R4, R3, c[0x0][0x2bc], RZ ;  /* 0x0000af0003040a27 */ /* 0x000fea00078e00ff */
[----:B------:R-:W-:Y:S04]  /*6ee0*/  @P0 SHF.R.U32.HI R2, RZ, c[0x0][0x2c0], R4 ;  /* 0x0000b000ff020a19 */ /* 0x000fe80000011604 */
[C---:B------:R-:W-:Y:S04]  /*6ef0*/  @!P1 IADD3 R5, P0, R2.reuse, R242, RZ ;  /* 0x000000f202059210 */ /* 0x040fe80007f1e0ff */
[----:B------:R-:W-:Y:S01]  /*6f00*/  @!P1 LEA.HI.X.SX32 R6, R2, R248, 0x1, P0 ;  /* 0x000000f802069211 */ /* 0x000fe200000f0eff */
[----:B------:R-:W-:Y:S01]  /*6f10*/  IMAD.MOV R2, RZ, RZ, -R2 ;  /* 0x000000ffff027224 */ /* 0x000fe200078e0a02 */
[C---:B------:R-:W-:Y:S03]  /*6f20*/  @!P1 LEA R4, P0, R5.reuse, c[0x0][0x2a0], 0x2 ;  /* 0x0000a80005049a11 */ /* 0x040fe600078010ff */
[----:B------:R-:W-:Y:S01]  /*6f30*/  IMAD R201, R2, c[0x0][0x2b8], R3 ;  /* 0x0000ae0002c97a24 */ /* 0x000fe200078e0203 */
[----:B------:R-:W-:Y:S04]  /*6f40*/  @!P1 LEA.HI.X R5, R5, c[0x0][0x2a4], R6, 0x2, P0 ;  /* 0x0000a90005059a11 */ /* 0x000fe800000f1406 */
[----:B------:R-:W-:Y:S01]  /*6f50*/  SHF.R.S32.HI R2, RZ, 0x1f, R201 ;  /* 0x0000001fff027819 */ /* 0x000fe200000114c9 */
[----:B------:R1:W2:Y:S04]  /*6f60*/  @!P1 LDG.E R200, [R4.64] ;  /* 0x0000000604c89981 */ /* 0x0002a8000c1e1900 */
[----:B-1----:R-:W-:Y:S01]  /*6f70*/  IMAD R4, R2, c[0x0][0x1e0], RZ ;  /* 0x0000780002047a24 */ /* 0x002fe200078e02ff */
[----:B------:R-:W-:Y:S01]  /*6f80*/  IADD3 R5, -R238, 0x30, RZ ;  /* 0x00000030ee057810 */ /* 0x000fe20007ffe1ff */
[----:B------:R-:W-:Y:S03]  /*6f90*/  IMAD.WIDE.U32 R2, R201, c[0x0][0x1e0], RZ ;  /* 0x00007800c9027a25 */ /* 0x000fe600078e00ff */
[----:B------:R-:W-:Y:S01]  /*6fa0*/  ISETP.GE.AND P5, PT, R5, 0x1, PT ;  /* 0x000000010500780c */ /* 0x000fe20003fa6270 */
[----:B------:R-:W-:Y:S04]  /*6fb0*/  IMAD R4, R201, c[0x0][0x1e4], R4 ;  /* 0x00007900c9047a24 */ /* 0x000fe800078e0204 */
[----:B------:R-:W-:Y:S01]  /*6fc0*/  IMAD.IADD R3, R3, 0x1, R4 ;  /* 0x0000000103037824 */ /* 0x000fe200078e0204 */
[----:B--2---:R-:W-:Y:S03]  /*6fd0*/  SHF.R.S32.HI R4, RZ, 0x1f, R200 ;  /* 0x0000001fff047819 */ /* 0x004fe600000114c8 */
[----:B------:R-:W-:Y:S04]  /*6fe0*/  IMAD.WIDE.U32 R2, R200, c[0x0][0x1f0], R2 ;  /* 0x00007c00c8027a25 */ /* 0x000fe800078e0002 */
[----:B------:R-:W-:Y:S01]  /*6ff0*/  IMAD R4, R4, c[0x0][0x1f0], RZ ;  /* 0x00007c0004047a24 */ /* 0x000fe200078e02ff */
[----:B------:R-:W-:Y:S03]  /*7000*/  IADD3 R2, P2, R240, R2, RZ ;  /* 0x00000002f0027210 */ /* 0x000fe60007f5e0ff */
[----:B------:R-:W-:Y:S01]  /*7010*/  IMAD R4, R200, c[0x0][0x1f4], R4 ;  /* 0x00007d00c8047a24 */ /* 0x000fe200078e0204 */
[C---:B------:R-:W-:Y:S04]  /*7020*/  LEA R11, P0, R2.reuse, c[0x0][0x1c8], 0x1 ;  /* 0x00007200020b7a11 */ /* 0x040fe800078008ff */
[----:B------:R-:W-:Y:S04]  /*7030*/  IADD3.X R3, R245, R3, R4, P2, !PT ;  /* 0x00000003f5037210 */ /* 0x000fe800017fe404 */
[----:B------:R-:W-:Y:S01]  /*7040*/  LEA.HI.X R10, R2, c[0x0][0x1cc], R3, 0x1, P0 ;  /* 0x00007300020a7a11 */ /* 0x000fe200000f0c03 */
[----:B------:R-:W-:-:S05]  /*7050*/  BRA.DIV ~URZ, `(.L_x_72) ;  /* 0x00007b327f007947 */ /* 0x000fca000b800000 */
[----:B------:R1:W2:Y:S02]  /*7060*/  SHFL.IDX PT, R4, R10, RZ, 0x1c1f ;  /* 0x001c1fff0a047589 */ /* 0x0002a400000e0000 */
.L_x_162:
[----:B------:R-:W-:-:S05]  /*7070*/  BRA.DIV ~URZ, `(.L_x_73) ;  /* 0x00007b827f007947 */ /* 0x000fca000b800000 */
[----:B------:R3:W4:Y:S02]  /*7080*/  SHFL.IDX PT, R2, R11, RZ, 0x1c1f ;  /* 0x001c1fff0b027589 */ /* 0x00072400000e0000 */
.L_x_163:
[----:B------:R-:W-:Y:S02]  /*7090*/  SHF.R.S32.HI R3, RZ, 0x1f, R204 ;  /* 0x0000001fff037819 */ /* 0x000fe400000114cc */
[-C--:B----4-:R-:W-:Y:S02]  /*70a0*/  @P5 LEA R8, P0, R204, R2.reuse, 0x1 ;  /* 0x00000002cc085211 */ /* 0x090fe400078008ff */
[----:B------:R-:W-:Y:S02]  /*70b0*/  @P5 LEA R6, P2, R236, R2, 0x1 ;  /* 0x00000002ec065211 */ /* 0x000fe400078408ff */
[----:B--2---:R-:W-:Y:S02]  /*70c0*/  @P5 LEA.HI.X R9, R204, R4, R3, 0x1, P0 ;  /* 0x00000004cc095211 */ /* 0x004fe400000f0c03 */
[----:B------:R-:W-:Y:S02]  /*70d0*/  SHF.R.S32.HI R30, RZ, 0x1f, R236 ;  /* 0x0000001fff1e7819 */ /* 0x000fe400000114ec */
[C---:B------:R-:W-:Y:S01]  /*70e0*/  @P5 LEA R2, P0, R237.reuse, R2, 0x1 ;  /* 0x00000002ed025211 */ /* 0x040fe200078008ff */
[----:B------:R-:W-:Y:S01]  /*70f0*/  @!PT LDS RZ, [RZ] ;  /* 0x00000000fffff984 */ /* 0x000fe20000000800 */
[----:B------:R-:W-:Y:S01]  /*7100*/  @!PT LDS RZ, [RZ] ;  /* 0x00000000fffff984 */ /* 0x000fe20000000800 */
[----:B------:R-:W-:Y:S01]  /*7110*/  @!PT LDS RZ, [RZ] ;  /* 0x00000000fffff984 */ /* 0x000fe20000000800 */
[----:B------:R2:W-:Y:S01]  /*7120*/  @P5 LDGSTS.E.BYPASS.LTC128B.128 [R192+0x3c80], [R8.64], !P4 ;  /* 0x03c8000008c05fae */ /* 0x0005e2000e101d46 */
[-C--:B------:R-:W-:Y:S02]  /*7130*/  @P5 LEA.HI.X R7, R236, R4.reuse, R30, 0x1, P2 ;  /* 0x00000004ec075211 */ /* 0x080fe400010f0c1e */
[----:B------:R-:W-:Y:S03]  /*7140*/  SHF.R.S32.HI R29, RZ, 0x1f, R237 ;  /* 0x0000001fff1d7819 */ /* 0x000fe600000114ed */
[----:B------:R2:W-:Y:S01]  /*7150*/  @P5 LDGSTS.E.BYPASS.LTC128B.128 [R192+0x4880], [R6.64], !P3 ;  /* 0x0488000006c05fae */ /* 0x0005e2000d901d46 */
[----:B------:R-:W-:Y:S02]  /*7160*/  @P5 LEA.HI.X R3, R237, R4, R29, 0x1, P0 ;  /* 0x00000004ed035211 */ /* 0x000fe400000f0c1d */
[----:B------:R-:W-:Y:S03]  /*7170*/  ISETP.GE.AND P0, PT, R5, 0x21, PT ;  /* 0x000000210500780c */ /* 0x000fe60003f06270 */
[----:B------:R2:W-:Y:S01]  /*7180*/  @P5 LDGSTS.E.BYPASS.LTC128B.128 [R192+0x5480], [R2.64], !P6 ;  /* 0x0548000002c05fae */ /* 0x0005e2000f101d46 */
[----:B------:R-:W-:-:S05]  /*7190*/  BRA.DIV ~URZ, `(.L_x_74) ;  /* 0x00007ad27f007947 */ /* 0x000fca000b800000 */
[----:B------:R4:W1:Y:S04]  /*71a0*/  SHFL.IDX PT, R4, R10, 0x1, 0x1c1f ;  /* 0x003c1f000a047f89 */ /* 0x00086800000e0000 */
[----:B--2---:R4:W2:Y:S02]  /*71b0*/  SHFL.IDX PT, R2, R11, 0x1, 0x1c1f ;  /* 0x003c1f000b027f89 */ /* 0x0048a400000e0000 */
.L_x_164:
[-C--:B--2---:R-:W-:Y:S02]  /*71c0*/  @P0 LEA R8, P2, R204, R2.reuse, 0x1 ;  /* 0x00000002cc080211 */ /* 0x084fe400078408ff */
[----:B------:R-:W-:Y:S02]  /*71d0*/  SHF.R.S32.HI R3, RZ, 0x1f, R204 ;  /* 0x0000001fff037819 */ /* 0x000fe400000114cc */
[----:B------:R-:W-:Y:S02]  /*71e0*/  @P0 LEA R6, P5, R236, R2, 0x1 ;  /* 0x00000002ec060211 */ /* 0x000fe400078a08ff */
[----:B-1----:R-:W-:Y:S02]  /*71f0*/  @P0 LEA.HI.X R9, R204, R4, R3, 0x1, P2 ;  /* 0x00000004cc090211 */ /* 0x002fe400010f0c03 */
[----:B----4-:R-:W-:Y:S02]  /*7200*/  SHF.R.S32.HI R10, RZ, 0x1f, R236 ;  /* 0x0000001fff0a7819 */ /* 0x010fe400000114ec */
        /* <DEDUP_REMOVED lines=8> */
[----:B------:R-:W-:Y:S05]  /*7290*/  @P0 LEA.HI.X R3, R237, R4, R5, 0x1, P2 ;  /* 0x00000004ed030211 */ /* 0x000fea00010f0c05 */
[----:B------:R1:W-:Y:S02]  /*72a0*/  @P0 LDGSTS.E.BYPASS.LTC128B.128 [R192+0x5c80], [R2.64], !P6 ;  /* 0x05c8000002c00fae */ /* 0x0003e4000f101d46 */
.L_x_71:
[----:B--234-:R-:W-:Y:S05]  /*72b0*/  BSYNC B0 ;  /* 0x0000000000007941 */ /* 0x01cfea0003800000 */
.L_x_70:
[----:B------:R-:W-:Y:S01]  /*72c0*/  FMNMX.FTZ R5, R176, R104, !PT ;  /* 0x00000068b0057209 */ /* 0x000fe20007810000 */
[----:B------:R-:W0:Y:S01]  /*72d0*/  LDGDEPBAR ;  /* 0x00000000000079af */ /* 0x000e220000000000 */
[----:B------:R-:W-:Y:S02]  /*72e0*/  FMNMX.FTZ R4, R178, R103, !PT ;  /* 0x00000067b2047209 */ /* 0x000fe40007810000 */
[----:B-1----:R-:W-:Y:S02]  /*72f0*/  FMNMX.FTZ R3, R198, R102, !PT ;  /* 0x00000066c6037209 */ /* 0x002fe40007810000 */
        /* <DEDUP_REMOVED lines=45> */
[----:B------:R-:W-:-:S05]  /*75d0*/  BRA.DIV ~URZ, `(.L_x_75) ;  /* 0x000077627f007947 */ /* 0x000fca000b800000 */
[----:B------:R1:W2:Y:S02]  /*75e0*/  SHFL.BFLY PT, R2, R4, 0x2, 0x1f ;  /* 0x0c401f0004027f89 */ /* 0x0002a400000e0000 */
.L_x_165:
[----:B--2---:R-:W-:Y:S01]  /*75f0*/  FMNMX.FTZ R6, R4, R2, !PT ;  /* 0x0000000204067209 */ /* 0x004fe20007810000 */
[----:B------:R-:W-:-:S05]  /*7600*/  BRA.DIV ~URZ, `(.L_x_76) ;  /* 0x000077827f007947 */ /* 0x000fca000b800000 */
[----:B------:R-:W-:Y:S04]  /*7610*/  SHFL.BFLY PT, R3, R5, 0x2, 0x1f ;  /* 0x0c401f0005037f89 */ /* 0x000fe800000e0000 */
[----:B------:R-:W-:Y:S04]  /*7620*/  SHFL.BFLY PT, R2, R7, 0x2, 0x1f ;  /* 0x0c401f0007027f89 */ /* 0x000fe800000e0000 */
[----:B-1----:R-:W1:Y:S02]  /*7630*/  SHFL.BFLY PT, R4, R8, 0x2, 0x1f ;  /* 0x0c401f0008047f89 */ /* 0x002e6400000e0000 */
[----:B-1----:R-:W-:Y:S02]  /*7640*/  FMNMX.FTZ R4, R8, R4, !PT ;  /* 0x0000000408047209 */ /* 0x002fe40007810000 */
[----:B------:R-:W-:Y:S02]  /*7650*/  FMNMX.FTZ R3, R5, R3, !PT ;  /* 0x0000000305037209 */ /* 0x000fe40007810000 */
[----:B------:R-:W-:Y:S02]  /*7660*/  FMNMX.FTZ R5, R7, R2, !PT ;  /* 0x0000000207057209 */ /* 0x000fe40007810000 */
[----:B------:R-:W1:Y:S04]  /*7670*/  SHFL.BFLY PT, R7, R6, 0x1, 0x1f ;  /* 0x0c201f0006077f89 */ /* 0x000e6800000e0000 */
[----:B------:R-:W2:Y:S04]  /*7680*/  SHFL.BFLY PT, R9, R3, 0x1, 0x1f ;  /* 0x0c201f0003097f89 */ /* 0x000ea800000e0000 */
[----:B------:R-:W3:Y:S04]  /*7690*/  SHFL.BFLY PT, R10, R5, 0x1, 0x1f ;  /* 0x0c201f00050a7f89 */ /* 0x000ee800000e0000 */
[----:B------:R4:W4:Y:S01]  /*76a0*/  SHFL.BFLY PT, R2, R4, 0x1, 0x1f ;  /* 0x0c201f0004027f89 */ /* 0x00092200000e0000 */
[----:B-1----:R-:W-:Y:S02]  /*76b0*/  FMNMX.FTZ R104, R6, R7, !PT ;  /* 0x0000000706687209 */ /* 0x002fe40007810000 */
[----:B--2---:R-:W-:Y:S02]  /*76c0*/  FMNMX.FTZ R103, R3, R9, !PT ;  /* 0x0000000903677209 */ /* 0x004fe40007810000 */
[----:B---3--:R-:W-:Y:S02]  /*76d0*/  FMNMX.FTZ R102, R5, R10, !PT ;  /* 0x0000000a05667209 */ /* 0x008fe40007810000 */
.L_x_166:
[----:B------:R-:W-:Y:S01]  /*76e0*/  FADD.FTZ R0, -R104, R0 ;  /* 0x0000000068007221 */ /* 0x000fe20000010100 */
[----:B----4-:R-:W-:Y:S01]  /*76f0*/  FMNMX.FTZ R2, R2, R4, !PT ;  /* 0x0000000402027209 */ /* 0x010fe20007810000 */
[----:B------:R-:W-:Y:S01]  /*7700*/  FMUL.FTZ R7, R104, c[0x0][0x2d0] ;  /* 0x0000b40068077a20 */ /* 0x000fe20000410000 */
[----:B------:R-:W-:Y:S01]  /*7710*/  WARPSYNC 0xffffffff ;  /* 0xffffffff00007948 */ /* 0x000fe20003800000 */
[----:B------:R-:W-:Y:S01]  /*7720*/  FMUL.FTZ R0, R0, c[0x0][0x2d0] ;  /* 0x0000b40000007a20 */ /* 0x000fe20000410000 */
[----:B------:R-:W-:Y:S01]  /*7730*/  LDSM.16.MT88.4 R40, [R180] ;  /* 0x00000000b428783b */ /* 0x000fe20000004200 */
[----:B------:R-:W-:Y:S01]  /*7740*/  FMUL.FTZ R6, R103, c[0x0][0x2d0] ;  /* 0x0000b40067067a20 */ /* 0x000fe20000410000 */
[----:B------:R-:W-:Y:S01]  /*7750*/  ISETP.GT.AND P0, PT, R209, R239, PT ;  /* 0x000000efd100720c */ /* 0x000fe20003f04270 */
[----:B------:R1:W2:Y:S01]  /*7760*/  MUFU.EX2 R3, R0 ;  /* 0x0000000000037308 */ /* 0x0002a20000000800 */
[--C-:B------:R-:W-:Y:S02]  /*7770*/  FFMA.FTZ R10, R174, c[0x0][0x2d0], -R7.reuse ;  /* 0x0000b400ae0a7a23 */ /* 0x100fe40000010807 */
[--C-:B------:R-:W-:Y:S02]  /*7780*/  FFMA.FTZ R5, R179, c[0x0][0x2d0], -R6.reuse ;  /* 0x0000b400b3057a23 */ /* 0x100fe40000010806 */
[--C-:B------:R-:W-:Y:S02]  /*7790*/  FFMA.FTZ R9, R164, c[0x0][0x2d0], -R7.reuse ;  /* 0x0000b400a4097a23 */ /* 0x100fe40000010807 */
[--C-:B------:R-:W-:Y:S02]  /*77a0*/  FFMA.FTZ R164, R25, c[0x0][0x2d0], -R7.reuse ;  /* 0x0000b40019a47a23 */ /* 0x100fe40000010807 */
[--C-:B------:R-:W-:Y:S01]  /*77b0*/  FFMA.FTZ R161, R26, c[0x0][0x2d0], -R6.reuse ;  /* 0x0000b4001aa17a23 */ /* 0x100fe20000010806 */
[----:B------:R3:W-:Y:S01]  /*77c0*/  MUFU.EX2 R213, R5 ;  /* 0x0000000500d57308 */ /* 0x0007e20000000800 */
[--C-:B------:R-:W-:Y:S02]  /*77d0*/  FFMA.FTZ R160, R24, c[0x0][0x2d0], -R6.reuse ;  /* 0x0000b40018a07a23 */ /* 0x100fe40000010806 */
[--C-:B------:R-:W-:Y:S02]  /*77e0*/  FFMA.FTZ R168, R167, c[0x0][0x2d0], -R7.reuse ;  /* 0x0000b400a7a87a23 */ /* 0x100fe40000010807 */
[--C-:B------:R-:W-:Y:S02]  /*77f0*/  FFMA.FTZ R167, R27, c[0x0][0x2d0], -R7.reuse ;  /* 0x0000b4001ba77a23 */ /* 0x100fe40000010807 */
[----:B------:R-:W4:Y:S01]  /*7800*/  LDSM.16.MT88.4 R24, [R107] ;  /* 0x000000006b18783b */ /* 0x000f220000004200 */
[--C-:B------:R-:W-:Y:S02]  /*7810*/  FFMA.FTZ R11, R193, c[0x0][0x2d0], -R7.reuse ;  /* 0x0000b400c10b7a23 */ /* 0x100fe40000010807 */
[----:B------:R5:W-:Y:S01]  /*7820*/  MUFU.EX2 R217, R10 ;  /* 0x0000000a00d97308 */ /* 0x000be20000000800 */
[--C-:B------:R-:W-:Y:S02]  /*7830*/  FFMA.FTZ R169, R173, c[0x0][0x2d0], -R7.reuse ;  /* 0x0000b400ada97a23 */ /* 0x100fe40000010807 */
[--C-:B------:R-:W-:Y:S02]  /*7840*/  FFMA.FTZ R163, R172, c[0x0][0x2d0], -R6.reuse ;  /* 0x0000b400aca37a23 */ /* 0x100fe40000010806 */
[--C-:B-1----:R-:W-:Y:S02]  /*7850*/  FFMA.FTZ R0, R176, c[0x0][0x2d0], -R7.reuse ;  /* 0x0000b400b0007a23 */ /* 0x102fe40000010807 */
[--C-:B------:R-:W-:Y:S02]  /*7860*/  FFMA.FTZ R176, R20, c[0x0][0x2d0], -R6.reuse ;  /* 0x0000b40014b07a23 */ /* 0x100fe40000010806 */
[--C-:B------:R-:W-:Y:S01]  /*7870*/  FFMA.FTZ R162, R166, c[0x0][0x2d0], -R6.reuse ;  /* 0x0000b400a6a27a23 */ /* 0x100fe20000010806 */
[----:B------:R1:W-:Y:S01]  /*7880*/  MUFU.EX2 R30, R0 ;  /* 0x00000000001e7308 */ /* 0x0003e20000000800 */
[----:B------:R-:W-:Y:S02]  /*7890*/  FFMA.FTZ R173, R12, c[0x0][0x2d0], -R6 ;  /* 0x0000b4000cad7a23 */ /* 0x000fe40000010806 */
[--C-:B------:R-:W-:Y:S02]  /*78a0*/  FFMA.FTZ R193, R21, c[0x0][0x2d0], -R7.reuse ;  /* 0x0000b40015c17a23 */ /* 0x100fe40000010807 */
[----:B---3--:R-:W-:Y:S02]  /*78b0*/  FMUL.FTZ R5, R102, c[0x0][0x2d0] ;  /* 0x0000b40066057a20 */ /* 0x008fe40000410000 */
[----:B------:R-:W-:Y:S02]  /*78c0*/  FFMA.FTZ R179, R15, c[0x0][0x2d0], -R7 ;  /* 0x0000b4000fb37a23 */ /* 0x000fe40000010807 */
[--C-:B------:R-:W-:Y:S01]  /*78d0*/  FFMA.FTZ R172, R19, c[0x0][0x2d0], -R5.reuse ;  /* 0x0000b40013ac7a23 */ /* 0x100fe20000010805 */
[----:B------:R3:W-:Y:S01]  /*78e0*/  MUFU.EX2 R232, R9 ;  /* 0x0000000900e87308 */ /* 0x0007e20000000800 */
[--C-:B------:R-:W-:Y:S02]  /*78f0*/  FFMA.FTZ R166, R18, c[0x0][0x2d0], -R5.reuse ;  /* 0x0000b40012a67a23 */ /* 0x100fe40000010805 */
[--C-:B------:R-:W-:Y:S02]  /*7900*/  FFMA.FTZ R174, R16, c[0x0][0x2d0], -R5.reuse ;  /* 0x0000b40010ae7a23 */ /* 0x100fe40000010805 */
[--C-:B-----5:R-:W-:Y:S05]  /*7910*/  FFMA.FTZ R10, R198, c[0x0][0x2d0], -R5.reuse ;  /* 0x0000b400c60a7a23 */ /* 0x120fea0000010805 */
[----:B------:R-:W5:Y:S01]  /*7920*/  MUFU.EX2 R215, R11 ;  /* 0x0000000b00d77308 */ /* 0x000f620000000800 */
[----:B-1----:R-:W-:Y:S04]  /*7930*/  FADD.FTZ R0, -R103, R100 ;  /* 0x0000006467007221 */ /* 0x002fe80000010100 */
[----:B------:R-:W-:Y:S05]  /*7940*/  FMUL.FTZ R0, R0, c[0x0][0x2d0] ;  /* 0x0000b40000007a20 */ /* 0x000fea0000410000 */
[----:B------:R-:W-:Y:S01]  /*7950*/  MUFU.EX2 R210, R10 ;  /* 0x0000000a00d27308 */ /* 0x000fe20000000800 */
[----:B---3--:R-:W-:Y:S02]  /*7960*/  FFMA.FTZ R9, R195, c[0x0][0x2d0], -R5 ;  /* 0x0000b400c3097a23 */ /* 0x008fe40000010805 */
[--C-:B------:R-:W-:Y:S07]  /*7970*/  FFMA.FTZ R195, R23, c[0x0][0x2d0], -R7.reuse ;  /* 0x0000b40017c37a23 */ /* 0x100fee0000010807 */
[----:B------:R1:W-:Y:S10]  /*7980*/  MUFU.EX2 R8, R0 ;  /* 0x0000000000087308 */ /* 0x0003f40000000800 */
[----:B------:R-:W-:Y:S10]  /*7990*/  MUFU.EX2 R211, R9 ;  /* 0x0000000900d37308 */ /* 0x000ff40000000800 */
[----:B------:R-:W-:Y:S01]  /*79a0*/  MUFU.EX2 R222, R168 ;  /* 0x000000a800de7308 */ /* 0x000fe20000000800 */
[--C-:B-1----:R-:W-:Y:S02]  /*79b0*/  FFMA.FTZ R0, R178, c[0x0][0x2d0], -R6.reuse ;  /* 0x0000b400b2007a23 */ /* 0x102fe40000010806 */
[----:B------:R-:W-:Y:S07]  /*79c0*/  FFMA.FTZ R178, R14, c[0x0][0x2d0], -R7 ;  /* 0x0000b4000eb27a23 */ /* 0x000fee0000010807 */
[----:B------:R1:W3:Y:S10]  /*79d0*/  MUFU.EX2 R29, R0 ;  /* 0x00000000001d7308 */ /* 0x0002f40000000800 */
[----:B------:R-:W-:Y:S10]  /*79e0*/  MUFU.EX2 R218, R163 ;  /* 0x000000a300da7308 */ /* 0x000ff40000000800 */
[----:B------:R-:W-:Y:S01]  /*79f0*/  MUFU.EX2 R220, R162 ;  /* 0x000000a200dc7308 */ /* 0x000fe20000000800 */
[--C-:B-1----:R-:W-:Y:S02]  /*7a00*/  FFMA.FTZ R0, R159, c[0x0][0x2d0], -R6.reuse ;  /* 0x0000b4009f007a23 */ /* 0x102fe40000010806 */
[--C-:B------:R-:W-:Y:S02]  /*7a10*/  FFMA.FTZ R159, R165, c[0x0][0x2d0], -R5.reuse ;  /* 0x0000b400a59f7a23 */ /* 0x100fe40000010805 */
[----:B------:R-:W-:Y:S05]  /*7a20*/  FFMA.FTZ R165, R17, c[0x0][0x2d0], -R5 ;  /* 0x0000b40011a57a23 */ /* 0x000fea0000010805 */
[----:B------:R1:W-:Y:S10]  /*7a30*/  MUFU.EX2 R230, R0 ;  /* 0x0000000000e67308 */ /* 0x0003f40000000800 */
[----:B------:R-:W-:Y:S10]  /*7a40*/  MUFU.EX2 R223, R167 ;  /* 0x000000a700df7308 */ /* 0x000ff40000000800 */
[----:B------:R-:W-:Y:S01]  /*7a50*/  MUFU.EX2 R225, R164 ;  /* 0x000000a400e17308 */ /* 0x000fe20000000800 */
[----:B-1----:R-:W-:Y:S02]  /*7a60*/  FFMA.FTZ R0, R158, c[0x0][0x2d0], -R6 ;  /* 0x0000b4009e007a23 */ /* 0x002fe40000010806 */
[----:B------:R-:W-:Y:S07]  /*7a70*/  FMUL.FTZ R158, R2, c[0x0][0x2d0] ;  /* 0x0000b400029e7a20 */ /* 0x000fee0000410000 */
[----:B------:R1:W1:Y:S01]  /*7a80*/  MUFU.EX2 R231, R0 ;  /* 0x0000000000e77308 */ /* 0x0002620000000800 */
[--C-:B------:R-:W-:Y:S02]  /*7a90*/  FFMA.FTZ R4, R194, c[0x0][0x2d0], -R158.reuse ;  /* 0x0000b400c2047a23 */ /* 0x100fe4000001089e */
[--C-:B------:R-:W-:Y:S07]  /*7aa0*/  FFMA.FTZ R9, R196, c[0x0][0x2d0], -R158.reuse ;  /* 0x0000b400c4097a23 */ /* 0x100fee000001089e */
[----:B------:R2:W-:Y:S10]  /*7ab0*/  MUFU.EX2 R198, R4 ;  /* 0x0000000400c67308 */ /* 0x0005f40000000800 */
[----:B------:R-:W-:Y:S01]  /*7ac0*/  MUFU.EX2 R226, R9 ;  /* 0x0000000900e27308 */ /* 0x000fe20000000800 */
[----:B-1----:R-:W-:Y:S02]  /*7ad0*/  FADD.FTZ R0, -R102, R105 ;  /* 0x0000006966007221 */ /* 0x002fe40000010100 */
[--C-:B------:R-:W-:Y:S02]  /*7ae0*/  FFMA.FTZ R105, R157, c[0x0][0x2d0], -R5.reuse ;  /* 0x0000b4009d697a23 */ /* 0x100fe40000010805 */
[----:B------:R-:W-:Y:S02]  /*7af0*/  FMUL.FTZ R0, R0, c[0x0][0x2d0] ;  /* 0x0000b40000007a20 */ /* 0x000fe40000410000 */
[--C-:B------:R-:W-:Y:S03]  /*7b00*/  FFMA.FTZ R157, R28, c[0x0][0x2d0], -R5.reuse ;  /* 0x0000b4001c9d7a23 */ /* 0x100fe60000010805 */
[----:B------:R-:W-:Y:S01]  /*7b10*/  MUFU.EX2 R221, R161 ;  /* 0x000000a100dd7308 */ /* 0x000fe20000000800 */
[----:B--2---:R-:W-:Y:S09]  /*7b20*/  FFMA.FTZ R4, R199, c[0x0][0x2d0], -R158 ;  /* 0x0000b400c7047a23 */ /* 0x004ff2000001089e */
[----:B------:R1:W-:Y:S10]  /*7b30*/  MUFU.EX2 R100, R0 ;  /* 0x0000000000647308 */ /* 0x0003f40000000800 */
[----:B------:R-:W2:Y:S10]  /*7b40*/  MUFU.EX2 R194, R4 ;  /* 0x0000000400c27308 */ /* 0x000eb40000000800 */
[----:B------:R-:W-:Y:S01]  /*7b50*/  MUFU.EX2 R224, R160 ;  /* 0x000000a000e07308 */ /* 0x000fe20000000800 */
[--C-:B-1----:R-:W-:Y:S02]  /*7b60*/  FFMA.FTZ R0, R175, c[0x0][0x2d0], -R5.reuse ;  /* 0x0000b400af007a23 */ /* 0x102fe40000010805 */
[--C-:B------:R-:W-:Y:S07]  /*7b70*/  FFMA.FTZ R175, R13, c[0x0][0x2d0], -R6.reuse ;  /* 0x0000b4000daf7a23 */ /* 0x100fee0000010806 */
[----:B------:R1:W-:Y:S10]  /*7b80*/  MUFU.EX2 R228, R0 ;  /* 0x0000000000e47308 */ /* 0x0003f40000000800 */
[----:B------:R2:W-:Y:S10]  /*7b90*/  MUFU.EX2 R216, R105 ;  /* 0x0000006900d87308 */ /* 0x0005f40000000800 */
[----:B------:R-:W-:Y:S01]  /*7ba0*/  MUFU.EX2 R193, R193 ;  /* 0x000000c100c17308 */ /* 0x000fe20000000800 */
[----:B-1----:R-:W-:Y:S02]  /*7bb0*/  FFMA.FTZ R0, R177, c[0x0][0x2d0], -R5 ;  /* 0x0000b400b1007a23 */ /* 0x002fe40000010805 */
[----:B------:R-:W-:Y:S02]  /*7bc0*/  FFMA.FTZ R177, R22, c[0x0][0x2d0], -R6 ;  /* 0x0000b40016b17a23 */ /* 0x000fe40000010806 */
[--C-:B------:R-:W-:Y:S05]  /*7bd0*/  FFMA.FTZ R6, R197, c[0x0][0x2d0], -R158.reuse ;  /* 0x0000b400c5067a23 */ /* 0x100fea000001089e */
[----:B------:R1:W1:Y:S01]  /*7be0*/  MUFU.EX2 R229, R0 ;  /* 0x0000000000e57308 */ /* 0x0002620000000800 */
[--C-:B--2---:R-:W-:Y:S09]  /*7bf0*/  FFMA.FTZ R105, R202, c[0x0][0x2d0], -R158.reuse ;  /* 0x0000b400ca697a23 */ /* 0x104ff2000001089e */
[----:B------:R-:W2:Y:S10]  /*7c00*/  MUFU.EX2 R227, R6 ;  /* 0x0000000600e37308 */ /* 0x000eb40000000800 */
[----:B------:R-:W-:Y:S01]  /*7c10*/  MUFU.EX2 R176, R176 ;  /* 0x000000b000b07308 */ /* 0x000fe20000000800 */
[----:B-1----:R-:W-:Y:S02]  /*7c20*/  FADD.FTZ R0, -R2, R101 ;  /* 0x0000006502007221 */ /* 0x002fe40000010100 */
[----:B------:R-:W-:Y:S02]  /*7c30*/  FFMA.FTZ R101, R156, c[0x0][0x2d0], -R5 ;  /* 0x0000b4009c657a23 */ /* 0x000fe40000010805 */
[----:B------:R-:W-:Y:S05]  /*7c40*/  FMUL.FTZ R0, R0, c[0x0][0x2d0] ;  /* 0x0000b40000007a20 */ /* 0x000fea0000410000 */
[----:B------:R1:W-:Y:S10]  /*7c50*/  MUFU.EX2 R219, R101 ;  /* 0x0000006500db7308 */ /* 0x0003f40000000800 */
[----:B------:R-:W2:Y:S10]  /*7c60*/  MUFU.EX2 R0, R0 ;  /* 0x0000000000007308 */ /* 0x000eb40000000800 */
[----:B------:R-:W-:Y:S01]  /*7c70*/  MUFU.EX2 R179, R179 ;  /* 0x000000b300b37308 */ /* 0x000fe20000000800 */
[----:B-1----:R-:W-:Y:S09]  /*7c80*/  FFMA.FTZ R101, R203, c[0x0][0x2d0], -R158 ;  /* 0x0000b400cb657a23 */ /* 0x002ff2000001089e */
[----:B------:R-:W-:Y:S10]  /*7c90*/  MUFU.EX2 R178, R178 ;  /* 0x000000b200b27308 */ /* 0x000ff40000000800 */
[----:B------:R-:W-:Y:S10]  /*7ca0*/  MUFU.EX2 R175, R175 ;  /* 0x000000af00af7308 */ /* 0x000ff40000000800 */
[----:B------:R-:W-:Y:S10]  /*7cb0*/  MUFU.EX2 R167, R101 ;  /* 0x0000006500a77308 */ /* 0x000ff40000000800 */
[----:B------:R-:W-:Y:S01]  /*7cc0*/  MUFU.EX2 R168, R174 ;  /* 0x000000ae00a87308 */ /* 0x000fe20000000800 */
[----:B------:R-:W-:Y:S01]  /*7cd0*/  FMUL.FTZ R48, R3, R108 ;  /* 0x0000006c03307220 */ /* 0x000fe20000410000 */
[----:B-----5:R-:W-:Y:S01]  /*7ce0*/  F2FP.BF16.PACK_AB R108, R215, R30 ;  /* 0x0000001ed76c723e */ /* 0x020fe200000010ff */
[----:B------:R-:W-:Y:S01]  /*7cf0*/  FMUL.FTZ R49, R3, R109 ;  /* 0x0000006d03317220 */ /* 0x000fe20000410000 */
[----:B---3--:R-:W-:Y:S01]  /*7d00*/  F2FP.BF16.PACK_AB R109, R213, R29 ;  /* 0x0000001dd56d723e */ /* 0x008fe200000010ff */
[----:B------:R-:W-:Y:S01]  /*7d10*/  FMUL.FTZ R50, R8, R110 ;  /* 0x0000006e08327220 */ /* 0x000fe20000410000 */
[----:B------:R-:W-:Y:S01]  /*7d20*/  F2FP.BF16.PACK_AB R110, R232, R217 ;  /* 0x000000d9e86e723e */ /* 0x000fe200000010ff */
[C---:B------:R-:W-:Y:S01]  /*7d30*/  FMUL.FTZ R51, R8.reuse, R111 ;  /* 0x0000006f08337220 */ /* 0x040fe20000410000 */
[----:B------:R-:W-:Y:S01]  /*7d40*/  F2FP.BF16.PACK_AB R111, R231, R230 ;  /* 0x000000e6e76f723e */ /* 0x000fe200000010ff */
[C---:B------:R-:W-:Y:S02]  /*7d50*/  FMUL.FTZ R4, R3.reuse, R128 ;  /* 0x0000008003047220 */ /* 0x040fe40000410000 */
[C---:B------:R-:W-:Y:S02]  /*7d60*/  FMUL.FTZ R5, R3.reuse, R129 ;  /* 0x0000008103057220 */ /* 0x040fe40000410000 */
[C---:B------:R-:W-:Y:S02]  /*7d70*/  FMUL.FTZ R6, R8.reuse, R130 ;  /* 0x0000008208067220 */ /* 0x040fe40000410000 */
[C---:B------:R-:W-:Y:S02]  /*7d80*/  FMUL.FTZ R7, R8.reuse, R131 ;  /* 0x0000008308077220 */ /* 0x040fe40000410000 */
[C---:B------:R-:W-:Y:S02]  /*7d90*/  FMUL.FTZ R18, R8.reuse, R126 ;  /* 0x0000007e08127220 */ /* 0x040fe40000410000 */
[C---:B------:R-:W-:Y:S02]  /*7da0*/  FMUL.FTZ R19, R8.reuse, R127 ;  /* 0x0000007f08137220 */ /* 0x040fe40000410000 */
[C---:B------:R-:W-:Y:S01]  /*7db0*/  FMUL.FTZ R22, R8.reuse, R122 ;  /* 0x0000007a08167220 */ /* 0x040fe20000410000 */
[-C--:B----4-:R-:W-:Y:S05]  /*7dc0*/  HMMA.16816.F32.BF16 R4, R108, R24.reuse, R4 ;  /* 0x000000186c04723c */ /* 0x090fea0000041804 */
[C---:B------:R-:W-:Y:S02]  /*7dd0*/  FMUL.FTZ R23, R8.reuse, R123 ;  /* 0x0000007b08177220 */ /* 0x040fe40000410000 */
[C---:B------:R-:W-:Y:S02]  /*7de0*/  FMUL.FTZ R34, R8.reuse, R118 ;  /* 0x0000007608227220 */ /* 0x040fe40000410000 */
[----:B------:R-:W-:Y:S03]  /*7df0*/  FMUL.FTZ R35, R8, R119 ;  /* 0x0000007708237220 */ /* 0x000fe60000410000 */
[----:B------:R-:W-:Y:S01]  /*7e00*/  FMUL.FTZ R36, R3, R112 ;  /* 0x0000007003247220 */ /* 0x000fe20000410000 */
[----:B------:R-:W-:Y:S01]  /*7e10*/  F2FP.BF16.PACK_AB R112, R211, R210 ;  /* 0x000000d2d370723e */ /* 0x000fe200000010ff */
[----:B------:R-:W-:Y:S01]  /*7e20*/  FMUL.FTZ R37, R3, R113 ;  /* 0x0000007103257220 */ /* 0x000fe20000410000 */
[----:B------:R-:W-:Y:S01]  /*7e30*/  F2FP.BF16.PACK_AB R113, R194, R198 ;  /* 0x000000c6c271723e */ /* 0x000fe200000010ff */
[C---:B------:R-:W-:Y:S01]  /*7e40*/  FMUL.FTZ R38, R8.reuse, R114 ;  /* 0x0000007208267220 */ /* 0x040fe20000410000 */
[----:B------:R-:W-:Y:S01]  /*7e50*/  F2FP.BF16.PACK_AB R114, R229, R228 ;  /* 0x000000e4e572723e */ /* 0x000fe200000010ff */
[----:B------:R-:W-:Y:S01]  /*7e60*/  FMUL.FTZ R39, R8, R115 ;  /* 0x0000007308277220 */ /* 0x000fe20000410000 */
[----:B--2---:R-:W-:Y:S01]  /*7e70*/  F2FP.BF16.PACK_AB R115, R226, R227 ;  /* 0x000000e3e273723e */ /* 0x004fe200000010ff */
        /* <DEDUP_REMOVED lines=8> */
[----:B------:R-:W-:Y:S02]  /*7f00*/  FMUL.FTZ R9, R100, R133 ;  /* 0x0000008564097220 */ /* 0x000fe40000410000 */
[C---:B------:R-:W-:Y:S01]  /*7f10*/  FMUL.FTZ R10, R0.reuse, R134 ;  /* 0x00000086000a7220 */ /* 0x040fe20000410000 */
[----:B------:R-:W-:Y:S01]  /*7f20*/  MUFU.EX2 R133, R169 ;  /* 0x000000a900857308 */ /* 0x000fe20000000800 */
[----:B------:R-:W-:Y:S02]  /*7f30*/  FMUL.FTZ R11, R0, R135 ;  /* 0x00000087000b7220 */ /* 0x000fe40000410000 */
[C---:B------:R-:W-:Y:S02]  /*7f40*/  FMUL.FTZ R86, R8.reuse, R86 ;  /* 0x0000005608567220 */ /* 0x040fe40000410000 */
[C---:B------:R-:W-:Y:S02]  /*7f50*/  FMUL.FTZ R87, R8.reuse, R87 ;  /* 0x0000005708577220 */ /* 0x040fe40000410000 */
[C---:B------:R-:W-:Y:S02]  /*7f60*/  FMUL.FTZ R98, R8.reuse, R98 ;  /* 0x0000006208627220 */ /* 0x040fe40000410000 */
[C---:B------:R-:W-:Y:S01]  /*7f70*/  FMUL.FTZ R99, R8.reuse, R99 ;  /* 0x0000006308637220 */ /* 0x040fe20000410000 */
[----:B------:R-:W-:Y:S01]  /*7f80*/  MUFU.EX2 R169, R172 ;  /* 0x000000ac00a97308 */ /* 0x000fe20000000800 */
[----:B------:R-:W-:Y:S02]  /*7f90*/  FFMA.FTZ R130, R8, R214, R29 ;  /* 0x000000d608827223 */ /* 0x000fe4000001001d */
[C---:B------:R-:W-:Y:S02]  /*7fa0*/  FMUL.FTZ R8, R100.reuse, R132 ;  /* 0x0000008464087220 */ /* 0x040fe40000410000 */
[C---:B------:R-:W-:Y:S02]  /*7fb0*/  FMUL.FTZ R16, R3.reuse, R124 ;  /* 0x0000007c03107220 */ /* 0x040fe40000410000 */
[C---:B------:R-:W-:Y:S02]  /*7fc0*/  FMUL.FTZ R17, R3.reuse, R125 ;  /* 0x0000007d03117220 */ /* 0x040fe40000410000 */
[----:B------:R-:W-:Y:S01]  /*7fd0*/  LDSM.16.MT88.4 R124, [R107+0x1000] ;  /* 0x001000006b7c783b */ /* 0x000fe20000004200 */
[C---:B------:R-:W-:Y:S01]  /*7fe0*/  HMMA.16816.F32.BF16 R8, R112.reuse, R24, R8 ;  /* 0x000000187008723c */ /* 0x040fe20000041808 */
[----:B------:R-:W-:Y:S03]  /*7ff0*/  MUFU.EX2 R214, R159 ;  /* 0x0000009f00d67308 */ /* 0x000fe60000000800 */
[C---:B------:R-:W-:Y:S02]  /*8000*/  FMUL.FTZ R12, R100.reuse, R136 ;  /* 0x00000088640c7220 */ /* 0x040fe40000410000 */
[----:B------:R-:W-:Y:S02]  /*8010*/  FMUL.FTZ R13, R100, R137 ;  /* 0x00000089640d7220 */ /* 0x000fe40000410000 */
[C---:B------:R-:W-:Y:S03]  /*8020*/  FMUL.FTZ R14, R0.reuse, R138 ;  /* 0x0000008a000e7220 */ /* 0x040fe60000410000 */
[----:B------:R-:W1:Y:S01]  /*8030*/  MUFU.EX2 R172, R166 ;  /* 0x000000a600ac7308 */ /* 0x000e620000000800 */
[----:B------:R-:W-:Y:S02]  /*8040*/  FMUL.FTZ R15, R0, R139 ;  /* 0x0000008b000f7220 */ /* 0x000fe40000410000 */
[C---:B------:R-:W-:Y:S02]  /*8050*/  FMUL.FTZ R32, R3.reuse, R116 ;  /* 0x0000007403207220 */ /* 0x040fe40000410000 */
[C---:B------:R-:W-:Y:S02]  /*8060*/  FMUL.FTZ R33, R3.reuse, R117 ;  /* 0x0000007503217220 */ /* 0x040fe40000410000 */
[----:B------:R-:W2:Y:S01]  /*8070*/  LDSM.16.MT88.4 R116, [R107+0xc00] ;  /* 0x000c00006b74783b */ /* 0x000ea20000004200 */
[-C--:B------:R-:W-:Y:S02]  /*8080*/  HMMA.16816.F32.BF16 R12, R112, R26.reuse, R12 ;  /* 0x0000001a700c723c */ /* 0x080fe4000004180c */
[----:B------:R-:W3:Y:S01]  /*8090*/  MUFU.EX2 R166, R105 ;  /* 0x0000006900a67308 */ /* 0x000ee20000000800 */
[C---:B------:R-:W-:Y:S02]  /*80a0*/  FMUL.FTZ R20, R3.reuse, R120 ;  /* 0x0000007803147220 */ /* 0x040fe40000410000 */
[C---:B------:R-:W-:Y:S02]  /*80b0*/  FMUL.FTZ R21, R3.reuse, R121 ;  /* 0x0000007903157220 */ /* 0x040fe40000410000 */
[----:B------:R-:W-:Y:S01]  /*80c0*/  LDSM.16.MT88.4 R120, [R180+0x400] ;  /* 0x00040000b478783b */ /* 0x000fe20000004200 */
[C---:B------:R-:W-:Y:S04]  /*80d0*/  HMMA.16816.F32.BF16 R16, R108.reuse, R26, R16 ;  /* 0x0000001a6c10723c */ /* 0x040fe80000041810 */
[C---:B------:R-:W-:Y:S02]  /*80e0*/  FMUL.FTZ R24, R100.reuse, R140 ;  /* 0x0000008c64187220 */ /* 0x040fe40000410000 */
[----:B------:R-:W-:Y:S02]  /*80f0*/  FMUL.FTZ R25, R100, R141 ;  /* 0x0000008d64197220 */ /* 0x000fe40000410000 */
[-C--:B------:R-:W-:Y:S04]  /*8100*/  HMMA.16816.F32.BF16 R20, R108, R40.reuse, R20 ;  /* 0x000000286c14723c */ /* 0x080fe80000041814 */
[----:B------:R-:W-:Y:S01]  /*8110*/  FMUL.FTZ R26, R0, R142 ;  /* 0x0000008e001a7220 */ /* 0x000fe20000410000 */
[----:B-1----:R-:W-:Y:S01]  /*8120*/  F2FP.BF16.PACK_AB R160, R172, R169 ;  /* 0x000000a9aca0723e */ /* 0x002fe200000010ff */
[----:B------:R-:W-:Y:S02]  /*8130*/  FMUL.FTZ R27, R0, R143 ;  /* 0x0000008f001b7220 */ /* 0x000fe40000410000 */
[C---:B------:R-:W-:Y:S04]  /*8140*/  FMUL.FTZ R28, R100.reuse, R144 ;  /* 0x00000090641c7220 */ /* 0x040fe80000410000 */
[----:B------:R-:W-:Y:S01]  /*8150*/  FMUL.FTZ R29, R100, R145 ;  /* 0x00000091641d7220 */ /* 0x000fe20000410000 */
[C---:B------:R-:W-:Y:S04]  /*8160*/  HMMA.16816.F32.BF16 R24, R112.reuse, R40, R24 ;  /* 0x000000287018723c */ /* 0x040fe80000041818 */
[----:B------:R-:W-:Y:S01]  /*8170*/  FMUL.FTZ R31, R0, R147 ;  /* 0x00000093001f7220 */ /* 0x000fe20000410000 */
[----:B---3--:R-:W-:Y:S01]  /*8180*/  F2FP.BF16.PACK_AB R161, R166, R167 ;  /* 0x000000a7a6a1723e */ /* 0x008fe200000010ff */
[C---:B------:R-:W-:Y:S02]  /*8190*/  FFMA.FTZ R156, R3.reuse, R212, R30 ;  /* 0x000000d4039c7223 */ /* 0x040fe4000001001e */
[----:B------:R-:W-:Y:S01]  /*81a0*/  FMUL.FTZ R30, R0, R146 ;  /* 0x00000092001e7220 */ /* 0x000fe20000410000 */
[----:B------:R-:W-:Y:S03]  /*81b0*/  MUFU.EX2 R212, R157 ;  /* 0x0000009d00d47308 */ /* 0x000fe60000000800 */
[C---:B------:R-:W-:Y:S02]  /*81c0*/  FMUL.FTZ R40, R100.reuse, R148 ;  /* 0x0000009464287220 */ /* 0x040fe40000410000 */
[C---:B------:R-:W-:Y:S01]  /*81d0*/  FMUL.FTZ R41, R100.reuse, R149 ;  /* 0x0000009564297220 */ /* 0x040fe20000410000 */
[-C--:B------:R-:W-:Y:S03]  /*81e0*/  HMMA.16816.F32.BF16 R28, R112, R42.reuse, R28 ;  /* 0x0000002a701c723c */ /* 0x080fe6000004181c */
[C---:B------:R-:W-:Y:S02]  /*81f0*/  FMUL.FTZ R44, R100.reuse, R152 ;  /* 0x00000098642c7220 */ /* 0x040fe40000410000 */
[----:B------:R-:W-:Y:S02]  /*8200*/  FMUL.FTZ R45, R100, R153 ;  /* 0x00000099642d7220 */ /* 0x000fe40000410000 */
[C---:B------:R-:W-:Y:S01]  /*8210*/  FMUL.FTZ R46, R0.reuse, R154 ;  /* 0x0000009a002e7220 */ /* 0x040fe20000410000 */
[C---:B------:R-:W-:Y:S04]  /*8220*/  HMMA.16816.F32.BF16 R32, R108.reuse, R42, R32 ;  /* 0x0000002a6c20723c */ /* 0x040fe80000041820 */
[C---:B------:R-:W-:Y:S02]  /*8230*/  FMUL.FTZ R47, R0.reuse, R155 ;  /* 0x0000009b002f7220 */ /* 0x040fe40000410000 */
[C---:B------:R-:W-:Y:S02]  /*8240*/  FMUL.FTZ R52, R3.reuse, R52 ;  /* 0x0000003403347220 */ /* 0x040fe40000410000 */
[-C--:B--2---:R-:W-:Y:S04]  /*8250*/  HMMA.16816.F32.BF16 R36, R108, R116.reuse, R36 ;  /* 0x000000746c24723c */ /* 0x084fe80000041824 */
[C---:B------:R-:W-:Y:S02]  /*8260*/  FMUL.FTZ R42, R0.reuse, R150 ;  /* 0x00000096002a7220 */ /* 0x040fe40000410000 */
[----:B------:R-:W-:Y:S02]  /*8270*/  FMUL.FTZ R43, R0, R151 ;  /* 0x00000097002b7220 */ /* 0x000fe40000410000 */
[C---:B------:R-:W-:Y:S04]  /*8280*/  FMUL.FTZ R53, R3.reuse, R53 ;  /* 0x0000003503357220 */ /* 0x040fe80000410000 */
[C---:B------:R-:W-:Y:S01]  /*8290*/  FMUL.FTZ R56, R100.reuse, R56 ;  /* 0x0000003864387220 */ /* 0x040fe20000410000 */
[C---:B------:R-:W-:Y:S04]  /*82a0*/  HMMA.16816.F32.BF16 R40, R112.reuse, R116, R40 ;  /* 0x000000747028723c */ /* 0x040fe80000041828 */
[----:B------:R-:W-:Y:S02]  /*82b0*/  FMUL.FTZ R57, R100, R57 ;  /* 0x0000003964397220 */ /* 0x000fe40000410000 */
[C---:B------:R-:W-:Y:S02]  /*82c0*/  FMUL.FTZ R58, R0.reuse, R58 ;  /* 0x0000003a003a7220 */ /* 0x040fe40000410000 */
[-C--:B------:R-:W-:Y:S04]  /*82d0*/  HMMA.16816.F32.BF16 R44, R112, R118.reuse, R44 ;  /* 0x00000076702c723c */ /* 0x080fe8000004182c */
[----:B------:R-:W-:Y:S02]  /*82e0*/  FMUL.FTZ R59, R0, R59 ;  /* 0x0000003b003b7220 */ /* 0x000fe40000410000 */
[C---:B------:R-:W-:Y:S02]  /*82f0*/  FMUL.FTZ R60, R100.reuse, R60 ;  /* 0x0000003c643c7220 */ /* 0x040fe40000410000 */
[C---:B------:R-:W-:Y:S01]  /*8300*/  HMMA.16816.F32.BF16 R48, R108.reuse, R118, R48 ;  /* 0x000000766c30723c */ /* 0x040fe20000041830 */
[----:B------:R-:W1:Y:S03]  /*8310*/  LDSM.16.MT88.4 R116, [R180+0xc00] ;  /* 0x000c0000b474783b */ /* 0x000e660000004200 */
[----:B------:R-:W-:Y:S02]  /*8320*/  FMUL.FTZ R61, R100, R61 ;  /* 0x0000003d643d7220 */ /* 0x000fe40000410000 */
[C---:B------:R-:W-:Y:S02]  /*8330*/  FMUL.FTZ R62, R0.reuse, R62 ;  /* 0x0000003e003e7220 */ /* 0x040fe40000410000 */
[----:B------:R-:W-:Y:S04]  /*8340*/  FMUL.FTZ R63, R0, R63 ;  /* 0x0000003f003f7220 */ /* 0x000fe80000410000 */
[C---:B------:R-:W-:Y:S02]  /*8350*/  FMUL.FTZ R64, R3.reuse, R64 ;  /* 0x0000004003407220 */ /* 0x040fe40000410000 */
[C---:B------:R-:W-:Y:S02]  /*8360*/  FMUL.FTZ R65, R3.reuse, R65 ;  /* 0x0000004103417220 */ /* 0x040fe40000410000 */
[C---:B------:R-:W-:Y:S02]  /*8370*/  FMUL.FTZ R68, R3.reuse, R68 ;  /* 0x0000004403447220 */ /* 0x040fe40000410000 */
[C---:B------:R-:W-:Y:S02]  /*8380*/  FMUL.FTZ R69, R3.reuse, R69 ;  /* 0x0000004503457220 */ /* 0x040fe40000410000 */
[C---:B------:R-:W-:Y:S02]  /*8390*/  FMUL.FTZ R72, R100.reuse, R72 ;  /* 0x0000004864487220 */ /* 0x040fe40000410000 */
[----:B------:R-:W-:Y:S02]  /*83a0*/  FMUL.FTZ R73, R100, R73 ;  /* 0x0000004964497220 */ /* 0x000fe40000410000 */
        /* <DEDUP_REMOVED lines=8> */
[C---:B------:R-:W-:Y:S01]  /*8430*/  FMUL.FTZ R88, R100.reuse, R88 ;  /* 0x0000005864587220 */ /* 0x040fe20000410000 */
[-C--:B-1----:R-:W-:Y:S03]  /*8440*/  HMMA.16816.F32.BF16 R52, R108, R116.reuse, R52 ;  /* 0x000000746c34723c */ /* 0x082fe60000041834 */
[----:B------:R-:W-:Y:S02]  /*8450*/  FMUL.FTZ R89, R100, R89 ;  /* 0x0000005964597220 */ /* 0x000fe40000410000 */
[C---:B------:R-:W-:Y:S02]  /*8460*/  FMUL.FTZ R90, R0.reuse, R90 ;  /* 0x0000005a005a7220 */ /* 0x040fe40000410000 */
[----:B------:R-:W-:Y:S01]  /*8470*/  FMUL.FTZ R91, R0, R91 ;  /* 0x0000005b005b7220 */ /* 0x000fe20000410000 */
[C---:B------:R-:W-:Y:S04]  /*8480*/  HMMA.16816.F32.BF16 R56, R112.reuse, R116, R56 ;  /* 0x000000747038723c */ /* 0x040fe80000041838 */
[C---:B------:R-:W-:Y:S02]  /*8490*/  FMUL.FTZ R92, R100.reuse, R92 ;  /* 0x0000005c645c7220 */ /* 0x040fe40000410000 */
[----:B------:R-:W-:Y:S02]  /*84a0*/  FMUL.FTZ R93, R100, R93 ;  /* 0x0000005d645d7220 */ /* 0x000fe40000410000 */
[-C--:B------:R-:W-:Y:S04]  /*84b0*/  HMMA.16816.F32.BF16 R60, R112, R118.reuse, R60 ;  /* 0x00000076703c723c */ /* 0x080fe8000004183c */
[C---:B------:R-:W-:Y:S02]  /*84c0*/  FMUL.FTZ R94, R0.reuse, R94 ;  /* 0x0000005e005e7220 */ /* 0x040fe40000410000 */
[----:B------:R-:W-:Y:S02]  /*84d0*/  FMUL.FTZ R95, R0, R95 ;  /* 0x0000005f005f7220 */ /* 0x000fe40000410000 */
[C---:B------:R-:W-:Y:S01]  /*84e0*/  HMMA.16816.F32.BF16 R64, R108.reuse, R118, R64 ;  /* 0x000000766c40723c */ /* 0x040fe20000041840 */
[----:B------:R-:W1:Y:S03]  /*84f0*/  LDSM.16.MT88.4 R116, [R107+0x1800] ;  /* 0x001800006b74783b */ /* 0x000e660000004200 */
[--C-:B------:R-:W-:Y:S02]  /*8500*/  FFMA.FTZ R128, R171, c[0x0][0x2d0], -R158.reuse ;  /* 0x0000b400ab807a23 */ /* 0x100fe4000001089e */
[----:B------:R-:W-:Y:S01]  /*8510*/  FFMA.FTZ R129, R170, c[0x0][0x2d0], -R158 ;  /* 0x0000b400aa817a23 */ /* 0x000fe2000001089e */
[----:B------:R-:W-:Y:S01]  /*8520*/  MUFU.EX2 R171, R195 ;  /* 0x000000c300ab7308 */ /* 0x000fe20000000800 */
[----:B------:R-:W-:Y:S04]  /*8530*/  FADD.FTZ R132, R213, R130 ;  /* 0x00000082d5847221 */ /* 0x000fe80000010000 */
[C---:B------:R-:W-:Y:S02]  /*8540*/  FMUL.FTZ R84, R3.reuse, R84 ;  /* 0x0000005403547220 */ /* 0x040fe40000410000 */
[C---:B------:R-:W-:Y:S02]  /*8550*/  FMUL.FTZ R85, R3.reuse, R85 ;  /* 0x0000005503557220 */ /* 0x040fe40000410000 */
[C---:B------:R-:W-:Y:S01]  /*8560*/  FMUL.FTZ R96, R3.reuse, R96 ;  /* 0x0000006003607220 */ /* 0x040fe20000410000 */
[----:B------:R-:W-:Y:S01]  /*8570*/  MUFU.EX2 R164, R129 ;  /* 0x0000008100a47308 */ /* 0x000fe20000000800 */
[----:B------:R-:W-:Y:S02]  /*8580*/  FMUL.FTZ R97, R3, R97 ;  /* 0x0000006103617220 */ /* 0x000fe40000410000 */
[----:B------:R-:W-:Y:S02]  /*8590*/  FFMA.FTZ R3, R207, c[0x0][0x2d0], -R158 ;  /* 0x0000b400cf037a23 */ /* 0x000fe4000001089e */
[----:B------:R-:W-:Y:S04]  /*85a0*/  FFMA.FTZ R0, R0, R234, R198 ;  /* 0x000000ea00007223 */ /* 0x000fe800000100c6 */
[----:B------:R-:W-:Y:S01]  /*85b0*/  FADD.FTZ R130, R194, R0 ;  /* 0x00000000c2827221 */ /* 0x000fe20000010000 */
[----:B------:R2:W-:Y:S10]  /*85c0*/  MUFU.EX2 R207, R3 ;  /* 0x0000000300cf7308 */ /* 0x0005f40000000800 */
[----:B------:R-:W3:Y:S01]  /*85d0*/  MUFU.EX2 R170, R177 ;  /* 0x000000b100aa7308 */ /* 0x000ee20000000800 */
[-C--:B-1----:R-:W-:Y:S09]  /*85e0*/  HMMA.16816.F32.BF16 R68, R108, R116.reuse, R68 ;  /* 0x000000746c44723c */ /* 0x082ff20000041844 */
[----:B------:R-:W1:Y:S01]  /*85f0*/  MUFU.EX2 R177, R173 ;  /* 0x000000ad00b17308 */ /* 0x000e620000000800 */
[C---:B------:R-:W-:Y:S04]  /*8600*/  HMMA.16816.F32.BF16 R72, R112.reuse, R116, R72 ;  /* 0x000000747048723c */ /* 0x040fe80000041848 */
[--C-:B--2---:R-:W-:Y:S04]  /*8610*/  FFMA.FTZ R3, R208, c[0x0][0x2d0], -R158.reuse ;  /* 0x0000b400d0037a23 */ /* 0x104fe8000001089e */
[-C--:B------:R-:W-:Y:S01]  /*8620*/  HMMA.16816.F32.BF16 R76, R112, R118.reuse, R76 ;  /* 0x00000076704c723c */ /* 0x080fe2000004184c */
[----:B------:R2:W-:Y:S03]  /*8630*/  MUFU.EX2 R197, R3 ;  /* 0x0000000300c57308 */ /* 0x0005e60000000800 */
[----:B---3--:R-:W-:Y:S04]  /*8640*/  F2FP.BF16.PACK_AB R157, R176, R170 ;  /* 0x000000aab09d723e */ /* 0x008fe800000010ff */
[C---:B------:R-:W-:Y:S01]  /*8650*/  HMMA.16816.F32.BF16 R80, R108.reuse, R118, R80 ;  /* 0x000000766c50723c */ /* 0x040fe20000041850 */
[----:B------:R-:W3:Y:S02]  /*8660*/  LDSM.16.MT88.4 R116, [R180+0x1800] ;  /* 0x00180000b474783b */ /* 0x000ee40000004200 */
[----:B------:R-:W4:Y:S01]  /*8670*/  MUFU.EX2 R173, R165 ;  /* 0x000000a500ad7308 */ /* 0x000f220000000800 */
[----:B-1----:R-:W-:Y:S09]  /*8680*/  F2FP.BF16.PACK_AB R159, R177, R175 ;  /* 0x000000afb19f723e */ /* 0x002ff200000010ff */
[----:B------:R-:W1:Y:S01]  /*8690*/  MUFU.EX2 R165, R128 ;  /* 0x0000008000a57308 */ /* 0x000e620000000800 */
[--C-:B--2---:R-:W-:Y:S09]  /*86a0*/  FFMA.FTZ R3, R206, c[0x0][0x2d0], -R158.reuse ;  /* 0x0000b400ce037a23 */ /* 0x104ff2000001089e */
[----:B------:R2:W-:Y:S01]  /*86b0*/  MUFU.EX2 R199, R3 ;  /* 0x0000000300c77308 */ /* 0x0005e20000000800 */
[----:B----4-:R-:W-:Y:S02]  /*86c0*/  F2FP.BF16.PACK_AB R162, R168, R173 ;  /* 0x000000ada8a2723e */ /* 0x010fe400000010ff */
[----:B-1----:R-:W-:Y:S01]  /*86d0*/  F2FP.BF16.PACK_AB R163, R164, R165 ;  /* 0x000000a5a4a3723e */ /* 0x002fe200000010ff */
[-C--:B---3--:R-:W-:Y:S03]  /*86e0*/  HMMA.16816.F32.BF16 R84, R108, R116.reuse, R84 ;  /* 0x000000746c54723c */ /* 0x088fe60000041854 */
[----:B--2---:R-:W-:Y:S01]  /*86f0*/  FFMA.FTZ R3, R205, c[0x0][0x2d0], -R158 ;  /* 0x0000b400cd037a23 */ /* 0x004fe2000001089e */
[----:B------:R-:W-:Y:S04]  /*8700*/  F2FP.BF16.PACK_AB R158, R178, R179 ;  /* 0x000000b3b29e723e */ /* 0x000fe800000010ff */
[C---:B------:R-:W-:Y:S01]  /*8710*/  HMMA.16816.F32.BF16 R88, R112.reuse, R116, R88 ;  /* 0x000000747058723c */ /* 0x040fe20000041858 */
[----:B------:R1:W2:Y:S06]  /*8720*/  MUFU.EX2 R196, R3 ;  /* 0x0000000300c47308 */ /* 0x0002ac0000000800 */
[----:B------:R-:W-:Y:S01]  /*8730*/  F2FP.BF16.PACK_AB R116, R216, R214 ;  /* 0x000000d6d874723e */ /* 0x000fe200000010ff */
[-C--:B------:R-:W-:Y:S01]  /*8740*/  HMMA.16816.F32.BF16 R92, R112, R118.reuse, R92 ;  /* 0x00000076705c723c */ /* 0x080fe2000004185c */
[----:B------:R-:W3:Y:S03]  /*8750*/  LDSM.16.MT88.4 R112, [R107+0x400] ;  /* 0x000400006b70783b */ /* 0x000ee60000004200 */
[----:B------:R-:W-:Y:S04]  /*8760*/  F2FP.BF16.PACK_AB R117, R197, R207 ;  /* 0x000000cfc575723e */ /* 0x000fe800000010ff */
[----:B------:R-:W-:Y:S07]  /*8770*/  HMMA.16816.F32.BF16 R96, R108, R118, R96 ;  /* 0x000000766c60723c */ /* 0x000fee0000041860 */
[----:B------:R-:W-:Y:S02]  /*8780*/  F2FP.BF16.PACK_AB R108, R222, R133 ;  /* 0x00000085de6c723e */ /* 0x000fe400000010ff */
[----:B------:R-:W-:Y:S03]  /*8790*/  F2FP.BF16.PACK_AB R109, R220, R218 ;  /* 0x000000dadc6d723e */ /* 0x000fe600000010ff */
[----:B------:R-:W-:Y:S01]  /*87a0*/  F2FP.BF16.PACK_AB R110, R225, R223 ;  /* 0x000000dfe16e723e */ /* 0x000fe200000010ff */
[----:B-1----:R-:W-:Y:S01]  /*87b0*/  FFMA.FTZ R3, R100, R233, R210 ;  /* 0x000000e964037223 */ /* 0x002fe200000100d2 */
[----:B------:R-:W-:Y:S01]  /*87c0*/  F2FP.BF16.PACK_AB R111, R224, R221 ;  /* 0x000000dde06f723e */ /* 0x000fe200000010ff */
[----:B------:R-:W-:Y:S01]  /*87d0*/  FADD.FTZ R100, R215, R156 ;  /* 0x0000009cd7647221 */ /* 0x000fe20000010000 */
[----:B------:R-:W-:Y:S01]  /*87e0*/  F2FP.BF16.PACK_AB R118, R212, R219 ;  /* 0x000000dbd476723e */ /* 0x000fe200000010ff */
[----:B------:R-:W-:Y:S01]  /*87f0*/  FADD.FTZ R131, R211, R3 ;  /* 0x00000003d3837221 */ /* 0x000fe20000010000 */
[----:B--2---:R-:W-:Y:S01]  /*8800*/  F2FP.BF16.PACK_AB R119, R196, R199 ;  /* 0x000000c7c477723e */ /* 0x004fe200000010ff */
[----:B------:R-:W-:Y:S01]  /*8810*/  FADD.FTZ R3, R230, R132 ;  /* 0x00000084e6037221 */ /* 0x000fe20000010000 */
[----:B------:R-:W-:Y:S01]  /*8820*/  F2FP.BF16.PACK_AB R156, R193, R171 ;  /* 0x000000abc19c723e */ /* 0x000fe200000010ff */
[----:B------:R-:W-:Y:S02]  /*8830*/  FADD.FTZ R101, R228, R131 ;  /* 0x00000083e4657221 */ /* 0x000fe40000010000 */
[----:B------:R-:W-:Y:S02]  /*8840*/  FADD.FTZ R0, R217, R100 ;  /* 0x00000064d9007221 */ /* 0x000fe40000010000 */
[----:B------:R-:W-:Y:S02]  /*8850*/  FADD.FTZ R100, R227, R130 ;  /* 0x00000082e3647221 */ /* 0x000fe40000010000 */
[----:B------:R-:W-:Y:S02]  /*8860*/  FADD.FTZ R0, R232, R0 ;  /* 0x00000000e8007221 */ /* 0x000fe40000010000 */
[----:B------:R-:W-:Y:S02]  /*8870*/  FADD.FTZ R105, R231, R3 ;  /* 0x00000003e7697221 */ /* 0x000fe40000010000 */
[----:B------:R-:W-:Y:S01]  /*8880*/  FADD.FTZ R3, R229, R101 ;  /* 0x00000065e5037221 */ /* 0x000fe20000010000 */
[-C--:B---3--:R-:W-:Y:S03]  /*8890*/  HMMA.16816.F32.BF16 R4, R108, R112.reuse, R4 ;  /* 0x000000706c04723c */ /* 0x088fe60000041804 */
[----:B------:R-:W-:Y:S02]  /*88a0*/  FADD.FTZ R101, R226, R100 ;  /* 0x00000064e2657221 */ /* 0x000fe40000010000 */
[----:B------:R-:W-:Y:S02]  /*88b0*/  FADD.FTZ R100, R133, R0 ;  /* 0x0000000085647221 */ /* 0x000fe40000010000 */
[----:B------:R-:W-:Y:S01]  /*88c0*/  FADD.FTZ R0, R218, R105 ;  /* 0x00000069da007221 */ /* 0x000fe20000010000 */
[C---:B------:R-:W-:Y:S04]  /*88d0*/  HMMA.16816.F32.BF16 R8, R116.reuse, R112, R8 ;  /* 0x000000707408723c */ /* 0x040fe80000041808 */
[----:B------:R-:W-:Y:S04]  /*88e0*/  FADD.FTZ R3, R214, R3 ;  /* 0x00000003d6037221 */ /* 0x000fe80000010000 */
[-C--:B------:R-:W-:Y:S04]  /*88f0*/  HMMA.16816.F32.BF16 R12, R116, R114.reuse, R12 ;  /* 0x00000072740c723c */ /* 0x080fe8000004180c */
[----:B------:R-:W-:Y:S04]  /*8900*/  FADD.FTZ R3, R216, R3 ;  /* 0x00000003d8037221 */ /* 0x000fe80000010000 */
[C---:B------:R-:W-:Y:S01]  /*8910*/  HMMA.16816.F32.BF16 R16, R108.reuse, R114, R16 ;  /* 0x000000726c10723c */ /* 0x040fe20000041810 */
[----:B------:R-:W1:Y:S07]  /*8920*/  LDSM.16.MT88.4 R112, [R180+0x1000] ;  /* 0x00100000b470783b */ /* 0x000e6e0000004200 */
[-C--:B------:R-:W-:Y:S08]  /*8930*/  HMMA.16816.F32.BF16 R20, R108, R120.reuse, R20 ;  /* 0x000000786c14723c */ /* 0x080ff00000041814 */
[C---:B------:R-:W-:Y:S08]  /*8940*/  HMMA.16816.F32.BF16 R24, R116.reuse, R120, R24 ;  /* 0x000000787418723c */ /* 0x040ff00000041818 */
[-C--:B------:R-:W-:Y:S08]  /*8950*/  HMMA.16816.F32.BF16 R28, R116, R122.reuse, R28 ;  /* 0x0000007a741c723c */ /* 0x080ff0000004181c */
[C---:B------:R-:W-:Y:S01]  /*8960*/  HMMA.16816.F32.BF16 R32, R108.reuse, R122, R32 ;  /* 0x0000007a6c20723c */ /* 0x040fe20000041820 */
[----:B------:R-:W2:Y:S07]  /*8970*/  LDSM.16.MT88.4 R120, [R107+0x1c00] ;  /* 0x001c00006b78783b */ /* 0x000eae0000004200 */
[-C--:B------:R-:W-:Y:S08]  /*8980*/  HMMA.16816.F32.BF16 R36, R108, R124.reuse, R36 ;  /* 0x0000007c6c24723c */ /* 0x080ff00000041824 */
[C---:B------:R-:W-:Y:S08]  /*8990*/  HMMA.16816.F32.BF16 R40, R116.reuse, R124, R40 ;  /* 0x0000007c7428723c */ /* 0x040ff00000041828 */
[-C--:B------:R-:W-:Y:S08]  /*89a0*/  HMMA.16816.F32.BF16 R44, R116, R126.reuse, R44 ;  /* 0x0000007e742c723c */ /* 0x080ff0000004182c */
[C---:B------:R-:W-:Y:S01]  /*89b0*/  HMMA.16816.F32.BF16 R48, R108.reuse, R126, R48 ;  /* 0x0000007e6c30723c */ /* 0x040fe20000041830 */
[----:B------:R-:W3:Y:S07]  /*89c0*/  LDSM.16.MT88.4 R124, [R180+0x1c00] ;  /* 0x001c0000b47c783b */ /* 0x000eee0000004200 */
[-C--:B-1----:R-:W-:Y:S08]  /*89d0*/  HMMA.16816.F32.BF16 R52, R108, R112.reuse, R52 ;  /* 0x000000706c34723c */ /* 0x082ff00000041834 */
[C---:B------:R-:W-:Y:S08]  /*89e0*/  HMMA.16816.F32.BF16 R56, R116.reuse, R112, R56 ;  /* 0x000000707438723c */ /* 0x040ff00000041838 */
[-C--:B------:R-:W-:Y:S08]  /*89f0*/  HMMA.16816.F32.BF16 R60, R116, R114.reuse, R60 ;  /* 0x00000072743c723c */ /* 0x080ff0000004183c */
[C---:B------:R-:W-:Y:S01]  /*8a00*/  HMMA.16816.F32.BF16 R64, R108.reuse, R114, R64 ;  /* 0x000000726c40723c */ /* 0x040fe20000041840 */
[----:B------:R-:W1:Y:S07]  /*8a10*/  LDSM.16.MT88.4 R112, [R107+0x800] ;  /* 0x000800006b70783b */ /* 0x000e6e0000004200 */
[-C--:B--2---:R-:W-:Y:S08]  /*8a20*/  HMMA.16816.F32.BF16 R68, R108, R120.reuse, R68 ;  /* 0x000000786c44723c */ /* 0x084ff00000041844 */
[C---:B------:R-:W-:Y:S08]  /*8a30*/  HMMA.16816.F32.BF16 R72, R116.reuse, R120, R72 ;  /* 0x000000787448723c */ /* 0x040ff00000041848 */
[-C--:B------:R-:W-:Y:S08]  /*8a40*/  HMMA.16816.F32.BF16 R76, R116, R122.reuse, R76 ;  /* 0x0000007a744c723c */ /* 0x080ff0000004184c */
[C---:B------:R-:W-:Y:S08]  /*8a50*/  HMMA.16816.F32.BF16 R80, R108.reuse, R122, R80 ;  /* 0x0000007a6c50723c */ /* 0x040ff00000041850 */
[-C--:B---3--:R-:W-:Y:S08]  /*8a60*/  HMMA.16816.F32.BF16 R84, R108, R124.reuse, R84 ;  /* 0x0000007c6c54723c */ /* 0x088ff00000041854 */
[C---:B------:R-:W-:Y:S08]  /*8a70*/  HMMA.16816.F32.BF16 R88, R116.reuse, R124, R88 ;  /* 0x0000007c7458723c */ /* 0x040ff00000041858 */
[-C--:B------:R-:W-:Y:S01]  /*8a80*/  HMMA.16816.F32.BF16 R92, R116, R126.reuse, R92 ;  /* 0x0000007e745c723c */ /* 0x080fe2000004185c */
[----:B------:R-:W2:Y:S07]  /*8a90*/  LDSM.16.MT88.4 R116, [R180+0x800] ;  /* 0x00080000b474783b */ /* 0x000eae0000004200 */
[----:B------:R-:W-:Y:S01]  /*8aa0*/  HMMA.16816.F32.BF16 R96, R108, R126, R96 ;  /* 0x0000007e6c60723c */ /* 0x000fe20000041860 */
[----:B------:R-:W3:Y:S07]  /*8ab0*/  LDSM.16.MT88.4 R108, [R107+0x1400] ;  /* 0x001400006b6c783b */ /* 0x000eee0000004200 */
[-C--:B-1----:R-:W-:Y:S01]  /*8ac0*/  HMMA.16816.F32.BF16 R128, R156, R112.reuse, R4 ;  /* 0x000000709c80723c */ /* 0x082fe20000041804 */
[----:B------:R-:W1:Y:S07]  /*8ad0*/  LDSM.16.MT88.4 R4, [R180+0x1400] ;  /* 0x00140000b404783b */ /* 0x000e6e0000004200 */
[C---:B------:R-:W-:Y:S01]  /*8ae0*/  HMMA.16816.F32.BF16 R132, R160.reuse, R112, R8 ;  /* 0x00000070a084723c */ /* 0x040fe20000041808 */
[----:B------:R-:W4:Y:S07]  /*8af0*/  LDSM.16.MT88.4 R8, [R107+0x2000] ;  /* 0x002000006b08783b */ /* 0x000f2e0000004200 */
[-C--:B------:R-:W-:Y:S01]  /*8b00*/  HMMA.16816.F32.BF16 R136, R160, R114.reuse, R12 ;  /* 0x00000072a088723c */ /* 0x080fe2000004180c */
[----:B------:R-:W5:Y:S07]  /*8b10*/  LDSM.16.MT88.4 R12, [R180+0x2000] ;  /* 0x00200000b40c783b */ /* 0x000f6e0000004200 */
[C---:B------:R-:W-:Y:S08]  /*8b20*/  HMMA.16816.F32.BF16 R124, R156.reuse, R114, R16 ;  /* 0x000000729c7c723c */ /* 0x040ff00000041810 */
[-C--:B--2---:R-:W-:Y:S08]  /*8b30*/  HMMA.16816.F32.BF16 R120, R156, R116.reuse, R20 ;  /* 0x000000749c78723c */ /* 0x084ff00000041814 */
[C---:B------:R-:W-:Y:S08]  /*8b40*/  HMMA.16816.F32.BF16 R140, R160.reuse, R116, R24 ;  /* 0x00000074a08c723c */ /* 0x040ff00000041818 */
[-C--:B------:R-:W-:Y:S08]  /*8b50*/  HMMA.16816.F32.BF16 R144, R160, R118.reuse, R28 ;  /* 0x00000076a090723c */ /* 0x080ff0000004181c */
[C---:B------:R-:W-:Y:S08]  /*8b60*/  HMMA.16816.F32.BF16 R116, R156.reuse, R118, R32 ;  /* 0x000000769c74723c */ /* 0x040ff00000041820 */
[-C--:B---3--:R-:W-:Y:S08]  /*8b70*/  HMMA.16816.F32.BF16 R112, R156, R108.reuse, R36 ;  /* 0x0000006c9c70723c */ /* 0x088ff00000041824 */
[C---:B------:R-:W-:Y:S08]  /*8b80*/  HMMA.16816.F32.BF16 R148, R160.reuse, R108, R40 ;  /* 0x0000006ca094723c */ /* 0x040ff00000041828 */
[-C--:B------:R-:W-:Y:S08]  /*8b90*/  HMMA.16816.F32.BF16 R152, R160, R110.reuse, R44 ;  /* 0x0000006ea098723c */ /* 0x080ff0000004182c */
[C---:B------:R-:W-:Y:S08]  /*8ba0*/  HMMA.16816.F32.BF16 R108, R156.reuse, R110, R48 ;  /* 0x0000006e9c6c723c */ /* 0x040ff00000041830 */
[-C--:B-1----:R-:W-:Y:S08]  /*8bb0*/  HMMA.16816.F32.BF16 R52, R156, R4.reuse, R52 ;  /* 0x000000049c34723c */ /* 0x082ff00000041834 */
[C---:B------:R-:W-:Y:S07]  /*8bc0*/  HMMA.16816.F32.BF16 R56, R160.reuse, R4, R56 ;  /* 0x00000004a038723c */ /* 0x040fee0000041838 */
[----:B------:R-:W-:Y:S01]  /*8bd0*/  FADD.FTZ R5, R207, R101 ;  /* 0x00000065cf057221 */ /* 0x000fe20000010000 */
[-C--:B------:R-:W-:Y:S04]  /*8be0*/  HMMA.16816.F32.BF16 R60, R160, R6.reuse, R60 ;  /* 0x00000006a03c723c */ /* 0x080fe8000004183c */
[----:B------:R-:W-:Y:S01]  /*8bf0*/  MOV R101, R2 ;  /* 0x0000000200657202 */ /* 0x000fe20000000f00 */
[----:B------:R-:W-:Y:S02]  /*8c00*/  FADD.FTZ R4, R220, R0 ;  /* 0x00000000dc047221 */ /* 0x000fe40000010000 */
[----:B------:R-:W-:Y:S01]  /*8c10*/  FADD.FTZ R0, R197, R5 ;  /* 0x00000005c5007221 */ /* 0x000fe20000010000 */
[C---:B------:R-:W-:Y:S04]  /*8c20*/  HMMA.16816.F32.BF16 R64, R156.reuse, R6, R64 ;  /* 0x000000069c40723c */ /* 0x040fe80000041840 */
[----:B------:R-:W-:Y:S03]  /*8c30*/  FADD.FTZ R5, R199, R0 ;  /* 0x00000000c7057221 */ /* 0x000fe60000010000 */
[----:B------:R-:W-:Y:S01]  /*8c40*/  FADD.FTZ R6, R222, R100 ;  /* 0x00000064de067221 */ /* 0x000fe20000010000 */
[-C--:B----4-:R-:W-:Y:S04]  /*8c50*/  HMMA.16816.F32.BF16 R68, R156, R8.reuse, R68 ;  /* 0x000000089c44723c */ /* 0x090fe80000041844 */
[----:B------:R-:W-:Y:S04]  /*8c60*/  FADD.FTZ R7, R221, R4 ;  /* 0x00000004dd077221 */ /* 0x000fe80000010000 */
[C---:B------:R-:W-:Y:S07]  /*8c70*/  HMMA.16816.F32.BF16 R72, R160.reuse, R8, R72 ;  /* 0x00000008a048723c */ /* 0x040fee0000041848 */
[----:B------:R-:W-:Y:S01]  /*8c80*/  FADD.FTZ R8, R223, R6 ;  /* 0x00000006df087221 */ /* 0x000fe20000010000 */
[-C--:B------:R-:W-:Y:S04]  /*8c90*/  HMMA.16816.F32.BF16 R76, R160, R10.reuse, R76 ;  /* 0x0000000aa04c723c */ /* 0x080fe8000004184c */
[----:B------:R-:W-:Y:S02]  /*8ca0*/  FADD.FTZ R6, R219, R3 ;  /* 0x00000003db067221 */ /* 0x000fe40000010000 */
[----:B------:R-:W-:Y:S02]  /*8cb0*/  FADD.FTZ R4, R225, R8 ;  /* 0x00000008e1047221 */ /* 0x000fe40000010000 */
[C---:B------:R-:W-:Y:S04]  /*8cc0*/  HMMA.16816.F32.BF16 R80, R156.reuse, R10, R80 ;  /* 0x0000000a9c50723c */ /* 0x040fe80000041850 */
[----:B------:R-:W-:Y:S02]  /*8cd0*/  FADD.FTZ R3, R224, R7 ;  /* 0x00000007e0037221 */ /* 0x000fe40000010000 */
[----:B------:R-:W-:Y:S02]  /*8ce0*/  FADD.FTZ R0, R212, R6 ;  /* 0x00000006d4007221 */ /* 0x000fe40000010000 */
[----:B------:R-:W-:Y:S01]  /*8cf0*/  FADD.FTZ R8, R196, R5 ;  /* 0x00000005c4087221 */ /* 0x000fe20000010000 */
[-C--:B-----5:R-:W-:Y:S03]  /*8d00*/  HMMA.16816.F32.BF16 R84, R156, R12.reuse, R84 ;  /* 0x0000000c9c54723c */ /* 0x0a0fe60000041854 */
[----:B------:R-:W-:Y:S02]  /*8d10*/  FADD.FTZ R7, R171, R4 ;  /* 0x00000004ab077221 */ /* 0x000fe40000010000 */
[----:B------:R-:W-:Y:S02]  /*8d20*/  FADD.FTZ R6, R170, R3 ;  /* 0x00000003aa067221 */ /* 0x000fe40000010000 */
[----:B------:R-:W-:Y:S01]  /*8d30*/  FADD.FTZ R5, R169, R0 ;  /* 0x00000000a9057221 */ /* 0x000fe20000010000 */
[C---:B------:R-:W-:Y:S04]  /*8d40*/  HMMA.16816.F32.BF16 R88, R160.reuse, R12, R88 ;  /* 0x0000000ca058723c */ /* 0x040fe80000041858 */
[----:B------:R-:W-:Y:S02]  /*8d50*/  FADD.FTZ R4, R167, R8 ;  /* 0x00000008a7047221 */ /* 0x000fe40000010000 */
[----:B------:R-:W-:Y:S02]  /*8d60*/  FADD.FTZ R3, R193, R7 ;  /* 0x00000007c1037221 */ /* 0x000fe40000010000 */
[----:B------:R-:W-:Y:S01]  /*8d70*/  FADD.FTZ R0, R176, R6 ;  /* 0x00000006b0007221 */ /* 0x000fe20000010000 */
[-C--:B------:R-:W-:Y:S03]  /*8d80*/  HMMA.16816.F32.BF16 R92, R160, R14.reuse, R92 ;  /* 0x0000000ea05c723c */ /* 0x080fe6000004185c */
[----:B------:R-:W-:Y:S02]  /*8d90*/  FADD.FTZ R8, R172, R5 ;  /* 0x00000005ac087221 */ /* 0x000fe40000010000 */
[----:B------:R-:W-:Y:S02]  /*8da0*/  FADD.FTZ R7, R166, R4 ;  /* 0x00000004a6077221 */ /* 0x000fe40000010000 */
[----:B------:R-:W-:Y:S01]  /*8db0*/  FADD.FTZ R6, R179, R3 ;  /* 0x00000003b3067221 */ /* 0x000fe20000010000 */
[----:B------:R-:W-:Y:S04]  /*8dc0*/  HMMA.16816.F32.BF16 R96, R156, R14, R96 ;  /* 0x0000000e9c60723c */ /* 0x000fe80000041860 */
[----:B------:R-:W-:Y:S01]  /*8dd0*/  FADD.FTZ R5, R175, R0 ;  /* 0x00000000af057221 */ /* 0x000fe20000010000 */
[----:B------:R-:W-:Y:S01]  /*8de0*/  IADD3 R0, R209, -0x1, RZ ;  /* 0xffffffffd1007810 */ /* 0x000fe20007ffe0ff */
[----:B------:R-:W-:Y:S02]  /*8df0*/  FADD.FTZ R4, R173, R8 ;  /* 0x00000008ad047221 */ /* 0x000fe40000010000 */
[----:B------:R-:W-:Y:S01]  /*8e00*/  FADD.FTZ R3, R165, R7 ;  /* 0x00000007a5037221 */ /* 0x000fe20000010000 */
[----:B------:R-:W-:Y:S03]  /*8e10*/  MOV R209, R0 ;  /* 0x0000000000d17202 */ /* 0x000fe60000000f00 */
[----:B------:R-:W-:Y:S02]  /*8e20*/  FADD.FTZ R212, R178, R6 ;  /* 0x00000006b2d47221 */ /* 0x000fe40000010000 */
[----:B------:R-:W-:Y:S02]  /*8e30*/  FADD.FTZ R214, R177, R5 ;  /* 0x00000005b1d67221 */ /* 0x000fe40000010000 */
[----:B------:R-:W-:Y:S02]  /*8e40*/  FADD.FTZ R233, R168, R4 ;  /* 0x00000004a8e97221 */ /* 0x000fe40000010000 */
[----:B------:R-:W-:Y:S01]  /*8e50*/  FADD.FTZ R234, R164, R3 ;  /* 0x00000003a4ea7221 */ /* 0x000fe20000010000 */
[----:B------:R-:W-:-:S05]  /*8e60*/  @P0 BRA `(.L_x_77) ;  /* 0xffffcf3000000947 */ /* 0x000fca000383ffff */
.L_x_65:
[----:B------:R-:W-:Y:S05]  /*8e70*/  BRA.DIV ~URZ, `(.L_x_78) ;  /* 0x000061227f007947 */ /* 0x000fea000b800000 */
[----:B------:R-:W1:Y:S04]  /*8e80*/  SHFL.BFLY PT, R3, R212, 0x2, 0x1f ;  /* 0x0c401f00d4037f89 */ /* 0x000e6800000e0000 */
[----:B------:R-:W2:Y:S04]  /*8e90*/  SHFL.BFLY PT, R2, R214, 0x2, 0x1f ;  /* 0x0c401f00d6027f89 */ /* 0x000ea800000e0000 */
[----:B------:R-:W3:Y:S04]  /*8ea0*/  SHFL.BFLY PT, R0, R233, 0x2, 0x1f ;  /* 0x0c401f00e9007f89 */ /* 0x000ee800000e0000 */
[----:B------:R-:W4:Y:S01]  /*8eb0*/  SHFL.BFLY PT, R4, R234, 0x2, 0x1f ;  /* 0x0c401f00ea047f89 */ /* 0x000f2200000e0000 */
[----:B-1----:R-:W-:-:S02]  /*8ec0*/  FADD.FTZ R3, R3, R212 ;  /* 0x000000d403037221 */ /* 0x002fc40000010000 */
[----:B--2---:R-:W-:-:S03]  /*8ed0*/  FADD.FTZ R2, R2, R214 ;  /* 0x000000d602027221 */ /* 0x004fc60000010000 */
[----:B------:R-:W1:Y:S01]  /*8ee0*/  SHFL.BFLY PT, R7, R3, 0x1, 0x1f ;  /* 0x0c201f0003077f89 */ /* 0x000e6200000e0000 */
[----:B---3--:R-:W-:-:S03]  /*8ef0*/  FADD.FTZ R0, R0, R233 ;  /* 0x000000e900007221 */ /* 0x008fc60000010000 */
[----:B------:R-:W2:Y:S01]  /*8f00*/  SHFL.BFLY PT, R6, R2, 0x1, 0x1f ;  /* 0x0c201f0002067f89 */ /* 0x000ea200000e0000 */
[----:B----4-:R-:W-:-:S03]  /*8f10*/  FADD.FTZ R4, R4, R234 ;  /* 0x000000ea04047221 */ /* 0x010fc60000010000 */
[----:B------:R-:W3:Y:S04]  /*8f20*/  SHFL.BFLY PT, R5, R0, 0x1, 0x1f ;  /* 0x0c201f0000057f89 */ /* 0x000ee800000e0000 */
[----:B------:R4:W4:Y:S01]  /*8f30*/  SHFL.BFLY PT, R9, R4, 0x1, 0x1f ;  /* 0x0c201f0004097f89 */ /* 0x00092200000e0000 */
[----:B-1----:R-:W-:Y:S02]  /*8f40*/  FADD.FTZ R7, R3, R7 ;  /* 0x0000000703077221 */ /* 0x002fe40000010000 */
[----:B--2---:R-:W-:Y:S02]  /*8f50*/  FADD.FTZ R6, R2, R6 ;  /* 0x0000000602067221 */ /* 0x004fe40000010000 */
[----:B---3--:R-:W-:Y:S02]  /*8f60*/  FADD.FTZ R5, R0, R5 ;  /* 0x0000000500057221 */ /* 0x008fe40000010000 */
.L_x_167:
[----:B------:R-:W-:Y:S01]  /*8f70*/  FSETP.NE.FTZ.AND P3, PT, R7, RZ, PT ;  /* 0x000000ff0700720b */ /* 0x000fe20003f75000 */
[----:B------:R-:W-:Y:S01]  /*8f80*/  CS2R R2, SRZ ;  /* 0x0000000000027805 */ /* 0x000fe2000001ff00 */
[----:B------:R-:W-:Y:S01]  /*8f90*/  MOV R0, RZ ;  /* 0x000000ff00007202 */ /* 0x000fe20000000f00 */
[----:B----4-:R-:W-:Y:S01]  /*8fa0*/  FADD.FTZ R4, R9, R4 ;  /* 0x0000000409047221 */ /* 0x010fe20000010000 */
[----:B------:R-:W-:-:S02]  /*8fb0*/  FSETP.NE.FTZ.AND P2, PT, R6, RZ, PT ;  /* 0x000000ff0600720b */ /* 0x000fc40003f55000 */
[----:B------:R-:W-:Y:S02]  /*8fc0*/  FSETP.NE.FTZ.AND P1, PT, R5, RZ, PT ;  /* 0x000000ff0500720b */ /* 0x000fe40003f35000 */
[----:B------:R-:W-:Y:S02]  /*8fd0*/  FSETP.NE.FTZ.AND P0, PT, R4, RZ, PT ;  /* 0x000000ff0400720b */ /* 0x000fe40003f15000 */
[----:B------:R-:W-:Y:S02]  /*8fe0*/  MOV R24, 0xff800000 ;  /* 0xff80000000187802 */ /* 0x000fe40000000f00 */
[----:B------:R-:W-:Y:S01]  /*8ff0*/  MOV R22, 0xff800000 ;  /* 0xff80000000167802 */ /* 0x000fe20000000f00 */
[----:B------:R-:W1:Y:S01]  /*9000*/  @P3 MUFU.RCP R0, R7 ;  /* 0x0000000700003308 */ /* 0x000e620000001000 */
[----:B------:R-:W-:Y:S02]  /*9010*/  MOV R23, 0xff800000 ;  /* 0xff80000000177802 */ /* 0x000fe40000000f00 */
[----:B------:R-:W-:-:S03]  /*9020*/  MOV R19, 0xff800000 ;  /* 0xff80000000137802 */ /* 0x000fc60000000f00 */
[----:B------:R-:W-:Y:S02]  /*9030*/  @P1 MOV R10, 0x3f317218 ;  /* 0x3f317218000a1802 */ /* 0x000fe40000000f00 */
[----:B------:R-:W2:Y:S01]  /*9040*/  @P3 MUFU.LG2 R8, R7 ;  /* 0x0000000700083308 */ /* 0x000ea20000000c00 */
[----:B-1----:R-:W-:-:S07]  /*9050*/  FMUL.FTZ R156, R0, R108 ;  /* 0x0000006c009c7220 */ /* 0x002fce0000410000 */
[----:B------:R-:W1:Y:S01]  /*9060*/  @P2 MUFU.LG2 R7, R6 ;  /* 0x0000000600072308 */ /* 0x000e620000000c00 */
[C---:B------:R-:W-:Y:S02]  /*9070*/  FMUL.FTZ R157, R0.reuse, R109 ;  /* 0x0000006d009d7220 */ /* 0x040fe40000410000 */
[C---:B------:R-:W-:Y:S02]  /*9080*/  FMUL.FTZ R164, R0.reuse, R80 ;  /* 0x0000005000a47220 */ /* 0x040fe40000410000 */
[C---:B------:R-:W-:Y:S02]  /*9090*/  FMUL.FTZ R165, R0.reuse, R81 ;  /* 0x0000005100a57220 */ /* 0x040fe40000410000 */
[C---:B------:R-:W-:Y:S01]  /*90a0*/  FMUL.FTZ R128, R0.reuse, R128 ;  /* 0x0000008000807220 */ /* 0x040fe20000410000 */
[----:B------:R-:W3:Y:S01]  /*90b0*/  @P2 MUFU.RCP R3, R6 ;  /* 0x0000000600032308 */ /* 0x000ee20000001000 */
[C---:B------:R-:W-:Y:S02]  /*90c0*/  FMUL.FTZ R129, R0.reuse, R129 ;  /* 0x0000008100817220 */ /* 0x040fe40000410000 */
[----:B------:R-:W-:-:S02]  /*90d0*/  FMUL.FTZ R124, R0, R124 ;  /* 0x0000007c007c7220 */ /* 0x000fc40000410000 */
[C---:B------:R-:W-:Y:S02]  /*90e0*/  FMUL.FTZ R125, R0.reuse, R125 ;  /* 0x0000007d007d7220 */ /* 0x040fe40000410000 */
[C---:B------:R-:W-:Y:S01]  /*90f0*/  FMUL.FTZ R120, R0.reuse, R120 ;  /* 0x0000007800787220 */ /* 0x040fe20000410000 */
[----:B------:R-:W-:Y:S01]  /*9100*/  @P1 MUFU.RCP R2, R5 ;  /* 0x0000000500021308 */ /* 0x000fe20000001000 */
        /* <DEDUP_REMOVED lines=14> */
[----:B------:R-:W-:Y:S02]  /*91f0*/  FMUL.FTZ R81, R0, R97 ;  /* 0x0000006100517220 */ /* 0x000fe40000410000 */
[----:B------:R4:W5:Y:S01]  /*9200*/  @P1 MUFU.LG2 R0, R5 ;  /* 0x0000000500001308 */ /* 0x0009620000000c00 */
[----:B--2---:R-:W-:-:S02]  /*9210*/  @P3 FMUL.FTZ R9, R8, 0.69314718246459960938 ;  /* 0x3f31721808093820 */ /* 0x004fc40000410000 */
[----:B-1----:R-:W-:Y:S02]  /*9220*/  @P2 FMUL.FTZ R8, R7, 0.69314718246459960938 ;  /* 0x3f31721807082820 */ /* 0x002fe40000410000 */
[C---:B---3--:R-:W-:Y:S02]  /*9230*/  FMUL.FTZ R162, R3.reuse, R122 ;  /* 0x0000007a03a27220 */ /* 0x048fe40000410000 */
[C---:B------:R-:W-:Y:S02]  /*9240*/  FMUL.FTZ R163, R3.reuse, R123 ;  /* 0x0000007b03a37220 */ /* 0x040fe40000410000 */
[C---:B------:R-:W-:Y:S02]  /*9250*/  FMUL.FTZ R96, R3.reuse, R118 ;  /* 0x0000007603607220 */ /* 0x040fe40000410000 */
[C---:B------:R-:W-:Y:S02]  /*9260*/  FMUL.FTZ R97, R3.reuse, R119 ;  /* 0x0000007703617220 */ /* 0x040fe40000410000 */
[----:B------:R-:W-:-:S02]  /*9270*/  FMUL.FTZ R168, R3, R70 ;  /* 0x0000004603a87220 */ /* 0x000fc40000410000 */
[C---:B------:R-:W-:Y:S01]  /*9280*/  FMUL.FTZ R169, R3.reuse, R71 ;  /* 0x0000004703a97220 */ /* 0x040fe20000410000 */
[----:B----4-:R-:W-:Y:S01]  /*9290*/  @P2 MOV R5, 0x3f317218 ;  /* 0x3f31721800052802 */ /* 0x010fe20000000f00 */
[----:B-----5:R-:W-:Y:S01]  /*92a0*/  @P1 FMUL.FTZ R7, R0, 0.69314718246459960938 ;  /* 0x3f31721800071820 */ /* 0x020fe20000410000 */
[----:B------:R-:W-:Y:S01]  /*92b0*/  MOV R0, RZ ;  /* 0x000000ff00007202 */ /* 0x000fe20000000f00 */
[C---:B------:R-:W-:Y:S02]  /*92c0*/  FMUL.FTZ R166, R3.reuse, R82 ;  /* 0x0000005203a67220 */ /* 0x040fe40000410000 */
[----:B------:R-:W-:Y:S02]  /*92d0*/  FMUL.FTZ R167, R3, R83 ;  /* 0x0000005303a77220 */ /* 0x000fe40000410000 */
[C---:B------:R-:W-:Y:S01]  /*92e0*/  FMUL.FTZ R48, R2.reuse, R60 ;  /* 0x0000003c02307220 */ /* 0x040fe20000410000 */
[----:B------:R-:W1:Y:S01]  /*92f0*/  @P0 MUFU.RCP R0, R4 ;  /* 0x0000000400000308 */ /* 0x000e620000001000 */
        /* <DEDUP_REMOVED lines=39> */
[----:B------:R-:W-:Y:S02]  /*9570*/  FMUL.FTZ R27, R2, R93 ;  /* 0x0000005d021b7220 */ /* 0x000fe40000410000 */
[----:B------:R2:W3:Y:S01]  /*9580*/  @P0 MUFU.LG2 R2, R4 ;  /* 0x0000000400020308 */ /* 0x0004e20000000c00 */
[----:B------:R-:W-:Y:S02]  /*9590*/  @P3 FMUL.FTZ R6, R3, c[0x0][0x2d0] ;  /* 0x0000b40003063a20 */ /* 0x000fe40000410000 */
[----:B------:R-:W-:Y:S02]  /*95a0*/  @P1 FMUL.FTZ R3, R10, c[0x0][0x2d0] ;  /* 0x0000b4000a031a20 */ /* 0x000fe40000410000 */
[----:B------:R-:W-:Y:S02]  /*95b0*/  @P2 FMUL.FTZ R5, R5, c[0x0][0x2d0] ;  /* 0x0000b40005052a20 */ /* 0x000fe40000410000 */
[----:B------:R-:W-:Y:S01]  /*95c0*/  @P1 FFMA.FTZ R24, R3, R102, R7 ;  /* 0x0000006603181223 */ /* 0x000fe20000010007 */
[----:B------:R-:W-:Y:S01]  /*95d0*/  @P0 MOV R3, 0x3f317218 ;  /* 0x3f31721800030802 */ /* 0x000fe20000000f00 */
[----:B-1----:R-:W-:-:S02]  /*95e0*/  FMUL.FTZ R76, R0, R62 ;  /* 0x0000003e004c7220 */ /* 0x002fc40000410000 */
[C---:B------:R-:W-:Y:S02]  /*95f0*/  FMUL.FTZ R77, R0.reuse, R63 ;  /* 0x0000003f004d7220 */ /* 0x040fe40000410000 */
[----:B------:R-:W-:Y:S02]  /*9600*/  @P0 FMUL.FTZ R3, R3, c[0x0][0x2d0] ;  /* 0x0000b40003030a20 */ /* 0x000fe40000410000 */
[----:B------:R-:W-:Y:S01]  /*9610*/  FMUL.FTZ R66, R0, R134 ;  /* 0x0000008600427220 */ /* 0x000fe20000410000 */
[----:B--2---:R-:W-:Y:S01]  /*9620*/  MOV R4, 0x1 ;  /* 0x0000000100047802 */ /* 0x004fe20000000f00 */
[----:B---3--:R-:W-:Y:S02]  /*9630*/  @P0 FMUL.FTZ R2, R2, 0.69314718246459960938 ;  /* 0x3f31721802020820 */ /* 0x008fe40000410000 */
        /* <DEDUP_REMOVED lines=20> */
[----:B------:R-:W-:Y:S01]  /*9780*/  FMUL.FTZ R33, R0, R95 ;  /* 0x0000005f00217220 */ /* 0x000fe20000410000 */
[----:B------:R-:W-:Y:S01]  /*9790*/  PRMT R0, R4, 0x7610, R0 ;  /* 0x0000761004007816 */ /* 0x000fe20000000000 */
[----:B------:R-:W-:Y:S02]  /*97a0*/  @P3 FFMA.FTZ R22, R6, R104, R9 ;  /* 0x0000006806163223 */ /* 0x000fe40000010009 */
[----:B------:R-:W-:Y:S02]  /*97b0*/  @P2 FFMA.FTZ R23, R5, R103, R8 ;  /* 0x0000006705172223 */ /* 0x000fe40000010008 */
[----:B------:R-:W-:Y:S02]  /*97c0*/  @P0 FFMA.FTZ R19, R3, R101, R2 ;  /* 0x0000006503130223 */ /* 0x000fe40000010002 */
.L_x_40:
[----:B------:R2:W5:Y:S04]  /*97d0*/  LDL R6, [R1] ;  /* 0x0000000001067983 */ /* 0x0005680000100800 */
[----:B------:R-:W3:Y:S01]  /*97e0*/  S2R R2, SR_TID.X ;  /* 0x0000000000027919 */ /* 0x000ee20000002100 */
[----:B------:R-:W-:Y:S01]  /*97f0*/  BSSY B0, `(.L_x_79) ;  /* 0x0000011000007945 */ /* 0x000fe20003800000 */
[----:B---3--:R-:W-:-:S13]  /*9800*/  LOP3.LUT P0, RZ, R2, 0x7f, RZ, 0xc0, !PT ;  /* 0x0000007f02ff7812 */ /* 0x008fda000780c0ff */
[----:B------:R-:W-:Y:S05]  /*9810*/  @P0 BRA `(.L_x_80) ;  /* 0x000000e000000947 */ /* 0x000fea0003800000 */
[----:B--2---:R-:W2:Y:S01]  /*9820*/  S2R R4, SR_LANEID ;  /* 0x0000000000047919 */ /* 0x004ea20000000000 */
[----:B------:R-:W-:Y:S01]  /*9830*/  VOTEU.ANY UR4, UPT, PT ;  /* 0x0000000000047886 */ /* 0x000fe200038e0100 */
[----:B-1----:R-:W-:Y:S01]  /*9840*/  IMAD.MOV.U32 R5, RZ, RZ, c[0x0][0x564] ;  /* 0x00015900ff057624 */ /* 0x002fe200078e00ff */
[----:B------:R-:W2:Y:S08]  /*9850*/  FLO.U32 R3, UR4 ;  /* 0x0000000400037d00 */ /* 0x000eb000080e0000 */
[----:B------:R-:W1:Y:S01]  /*9860*/  POPC R2, UR4 ;  /* 0x0000000400027d09 */ /* 0x000e620008000000 */
[----:B--2---:R-:W-:Y:S01]  /*9870*/  ISETP.EQ.U32.AND P0, PT, R3, R4, PT ;  /* 0x000000040300720c */ /* 0x004fe20003f02070 */
[----:B------:R-:W-:-:S12]  /*9880*/  IMAD.MOV.U32 R4, RZ, RZ, c[0x0][0x560] ;  /* 0x00015800ff047624 */ /* 0x000fd800078e00ff */
[----:B-1----:R1:W2:Y:S04]  /*9890*/  @P0 ATOMG.E.ADD.STRONG.GPU PT, R2, [R4.64], R2 ;  /* 0x00000002040209a8 */ /* 0x0022a800081ee1c6 */
[----:B-1----:R-:W1:Y:S04]  /*98a0*/  S2R R4, SR_LTMASK ;  /* 0x0000000000047919 */ /* 0x002e680000003900 */
[----:B--2---:R1:W2:Y:S02]  /*98b0*/  SHFL.IDX PT, R3, R2, R3, 0x1f ;  /* 0x00001f0302037589 */ /* 0x0042a400000e0000 */
[----:B-1----:R-:W-:-:S06]  /*98c0*/  LOP3.LUT R2, R4, UR4, RZ, 0xc0, !PT ;  /* 0x0000000404027c12 */ /* 0x002fcc000f8ec0ff */
[----:B------:R-:W2:Y:S02]  /*98d0*/  POPC R2, R2 ;  /* 0x0000000200027309 */ /* 0x000ea40000000000 */
[----:B--2--5:R-:W-:-:S05]  /*98e0*/  IADD3 R6, R3, c[0x0][0xc], R2 ;  /* 0x0000030003067a10 */ /* 0x024fca0007ffe002 */
[----:B------:R1:W-:Y:S02]  /*98f0*/  STL [R1], R6 ;  /* 0x0000000601007387 */ /* 0x0003e40000100800 */
.L_x_80:
[----:B--2---:R-:W-:Y:S05]  /*9900*/  BSYNC B0 ;  /* 0x0000000000007941 */ /* 0x004fea0003800000 */
.L_x_79:
[----:B------:R-:W-:Y:S01]  /*9910*/  PRMT R0, R0, 0x9910, RZ ;  /* 0x0000991000007816 */ /* 0x000fe200000000ff */
[----:B------:R-:W-:Y:S01]  /*9920*/  BSSY B1, `(.L_x_81) ;  /* 0x000038b000017945 */ /* 0x000fe20003800000 */
[----:B-----5:R-:W-:Y:S02]  /*9930*/  IMAD.MOV.U32 R28, RZ, RZ, R6 ;  /* 0x000000ffff1c7224 */ /* 0x020fe400078e0006 */
[----:B------:R-:W-:-:S13]  /*9940*/  ISETP.NE.AND P0, PT, R0, RZ, PT ;  /* 0x000000ff0000720c */ /* 0x000fda0003f05270 */
[----:B------:R-:W-:Y:S05]  /*9950*/  @!P0 BRA `(.L_x_82) ;  /* 0x00002b5000008947 */ /* 0x000fea0003800000 */
[----:B------:R-:W2:Y:S04]  /*9960*/  LDL R10, [R1+0x40] ;  /* 0x00004000010a7983 */ /* 0x000ea80000100800 */
[----:B------:R-:W3:Y:S04]  /*9970*/  LDL.LU R9, [R1+0x44] ;  /* 0x0000440001097983 */ /* 0x000ee80000300800 */
[----:B------:R-:W4:Y:S04]  /*9980*/  LDL R8, [R1+0x3c] ;  /* 0x00003c0001087983 */ /* 0x000f280000100800 */
[----:B------:R-:W3:Y:S01]  /*9990*/  LDL.LU R7, [R1+0x48] ;  /* 0x0000480001077983 */ /* 0x000ee20000300800 */
[----:B------:R-:W-:Y:S01]  /*99a0*/  WARPSYNC 0xffffffff ;  /* 0xffffffff00007948 */ /* 0x000fe20003800000 */
[----:B------:R-:W-:-:S02]  /*99b0*/  F2FP.BF16.PACK_AB R0, R129, R128 ;  /* 0x000000808100723e */ /* 0x000fc400000010ff */
[----:B------:R-:W-:Y:S01]  /*99c0*/  BAR.SYNC.DEFER_BLOCKING 0x1, 0x80 ;  /* 0x0042000000007b1d */ /* 0x000fe20000010000 */
[----:B------:R-:W-:Y:S02]  /*99d0*/  F2FP.BF16.PACK_AB R3, R131, R130 ;  /* 0x000000828303723e */ /* 0x000fe400000010ff */
[----:B------:R-:W-:Y:S02]  /*99e0*/  F2FP.BF16.PACK_AB R2, R125, R124 ;  /* 0x0000007c7d02723e */ /* 0x000fe400000010ff */
[----:B------:R-:W-:Y:S01]  /*99f0*/  F2FP.BF16.PACK_AB R4, R55, R54 ;  /* 0x000000363704723e */ /* 0x000fe200000010ff */
[----:B-1----:R-:W3:Y:S01]  /*9a00*/  LDL.LU R6, [R1+0x50] ;  /* 0x0000500001067983 */ /* 0x002ee20000300800 */
[----:B------:R-:W-:Y:S01]  /*9a10*/  F2FP.BF16.PACK_AB R5, R77, R76 ;  /* 0x0000004c4d05723e */ /* 0x000fe200000010ff */
[----:B------:R-:W-:Y:S01]  /*9a20*/  IMAD.MOV.U32 R11, RZ, RZ, c[0x0][0x388] ;  /* 0x0000e200ff0b7624 */ /* 0x000fe200078e00ff */
[----:B------:R-:W-:Y:S02]  /*9a30*/  ISETP.NE.U32.AND P2, PT, RZ, c[0x0][0x500], PT ;  /* 0x00014000ff007a0c */ /* 0x000fe40003f45070 */
[----:B------:R-:W-:-:S02]  /*9a40*/  ISETP.NE.U32.AND P3, PT, RZ, c[0x0][0x508], PT ;  /* 0x00014200ff007a0c */ /* 0x000fc40003f65070 */
[----:B------:R-:W-:Y:S02]  /*9a50*/  ISETP.NE.AND.EX P2, PT, RZ, c[0x0][0x504], PT, P2 ;  /* 0x00014100ff007a0c */ /* 0x000fe40003f45320 */
[----:B------:R-:W-:Y:S01]  /*9a60*/  ISETP.NE.AND.EX P3, PT, RZ, c[0x0][0x50c], PT, P3 ;  /* 0x00014300ff007a0c */ /* 0x000fe20003f65330 */
[----:B------:R1:W-:Y:S04]  /*9a70*/  STS [R251+0x80], R0 ;  /* 0x00008000fb007388 */ /* 0x0003e80000000800 */
[----:B------:R1:W-:Y:S04]  /*9a80*/  STS [R251+0x280], R3 ;  /* 0x00028003fb007388 */ /* 0x0003e80000000800 */
[----:B------:R1:W-:Y:S02]  /*9a90*/  STS [R252], R2 ;  /* 0x00000002fc007388 */ /* 0x0003e40000000800 */
[----:B-1----:R-:W-:-:S02]  /*9aa0*/  F2FP.BF16.PACK_AB R0, R127, R126 ;  /* 0x0000007e7f00723e */ /* 0x002fc400000010ff */
[----:B------:R-:W-:-:S03]  /*9ab0*/  F2FP.BF16.PACK_AB R3, R35, R34 ;  /* 0x000000222303723e */ /* 0x000fc600000010ff */
[----:B------:R1:W-:Y:S01]  /*9ac0*/  STS [R252+0x200], R0 ;  /* 0x00020000fc007388 */ /* 0x0003e20000000800 */
[----:B------:R-:W-:-:S03]  /*9ad0*/  F2FP.BF16.PACK_AB R2, R67, R66 ;  /* 0x000000424302723e */ /* 0x000fc600000010ff */
[----:B------:R1:W-:Y:S04]  /*9ae0*/  STS [R251+0x1080], R3 ;  /* 0x00108003fb007388 */ /* 0x0003e80000000800 */
[----:B------:R1:W-:Y:S04]  /*9af0*/  STS [R251+0x1280], R2 ;  /* 0x00128002fb007388 */ /* 0x0003e80000000800 */
[----:B------:R1:W-:Y:S02]  /*9b00*/  STS [R252+0x1200], R4 ;  /* 0x00120004fc007388 */ /* 0x0003e40000000800 */
[----:B-1----:R-:W-:-:S02]  /*9b10*/  F2FP.BF16.PACK_AB R0, R37, R36 ;  /* 0x000000242500723e */ /* 0x002fc400000010ff */
[----:B------:R-:W-:-:S03]  /*9b20*/  F2FP.BF16.PACK_AB R3, R121, R120 ;  /* 0x000000787903723e */ /* 0x000fc600000010ff */
[----:B------:R1:W-:Y:S01]  /*9b30*/  STS [R252+0x1000], R0 ;  /* 0x00100000fc007388 */ /* 0x0003e20000000800 */
[----:B------:R-:W-:Y:S02]  /*9b40*/  F2FP.BF16.PACK_AB R2, R163, R162 ;  /* 0x000000a2a302723e */ /* 0x000fe400000010ff */
[----:B------:R-:W-:Y:S02]  /*9b50*/  F2FP.BF16.PACK_AB R4, R39, R38 ;  /* 0x000000262704723e */ /* 0x000fe400000010ff */
[----:B-1----:R-:W-:Y:S01]  /*9b60*/  F2FP.BF16.PACK_AB R0, R117, R116 ;  /* 0x000000747500723e */ /* 0x002fe200000010ff */
[----:B--2---:R1:W-:Y:S04]  /*9b70*/  STS [R10+0x80], R3 ;  /* 0x000080030a007388 */ /* 0x0043e80000000800 */
[----:B------:R2:W-:Y:S04]  /*9b80*/  STS [R10+0x280], R2 ;  /* 0x000280020a007388 */ /* 0x0005e80000000800 */
[----:B----4-:R4:W-:Y:S01]  /*9b90*/  STS [R8], R0 ;  /* 0x0000000008007388 */ /* 0x0109e20000000800 */
[----:B-1----:R-:W-:-:S02]  /*9ba0*/  F2FP.BF16.PACK_AB R3, R97, R96 ;  /* 0x000000606103723e */ /* 0x002fc400000010ff */
[----:B--2---:R-:W-:-:S03]  /*9bb0*/  F2FP.BF16.PACK_AB R2, R73, R72 ;  /* 0x000000484902723e */ /* 0x004fc600000010ff */
[----:B------:R1:W-:Y:S01]  /*9bc0*/  STS [R8+0x200], R3 ;  /* 0x0002000308007388 */ /* 0x0003e20000000800 */
[----:B----4-:R-:W-:-:S03]  /*9bd0*/  F2FP.BF16.PACK_AB R0, R41, R40 ;  /* 0x000000282900723e */ /* 0x010fc600000010ff */
[----:B------:R2:W-:Y:S04]  /*9be0*/  STS [R10+0x1080], R4 ;  /* 0x001080040a007388 */ /* 0x0005e80000000800 */
[----:B------:R4:W-:Y:S04]  /*9bf0*/  STS [R10+0x1280], R2 ;  /* 0x001280020a007388 */ /* 0x0009e80000000800 */
[----:B------:R3:W-:Y:S01]  /*9c00*/  STS [R8+0x1000], R0 ;  /* 0x0010000008007388 */ /* 0x0007e20000000800 */
[----:B-1----:R-:W-:Y:S02]  /*9c10*/  F2FP.BF16.PACK_AB R3, R113, R112 ;  /* 0x000000707103723e */ /* 0x002fe400000010ff */
[----:B--2---:R-:W-:-:S02]  /*9c20*/  F2FP.BF16.PACK_AB R4, R69, R68 ;  /* 0x000000444504723e */ /* 0x004fc400000010ff */
[----:B----4-:R-:W-:-:S03]  /*9c30*/  F2FP.BF16.PACK_AB R2, R115, R114 ;  /* 0x000000727302723e */ /* 0x010fc600000010ff */
[----:B------:R1:W-:Y:S01]  /*9c40*/  STS [R8+0x1200], R4 ;  /* 0x0012000408007388 */ /* 0x0003e20000000800 */
[----:B---3--:R-:W-:-:S03]  /*9c50*/  F2FP.BF16.PACK_AB R0, R157, R156 ;  /* 0x0000009c9d00723e */ /* 0x008fc600000010ff */
[----:B------:R2:W-:Y:S04]  /*9c60*/  STS [R251+0x2080], R3 ;  /* 0x00208003fb007388 */ /* 0x0005e80000000800 */
[----:B------:R3:W-:Y:S04]  /*9c70*/  STS [R251+0x2280], R2 ;  /* 0x00228002fb007388 */ /* 0x0007e80000000800 */
[----:B------:R4:W-:Y:S01]  /*9c80*/  STS [R252+0x2000], R0 ;  /* 0x00200000fc007388 */ /* 0x0009e20000000800 */
[----:B-1----:R-:W-:Y:S02]  /*9c90*/  F2FP.BF16.PACK_AB R4, R65, R64 ;  /* 0x000000404104723e */ /* 0x002fe400000010ff */
[----:B--2---:R-:W-:-:S02]  /*9ca0*/  F2FP.BF16.PACK_AB R3, R111, R110 ;  /* 0x0000006e6f03723e */ /* 0x004fc400000010ff */
[----:B---3--:R-:W-:-:S03]  /*9cb0*/  F2FP.BF16.PACK_AB R2, R43, R42 ;  /* 0x0000002a2b02723e */ /* 0x008fc600000010ff */
[----:B------:R1:W-:Y:S01]  /*9cc0*/  STS [R252+0x2200], R3 ;  /* 0x00220003fc007388 */ /* 0x0003e20000000800 */
[----:B----4-:R-:W-:-:S03]  /*9cd0*/  F2FP.BF16.PACK_AB R0, R45, R44 ;  /* 0x0000002c2d00723e */ /* 0x010fc600000010ff */
        /* <DEDUP_REMOVED lines=18> */
[----:B------:R4:W-:Y:S04]  /*9e00*/  STS [R8+0x3000], R0 ;  /* 0x0030000008007388 */ /* 0x0009e80000000800 */
[----:B------:R-:W-:Y:S01]  /*9e10*/  STS [R8+0x3200], R5 ;  /* 0x0032000508007388 */ /* 0x000fe20000000800 */
[----:B-1----:R-:W-:-:S02]  /*9e20*/  F2FP.BF16.PACK_AB R3, R169, R168 ;  /* 0x000000a8a903723e */ /* 0x002fc400000010ff */
[----:B--2---:R-:W-:-:S03]  /*9e30*/  F2FP.BF16.PACK_AB R4, R109, R108 ;  /* 0x0000006c6d04723e */ /* 0x004fc600000010ff */
[----:B------:R1:W-:Y:S01]  /*9e40*/  STS [R251+0x4280], R3 ;  /* 0x00428003fb007388 */ /* 0x0003e20000000800 */
[----:B---3--:R-:W-:-:S03]  /*9e50*/  F2FP.BF16.PACK_AB R2, R165, R164 ;  /* 0x000000a4a502723e */ /* 0x008fc600000010ff */
[----:B------:R2:W-:Y:S01]  /*9e60*/  STS [R251+0x4080], R4 ;  /* 0x00408004fb007388 */ /* 0x0005e20000000800 */
[----:B----4-:R-:W-:-:S03]  /*9e70*/  F2FP.BF16.PACK_AB R0, R167, R166 ;  /* 0x000000a6a700723e */ /* 0x010fc600000010ff */
[----:B------:R3:W-:Y:S04]  /*9e80*/  STS [R252+0x4000], R2 ;  /* 0x00400002fc007388 */ /* 0x0007e80000000800 */
[----:B------:R4:W-:Y:S01]  /*9e90*/  STS [R252+0x4200], R0 ;  /* 0x00420000fc007388 */ /* 0x0009e20000000800 */
[----:B-1----:R-:W-:Y:S02]  /*9ea0*/  F2FP.BF16.PACK_AB R3, R75, R74 ;  /* 0x0000004a4b03723e */ /* 0x002fe400000010ff */
        /* <DEDUP_REMOVED lines=8> */
[----:B--2---:R-:W-:Y:S02]  /*9f30*/  F2FP.BF16.PACK_AB R4, R87, R86 ;  /* 0x000000565704723e */ /* 0x004fe400000010ff */
[----:B---3--:R-:W-:Y:S02]  /*9f40*/  F2FP.BF16.PACK_AB R2, R83, R82 ;  /* 0x000000525302723e */ /* 0x008fe400000010ff */
[----:B----4-:R-:W-:-:S05]  /*9f50*/  F2FP.BF16.PACK_AB R0, R85, R84 ;  /* 0x000000545500723e */ /* 0x010fca00000010ff */
[----:B------:R1:W-:Y:S04]  /*9f60*/  STS [R10+0x4080], R0 ;  /* 0x004080000a007388 */ /* 0x0003e80000000800 */
[----:B------:R2:W-:Y:S04]  /*9f70*/  STS [R10+0x4280], R4 ;  /* 0x004280040a007388 */ /* 0x0005e80000000800 */
[----:B------:R3:W-:Y:S04]  /*9f80*/  STS [R8+0x4000], R3 ;  /* 0x0040000308007388 */ /* 0x0007e80000000800 */
[----:B------:R4:W-:Y:S01]  /*9f90*/  STS [R8+0x4200], R2 ;  /* 0x0042000208007388 */ /* 0x0009e20000000800 */
[----:B-1----:R-:W-:-:S02]  /*9fa0*/  F2FP.BF16.PACK_AB R0, R51, R50 ;  /* 0x000000323300723e */ /* 0x002fc400000010ff */
[----:B--2---:R-:W-:-:S03]  /*9fb0*/  @P3 IADD3 R4, P0, R9, c[0x0][0x508], RZ ;  /* 0x0001420009043a10 */ /* 0x004fc60007f1e0ff */
[----:B------:R1:W-:Y:S01]  /*9fc0*/  STS [R10+0x5080], R0 ;  /* 0x005080000a007388 */ /* 0x0003e20000000800 */
[----:B---3--:R-:W-:Y:S02]  /*9fd0*/  F2FP.BF16.PACK_AB R3, R33, R32 ;  /* 0x000000202103723e */ /* 0x008fe400000010ff */
[----:B------:R-:W-:Y:S02]  /*9fe0*/  @P3 IADD3.X R5, R7, c[0x0][0x50c], RZ, P0, !PT ;  /* 0x0001430007053a10 */ /* 0x000fe400007fe4ff */
[----:B----4-:R-:W-:-:S05]  /*9ff0*/  F2FP.BF16.PACK_AB R2, R53, R52 ;  /* 0x000000343502723e */ /* 0x010fca00000010ff */
[----:B------:R2:W-:Y:S01]  /*a000*/  STS [R10+0x5280], R2 ;  /* 0x005280020a007388 */ /* 0x0005e20000000800 */
[----:B-1----:R-:W-:-:S05]  /*a010*/  F2FP.BF16.PACK_AB R0, R27, R26 ;  /* 0x0000001a1b00723e */ /* 0x002fca00000010ff */
[----:B------:R1:W-:Y:S04]  /*a020*/  STS [R8+0x5000], R0 ;  /* 0x0050000008007388 */ /* 0x0003e80000000800 */
[----:B------:R3:W-:Y:S04]  /*a030*/  STS [R8+0x5200], R3 ;  /* 0x0052000308007388 */ /* 0x0007e80000000800 */
[----:B------:R-:W-:Y:S01]  /*a040*/  BAR.SYNC.DEFER_BLOCKING 0x1, 0x80 ;  /* 0x0042000000007b1d */ /* 0x000fe20000010000 */
[----:B--2---:R-:W-:Y:S01]  /*a050*/  IADD3 R2, P1, R9, c[0x0][0x500], RZ ;  /* 0x0001400009027a10 */ /* 0x004fe20007f3e0ff */
[----:B-1----:R-:W-:-:S03]  /*a060*/  IMAD.MOV.U32 R0, RZ, RZ, RZ ;  /* 0x000000ffff007224 */ /* 0x002fc600078e00ff */
[----:B---3--:R-:W-:Y:S02]  /*a070*/  IADD3.X R3, R7, c[0x0][0x504], RZ, P1, !PT ;  /* 0x0001410007037a10 */ /* 0x008fe40000ffe4ff */
[C---:B------:R-:W-:Y:S01]  /*a080*/  ISETP.NE.AND P0, PT, R6.reuse, RZ, PT ;  /* 0x000000ff0600720c */ /* 0x040fe20003f05270 */
[----:B------:R1:W5:Y:S04]  /*a090*/  @P3 LDG.E R11, [R4.64] ;  /* 0x00000006040b3981 */ /* 0x000368000c1e1900 */
[----:B------:R2:W5:Y:S01]  /*a0a0*/  @P2 LDG.E R0, [R2.64] ;  /* 0x0000000602002981 */ /* 0x000562000c1e1900 */
[----:B-1----:R-:W-:Y:S01]  /*a0b0*/  SEL R5, R6, c[0x0][0x3d4], P0 ;  /* 0x0000f50006057a07 */ /* 0x002fe20000000000 */
[----:B------:R-:W-:Y:S05]  /*a0c0*/  @P3 BRA `(.L_x_83) ;  /* 0x0000004000003947 */ /* 0x000fea0003800000 */
[----:B------:R-:W-:Y:S05]  /*a0d0*/  @!P2 BRA `(.L_x_83) ;  /* 0x000000300000a947 */ /* 0x000fea0003800000 */
[----:B------:R1:W3:Y:S04]  /*a0e0*/  LDG.E R4, [R2.64] ;  /* 0x0000000602047981 */ /* 0x0002e8000c1e1900 */
[----:B-12---:R-:W3:Y:S02]  /*a0f0*/  LDG.E R2, [R2.64+0x4] ;  /* 0x0000040602027981 */ /* 0x006ee4000c1e1900 */
[----:B---3-5:R-:W-:-:S02]  /*a100*/  IADD3 R11, -R4, R2, RZ ;  /* 0x00000002040b7210 */ /* 0x028fc40007ffe1ff */
.L_x_83:
[----:B------:R-:W3:Y:S04]  /*a110*/  LDL R8, [R1+0x94] ;  /* 0x0000940001087983 */ /* 0x000ee80000100800 */
[----:B------:R-:W4:Y:S04]  /*a120*/  LDL.LU R4, [R1+0x54] ;  /* 0x0000540001047983 */ /* 0x000f280000300800 */
[----:B--2---:R-:W2:Y:S04]  /*a130*/  LDL.LU R3, [R1+0x8] ;  /* 0x0000080001037983 */ /* 0x004ea80000300800 */
[----:B------:R-:W3:Y:S04]  /*a140*/  LDL R25, [R1+0x4] ;  /* 0x0000040001197983 */ /* 0x000ee80000100800 */
[----:B------:R-:W3:Y:S04]  /*a150*/  LDL R18, [R1+0x58] ;  /* 0x0000580001127983 */ /* 0x000ee80000100800 */
[----:B------:R-:W3:Y:S01]  /*a160*/  LDL R30, [R1+0x90] ;  /* 0x00009000011e7983 */ /* 0x000ee20000100800 */
[----:B------:R-:W-:Y:S01]  /*a170*/  IMAD.MOV.U32 R2, RZ, RZ, 0x368 ;  /* 0x00000368ff027424 */ /* 0x000fe200078e00ff */
[----:B------:R-:W-:-:S04]  /*a180*/  ISETP.GT.AND P3, PT, R5, 0x1, PT ;  /* 0x000000010500780c */ /* 0x000fc80003f64270 */
[----:B------:R-:W-:-:S04]  /*a190*/  SEL R2, R2, 0x328, P3 ;  /* 0x0000032802027807 */ /* 0x000fc80001800000 */
[----:B------:R1:W4:Y:S08]  /*a1a0*/  LDC.64 R6, c[0x0][R2+0x170] ;  /* 0x00005c0002067b82 */ /* 0x0003300000000a00 */
[----:B------:R1:W2:Y:S08]  /*a1b0*/  LDC.64 R14, c[0x0][R2+0x168] ;  /* 0x00005a00020e7b82 */ /* 0x0002b00000000a00 */
[----:B------:R1:W2:Y:S08]  /*a1c0*/  LDC.64 R16, c[0x0][R2+0x178] ;  /* 0x00005e0002107b82 */ /* 0x0002b00000000a00 */
[----:B------:R1:W2:Y:S01]  /*a1d0*/  LDC.64 R20, c[0x0][R2+0x160] ;  /* 0x0000580002147b82 */ /* 0x0002a20000000a00 */
[----:B------:R-:W-:-:S04]  /*a1e0*/  ISETP.NE.U32.AND P0, PT, RZ, c[0x0][0x500], PT ;  /* 0x00014000ff007a0c */ /* 0x000fc80003f05070 */
[----:B------:R-:W-:Y:S01]  /*a1f0*/  ISETP.NE.AND.EX P0, PT, RZ, c[0x0][0x504], PT, P0 ;  /* 0x00014100ff007a0c */ /* 0x000fe20003f05300 */
[----:B-1----:R-:W-:-:S05]  /*a200*/  IMAD.MOV.U32 R2, RZ, RZ, c[0x0][0x4e8] ;  /* 0x00013a00ff027624 */ /* 0x002fca00078e00ff */
[----:B------:R-:W-:Y:S02]  /*a210*/  ISETP.NE.AND P2, PT, R2, 0x1, PT ;  /* 0x000000010200780c */ /* 0x000fe40003f45270 */
[----:B------:R-:W-:Y:S01]  /*a220*/  SEL R2, R250, RZ, !P0 ;  /* 0x000000fffa027207 */ /* 0x000fe20004000000 */
[----:B------:R-:W1:Y:S02]  /*a230*/  S2R R31, SR_TID.X ;  /* 0x00000000001f7919 */ /* 0x000e640000002100 */
[----:B-1----:R-:W-:-:S04]  /*a240*/  SHF.R.S32.HI R29, RZ, 0x1f, R31 ;  /* 0x0000001fff1d7819 */ /* 0x002fc8000001141f */
[----:B------:R-:W-:-:S04]  /*a250*/  LEA.HI R29, R29, R31, RZ, 0x5 ;  /* 0x0000001f1d1d7211 */ /* 0x000fc800078f28ff */
[----:B------:R-:W-:-:S05]  /*a260*/  LOP3.LUT R29, R29, 0xffffffe0, RZ, 0xc0, !PT ;  /* 0xffffffe01d1d7812 */ /* 0x000fca00078ec0ff */
[----:B------:R-:W-:Y:S01]  /*a270*/  IMAD.IADD R29, R31, 0x1, -R29 ;  /* 0x000000011f1d7824 */ /* 0x000fe200078e0a1d */
[----:B----4-:R-:W-:Y:S01]  /*a280*/  SEL R5, R4, RZ, !P0 ;  /* 0x000000ff04057207 */ /* 0x010fe20004000000 */
[----:B------:R-:W-:Y:S01]  /*a290*/  IMAD R4, R7, R2, RZ ;  /* 0x0000000207047224 */ /* 0x000fe200078e02ff */
[----:B--2---:R-:W-:-:S03]  /*a2a0*/  LOP3.LUT R3, R3, 0xffff, RZ, 0xc0, !PT ;  /* 0x0000ffff03037812 */ /* 0x004fc600078ec0ff */
[----:B------:R-:W-:Y:S02]  /*a2b0*/  IMAD R13, R6, R5, R4 ;  /* 0x00000005060d7224 */ /* 0x000fe400078e0204 */
[----:B---3--:R-:W-:-:S04]  /*a2c0*/  IMAD R10, R25, 0x80, R8 ;  /* 0x00000080190a7824 */ /* 0x008fc800078e0208 */
[----:B------:R-:W-:-:S04]  /*a2d0*/  @P2 IMAD.HI.U32 R5, R10, c[0x0][0x4ec], RZ ;  /* 0x00013b000a052a27 */ /* 0x000fc800078e00ff */
[----:B------:R-:W-:-:S04]  /*a2e0*/  IMAD.WIDE.U32 R6, R6, R2, RZ ;  /* 0x0000000206067225 */ /* 0x000fc800078e00ff */
[----:B------:R-:W-:-:S04]  /*a2f0*/  IMAD.WIDE.U32 R8, R14, R3, RZ ;  /* 0x000000030e087225 */ /* 0x000fc800078e00ff */
[----:B------:R-:W-:Y:S01]  /*a300*/  IMAD.MOV.U32 R4, RZ, RZ, R10 ;  /* 0x000000ffff047224 */ /* 0x000fe200078e000a */
[----:B------:R-:W-:Y:S01]  /*a310*/  @P2 SHF.R.U32.HI R4, RZ, c[0x0][0x4f0], R5 ;  /* 0x00013c00ff042a19 */ /* 0x000fe20000011605 */
[----:B------:R-:W-:Y:S01]  /*a320*/  IMAD R12, R15, R3, RZ ;  /* 0x000000030f0c7224 */ /* 0x000fe200078e02ff */
[----:B------:R-:W-:Y:S02]  /*a330*/  SEL R5, R18, RZ, P3 ;  /* 0x000000ff12057207 */ /* 0x000fe40001800000 */
[----:B-----5:R-:W-:Y:S01]  /*a340*/  IADD3 R14, P1, P0, R6, R8, R0 ;  /* 0x00000008060e7210 */ /* 0x020fe2000783e000 */
[----:B------:R-:W-:Y:S01]  /*a350*/  IMAD.IADD R8, R9, 0x1, R12 ;  /* 0x0000000109087824 */ /* 0x000fe200078e020c */
[----:B------:R-:W-:Y:S01]  /*a360*/  SHF.R.S32.HI R18, RZ, 0x1f, R0 ;  /* 0x0000001fff127819 */ /* 0x000fe20000011400 */
[----:B------:R-:W-:Y:S02]  /*a370*/  IMAD.IADD R13, R7, 0x1, R13 ;  /* 0x00000001070d7824 */ /* 0x000fe400078e020d */
[----:B------:R-:W-:-:S02]  /*a380*/  IMAD.MOV R9, RZ, RZ, -R4 ;  /* 0x000000ffff097224 */ /* 0x000fc400078e0a04 */
[-C--:B------:R-:W-:Y:S02]  /*a390*/  IMAD R12, R17, R5.reuse, RZ ;  /* 0x00000005110c7224 */ /* 0x080fe400078e02ff */
[----:B------:R-:W-:Y:S01]  /*a3a0*/  IMAD.WIDE.U32 R6, R16, R5, RZ ;  /* 0x0000000510067225 */ /* 0x000fe200078e00ff */
[----:B------:R-:W-:-:S03]  /*a3b0*/  IADD3.X R13, R13, R8, R18, P1, P0 ;  /* 0x000000080d0d7210 */ /* 0x000fc60000fe0412 */
[----:B------:R-:W-:Y:S01]  /*a3c0*/  IMAD R5, R9, c[0x0][0x4e8], R10 ;  /* 0x00013a0009057a24 */ /* 0x000fe200078e020a */
[----:B------:R-:W-:Y:S01]  /*a3d0*/  IADD3 R6, P1, P0, R4, R14, R6 ;  /* 0x0000000e04067210 */ /* 0x000fe2000783e006 */
[----:B------:R-:W-:Y:S01]  /*a3e0*/  IMAD.IADD R12, R7, 0x1, R12 ;  /* 0x00000001070c7824 */ /* 0x000fe200078e020c */
[----:B------:R-:W-:Y:S01]  /*a3f0*/  SHF.R.S32.HI R7, RZ, 0x1f, R4 ;  /* 0x0000001fff077819 */ /* 0x000fe20000011404 */
[----:B------:R-:W-:Y:S01]  /*a400*/  IMAD R4, R21, R5, RZ ;  /* 0x0000000515047224 */ /* 0x000fe200078e02ff */
[----:B------:R-:W-:Y:S02]  /*a410*/  SHF.R.S32.HI R8, RZ, 0x1f, R5 ;  /* 0x0000001fff087819 */ /* 0x000fe40000011405 */
[----:B------:R-:W-:Y:S01]  /*a420*/  IADD3.X R7, R7, R13, R12, P1, P0 ;  /* 0x0000000d07077210 */ /* 0x000fe20000fe040c */
[----:B------:R-:W-:Y:S02]  /*a430*/  IMAD.MOV.U32 R9, RZ, RZ, c[0x0][0x4a8] ;  /* 0x00012a00ff097624 */ /* 0x000fe400078e00ff */
[----:B------:R-:W-:-:S02]  /*a440*/  IMAD R8, R20, R8, R4 ;  /* 0x0000000814087224 */ /* 0x000fc400078e0204 */
[----:B------:R-:W-:Y:S01]  /*a450*/  IMAD.WIDE.U32 R4, R20, R5, R6 ;  /* 0x0000000514047225 */ /* 0x000fe200078e0006 */
[----:B------:R-:W-:-:S03]  /*a460*/  SEL R6, R9, c[0x0][0x450], P3 ;  /* 0x0001140009067a07 */ /* 0x000fc60001800000 */
[----:B------:R-:W-:Y:S01]  /*a470*/  IMAD.MOV.U32 R7, RZ, RZ, c[0x0][0x4ac] ;  /* 0x00012b00ff077624 */ /* 0x000fe200078e00ff */
[----:B------:R-:W-:Y:S01]  /*a480*/  LEA R6, P0, R4, R6, 0x2 ;  /* 0x0000000604067211 */ /* 0x000fe200078010ff */
[----:B------:R-:W-:-:S03]  /*a490*/  IMAD.IADD R5, R5, 0x1, R8 ;  /* 0x0000000105057824 */ /* 0x000fc600078e0208 */
[----:B------:R-:W-:-:S04]  /*a4a0*/  SEL R7, R7, c[0x0][0x454], P3 ;  /* 0x0001150007077a07 */ /* 0x000fc80001800000 */
[----:B------:R-:W-:Y:S01]  /*a4b0*/  LEA.HI.X R5, R4, R7, R5, 0x2, P0 ;  /* 0x0000000704057211 */ /* 0x000fe200000f1405 */
[----:B------:R-:W-:Y:S04]  /*a4c0*/  SHFL.IDX PT, R14, R6, RZ, 0x1c1f ;  /* 0x001c1fff060e7589 */ /* 0x000fe800000e0000 */
[----:B------:R-:W1:Y:S04]  /*a4d0*/  SHFL.IDX PT, R15, R5, RZ, 0x1c1f ;  /* 0x001c1fff050f7589 */ /* 0x000e6800000e0000 */
[----:B------:R-:W-:Y:S04]  /*a4e0*/  SHFL.IDX PT, R12, R6, 0x1, 0x1c1f ;  /* 0x003c1f00060c7f89 */ /* 0x000fe800000e0000 */
[----:B------:R-:W2:Y:S04]  /*a4f0*/  SHFL.IDX PT, R13, R5, 0x1, 0x1c1f ;  /* 0x003c1f00050d7f89 */ /* 0x000ea800000e0000 */
[----:B------:R-:W-:Y:S04]  /*a500*/  SHFL.IDX PT, R8, R6, 0x2, 0x1c1f ;  /* 0x005c1f0006087f89 */ /* 0x000fe800000e0000 */
[----:B------:R-:W3:Y:S04]  /*a510*/  SHFL.IDX PT, R9, R5, 0x2, 0x1c1f ;  /* 0x005c1f0005097f89 */ /* 0x000ee800000e0000 */
[----:B------:R4:W-:Y:S01]  /*a520*/  SHFL.IDX PT, R7, R5, 0x3, 0x1c1f ;  /* 0x007c1f0005077f89 */ /* 0x0009e200000e0000 */
[----:B------:R-:W-:-:S03]  /*a530*/  IMAD R4, R11, c[0x0][0x4e8], RZ ;  /* 0x00013a000b047a24 */ /* 0x000fc600078e02ff */
[----:B------:R-:W1:Y:S01]  /*a540*/  SHFL.IDX PT, R6, R6, 0x3, 0x1c1f ;  /* 0x007c1f0006067f89 */ /* 0x000e6200000e0000 */
[----:B------:R-:W-:Y:S01]  /*a550*/  LOP3.LUT P0, RZ, R29, 0x3, RZ, 0xc0, !PT ;  /* 0x000000031dff7812 */ /* 0x000fe2000780c0ff */
[----:B----4-:R-:W-:-:S05]  /*a560*/  IMAD R5, R25, 0x80, R30 ;  /* 0x0000008019057824 */ /* 0x010fca00078e021e */
[C---:B------:R-:W-:Y:S02]  /*a570*/  IADD3 R17, R5.reuse, 0x8, RZ ;  /* 0x0000000805117810 */ /* 0x040fe40007ffe0ff */
[C---:B------:R-:W-:Y:S02]  /*a580*/  IADD3 R16, R5.reuse, 0x40, RZ ;  /* 0x0000004005107810 */ /* 0x040fe40007ffe0ff */
[C---:B------:R-:W-:Y:S02]  /*a590*/  IADD3 R11, R5.reuse, 0x48, RZ ;  /* 0x00000048050b7810 */ /* 0x040fe40007ffe0ff */
[-C--:B------:R-:W-:Y:S02]  /*a5a0*/  ISETP.GE.OR P5, PT, R5, R4.reuse, P0 ;  /* 0x000000040500720c */ /* 0x080fe400007a6670 */
[-C--:B------:R-:W-:Y:S02]  /*a5b0*/  ISETP.GE.OR P4, PT, R17, R4.reuse, P0 ;  /* 0x000000041100720c */ /* 0x080fe40000786670 */
[----:B------:R-:W-:-:S02]  /*a5c0*/  ISETP.GE.OR P1, PT, R16, R4, P0 ;  /* 0x000000041000720c */ /* 0x000fc40000726670 */
[----:B------:R-:W-:-:S07]  /*a5d0*/  ISETP.GE.OR P0, PT, R11, R4, P0 ;  /* 0x000000040b00720c */ /* 0x000fce0000706670 */
[----:B-1----:R1:W-:Y:S01]  /*a5e0*/  @!P5 ST.E [R14.64], R22 ;  /* 0x000000160e00d985 */ /* 0x0023e2000c101906 */
[----:B------:R-:W-:-:S03]  /*a5f0*/  ISETP.GE.AND P5, PT, R11, R4, PT ;  /* 0x000000040b00720c */ /* 0x000fc60003fa6270 */
[----:B--2---:R1:W-:Y:S01]  /*a600*/  @!P4 ST.E [R12.64], R23 ;  /* 0x000000170c00c985 */ /* 0x0043e2000c101906 */
[----:B------:R-:W-:-:S03]  /*a610*/  ISETP.GE.AND P4, PT, R16, R4, PT ;  /* 0x000000041000720c */ /* 0x000fc60003f86270 */
[----:B---3--:R1:W-:Y:S01]  /*a620*/  @!P1 ST.E [R8.64], R24 ;  /* 0x0000001808009985 */ /* 0x0083e2000c101906 */
[----:B------:R-:W-:-:S03]  /*a630*/  ISETP.GE.AND P1, PT, R5, R4, PT ;  /* 0x000000040500720c */ /* 0x000fc60003f26270 */
[----:B------:R1:W-:Y:S01]  /*a640*/  @!P0 ST.E [R6.64], R19 ;  /* 0x0000001306008985 */ /* 0x0003e2000c101906 */
[----:B------:R-:W-:Y:S01]  /*a650*/  ISETP.GE.AND P0, PT, R17, R4, PT ;  /* 0x000000041100720c */ /* 0x000fe20003f06270 */
[----:B------:R-:W-:Y:S05]  /*a660*/  @P3 BRA `(.L_x_84) ;  /* 0x000008b000003947 */ /* 0x000fea0003800000 */
[----:B------:R-:W2:Y:S01]  /*a670*/  LDL R20, [R1+0x5c] ;  /* 0x00005c0001147983 */ /* 0x000ea20000100800 */
[----:B------:R-:W-:Y:S01]  /*a680*/  IMAD R5, R18, c[0x0][0x3a0], RZ ;  /* 0x0000e80012057a24 */ /* 0x000fe200078e02ff */
[----:B-1----:R-:W-:Y:S01]  /*a690*/  LEA R8, R235, R238, 0x5 ;  /* 0x000000eeeb087211 */ /* 0x002fe200078e28ff */
[----:B------:R-:W-:-:S03]  /*a6a0*/  IMAD.WIDE.U32 R6, R0, c[0x0][0x3a0], RZ ;  /* 0x0000e80000067a25 */ /* 0x000fc600078e00ff */
[----:B------:R-:W-:Y:S01]  /*a6b0*/  LEA R8, R25, R8, 0x7 ;  /* 0x0000000819087211 */ /* 0x000fe200078e38ff */
[----:B------:R-:W-:-:S03]  /*a6c0*/  IMAD R0, R0, c[0x0][0x3a4], R5 ;  /* 0x0000e90000007a24 */ /* 0x000fc600078e0205 */
[----:B------:R-:W-:Y:S01]  /*a6d0*/  MOV R5, R8 ;  /* 0x0000000800057202 */ /* 0x000fe20000000f00 */
[----:B------:R-:W-:Y:S01]  /*a6e0*/  @P2 IMAD.HI.U32 R9, R8, c[0x0][0x4ec], RZ ;  /* 0x00013b0008092a27 */ /* 0x000fe200078e00ff */
[----:B------:R-:W-:Y:S02]  /*a6f0*/  IADD3 R7, R7, R0, RZ ;  /* 0x0000000007077210 */ /* 0x000fe40007ffe0ff */
[----:B------:R-:W-:Y:S02]  /*a700*/  SHF.R.S32.HI R0, RZ, 0x1f, R2 ;  /* 0x0000001fff007819 */ /* 0x000fe40000011402 */
[----:B------:R-:W-:Y:S01]  /*a710*/  @P2 SHF.R.U32.HI R5, RZ, c[0x0][0x4f0], R9 ;  /* 0x00013c00ff052a19 */ /* 0x000fe20000011609 */
[----:B------:R-:W-:-:S04]  /*a720*/  IMAD.WIDE.U32 R6, R3, c[0x0][0x3e8], R6 ;  /* 0x0000fa0003067a25 */ /* 0x000fc800078e0006 */
[----:B------:R-:W-:Y:S02]  /*a730*/  IMAD R7, R3, c[0x0][0x3ec], R7 ;  /* 0x0000fb0003077a24 */ /* 0x000fe400078e0207 */
[----:B------:R-:W-:-:S04]  /*a740*/  IMAD R3, R0, c[0x0][0x3f0], RZ ;  /* 0x0000fc0000037a24 */ /* 0x000fc800078e02ff */
[C---:B------:R-:W-:Y:S02]  /*a750*/  IMAD R9, R2.reuse, c[0x0][0x3f4], R3 ;  /* 0x0000fd0002097a24 */ /* 0x040fe400078e0203 */
[----:B------:R-:W-:Y:S01]  /*a760*/  IMAD.WIDE.U32 R2, R2, c[0x0][0x3f0], R6 ;  /* 0x0000fc0002027a25 */ /* 0x000fe200078e0006 */
[----:B------:R-:W-:-:S04]  /*a770*/  SHF.R.S32.HI R6, RZ, 0x1f, R5 ;  /* 0x0000001fff067819 */ /* 0x000fc80000011405 */
[----:B------:R-:W-:Y:S01]  /*a780*/  IADD3 R3, R3, R9, RZ ;  /* 0x0000000903037210 */ /* 0x000fe20007ffe0ff */
[----:B------:R-:W-:-:S04]  /*a790*/  IMAD R6, R6, c[0x0][0x3e0], RZ ;  /* 0x0000f80006067a24 */ /* 0x000fc800078e02ff */
[C---:B------:R-:W-:Y:S02]  /*a7a0*/  IMAD R6, R5.reuse, c[0x0][0x3e4], R6 ;  /* 0x0000f90005067a24 */ /* 0x040fe400078e0206 */
[----:B------:R-:W-:-:S05]  /*a7b0*/  IMAD.WIDE.U32 R2, R5, c[0x0][0x3e0], R2 ;  /* 0x0000f80005027a25 */ /* 0x000fca00078e0002 */
[----:B------:R-:W-:Y:S02]  /*a7c0*/  IADD3 R3, R3, R6, RZ ;  /* 0x0000000603037210 */ /* 0x000fe40007ffe0ff */
[----:B--2---:R-:W-:-:S05]  /*a7d0*/  SHF.L.U32 R0, R20, 0x1, RZ ;  /* 0x0000000114007819 */ /* 0x004fca00000006ff */
[----:B------:R-:W1:Y:S04]  /*a7e0*/  LDS.128 R24, [R0+0x80] ;  /* 0x0000800000187984 */ /* 0x000e680000000c00 */
[----:B------:R-:W2:Y:S04]  /*a7f0*/  LDS.128 R40, [R0+0x880] ;  /* 0x0008800000287984 */ /* 0x000ea80000000c00 */
[----:B------:R-:W3:Y:S04]  /*a800*/  LDS.128 R52, [R0+0x1080] ;  /* 0x0010800000347984 */ /* 0x000ee80000000c00 */
[----:B------:R-:W4:Y:S04]  /*a810*/  LDS.128 R64, [R0+0x1880] ;  /* 0x0018800000407984 */ /* 0x000f280000000c00 */
[----:B------:R-:W1:Y:S04]  /*a820*/  LDS.128 R20, [R0+0x2080] ;  /* 0x0020800000147984 */ /* 0x000e680000000c00 */
[----:B------:R-:W1:Y:S04]  /*a830*/  LDS.128 R36, [R0+0x2880] ;  /* 0x0028800000247984 */ /* 0x000e680000000c00 */
[----:B------:R-:W1:Y:S04]  /*a840*/  LDS.128 R48, [R0+0x3080] ;  /* 0x0030800000307984 */ /* 0x000e680000000c00 */
[----:B------:R-:W1:Y:S04]  /*a850*/  LDS.128 R60, [R0+0x3880] ;  /* 0x00388000003c7984 */ /* 0x000e680000000c00 */
[----:B------:R-:W1:Y:S04]  /*a860*/  LDS.128 R16, [R0+0x4080] ;  /* 0x0040800000107984 */ /* 0x000e680000000c00 */
[----:B------:R-:W1:Y:S04]  /*a870*/  LDS.128 R32, [R0+0x4880] ;  /* 0x0048800000207984 */ /* 0x000e680000000c00 */
[----:B------:R-:W1:Y:S04]  /*a880*/  LDS.128 R44, [R0+0x5080] ;  /* 0x00508000002c7984 */ /* 0x000e680000000c00 */
[----:B------:R5:W1:Y:S02]  /*a890*/  LDS.128 R56, [R0+0x5880] ;  /* 0x0058800000387984 */ /* 0x000a640000000c00 */
[----:B-----5:R-:W-:-:S05]  /*a8a0*/  IADD3 R0, -R5, RZ, RZ ;  /* 0x000000ff05007210 */ /* 0x020fca0007ffe1ff */
[----:B------:R-:W-:-:S04]  /*a8b0*/  IMAD R0, R0, c[0x0][0x4e8], R8 ;  /* 0x00013a0000007a24 */ /* 0x000fc800078e0208 */
[----:B------:R-:W-:Y:S01]  /*a8c0*/  IMAD.WIDE.U32 R2, R0, c[0x0][0x3d8], R2 ;  /* 0x0000f60000027a25 */ /* 0x000fe200078e0002 */
[----:B------:R-:W-:-:S04]  /*a8d0*/  SHF.R.S32.HI R5, RZ, 0x1f, R0 ;  /* 0x0000001fff057819 */ /* 0x000fc80000011400 */
[----:B------:R-:W-:Y:S01]  /*a8e0*/  LEA R12, P0, R2, c[0x0][0x380], 0x1 ;  /* 0x0000e000020c7a11 */ /* 0x000fe200078008ff */
[----:B------:R-:W-:-:S04]  /*a8f0*/  IMAD R5, R5, c[0x0][0x3d8], RZ ;  /* 0x0000f60005057a24 */ /* 0x000fc800078e02ff */
[----:B------:R-:W-:-:S05]  /*a900*/  IMAD R0, R0, c[0x0][0x3dc], R5 ;  /* 0x0000f70000007a24 */ /* 0x000fca00078e0205 */
[----:B------:R-:W-:-:S04]  /*a910*/  IADD3 R0, R3, R0, RZ ;  /* 0x0000000003007210 */ /* 0x000fc80007ffe0ff */
[----:B------:R-:W-:Y:S01]  /*a920*/  LEA.HI.X R10, R2, c[0x0][0x384], R0, 0x1, P0 ;  /* 0x0000e100020a7a11 */ /* 0x000fe200000f0c00 */
[----:B------:R-:W-:Y:S05]  /*a930*/  BRA.DIV ~URZ, `(.L_x_85) ;  /* 0x000048c27f007947 */ /* 0x000fea000b800000 */
[----:B-1234-:R1:W2:Y:S02]  /*a940*/  SHFL.IDX PT, R5, R10, RZ, 0x1c1f ;  /* 0x001c1fff0a057589 */ /* 0x01e2a400000e0000 */
.L_x_168:
[----:B------:R-:W-:Y:S05]  /*a950*/  BRA.DIV ~URZ, `(.L_x_86) ;  /* 0x000049127f007947 */ /* 0x000fea000b800000 */
[----:B------:R3:W4:Y:S02]  /*a960*/  SHFL.IDX PT, R0, R12, RZ, 0x1c1f ;  /* 0x001c1fff0c007589 */ /* 0x00072400000e0000 */
.L_x_169:
[----:B------:R-:W5:Y:S01]  /*a970*/  LDL.LU R2, [R1+0x4] ;  /* 0x0000040001027983 */ /* 0x000f620000300800 */
[----:B------:R-:W-:Y:S01]  /*a980*/  BSSY B0, `(.L_x_87) ;  /* 0x0000013000007945 */ /* 0x000fe20003800000 */
[----:B-----5:R-:W-:-:S04]  /*a990*/  LEA R11, R2, R238, 0x7 ;  /* 0x000000ee020b7211 */ /* 0x020fc800078e38ff */
[----:B------:R-:W-:-:S13]  /*a9a0*/  ISETP.GE.AND P0, PT, R11, R4, PT ;  /* 0x000000040b00720c */ /* 0x000fda0003f06270 */
[----:B------:R-:W-:Y:S05]  /*a9b0*/  @P0 BRA `(.L_x_88) ;  /* 0x000000f000000947 */ /* 0x000fea0003800000 */
[----:B------:R-:W-:Y:S02]  /*a9c0*/  ISETP.GE.AND P5, PT, R204, c[0x0][0x3c8], PT ;  /* 0x0000f200cc007a0c */ /* 0x000fe40003fa6270 */
[----:B------:R-:W-:Y:S02]  /*a9d0*/  ISETP.GE.AND P4, PT, R236, c[0x0][0x3c8], PT ;  /* 0x0000f200ec007a0c */ /* 0x000fe40003f86270 */
[----:B------:R-:W-:Y:S02]  /*a9e0*/  ISETP.GE.AND P3, PT, R237, c[0x0][0x3c8], PT ;  /* 0x0000f200ed007a0c */ /* 0x000fe40003f66270 */
[----:B------:R-:W-:Y:S02]  /*a9f0*/  SHF.R.S32.HI R15, RZ, 0x1f, R204 ;  /* 0x0000001fff0f7819 */ /* 0x000fe400000114cc */
[----:B------:R-:W-:Y:S02]  /*aa00*/  SHF.R.S32.HI R14, RZ, 0x1f, R236 ;  /* 0x0000001fff0e7819 */ /* 0x000fe400000114ec */
[----:B------:R-:W-:-:S03]  /*aa10*/  SHF.R.S32.HI R13, RZ, 0x1f, R237 ;  /* 0x0000001fff0d7819 */ /* 0x000fc600000114ed */
[-C--:B----4-:R-:W-:Y:S02]  /*aa20*/  @!P5 LEA R8, P2, R204, R0.reuse, 0x1 ;  /* 0x00000000cc08d211 */ /* 0x090fe400078408ff */
[-C--:B------:R-:W-:Y:S02]  /*aa30*/  @!P4 LEA R6, P1, R236, R0.reuse, 0x1 ;  /* 0x00000000ec06c211 */ /* 0x080fe400078208ff */
[C---:B------:R-:W-:Y:S02]  /*aa40*/  @!P3 LEA R2, P0, R237.reuse, R0, 0x1 ;  /* 0x00000000ed02b211 */ /* 0x040fe400078008ff */
[-C--:B--2---:R-:W-:Y:S02]  /*aa50*/  @!P5 LEA.HI.X R9, R204, R5.reuse, R15, 0x1, P2 ;  /* 0x00000005cc09d211 */ /* 0x084fe400010f0c0f */
[-C--:B------:R-:W-:Y:S02]  /*aa60*/  @!P4 LEA.HI.X R7, R236, R5.reuse, R14, 0x1, P1 ;  /* 0x00000005ec07c211 */ /* 0x080fe400008f0c0e */
[----:B------:R-:W-:Y:S01]  /*aa70*/  @!P3 LEA.HI.X R3, R237, R5, R13, 0x1, P0 ;  /* 0x00000005ed03b211 */ /* 0x000fe200000f0c0d */
[----:B------:R2:W-:Y:S04]  /*aa80*/  @!P5 ST.E.128 [R8.64], R24 ;  /* 0x000000180800d985 */ /* 0x0005e8000c101d06 */
[----:B------:R2:W-:Y:S04]  /*aa90*/  @!P4 ST.E.128 [R6.64], R20 ;  /* 0x000000140600c985 */ /* 0x0005e8000c101d06 */
[----:B------:R2:W-:Y:S02]  /*aaa0*/  @!P3 ST.E.128 [R2.64], R16 ;  /* 0x000000100200b985 */ /* 0x0005e4000c101d06 */
.L_x_88:
[----:B------:R-:W-:Y:S05]  /*aab0*/  BSYNC B0 ;  /* 0x0000000000007941 */ /* 0x000fea0003800000 */
.L_x_87:
[----:B------:R-:W-:Y:S05]  /*aac0*/  BRA.DIV ~URZ, `(.L_x_89) ;  /* 0x000048127f007947 */ /* 0x000fea000b800000 */
[----:B--2---:R2:W1:Y:S04]  /*aad0*/  SHFL.IDX PT, R5, R10, 0x1, 0x1c1f ;  /* 0x003c1f000a057f89 */ /* 0x00446800000e0000 */
[----:B----4-:R2:W4:Y:S02]  /*aae0*/  SHFL.IDX PT, R0, R12, 0x1, 0x1c1f ;  /* 0x003c1f000c007f89 */ /* 0x01052400000e0000 */
.L_x_170:
[----:B------:R-:W-:Y:S01]  /*aaf0*/  IADD3 R2, R11, 0x20, RZ ;  /* 0x000000200b027810 */ /* 0x000fe20007ffe0ff */
[----:B------:R-:W-:Y:S03]  /*ab00*/  BSSY B0, `(.L_x_90) ;  /* 0x0000012000007945 */ /* 0x000fe60003800000 */
        /* <DEDUP_REMOVED lines=11> */
[-C--:B-1----:R-:W-:Y:S02]  /*abc0*/  @!P2 LEA.HI.X R9, R204, R5.reuse, R15, 0x1, P5 ;  /* 0x00000005cc09a211 */ /* 0x082fe400028f0c0f */
[-C--:B------:R-:W-:Y:S02]  /*abd0*/  @!P1 LEA.HI.X R7, R236, R5.reuse, R14, 0x1, P4 ;  /* 0x00000005ec079211 */ /* 0x080fe400020f0c0e */
[----:B------:R-:W-:Y:S01]  /*abe0*/  @!P0 LEA.HI.X R3, R237, R5, R13, 0x1, P3 ;  /* 0x00000005ed038211 */ /* 0x000fe200018f0c0d */
[----:B------:R1:W-:Y:S04]  /*abf0*/  @!P2 ST.E.128 [R8.64], R40 ;  /* 0x000000280800a985 */ /* 0x0003e8000c101d06 */
[----:B------:R1:W-:Y:S04]  /*ac00*/  @!P1 ST.E.128 [R6.64], R36 ;  /* 0x0000002406009985 */ /* 0x0003e8000c101d06 */
[----:B------:R1:W-:Y:S02]  /*ac10*/  @!P0 ST.E.128 [R2.64], R32 ;  /* 0x0000002002008985 */ /* 0x0003e4000c101d06 */
.L_x_91:
[----:B------:R-:W-:Y:S05]  /*ac20*/  BSYNC B0 ;  /* 0x0000000000007941 */ /* 0x000fea0003800000 */
.L_x_90:
[----:B------:R-:W-:Y:S05]  /*ac30*/  BRA.DIV ~URZ, `(.L_x_92) ;  /* 0x000047727f007947 */ /* 0x000fea000b800000 */
[----:B-1----:R1:W2:Y:S02]  /*ac40*/  SHFL.IDX PT, R5, R10, 0x2, 0x1c1f ;  /* 0x005c1f000a057f89 */ /* 0x0022a400000e0000 */
.L_x_171:
[----:B------:R-:W-:Y:S05]  /*ac50*/  BRA.DIV ~URZ, `(.L_x_93) ;  /* 0x000047c27f007947 */ /* 0x000fea000b800000 */
[----:B----4-:R4:W1:Y:S02]  /*ac60*/  SHFL.IDX PT, R0, R12, 0x2, 0x1c1f ;  /* 0x005c1f000c007f89 */ /* 0x01086400000e0000 */
.L_x_172:
        /* <DEDUP_REMOVED lines=10> */
[-C--:B-1----:R-:W-:Y:S02]  /*ad10*/  @!P2 LEA R8, P5, R204, R0.reuse, 0x1 ;  /* 0x00000000cc08a211 */ /* 0x082fe400078a08ff */
        /* <DEDUP_REMOVED lines=8> */
.L_x_95:
[----:B------:R-:W-:Y:S05]  /*ada0*/  BSYNC B0 ;  /* 0x0000000000007941 */ /* 0x000fea0003800000 */
.L_x_94:
[----:B------:R-:W-:Y:S05]  /*adb0*/  BRA.DIV ~URZ, `(.L_x_96) ;  /* 0x000046d27f007947 */ /* 0x000fea000b800000 */
[----:B-1----:R1:W3:Y:S04]  /*adc0*/  SHFL.IDX PT, R6, R10, 0x3, 0x1c1f ;  /* 0x007c1f000a067f89 */ /* 0x0022e800000e0000 */
[----:B------:R1:W4:Y:S02]  /*add0*/  SHFL.IDX PT, R0, R12, 0x3, 0x1c1f ;  /* 0x007c1f000c007f89 */ /* 0x00032400000e0000 */
.L_x_173:
[----:B------:R-:W-:-:S04]  /*ade0*/  IADD3 R2, R11, 0x60, RZ ;  /* 0x000000600b027810 */ /* 0x000fc80007ffe0ff */
[----:B------:R-:W-:-:S13]  /*adf0*/  ISETP.GE.AND P0, PT, R2, R4, PT ;  /* 0x000000040200720c */ /* 0x000fda0003f06270 */
[----:B------:R-:W-:Y:S05]  /*ae00*/  @P0 BRA `(.L_x_97) ;  /* 0x000023c000000947 */ /* 0x000fea0003800000 */
[----:B------:R-:W-:Y:S02]  /*ae10*/  ISETP.GE.AND P1, PT, R204, c[0x0][0x3c8], PT ;  /* 0x0000f200cc007a0c */ /* 0x000fe40003f26270 */
[----:B------:R-:W-:Y:S02]  /*ae20*/  ISETP.GE.AND P0, PT, R236, c[0x0][0x3c8], PT ;  /* 0x0000f200ec007a0c */ /* 0x000fe40003f06270 */
[----:B------:R-:W-:Y:S02]  /*ae30*/  SHF.R.S32.HI R8, RZ, 0x1f, R204 ;  /* 0x0000001fff087819 */ /* 0x000fe400000114cc */
[----:B------:R-:W-:-:S07]  /*ae40*/  SHF.R.S32.HI R7, RZ, 0x1f, R236 ;  /* 0x0000001fff077819 */ /* 0x000fce00000114ec */
[-C--:B----4-:R-:W-:Y:S02]  /*ae50*/  @!P1 LEA R4, P3, R204, R0.reuse, 0x1 ;  /* 0x00000000cc049211 */ /* 0x090fe400078608ff */
[----:B------:R-:W-:Y:S02]  /*ae60*/  @!P0 LEA R2, P2, R236, R0, 0x1 ;  /* 0x00000000ec028211 */ /* 0x000fe400078408ff */
[-C--:B--23--:R-:W-:Y:S02]  /*ae70*/  @!P1 LEA.HI.X R5, R204, R6.reuse, R8, 0x1, P3 ;  /* 0x00000006cc059211 */ /* 0x08cfe400018f0c08 */
[----:B------:R-:W-:-:S03]  /*ae80*/  @!P0 LEA.HI.X R3, R236, R6, R7, 0x1, P2 ;  /* 0x00000006ec038211 */ /* 0x000fc600010f0c07 */
[----:B------:R2:W-:Y:S04]  /*ae90*/  @!P1 ST.E.128 [R4.64], R64 ;  /* 0x0000004004009985 */ /* 0x0005e8000c101d06 */
[----:B------:R2:W-:Y:S01]  /*aea0*/  @!P0 ST.E.128 [R2.64], R60 ;  /* 0x0000003c02008985 */ /* 0x0005e2000c101d06 */
[----:B------:R-:W-:-:S13]  /*aeb0*/  ISETP.GE.AND P0, PT, R237, c[0x0][0x3c8], PT ;  /* 0x0000f200ed007a0c */ /* 0x000fda0003f06270 */
[----:B------:R-:W-:Y:S05]  /*aec0*/  @P0 BRA `(.L_x_97) ;  /* 0x0000230000000947 */ /* 0x000fea0003800000 */
[----:B------:R-:W-:Y:S02]  /*aed0*/  SHF.R.S32.HI R7, RZ, 0x1f, R237 ;  /* 0x0000001fff077819 */ /* 0x000fe400000114ed */
[----:B--2---:R-:W-:-:S04]  /*aee0*/  LEA R2, P0, R237, R0, 0x1 ;  /* 0x00000000ed027211 */ /* 0x004fc800078008ff */
[----:B------:R-:W-:-:S05]  /*aef0*/  LEA.HI.X R3, R237, R6, R7, 0x1, P0 ;  /* 0x00000006ed037211 */ /* 0x000fca00000f0c07 */
[----:B------:R2:W-:Y:S01]  /*af00*/  ST.E.128 [R2.64], R56 ;  /* 0x0000003802007985 */ /* 0x0005e2000c101d06 */
[----:B------:R-:W-:Y:S05]  /*af10*/  BRA `(.L_x_97) ;  /* 0x000022b000007947 */ /* 0x000fea0003800000 */
.L_x_84:
[----:B-1----:R-:W2:Y:S01]  /*af20*/  LDL.LU R8, [R1+0x58] ;  /* 0x0000580001087983 */ /* 0x002ea20000300800 */
[----:B------:R-:W-:Y:S02]  /*af30*/  IMAD R6, R18, c[0x0][0x408], RZ ;  /* 0x0001020012067a24 */ /* 0x000fe400078e02ff */
[----:B------:R-:W-:-:S04]  /*af40*/  IMAD.WIDE.U32 R4, R0, c[0x0][0x408], RZ ;  /* 0x0001020000047a25 */ /* 0x000fc800078e00ff */
[----:B------:R-:W-:Y:S02]  /*af50*/  IMAD R0, R0, c[0x0][0x40c], R6 ;  /* 0x0001030000007a24 */ /* 0x000fe400078e0206 */
[----:B------:R-:W-:-:S03]  /*af60*/  @P2 IMAD.HI.U32 R7, R10, c[0x0][0x4ec], RZ ;  /* 0x00013b000a072a27 */ /* 0x000fc600078e00ff */
[----:B------:R-:W-:Y:S02]  /*af70*/  IADD3 R5, R5, R0, RZ ;  /* 0x0000000005057210 */ /* 0x000fe40007ffe0ff */
[----:B------:R-:W-:-:S03]  /*af80*/  SHF.R.S32.HI R0, RZ, 0x1f, R2 ;  /* 0x0000001fff007819 */ /* 0x000fc60000011402 */
[----:B------:R-:W-:-:S04]  /*af90*/  IMAD.WIDE.U32 R4, R3, c[0x0][0x438], R4 ;  /* 0x00010e0003047a25 */ /* 0x000fc800078e0004 */
[----:B------:R-:W-:Y:S02]  /*afa0*/  IMAD R0, R0, c[0x0][0x440], RZ ;  /* 0x0001100000007a24 */ /* 0x000fe400078e02ff */
[----:B------:R-:W-:Y:S02]  /*afb0*/  IMAD R5, R3, c[0x0][0x43c], R5 ;  /* 0x00010f0003057a24 */ /* 0x000fe400078e0205 */
[C---:B------:R-:W-:Y:S01]  /*afc0*/  IMAD R6, R2.reuse, c[0x0][0x444], R0 ;  /* 0x0001110002067a24 */ /* 0x040fe200078e0200 */
[----:B------:R-:W-:Y:S01]  /*afd0*/  MOV R0, R10 ;  /* 0x0000000a00007202 */ /* 0x000fe20000000f00 */
[----:B------:R-:W-:Y:S01]  /*afe0*/  IMAD.WIDE.U32 R2, R2, c[0x0][0x440], R4 ;  /* 0x0001100002027a25 */ /* 0x000fe200078e0004 */
[----:B------:R-:W-:-:S04]  /*aff0*/  @P2 SHF.R.U32.HI R0, RZ, c[0x0][0x4f0], R7 ;  /* 0x00013c00ff002a19 */ /* 0x000fc80000011607 */
[----:B------:R-:W-:Y:S02]  /*b000*/  IADD3 R3, R3, R6, RZ ;  /* 0x0000000603037210 */ /* 0x000fe40007ffe0ff */
[----:B------:R-:W-:Y:S02]  /*b010*/  SHF.R.S32.HI R5, RZ, 0x1f, R0 ;  /* 0x0000001fff057819 */ /* 0x000fe40000011400 */
[----:B------:R-:W-:-:S03]  /*b020*/  IADD3 R4, -R0, RZ, RZ ;  /* 0x000000ff00047210 */ /* 0x000fc60007ffe1ff */
[----:B------:R-:W-:Y:S02]  /*b030*/  IMAD R5, R5, c[0x0][0x430], RZ ;  /* 0x00010c0005057a24 */ /* 0x000fe400078e02ff */
[----:B------:R-:W-:Y:S02]  /*b040*/  IMAD R4, R4, c[0x0][0x4e8], R10 ;  /* 0x00013a0004047a24 */ /* 0x000fe400078e020a */
[----:B------:R-:W-:Y:S02]  /*b050*/  IMAD R5, R0, c[0x0][0x434], R5 ;  /* 0x00010d0000057a24 */ /* 0x000fe400078e0205 */
[----:B--2---:R-:W-:-:S04]  /*b060*/  IMAD.WIDE.U32 R2, R8, c[0x0][0x448], R2 ;  /* 0x0001120008027a25 */ /* 0x004fc800078e0002 */
[----:B------:R-:W-:-:S04]  /*b070*/  IMAD R3, R8, c[0x0][0x44c], R3 ;  /* 0x0001130008037a24 */ /* 0x000fc800078e0203 */
[----:B------:R-:W-:Y:S01]  /*b080*/  IMAD.WIDE.U32 R2, R0, c[0x0][0x430], R2 ;  /* 0x00010c0000027a25 */ /* 0x000fe200078e0002 */
[----:B------:R-:W-:-:S04]  /*b090*/  SHF.R.S32.HI R0, RZ, 0x1f, R4 ;  /* 0x0000001fff007819 */ /* 0x000fc80000011404 */
[----:B------:R-:W-:Y:S01]  /*b0a0*/  IADD3 R3, R3, R5, RZ ;  /* 0x0000000503037210 */ /* 0x000fe20007ffe0ff */
[----:B------:R-:W-:-:S04]  /*b0b0*/  IMAD R0, R0, c[0x0][0x428], RZ ;  /* 0x00010a0000007a24 */ /* 0x000fc800078e02ff */
[----:B------:R-:W-:-:S04]  /*b0c0*/  IMAD.WIDE.U32 R2, R4, c[0x0][0x428], R2 ;  /* 0x00010a0004027a25 */ /* 0x000fc800078e0002 */
[----:B------:R-:W-:Y:S01]  /*b0d0*/  IMAD R4, R4, c[0x0][0x42c], R0 ;  /* 0x00010b0004047a24 */ /* 0x000fe200078e0200 */
[----:B------:R-:W-:-:S04]  /*b0e0*/  LEA R12, P2, R2, c[0x0][0x400], 0x2 ;  /* 0x00010000020c7a11 */ /* 0x000fc800078410ff */
[----:B------:R-:W-:-:S04]  /*b0f0*/  IADD3 R4, R3, R4, RZ ;  /* 0x0000000403047210 */ /* 0x000fc80007ffe0ff */
[----:B------:R-:W-:Y:S01]  /*b100*/  LEA.HI.X R5, R2, c[0x0][0x404], R4, 0x2, P2 ;  /* 0x0001010002057a11 */ /* 0x000fe200010f1404 */
[----:B------:R-:W-:Y:S05]  /*b110*/  BRA.DIV ~URZ, `(.L_x_98) ;  /* 0x000044427f007947 */ /* 0x000fea000b800000 */
[----:B------:R1:W2:Y:S02]  /*b120*/  SHFL.IDX PT, R4, R5, RZ, 0x1c1f ;  /* 0x001c1fff05047589 */ /* 0x0002a400000e0000 */
.L_x_174:
[----:B------:R-:W-:Y:S05]  /*b130*/  BRA.DIV ~URZ, `(.L_x_99) ;  /* 0x000044927f007947 */ /* 0x000fea000b800000 */
[----:B------:R3:W4:Y:S02]  /*b140*/  SHFL.IDX PT, R0, R12, RZ, 0x1c1f ;  /* 0x001c1fff0c007589 */ /* 0x00072400000e0000 */
.L_x_175:
[----:B------:R-:W-:Y:S01]  /*b150*/  BSSY B0, `(.L_x_100) ;  /* 0x000004a000007945 */ /* 0x000fe20003800000 */
[----:B------:R-:W-:Y:S05]  /*b160*/  @P1 BRA `(.L_x_101) ;  /* 0x0000048000001947 */ /* 0x000fea0003800000 */
[----:B------:R-:W5:Y:S04]  /*b170*/  LDL R6, [R1+0x4c] ;  /* 0x00004c0001067983 */ /* 0x000f680000100800 */
[----:B---3--:R-:W3:Y:S04]  /*b180*/  LDL R16, [R1+0x38] ;  /* 0x0000380001107983 */ /* 0x008ee80000100800 */
[----:B----4-:R-:W4:Y:S04]  /*b190*/  LDL R11, [R1+0x34] ;  /* 0x00003400010b7983 */ /* 0x010f280000100800 */
[----:B--2---:R-:W2:Y:S04]  /*b1a0*/  LDL R18, [R1+0x88] ;  /* 0x0000880001127983 */ /* 0x004ea80000100800 */
[----:B------:R-:W2:Y:S04]  /*b1b0*/  LDL R14, [R1+0x84] ;  /* 0x00008400010e7983 */ /* 0x000ea80000100800 */
        /* <DEDUP_REMOVED lines=13> */
[----:B------:R-:W2:Y:S01]  /*b290*/  LDL R10, [R1+0x10] ;  /* 0x00001000010a7983 */ /* 0x000ea20000100800 */
[----:B-----5:R-:W-:-:S02]  /*b2a0*/  ISETP.GE.AND P6, PT, R6, c[0x0][0x3c8], PT ;  /* 0x0000f20006007a0c */ /* 0x020fc40003fc6270 */
[----:B---3--:R-:W-:-:S11]  /*b2b0*/  ISETP.GE.AND P3, PT, R16, c[0x0][0x3c8], PT ;  /* 0x0000f20010007a0c */ /* 0x008fd60003f66270 */
[----:B------:R-:W-:Y:S02]  /*b2c0*/  @!P6 IMAD.MOV.U32 R2, RZ, RZ, R0 ;  /* 0x000000ffff02e224 */ /* 0x000fe400078e0000 */
[----:B------:R-:W-:Y:S01]  /*b2d0*/  @!P6 IMAD.MOV.U32 R3, RZ, RZ, R4 ;  /* 0x000000ffff03e224 */ /* 0x000fe200078e0004 */
[----:B----4-:R-:W-:-:S03]  /*b2e0*/  ISETP.GE.AND P1, PT, R11, c[0x0][0x3c8], PT ;  /* 0x0000f2000b007a0c */ /* 0x010fc60003f26270 */
[----:B------:R-:W-:Y:S01]  /*b2f0*/  @!P6 IMAD.WIDE R6, R6, 0x4, R2 ;  /* 0x000000040606e825 */ /* 0x000fe200078e0202 */
[----:B------:R-:W-:-:S04]  /*b300*/  @!P3 LEA R2, P2, R16, R0, 0x2 ;  /* 0x000000001002b211 */ /* 0x000fc800078410ff */
[----:B--2---:R-:W-:Y:S02]  /*b310*/  @!P3 LEA.HI.X R3, R16, R4, R18, 0x2, P2 ;  /* 0x000000041003b211 */ /* 0x004fe400010f1412 */
[----:B------:R-:W2:Y:S04]  /*b320*/  LDL R18, [R1+0x6c] ;  /* 0x00006c0001127983 */ /* 0x000ea80000100800 */
[----:B------:R3:W-:Y:S04]  /*b330*/  @!P6 ST.E.64 [R6.64], R128 ;  /* 0x000000800600e985 */ /* 0x0007e8000c101b06 */
[----:B------:R-:W4:Y:S01]  /*b340*/  LDL R16, [R1+0x68] ;  /* 0x0000680001107983 */ /* 0x000f220000100800 */
[----:B---3--:R-:W-:-:S04]  /*b350*/  @!P1 LEA R6, P2, R11, R0, 0x2 ;  /* 0x000000000b069211 */ /* 0x008fc800078410ff */
[----:B------:R-:W-:Y:S02]  /*b360*/  @!P1 LEA.HI.X R7, R11, R4, R14, 0x2, P2 ;  /* 0x000000040b079211 */ /* 0x000fe400010f140e */
[----:B------:R-:W3:Y:S04]  /*b370*/  LDL R14, [R1+0x64] ;  /* 0x00006400010e7983 */ /* 0x000ee80000100800 */
[----:B------:R-:W5:Y:S01]  /*b380*/  LDL R11, [R1+0x60] ;  /* 0x00006000010b7983 */ /* 0x000f620000100800 */
[----:B------:R-:W-:-:S03]  /*b390*/  ISETP.GE.AND P6, PT, R25, c[0x0][0x3c8], PT ;  /* 0x0000f20019007a0c */ /* 0x000fc60003fc6270 */
[----:B------:R1:W-:Y:S01]  /*b3a0*/  @!P3 ST.E.64 [R2.64], R124 ;  /* 0x0000007c0200b985 */ /* 0x0003e2000c101b06 */
[----:B------:R-:W-:-:S03]  /*b3b0*/  ISETP.GE.AND P3, PT, R23, c[0x0][0x3c8], PT ;  /* 0x0000f20017007a0c */ /* 0x000fc60003f66270 */
[----:B------:R1:W-:Y:S01]  /*b3c0*/  @!P1 ST.E.64 [R6.64], R120 ;  /* 0x0000007806009985 */ /* 0x0003e2000c101b06 */
[----:B------:R-:W-:-:S05]  /*b3d0*/  ISETP.GE.AND P1, PT, R8, c[0x0][0x3c8], PT ;  /* 0x0000f20008007a0c */ /* 0x000fca0003f26270 */
[----:B-1----:R-:W-:-:S04]  /*b3e0*/  @!P6 LEA R2, P2, R25, R0, 0x2 ;  /* 0x000000001902e211 */ /* 0x002fc800078410ff */
[----:B------:R-:W-:Y:S02]  /*b3f0*/  @!P6 LEA.HI.X R3, R25, R4, R29, 0x2, P2 ;  /* 0x000000041903e211 */ /* 0x000fe400010f141d */
[----:B------:R-:W-:-:S03]  /*b400*/  @!P3 LEA R6, P2, R23, R0, 0x2 ;  /* 0x000000001706b211 */ /* 0x000fc600078410ff */
[----:B------:R1:W-:Y:S01]  /*b410*/  @!P6 ST.E.64 [R2.64], R116 ;  /* 0x000000740200e985 */ /* 0x0003e2000c101b06 */
[----:B------:R-:W-:Y:S02]  /*b420*/  @!P3 LEA.HI.X R7, R23, R4, R24, 0x2, P2 ;  /* 0x000000041707b211 */ /* 0x000fe400010f1418 */
[----:B------:R-:W-:-:S03]  /*b430*/  ISETP.GE.AND P6, PT, R21, c[0x0][0x3c8], PT ;  /* 0x0000f20015007a0c */ /* 0x000fc60003fc6270 */
[----:B------:R1:W-:Y:S01]  /*b440*/  @!P3 ST.E.64 [R6.64], R112 ;  /* 0x000000700600b985 */ /* 0x0003e2000c101b06 */
[----:B------:R-:W-:Y:S02]  /*b450*/  ISETP.GE.AND P3, PT, R19, c[0x0][0x3c8], PT ;  /* 0x0000f20013007a0c */ /* 0x000fe40003f66270 */
[----:B-1----:R-:W-:-:S04]  /*b460*/  @!P1 LEA R2, P2, R8, R0, 0x2 ;  /* 0x0000000008029211 */ /* 0x002fc800078410ff */
[----:B------:R-:W-:-:S03]  /*b470*/  @!P1 LEA.HI.X R3, R8, R4, R9, 0x2, P2 ;  /* 0x0000000408039211 */ /* 0x000fc600010f1409 */
[----:B------:R-:W-:Y:S02]  /*b480*/  @!P6 LEA R8, P2, R21, R0, 0x2 ;  /* 0x000000001508e211 */ /* 0x000fe400078410ff */
[----:B------:R1:W-:Y:S01]  /*b490*/  @!P1 ST.E.64 [R2.64], R156 ;  /* 0x0000009c02009985 */ /* 0x0003e2000c101b06 */
[----:B------:R-:W-:Y:S02]  /*b4a0*/  ISETP.GE.AND P1, PT, R17, c[0x0][0x3c8], PT ;  /* 0x0000f20011007a0c */ /* 0x000fe40003f26270 */
        /* <DEDUP_REMOVED lines=8> */
[----:B--2---:R-:W-:Y:S02]  /*b530*/  @!P1 LEA.HI.X R3, R17, R4, R18, 0x2, P2 ;  /* 0x0000000411039211 */ /* 0x004fe400010f1412 */
[----:B------:R-:W-:-:S03]  /*b540*/  ISETP.GE.AND P2, PT, R10, c[0x0][0x3c8], PT ;  /* 0x0000f2000a007a0c */ /* 0x000fc60003f46270 */
[----:B------:R1:W-:Y:S01]  /*b550*/  @!P1 ST.E.64 [R2.64], R108 ;  /* 0x0000006c02009985 */ /* 0x0003e2000c101b06 */
[----:B------:R-:W-:-:S04]  /*b560*/  @!P6 LEA R8, P1, R15, R0, 0x2 ;  /* 0x000000000f08e211 */ /* 0x000fc800078210ff */
[----:B----4-:R-:W-:Y:S02]  /*b570*/  @!P6 LEA.HI.X R9, R15, R4, R16, 0x2, P1 ;  /* 0x000000040f09e211 */ /* 0x010fe400008f1410 */
[----:B------:R-:W-:-:S03]  /*b580*/  @!P3 LEA R6, P1, R13, R0, 0x2 ;  /* 0x000000000d06b211 */ /* 0x000fc600078210ff */
[----:B------:R2:W-:Y:S01]  /*b590*/  @!P6 ST.E.64 [R8.64], R164 ;  /* 0x000000a40800e985 */ /* 0x0005e2000c101b06 */
[----:B---3--:R-:W-:Y:S02]  /*b5a0*/  @!P3 LEA.HI.X R7, R13, R4, R14, 0x2, P1 ;  /* 0x000000040d07b211 */ /* 0x008fe400008f140e */
[----:B-1----:R-:W-:-:S04]  /*b5b0*/  @!P2 LEA R2, P1, R10, R0, 0x2 ;  /* 0x000000000a02a211 */ /* 0x002fc800078210ff */
[----:B-----5:R-:W-:Y:S01]  /*b5c0*/  @!P2 LEA.HI.X R3, R10, R4, R11, 0x2, P1 ;  /* 0x000000040a03a211 */ /* 0x020fe200008f140b */
[----:B------:R2:W-:Y:S04]  /*b5d0*/  @!P3 ST.E.64 [R6.64], R84 ;  /* 0x000000540600b985 */ /* 0x0005e8000c101b06 */
[----:B------:R2:W-:Y:S04]  /*b5e0*/  @!P2 ST.E.64 [R2.64], R80 ;  /* 0x000000500200a985 */ /* 0x0005e8000c101b06 */
.L_x_101:
[----:B------:R-:W-:Y:S05]  /*b5f0*/  BSYNC B0 ;  /* 0x0000000000007941 */ /* 0x000fea0003800000 */
.L_x_100:
[----:B------:R-:W-:Y:S05]  /*b600*/  BRA.DIV ~URZ, `(.L_x_102) ;  /* 0x000040327f007947 */ /* 0x000fea000b800000 */
[----:B--2---:R2:W1:Y:S04]  /*b610*/  SHFL.IDX PT, R4, R5, 0x1, 0x1c1f ;  /* 0x003c1f0005047f89 */ /* 0x00446800000e0000 */
[----:B----4-:R2:W4:Y:S02]  /*b620*/  SHFL.IDX PT, R0, R12, 0x1, 0x1c1f ;  /* 0x003c1f000c007f89 */ /* 0x01052400000e0000 */
.L_x_176:
[----:B------:R-:W-:Y:S01]  /*b630*/  BSSY B0, `(.L_x_103) ;  /* 0x000004a000007945 */ /* 0x000fe20003800000 */
[----:B------:R-:W-:Y:S05]  /*b640*/  @P0 BRA `(.L_x_104) ;  /* 0x0000048000000947 */ /* 0x000fea0003800000 */
[----:B------:R-:W5:Y:S04]  /*b650*/  LDL R13, [R1+0x4c] ;  /* 0x00004c00010d7983 */ /* 0x000f680000100800 */
[----:B--2---:R-:W2:Y:S04]  /*b660*/  LDL R9, [R1+0x38] ;  /* 0x0000380001097983 */ /* 0x004ea80000100800 */
[----:B---3--:R-:W3:Y:S04]  /*b670*/  LDL R14, [R1+0x88] ;  /* 0x00008800010e7983 */ /* 0x008ee80000100800 */
[----:B----4-:R-:W4:Y:S04]  /*b680*/  LDL R30, [R1+0x34] ;  /* 0x00003400011e7983 */ /* 0x010f280000100800 */
[----:B------:R-:W3:Y:S04]  /*b690*/  LDL R25, [R1+0x30] ;  /* 0x0000300001197983 */ /* 0x000ee80000100800 */
[----:B------:R-:W3:Y:S04]  /*b6a0*/  LDL R23, [R1+0x2c] ;  /* 0x00002c0001177983 */ /* 0x000ee80000100800 */
[----:B------:R-:W4:Y:S04]  /*b6b0*/  LDL R31, [R1+0x84] ;  /* 0x00008400011f7983 */ /* 0x000f280000100800 */
        /* <DEDUP_REMOVED lines=12> */
[----:B------:R-:W4:Y:S01]  /*b780*/  LDL R16, [R1+0x64] ;  /* 0x0000640001107983 */ /* 0x000f220000100800 */
[----:B-----5:R-:W-:-:S02]  /*b790*/  ISETP.GE.AND P2, PT, R13, c[0x0][0x3c8], PT ;  /* 0x0000f2000d007a0c */ /* 0x020fc40003f46270 */
[----:B--2---:R-:W-:-:S11]  /*b7a0*/  ISETP.GE.AND P6, PT, R9, c[0x0][0x3c8], PT ;  /* 0x0000f20009007a0c */ /* 0x004fd60003fc6270 */
[----:B------:R-:W-:Y:S02]  /*b7b0*/  @!P2 IMAD.MOV.U32 R6, RZ, RZ, R0 ;  /* 0x000000ffff06a224 */ /* 0x000fe400078e0000 */
[----:B-1----:R-:W-:Y:S01]  /*b7c0*/  @!P2 IMAD.MOV.U32 R7, RZ, RZ, R4 ;  /* 0x000000ffff07a224 */ /* 0x002fe200078e0004 */
[----:B------:R-:W-:-:S03]  /*b7d0*/  @!P6 LEA R2, P3, R9, R0, 0x2 ;  /* 0x000000000902e211 */ /* 0x000fc600078610ff */
[----:B------:R-:W-:Y:S02]  /*b7e0*/  @!P2 IMAD.WIDE R6, R13, 0x4, R6 ;  /* 0x000000040d06a825 */ /* 0x000fe400078e0206 */
[----:B------:R-:W2:Y:S01]  /*b7f0*/  LDL R13, [R1+0x10] ;  /* 0x00001000010d7983 */ /* 0x000ea20000100800 */
[----:B---3--:R-:W-:-:S03]  /*b800*/  @!P6 LEA.HI.X R3, R9, R4, R14, 0x2, P3 ;  /* 0x000000040903e211 */ /* 0x008fc600018f140e */
[----:B------:R-:W3:Y:S04]  /*b810*/  LDL R9, [R1+0x6c] ;  /* 0x00006c0001097983 */ /* 0x000ee80000100800 */
[----:B------:R-:W5:Y:S01]  /*b820*/  LDL R14, [R1+0x60] ;  /* 0x00006000010e7983 */ /* 0x000f620000100800 */
[----:B----4-:R-:W-:Y:S02]  /*b830*/  ISETP.GE.AND P1, PT, R30, c[0x0][0x3c8], PT ;  /* 0x0000f2001e007a0c */ /* 0x010fe40003f26270 */
[----:B------:R-:W-:Y:S01]  /*b840*/  ISETP.GE.AND P0, PT, R25, c[0x0][0x3c8], PT ;  /* 0x0000f20019007a0c */ /* 0x000fe20003f06270 */
[----:B------:R1:W-:Y:S01]  /*b850*/  @!P2 ST.E.64 [R6.64], R130 ;  /* 0x000000820600a985 */ /* 0x0003e2000c101b06 */
[----:B------:R-:W-:-:S03]  /*b860*/  ISETP.GE.AND P2, PT, R23, c[0x0][0x3c8], PT ;  /* 0x0000f20017007a0c */ /* 0x000fc60003f46270 */
[----:B------:R4:W-:Y:S01]  /*b870*/  @!P6 ST.E.64 [R2.64], R126 ;  /* 0x0000007e0200e985 */ /* 0x0009e2000c101b06 */
[----:B------:R-:W-:-:S05]  /*b880*/  ISETP.GE.AND P6, PT, R21, c[0x0][0x3c8], PT ;  /* 0x0000f20015007a0c */ /* 0x000fca0003fc6270 */
[----:B-1----:R-:W-:-:S04]  /*b890*/  @!P1 LEA R6, P3, R30, R0, 0x2 ;  /* 0x000000001e069211 */ /* 0x002fc800078610ff */
[----:B------:R-:W-:Y:S02]  /*b8a0*/  @!P1 LEA.HI.X R7, R30, R4, R31, 0x2, P3 ;  /* 0x000000041e079211 */ /* 0x000fe400018f141f */
[----:B----4-:R-:W-:-:S03]  /*b8b0*/  @!P0 LEA R2, P3, R25, R0, 0x2 ;  /* 0x0000000019028211 */ /* 0x010fc600078610ff */
[----:B------:R1:W-:Y:S01]  /*b8c0*/  @!P1 ST.E.64 [R6.64], R162 ;  /* 0x000000a206009985 */ /* 0x0003e2000c101b06 */
[----:B------:R-:W-:Y:S02]  /*b8d0*/  @!P0 LEA.HI.X R3, R25, R4, R29, 0x2, P3 ;  /* 0x0000000419038211 */ /* 0x000fe400018f141d */
[----:B------:R-:W-:-:S03]  /*b8e0*/  ISETP.GE.AND P1, PT, R19, c[0x0][0x3c8], PT ;  /* 0x0000f20013007a0c */ /* 0x000fc60003f26270 */
[----:B------:R4:W-:Y:S01]  /*b8f0*/  @!P0 ST.E.64 [R2.64], R96 ;  /* 0x0000006002008985 */ /* 0x0009e2000c101b06 */
[----:B------:R-:W-:Y:S02]  /*b900*/  ISETP.GE.AND P0, PT, R10, c[0x0][0x3c8], PT ;  /* 0x0000f2000a007a0c */ /* 0x000fe40003f06270 */
[----:B-1----:R-:W-:-:S04]  /*b910*/  @!P2 LEA R6, P3, R23, R0, 0x2 ;  /* 0x000000001706a211 */ /* 0x002fc800078610ff */
[----:B------:R-:W-:Y:S02]  /*b920*/  @!P2 LEA.HI.X R7, R23, R4, R24, 0x2, P3 ;  /* 0x000000041707a211 */ /* 0x000fe400018f1418 */
[----:B----4-:R-:W-:-:S03]  /*b930*/  @!P6 LEA R2, P3, R21, R0, 0x2 ;  /* 0x000000001502e211 */ /* 0x010fc600078610ff */
[----:B------:R1:W-:Y:S01]  /*b940*/  @!P2 ST.E.64 [R6.64], R114 ;  /* 0x000000720600a985 */ /* 0x0003e2000c101b06 */
[----:B------:R-:W-:Y:S02]  /*b950*/  @!P6 LEA.HI.X R3, R21, R4, R22, 0x2, P3 ;  /* 0x000000041503e211 */ /* 0x000fe400018f1416 */
[----:B------:R-:W-:-:S03]  /*b960*/  ISETP.GE.AND P3, PT, R8, c[0x0][0x3c8], PT ;  /* 0x0000f20008007a0c */ /* 0x000fc60003f66270 */
[----:B------:R4:W-:Y:S01]  /*b970*/  @!P6 ST.E.64 [R2.64], R110 ;  /* 0x0000006e0200e985 */ /* 0x0009e2000c101b06 */
[----:B-1----:R-:W-:-:S04]  /*b980*/  @!P1 LEA R6, P2, R19, R0, 0x2 ;  /* 0x0000000013069211 */ /* 0x002fc800078410ff */
[----:B------:R-:W-:Y:S02]  /*b990*/  @!P1 LEA.HI.X R7, R19, R4, R20, 0x2, P2 ;  /* 0x0000000413079211 */ /* 0x000fe400010f1414 */
[C---:B----4-:R-:W-:Y:S02]  /*b9a0*/  @!P0 LEA R2, P6, R10.reuse, R0, 0x2 ;  /* 0x000000000a028211 */ /* 0x050fe400078c10ff */
[----:B------:R-:W-:Y:S01]  /*b9b0*/  ISETP.GE.AND P2, PT, R17, c[0x0][0x3c8], PT ;  /* 0x0000f20011007a0c */ /* 0x000fe20003f46270 */
[----:B------:R1:W-:Y:S01]  /*b9c0*/  @!P1 ST.E.64 [R6.64], R118 ;  /* 0x0000007606009985 */ /* 0x0003e2000c101b06 */
[----:B------:R-:W-:Y:S02]  /*b9d0*/  @!P0 LEA.HI.X R3, R10, R4, R11, 0x2, P6 ;  /* 0x000000040a038211 */ /* 0x000fe400030f140b */
[----:B------:R-:W-:Y:S02]  /*b9e0*/  ISETP.GE.AND P1, PT, R15, c[0x0][0x3c8], PT ;  /* 0x0000f2000f007a0c */ /* 0x000fe40003f26270 */
[----:B------:R-:W-:Y:S01]  /*b9f0*/  @!P3 LEA R10, P6, R8, R0, 0x2 ;  /* 0x00000000080ab211 */ /* 0x000fe200078c10ff */
[----:B------:R4:W-:Y:S01]  /*ba00*/  @!P0 ST.E.64 [R2.64], R122 ;  /* 0x0000007a02008985 */ /* 0x0009e2000c101b06 */
[----:B--2---:R-:W-:-:S02]  /*ba10*/  ISETP.GE.AND P0, PT, R13, c[0x0][0x3c8], PT ;  /* 0x0000f2000d007a0c */ /* 0x004fc40003f06270 */
[----:B---3--:R-:W-:-:S03]  /*ba20*/  @!P3 LEA.HI.X R11, R8, R4, R9, 0x2, P6 ;  /* 0x00000004080bb211 */ /* 0x008fc600030f1409 */
[----:B------:R-:W-:-:S04]  /*ba30*/  @!P2 LEA R8, P6, R17, R0, 0x2 ;  /* 0x000000001108a211 */ /* 0x000fc800078c10ff */
[----:B------:R-:W-:Y:S02]  /*ba40*/  @!P2 LEA.HI.X R9, R17, R4, R18, 0x2, P6 ;  /* 0x000000041109a211 */ /* 0x000fe400030f1412 */
[----:B-1----:R-:W-:-:S04]  /*ba50*/  @!P1 LEA R6, P6, R15, R0, 0x2 ;  /* 0x000000000f069211 */ /* 0x002fc800078c10ff */
[----:B------:R-:W-:Y:S02]  /*ba60*/  @!P1 LEA.HI.X R7, R15, R4, R16, 0x2, P6 ;  /* 0x000000040f079211 */ /* 0x000fe400030f1410 */
[C---:B----4-:R-:W-:Y:S01]  /*ba70*/  @!P0 LEA R2, P6, R13.reuse, R0, 0x2 ;  /* 0x000000000d028211 */ /* 0x050fe200078c10ff */
[----:B------:R1:W-:Y:S03]  /*ba80*/  @!P3 ST.E.64 [R10.64], R168 ;  /* 0x000000a80a00b985 */ /* 0x0003e6000c101b06 */
[----:B-----5:R-:W-:Y:S01]  /*ba90*/  @!P0 LEA.HI.X R3, R13, R4, R14, 0x2, P6 ;  /* 0x000000040d038211 */ /* 0x020fe200030f140e */
[----:B------:R1:W-:Y:S04]  /*baa0*/  @!P2 ST.E.64 [R8.64], R166 ;  /* 0x000000a60800a985 */ /* 0x0003e8000c101b06 */
[----:B------:R1:W-:Y:S04]  /*bab0*/  @!P1 ST.E.64 [R6.64], R86 ;  /* 0x0000005606009985 */ /* 0x0003e8000c101b06 */
[----:B------:R1:W-:Y:S02]  /*bac0*/  @!P0 ST.E.64 [R2.64], R82 ;  /* 0x0000005202008985 */ /* 0x0003e4000c101b06 */
.L_x_104:
[----:B------:R-:W-:Y:S05]  /*bad0*/  BSYNC B0 ;  /* 0x0000000000007941 */ /* 0x000fea0003800000 */
.L_x_103:
[----:B------:R-:W-:Y:S05]  /*bae0*/  BRA.DIV ~URZ, `(.L_x_105) ;  /* 0x00003c227f007947 */ /* 0x000fea000b800000 */
[----:B-1----:R1:W2:Y:S02]  /*baf0*/  SHFL.IDX PT, R4, R5, 0x2, 0x1c1f ;  /* 0x005c1f0005047f89 */ /* 0x0022a400000e0000 */
.L_x_177:
[----:B------:R-:W-:Y:S05]  /*bb00*/  BRA.DIV ~URZ, `(.L_x_106) ;  /* 0x00003c727f007947 */ /* 0x000fea000b800000 */
[----:B----4-:R4:W1:Y:S02]  /*bb10*/  SHFL.IDX PT, R0, R12, 0x2, 0x1c1f ;  /* 0x005c1f000c007f89 */ /* 0x01086400000e0000 */
.L_x_178:
        /* <DEDUP_REMOVED lines=24> */
[----:B-1----:R-:W-:-:S04]  /*bca0*/  @!P1 LEA R2, P3, R11, R0, 0x2 ;  /* 0x000000000b029211 */ /* 0x002fc800078610ff */
[----:B----4-:R-:W-:Y:S02]  /*bcb0*/  @!P1 LEA.HI.X R3, R11, R4, R14, 0x2, P3 ;  /* 0x000000040b039211 */ /* 0x010fe400018f140e */
[----:B------:R-:W3:Y:S01]  /*bcc0*/  LDL R11, [R1+0x70] ;  /* 0x00007000010b7983 */ /* 0x000ee20000100800 */
[----:B------:R-:W-:Y:S02]  /*bcd0*/  @!P0 IMAD.MOV.U32 R6, RZ, RZ, R0 ;  /* 0x000000ffff068224 */ /* 0x000fe400078e0000 */
[----:B------:R-:W-:Y:S01]  /*bce0*/  @!P0 IMAD.MOV.U32 R7, RZ, RZ, R4 ;  /* 0x000000ffff078224 */ /* 0x000fe200078e0004 */
[----:B------:R-:W4:Y:S03]  /*bcf0*/  LDL R14, [R1+0x60] ;  /* 0x00006000010e7983 */ /* 0x000f260000100800 */
[----:B------:R-:W-:Y:S02]  /*bd00*/  @!P0 IMAD.WIDE R6, R16, 0x4, R6 ;  /* 0x0000000410068825 */ /* 0x000fe400078e0206 */
[----:B------:R-:W5:Y:S01]  /*bd10*/  LDL R16, [R1+0x64] ;  /* 0x0000640001107983 */ /* 0x000f620000100800 */
[----:B--2---:R-:W-:-:S02]  /*bd20*/  ISETP.GE.AND P2, PT, R30, c[0x0][0x3c8], PT ;  /* 0x0000f2001e007a0c */ /* 0x004fc40003f46270 */
[----:B------:R-:W-:Y:S01]  /*bd30*/  ISETP.GE.AND P4, PT, R8, c[0x0][0x3c8], PT ;  /* 0x0000f20008007a0c */ /* 0x000fe20003f86270 */
[----:B------:R1:W-:Y:S01]  /*bd40*/  @!P0 ST.E.64 [R6.64], R34 ;  /* 0x0000002206008985 */ /* 0x0003e2000c101b06 */
[----:B------:R-:W-:-:S03]  /*bd50*/  ISETP.GE.AND P3, PT, R25, c[0x0][0x3c8], PT ;  /* 0x0000f20019007a0c */ /* 0x000fc60003f66270 */
[----:B------:R2:W-:Y:S01]  /*bd60*/  @!P1 ST.E.64 [R2.64], R36 ;  /* 0x0000002402009985 */ /* 0x0005e2000c101b06 */
[----:B------:R-:W-:-:S05]  /*bd70*/  ISETP.GE.AND P1, PT, R23, c[0x0][0x3c8], PT ;  /* 0x0000f20017007a0c */ /* 0x000fca0003f26270 */
[-C--:B-1----:R-:W-:Y:S02]  /*bd80*/  @!P2 LEA R6, P0, R30, R0.reuse, 0x2 ;  /* 0x000000001e06a211 */ /* 0x082fe400078010ff */
[----:B--2---:R-:W-:Y:S02]  /*bd90*/  @!P4 LEA R2, P6, R8, R0, 0x2 ;  /* 0x000000000802c211 */ /* 0x004fe400078c10ff */
[-C--:B------:R-:W-:Y:S02]  /*bda0*/  @!P2 LEA.HI.X R7, R30, R4.reuse, R31, 0x2, P0 ;  /* 0x000000041e07a211 */ /* 0x080fe400000f141f */
[----:B------:R-:W-:Y:S02]  /*bdb0*/  ISETP.GE.AND P0, PT, R21, c[0x0][0x3c8], PT ;  /* 0x0000f20015007a0c */ /* 0x000fe40003f06270 */
[----:B------:R-:W-:Y:S01]  /*bdc0*/  @!P4 LEA.HI.X R3, R8, R4, R9, 0x2, P6 ;  /* 0x000000040803c211 */ /* 0x000fe200030f1409 */
[----:B------:R1:W-:Y:S01]  /*bdd0*/  @!P2 ST.E.64 [R6.64], R38 ;  /* 0x000000260600a985 */ /* 0x0003e2000c101b06 */
[----:B------:R-:W-:-:S03]  /*bde0*/  @!P3 LEA R8, P2, R25, R0, 0x2 ;  /* 0x000000001908b211 */ /* 0x000fc600078410ff */
[----:B------:R2:W-:Y:S01]  /*bdf0*/  @!P4 ST.E.64 [R2.64], R40 ;  /* 0x000000280200c985 */ /* 0x0005e2000c101b06 */
[----:B------:R-:W-:Y:S02]  /*be00*/  ISETP.GE.AND P4, PT, R10, c[0x0][0x3c8], PT ;  /* 0x0000f2000a007a0c */ /* 0x000fe40003f86270 */
[----:B------:R-:W-:-:S05]  /*be10*/  @!P3 LEA.HI.X R9, R25, R4, R29, 0x2, P2 ;  /* 0x000000041909b211 */ /* 0x000fca00010f141d */
[----:B------:R-:W-:Y:S01]  /*be20*/  @!P3 ST.E.64 [R8.64], R64 ;  /* 0x000000400800b985 */ /* 0x000fe2000c101b06 */
[----:B------:R-:W-:Y:S02]  /*be30*/  ISETP.GE.AND P3, PT, R19, c[0x0][0x3c8], PT ;  /* 0x0000f20013007a0c */ /* 0x000fe40003f66270 */
[-C--:B-1----:R-:W-:Y:S02]  /*be40*/  @!P0 LEA R6, P2, R21, R0.reuse, 0x2 ;  /* 0x0000000015068211 */ /* 0x082fe400078410ff */
[----:B--2---:R-:W-:Y:S02]  /*be50*/  @!P1 LEA R2, P6, R23, R0, 0x2 ;  /* 0x0000000017029211 */ /* 0x004fe400078c10ff */
[-C--:B------:R-:W-:Y:S02]  /*be60*/  @!P0 LEA.HI.X R7, R21, R4.reuse, R22, 0x2, P2 ;  /* 0x0000000415078211 */ /* 0x080fe400010f1416 */
[----:B------:R-:W-:Y:S02]  /*be70*/  @!P1 LEA.HI.X R3, R23, R4, R24, 0x2, P6 ;  /* 0x0000000417039211 */ /* 0x000fe400030f1418 */
[----:B------:R-:W-:-:S03]  /*be80*/  ISETP.GE.AND P2, PT, R17, c[0x0][0x3c8], PT ;  /* 0x0000f20011007a0c */ /* 0x000fc60003f46270 */
[----:B------:R1:W-:Y:S01]  /*be90*/  @!P1 ST.E.64 [R2.64], R44 ;  /* 0x0000002c02009985 */ /* 0x0003e2000c101b06 */
[----:B------:R-:W-:-:S03]  /*bea0*/  ISETP.GE.AND P1, PT, R15, c[0x0][0x3c8], PT ;  /* 0x0000f2000f007a0c */ /* 0x000fc60003f26270 */
[----:B------:R2:W-:Y:S01]  /*beb0*/  @!P0 ST.E.64 [R6.64], R46 ;  /* 0x0000002e06008985 */ /* 0x0005e2000c101b06 */
[----:B------:R-:W-:Y:S02]  /*bec0*/  ISETP.GE.AND P0, PT, R13, c[0x0][0x3c8], PT ;  /* 0x0000f2000d007a0c */ /* 0x000fe40003f06270 */
[----:B-1----:R-:W-:-:S04]  /*bed0*/  @!P4 LEA R2, P6, R10, R0, 0x2 ;  /* 0x000000000a02c211 */ /* 0x002fc800078c10ff */
[----:B---3--:R-:W-:Y:S02]  /*bee0*/  @!P4 LEA.HI.X R3, R10, R4, R11, 0x2, P6 ;  /* 0x000000040a03c211 */ /* 0x008fe400030f140b */
[----:B------:R-:W-:-:S03]  /*bef0*/  @!P3 LEA R10, P6, R19, R0, 0x2 ;  /* 0x00000000130ab211 */ /* 0x000fc600078c10ff */
[----:B------:R1:W-:Y:S01]  /*bf00*/  @!P4 ST.E.64 [R2.64], R48 ;  /* 0x000000300200c985 */ /* 0x0003e2000c101b06 */
[----:B------:R-:W-:Y:S02]  /*bf10*/  @!P2 LEA R8, P4, R17, R0, 0x2 ;  /* 0x000000001108a211 */ /* 0x000fe400078810ff */
[----:B------:R-:W-:Y:S02]  /*bf20*/  @!P3 LEA.HI.X R11, R19, R4, R20, 0x2, P6 ;  /* 0x00000004130bb211 */ /* 0x000fe400030f1414 */
[----:B--2---:R-:W-:Y:S02]  /*bf30*/  @!P1 LEA R6, P6, R15, R0, 0x2 ;  /* 0x000000000f069211 */ /* 0x004fe400078c10ff */
[-C--:B------:R-:W-:Y:S02]  /*bf40*/  @!P2 LEA.HI.X R9, R17, R4.reuse, R18, 0x2, P4 ;  /* 0x000000041109a211 */ /* 0x080fe400020f1412 */
[----:B-----5:R-:W-:Y:S01]  /*bf50*/  @!P1 LEA.HI.X R7, R15, R4, R16, 0x2, P6 ;  /* 0x000000040f079211 */ /* 0x020fe200030f1410 */
[----:B------:R2:W-:Y:S04]  /*bf60*/  @!P3 ST.E.64 [R10.64], R70 ;  /* 0x000000460a00b985 */ /* 0x0005e8000c101b06 */
[----:B------:R2:W-:Y:S04]  /*bf70*/  @!P2 ST.E.64 [R8.64], R60 ;  /* 0x0000003c0800a985 */ /* 0x0005e8000c101b06 */
[----:B------:R2:W-:Y:S01]  /*bf80*/  @!P1 ST.E.64 [R6.64], R50 ;  /* 0x0000003206009985 */ /* 0x0005e2000c101b06 */
[----:B-1----:R-:W-:-:S04]  /*bf90*/  @!P0 LEA R2, P4, R13, R0, 0x2 ;  /* 0x000000000d028211 */ /* 0x002fc800078810ff */
[----:B----4-:R-:W-:-:S05]  /*bfa0*/  @!P0 LEA.HI.X R3, R13, R4, R14, 0x2, P4 ;  /* 0x000000040d038211 */ /* 0x010fca00020f140e */
[----:B------:R2:W-:Y:S04]  /*bfb0*/  @!P0 ST.E.64 [R2.64], R26 ;  /* 0x0000001a02008985 */ /* 0x0005e8000c101b06 */
.L_x_108:
[----:B------:R-:W-:Y:S05]  /*bfc0*/  BSYNC B0 ;  /* 0x0000000000007941 */ /* 0x000fea0003800000 */
.L_x_107:
[----:B------:R-:W-:Y:S05]  /*bfd0*/  BRA.DIV ~URZ, `(.L_x_109) ;  /* 0x000038127f007947 */ /* 0x000fea000b800000 */
[----:B--2---:R2:W3:Y:S04]  /*bfe0*/  SHFL.IDX PT, R4, R5, 0x3, 0x1c1f ;  /* 0x007c1f0005047f89 */ /* 0x0044e800000e0000 */
[----:B-1----:R2:W1:Y:S02]  /*bff0*/  SHFL.IDX PT, R0, R12, 0x3, 0x1c1f ;  /* 0x007c1f000c007f89 */ /* 0x00246400000e0000 */
.L_x_179:
[----:B------:R-:W-:Y:S05]  /*c000*/  @P5 BRA `(.L_x_97) ;  /* 0x000011c000005947 */ /* 0x000fea0003800000 */
[----:B--2---:R-:W2:Y:S04]  /*c010*/  LDL R5, [R1+0x38] ;  /* 0x0000380001057983 */ /* 0x004ea80000100800 */
[----:B------:R-:W5:Y:S04]  /*c020*/  LDL R8, [R1+0x88] ;  /* 0x0000880001087983 */ /* 0x000f680000100800 */
[----:B----4-:R-:W4:Y:S04]  /*c030*/  LDL R9, [R1+0x4c] ;  /* 0x00004c0001097983 */ /* 0x010f280000100800 */
[----:B---3--:R-:W3:Y:S04]  /*c040*/  LDL R26, [R1+0x34] ;  /* 0x00003400011a7983 */ /* 0x008ee80000100800 */
[----:B------:R-:W3:Y:S04]  /*c050*/  LDL R24, [R1+0x30] ;  /* 0x0000300001187983 */ /* 0x000ee80000100800 */
        /* <DEDUP_REMOVED lines=15> */
[----:B------:R-:W3:Y:S01]  /*c150*/  LDL R13, [R1+0x64] ;  /* 0x00006400010d7983 */ /* 0x000ee20000100800 */
[----:B--2---:R-:W-:-:S13]  /*c160*/  ISETP.GE.AND P3, PT, R5, c[0x0][0x3c8], PT ;  /* 0x0000f20005007a0c */ /* 0x004fda0003f66270 */
[----:B-1----:R-:W-:-:S04]  /*c170*/  @!P3 LEA R2, P5, R5, R0, 0x2 ;  /* 0x000000000502b211 */ /* 0x002fc800078a10ff */
[----:B-----5:R-:W-:Y:S02]  /*c180*/  @!P3 LEA.HI.X R3, R5, R4, R8, 0x2, P5 ;  /* 0x000000040503b211 */ /* 0x020fe400028f1408 */
[----:B------:R-:W2:Y:S01]  /*c190*/  LDL R5, [R1+0x10] ;  /* 0x0000100001057983 */ /* 0x000ea20000100800 */
[----:B----4-:R-:W-:Y:S02]  /*c1a0*/  ISETP.GE.AND P4, PT, R9, c[0x0][0x3c8], PT ;  /* 0x0000f20009007a0c */ /* 0x010fe40003f86270 */
[----:B---3--:R-:W-:Y:S02]  /*c1b0*/  ISETP.GE.AND P2, PT, R26, c[0x0][0x3c8], PT ;  /* 0x0000f2001a007a0c */ /* 0x008fe40003f46270 */
[----:B------:R-:W-:Y:S02]  /*c1c0*/  ISETP.GE.AND P1, PT, R24, c[0x0][0x3c8], PT ;  /* 0x0000f20018007a0c */ /* 0x000fe40003f26270 */
[----:B------:R-:W-:-:S07]  /*c1d0*/  ISETP.GE.AND P0, PT, R22, c[0x0][0x3c8], PT ;  /* 0x0000f20016007a0c */ /* 0x000fce0003f06270 */
[----:B------:R-:W-:Y:S02]  /*c1e0*/  @!P4 IMAD.MOV.U32 R6, RZ, RZ, R0 ;  /* 0x000000ffff06c224 */ /* 0x000fe400078e0000 */
[----:B------:R-:W-:-:S04]  /*c1f0*/  @!P4 IMAD.MOV.U32 R7, RZ, RZ, R4 ;  /* 0x000000ffff07c224 */ /* 0x000fc800078e0004 */
[----:B------:R-:W-:Y:S01]  /*c200*/  @!P4 IMAD.WIDE R6, R9, 0x4, R6 ;  /* 0x000000040906c825 */ /* 0x000fe200078e0206 */
[----:B------:R-:W-:-:S04]  /*c210*/  @!P2 LEA R8, P5, R26, R0, 0x2 ;  /* 0x000000001a08a211 */ /* 0x000fc800078a10ff */
[----:B------:R1:W-:Y:S01]  /*c220*/  @!P4 ST.E.64 [R6.64], R66 ;  /* 0x000000420600c985 */ /* 0x0003e2000c101b06 */
[----:B------:R-:W-:-:S03]  /*c230*/  ISETP.GE.AND P4, PT, R20, c[0x0][0x3c8], PT ;  /* 0x0000f20014007a0c */ /* 0x000fc60003f86270 */
[----:B------:R3:W-:Y:S01]  /*c240*/  @!P3 ST.E.64 [R2.64], R54 ;  /* 0x000000360200b985 */ /* 0x0007e2000c101b06 */
[----:B------:R-:W-:Y:S02]  /*c250*/  @!P2 LEA.HI.X R9, R26, R4, R27, 0x2, P5 ;  /* 0x000000041a09a211 */ /* 0x000fe400028f141b */
[----:B------:R-:W-:-:S03]  /*c260*/  ISETP.GE.AND P5, PT, R10, c[0x0][0x3c8], PT ;  /* 0x0000f2000a007a0c */ /* 0x000fc60003fa6270 */
[----:B------:R-:W-:Y:S01]  /*c270*/  @!P2 ST.E.64 [R8.64], R72 ;  /* 0x000000480800a985 */ /* 0x000fe2000c101b06 */
[----:B------:R-:W-:Y:S02]  /*c280*/  ISETP.GE.AND P2, PT, R16, c[0x0][0x3c8], PT ;  /* 0x0000f20010007a0c */ /* 0x000fe40003f46270 */
[-C--:B-1----:R-:W-:Y:S02]  /*c290*/  @!P1 LEA R6, P6, R24, R0.reuse, 0x2 ;  /* 0x0000000018069211 */ /* 0x082fe400078c10ff */
[----:B---3--:R-:W-:Y:S02]  /*c2a0*/  @!P0 LEA R2, P3, R22, R0, 0x2 ;  /* 0x0000000016028211 */ /* 0x008fe400078610ff */
[-C--:B------:R-:W-:Y:S02]  /*c2b0*/  @!P1 LEA.HI.X R7, R24, R4.reuse, R25, 0x2, P6 ;  /* 0x0000000418079211 */ /* 0x080fe400030f1419 */
[----:B------:R-:W-:-:S03]  /*c2c0*/  @!P0 LEA.HI.X R3, R22, R4, R23, 0x2, P3 ;  /* 0x0000000416038211 */ /* 0x000fc600018f1417 */
[----:B------:R1:W-:Y:S01]  /*c2d0*/  @!P1 ST.E.64 [R6.64], R68 ;  /* 0x0000004406009985 */ /* 0x0003e2000c101b06 */
[----:B------:R-:W-:-:S03]  /*c2e0*/  ISETP.GE.AND P3, PT, R18, c[0x0][0x3c8], PT ;  /* 0x0000f20012007a0c */ /* 0x000fc60003f66270 */
[----:B------:R3:W-:Y:S01]  /*c2f0*/  @!P0 ST.E.64 [R2.64], R42 ;  /* 0x0000002a02008985 */ /* 0x0007e2000c101b06 */
[----:B------:R-:W-:Y:S02]  /*c300*/  ISETP.GE.AND P1, PT, R14, c[0x0][0x3c8], PT ;  /* 0x0000f2000e007a0c */ /* 0x000fe40003f26270 */
[----:B-1----:R-:W-:-:S04]  /*c310*/  @!P4 LEA R6, P0, R20, R0, 0x2 ;  /* 0x000000001406c211 */ /* 0x002fc800078010ff */
[----:B------:R-:W-:Y:S02]  /*c320*/  @!P4 LEA.HI.X R7, R20, R4, R21, 0x2, P0 ;  /* 0x000000041407c211 */ /* 0x000fe400000f1415 */
[----:B------:R-:W-:Y:S02]  /*c330*/  ISETP.GE.AND P0, PT, R12, c[0x0][0x3c8], PT ;  /* 0x0000f2000c007a0c */ /* 0x000fe40003f06270 */
[C---:B---3--:R-:W-:Y:S01]  /*c340*/  @!P5 LEA R2, P6, R10.reuse, R0, 0x2 ;  /* 0x000000000a02d211 */ /* 0x048fe200078c10ff */
[----:B------:R1:W-:Y:S03]  /*c350*/  @!P4 ST.E.64 [R6.64], R56 ;  /* 0x000000380600c985 */ /* 0x0003e6000c101b06 */
[----:B------:R-:W-:Y:S02]  /*c360*/  @!P5 LEA.HI.X R3, R10, R4, R11, 0x2, P6 ;  /* 0x000000040a03d211 */ /* 0x000fe400030f140b */
[----:B------:R-:W-:-:S02]  /*c370*/  @!P3 LEA R10, P4, R18, R0, 0x2 ;  /* 0x00000000120ab211 */ /* 0x000fc400078810ff */
[----:B------:R-:W-:Y:S01]  /*c380*/  @!P2 LEA R8, P6, R16, R0, 0x2 ;  /* 0x000000001008a211 */ /* 0x000fe200078c10ff */
[----:B------:R3:W-:Y:S01]  /*c390*/  @!P5 ST.E.64 [R2.64], R58 ;  /* 0x0000003a0200d985 */ /* 0x0007e2000c101b06 */
[-C--:B------:R-:W-:Y:S02]  /*c3a0*/  @!P3 LEA.HI.X R11, R18, R4.reuse, R19, 0x2, P4 ;  /* 0x00000004120bb211 */ /* 0x080fe400020f1413 */
[----:B------:R-:W-:-:S03]  /*c3b0*/  @!P2 LEA.HI.X R9, R16, R4, R17, 0x2, P6 ;  /* 0x000000041009a211 */ /* 0x000fc600030f1411 */
[----:B------:R4:W-:Y:S04]  /*c3c0*/  @!P3 ST.E.64 [R10.64], R76 ;  /* 0x0000004c0a00b985 */ /* 0x0009e8000c101b06 */
[----:B------:R4:W-:Y:S01]  /*c3d0*/  @!P2 ST.E.64 [R8.64], R74 ;  /* 0x0000004a0800a985 */ /* 0x0009e2000c101b06 */
[----:B-1----:R-:W-:-:S04]  /*c3e0*/  @!P1 LEA R6, P5, R14, R0, 0x2 ;  /* 0x000000000e069211 */ /* 0x002fc800078a10ff */
[----:B------:R-:W-:Y:S02]  /*c3f0*/  @!P1 LEA.HI.X R7, R14, R4, R15, 0x2, P5 ;  /* 0x000000040e079211 */ /* 0x000fe400028f140f */
[----:B---3--:R-:W-:-:S04]  /*c400*/  @!P0 LEA R2, P4, R12, R0, 0x2 ;  /* 0x000000000c028211 */ /* 0x008fc800078810ff */
[----:B------:R-:W-:Y:S01]  /*c410*/  @!P0 LEA.HI.X R3, R12, R4, R13, 0x2, P4 ;  /* 0x000000040c038211 */ /* 0x000fe200020f140d */
[----:B------:R4:W-:Y:S04]  /*c420*/  @!P1 ST.E.64 [R6.64], R62 ;  /* 0x0000003e06009985 */ /* 0x0009e8000c101b06 */
[----:B------:R4:W-:Y:S01]  /*c430*/  @!P0 ST.E.64 [R2.64], R52 ;  /* 0x0000003402008985 */ /* 0x0009e2000c101b06 */
[----:B--2---:R-:W-:-:S13]  /*c440*/  ISETP.GE.AND P0, PT, R5, c[0x0][0x3c8], PT ;  /* 0x0000f20005007a0c */ /* 0x004fda0003f06270 */
[----:B------:R-:W-:Y:S05]  /*c450*/  @P0 BRA `(.L_x_97) ;  /* 0x00000d7000000947 */ /* 0x000fea0003800000 */
[----:B----4-:R-:W2:Y:S01]  /*c460*/  LDL R12, [R1+0x60] ;  /* 0x00006000010c7983 */ /* 0x010ea20000100800 */
[----:B------:R-:W-:-:S04]  /*c470*/  LEA R2, P0, R5, R0, 0x2 ;  /* 0x0000000005027211 */ /* 0x000fc800078010ff */
[----:B--2---:R-:W-:-:S05]  /*c480*/  LEA.HI.X R3, R5, R4, R12, 0x2, P0 ;  /* 0x0000000405037211 */ /* 0x004fca00000f140c */
[----:B------:R1:W-:Y:S01]  /*c490*/  ST.E.64 [R2.64], R32 ;  /* 0x0000002002007985 */ /* 0x0003e2000c101b06 */
[----:B------:R-:W-:Y:S05]  /*c4a0*/  BRA `(.L_x_97) ;  /* 0x00000d2000007947 */ /* 0x000fea0003800000 */
.L_x_82:
[----:B------:R-:W2:Y:S04]  /*c4b0*/  LDL.LU R4, [R1+0x44] ;  /* 0x0000440001047983 */ /* 0x000ea80000300800 */
[----:B------:R-:W3:Y:S01]  /*c4c0*/  LDL.LU R7, [R1+0x48] ;  /* 0x0000480001077983 */ /* 0x000ee20000300800 */
[----:B------:R-:W-:Y:S02]  /*c4d0*/  ISETP.NE.U32.AND P1, PT, RZ, c[0x0][0x508], PT ;  /* 0x00014200ff007a0c */ /* 0x000fe40003f25070 */
[----:B------:R-:W-:Y:S01]  /*c4e0*/  ISETP.NE.U32.AND P3, PT, RZ, c[0x0][0x500], PT ;  /* 0x00014000ff007a0c */ /* 0x000fe20003f65070 */
[----:B------:R-:W4:Y:S01]  /*c4f0*/  LDL.LU R0, [R1+0x50] ;  /* 0x0000500001007983 */ /* 0x000f220000300800 */
[----:B------:R-:W-:Y:S01]  /*c500*/  ISETP.NE.AND.EX P1, PT, RZ, c[0x0][0x50c], PT, P1 ;  /* 0x00014300ff007a0c */ /* 0x000fe20003f25310 */
[----:B-1----:R-:W-:Y:S01]  /*c510*/  IMAD.MOV.U32 R6, RZ, RZ, RZ ;  /* 0x000000ffff067224 */ /* 0x002fe200078e00ff */
[----:B------:R-:W-:Y:S01]  /*c520*/  ISETP.NE.AND.EX P3, PT, RZ, c[0x0][0x504], PT, P3 ;  /* 0x00014100ff007a0c */ /* 0x000fe20003f65330 */
[----:B------:R-:W-:Y:S01]  /*c530*/  IMAD.MOV.U32 R20, RZ, RZ, c[0x0][0x388] ;  /* 0x0000e200ff147624 */ /* 0x000fe200078e00ff */
[----:B--2---:R-:W-:-:S09]  /*c540*/  IADD3 R2, P2, R4, c[0x0][0x500], RZ ;  /* 0x0001400004027a10 */ /* 0x004fd20007f5e0ff */
[----:B------:R-:W-:Y:S02]  /*c550*/  @P1 IADD3 R4, P0, R4, c[0x0][0x508], RZ ;  /* 0x0001420004041a10 */ /* 0x000fe40007f1e0ff */
[C---:B---3--:R-:W-:Y:S02]  /*c560*/  IADD3.X R3, R7.reuse, c[0x0][0x504], RZ, P2, !PT ;  /* 0x0001410007037a10 */ /* 0x048fe400017fe4ff */
[----:B------:R-:W-:-:S03]  /*c570*/  @P1 IADD3.X R5, R7, c[0x0][0x50c], RZ, P0, !PT ;  /* 0x0001430007051a10 */ /* 0x000fc600007fe4ff */
[----:B------:R1:W5:Y:S04]  /*c580*/  @P3 LDG.E R6, [R2.64] ;  /* 0x0000000602063981 */ /* 0x000368000c1e1900 */
[----:B------:R1:W5:Y:S01]  /*c590*/  @P1 LDG.E R20, [R4.64] ;  /* 0x0000000604141981 */ /* 0x000362000c1e1900 */
[----:B----4-:R-:W-:-:S04]  /*c5a0*/  ISETP.NE.AND P0, PT, R0, RZ, PT ;  /* 0x000000ff0000720c */ /* 0x010fc80003f05270 */
[----:B------:R-:W-:Y:S01]  /*c5b0*/  SEL R19, R0, c[0x0][0x3d4], P0 ;  /* 0x0000f50000137a07 */ /* 0x000fe20000000000 */
[----:B------:R-:W-:Y:S05]  /*c5c0*/  @P1 BRA `(.L_x_110) ;  /* 0x0000004000001947 */ /* 0x000fea0003800000 */
[----:B------:R-:W-:Y:S05]  /*c5d0*/  @!P3 BRA `(.L_x_110) ;  /* 0x000000300000b947 */ /* 0x000fea0003800000 */
[----:B------:R2:W3:Y:S04]  /*c5e0*/  LDG.E R0, [R2.64] ;  /* 0x0000000602007981 */ /* 0x0004e8000c1e1900 */
[----:B-12---:R-:W3:Y:S02]  /*c5f0*/  LDG.E R2, [R2.64+0x4] ;  /* 0x0000040602027981 */ /* 0x006ee4000c1e1900 */
[----:B---3-5:R-:W-:Y:S02]  /*c600*/  IADD3 R20, -R0, R2, RZ ;  /* 0x0000000200147210 */ /* 0x028fe40007ffe1ff */
.L_x_110:
[----:B-1----:R-:W2:Y:S04]  /*c610*/  LDL.LU R2, [R1+0x8] ;  /* 0x0000080001027983 */ /* 0x002ea80000300800 */
[----:B------:R-:W3:Y:S01]  /*c620*/  LDL.LU R0, [R1+0x54] ;  /* 0x0000540001007983 */ /* 0x000ee20000300800 */
[----:B------:R-:W-:Y:S01]  /*c630*/  BSSY B0, `(.L_x_111) ;  /* 0x0000039000007945 */ /* 0x000fe20003800000 */
[----:B------:R-:W-:-:S02]  /*c640*/  SEL R13, R250, RZ, !P3 ;  /* 0x000000fffa0d7207 */ /* 0x000fc40005800000 */
[----:B------:R-:W1:Y:S01]  /*c650*/  S2R R3, SR_TID.X ;  /* 0x0000000000037919 */ /* 0x000e620000002100 */
[----:B-----5:R-:W-:Y:S02]  /*c660*/  SHF.R.S32.HI R18, RZ, 0x1f, R6 ;  /* 0x0000001fff127819 */ /* 0x020fe40000011406 */
[----:B-1----:R-:W-:Y:S02]  /*c670*/  ISETP.GT.AND P0, PT, R3, 0x7f, PT ;  /* 0x0000007f0300780c */ /* 0x002fe40003f04270 */
[----:B--2---:R-:W-:Y:S02]  /*c680*/  LOP3.LUT R12, R2, 0xffff, RZ, 0xc0, !PT ;  /* 0x0000ffff020c7812 */ /* 0x004fe400078ec0ff */
[----:B---3--:R-:W-:-:S09]  /*c690*/  SEL R21, R0, RZ, !P3 ;  /* 0x000000ff00157207 */ /* 0x008fd20005800000 */
[----:B------:R-:W-:Y:S05]  /*c6a0*/  @P0 BRA `(.L_x_112) ;  /* 0x0000031000000947 */ /* 0x000fea0003800000 */
[----:B------:R-:W2:Y:S01]  /*c6b0*/  LDL R2, [R1+0x4] ;  /* 0x0000040001027983 */ /* 0x000ea20000100800 */
[----:B------:R-:W-:Y:S01]  /*c6c0*/  IMAD R0, R20, c[0x0][0x4e8], RZ ;  /* 0x00013a0014007a24 */ /* 0x000fe200078e02ff */
[----:B--2---:R-:W-:-:S04]  /*c6d0*/  LEA R16, R2, R3, 0x7 ;  /* 0x0000000302107211 */ /* 0x004fc800078e38ff */
[----:B------:R-:W-:-:S13]  /*c6e0*/  ISETP.GE.AND P0, PT, R16, R0, PT ;  /* 0x000000001000720c */ /* 0x000fda0003f06270 */
[----:B------:R-:W-:Y:S05]  /*c6f0*/  @P0 BRA `(.L_x_112) ;  /* 0x000002c000000947 */ /* 0x000fea0003800000 */
[----:B------:R-:W2:Y:S01]  /*c700*/  LDL.LU R22, [R1+0x58] ;  /* 0x0000580001167983 */ /* 0x000ea20000300800 */
[----:B------:R-:W-:Y:S01]  /*c710*/  IMAD.MOV.U32 R0, RZ, RZ, 0x368 ;  /* 0x00000368ff007424 */ /* 0x000fe200078e00ff */
[----:B------:R-:W-:-:S04]  /*c720*/  ISETP.GT.AND P2, PT, R19, 0x1, PT ;  /* 0x000000011300780c */ /* 0x000fc80003f44270 */
[----:B------:R-:W-:-:S04]  /*c730*/  SEL R0, R0, 0x328, P2 ;  /* 0x0000032800007807 */ /* 0x000fc80001000000 */
[----:B------:R1:W3:Y:S08]  /*c740*/  LDC.64 R8, c[0x0][R0+0x170] ;  /* 0x00005c0000087b82 */ /* 0x0002f00000000a00 */
[----:B------:R1:W4:Y:S08]  /*c750*/  LDC.64 R4, c[0x0][R0+0x168] ;  /* 0x00005a0000047b82 */ /* 0x0003300000000a00 */
[----:B------:R1:W5:Y:S08]  /*c760*/  LDC.64 R14, c[0x0][R0+0x178] ;  /* 0x00005e00000e7b82 */ /* 0x0003700000000a00 */
[----:B------:R1:W2:Y:S02]  /*c770*/  LDC.64 R10, c[0x0][R0+0x160] ;  /* 0x00005800000a7b82 */ /* 0x0002a40000000a00 */
[----:B-1----:R-:W-:-:S02]  /*c780*/  IMAD.MOV.U32 R0, RZ, RZ, c[0x0][0x4e8] ;  /* 0x00013a00ff007624 */ /* 0x002fc400078e00ff */
[-C--:B---3--:R-:W-:Y:S02]  /*c790*/  IMAD R7, R9, R13.reuse, RZ ;  /* 0x0000000d09077224 */ /* 0x088fe400078e02ff */
[----:B------:R-:W-:Y:S01]  /*c7a0*/  IMAD.WIDE.U32 R2, R8, R13, RZ ;  /* 0x0000000d08027225 */ /* 0x000fe200078e00ff */
[----:B------:R-:W-:Y:S02]  /*c7b0*/  ISETP.NE.AND P0, PT, R0, 0x1, PT ;  /* 0x000000010000780c */ /* 0x000fe40003f05270 */
[----:B------:R-:W-:Y:S01]  /*c7c0*/  MOV R0, R16 ;  /* 0x0000001000007202 */ /* 0x000fe20000000f00 */
[----:B------:R-:W-:Y:S02]  /*c7d0*/  IMAD R8, R8, R21, R7 ;  /* 0x0000001508087224 */ /* 0x000fe400078e0207 */
[-C--:B----4-:R-:W-:Y:S02]  /*c7e0*/  IMAD R9, R5, R12.reuse, RZ ;  /* 0x0000000c05097224 */ /* 0x090fe400078e02ff */
[----:B------:R-:W-:Y:S01]  /*c7f0*/  IMAD.WIDE.U32 R4, R4, R12, RZ ;  /* 0x0000000c04047225 */ /* 0x000fe200078e00ff */
[----:B------:R-:W-:-:S03]  /*c800*/  IADD3 R3, R3, R8, RZ ;  /* 0x0000000803037210 */ /* 0x000fc60007ffe0ff */
[----:B------:R-:W-:Y:S02]  /*c810*/  IMAD.IADD R9, R5, 0x1, R9 ;  /* 0x0000000105097824 */ /* 0x000fe400078e0209 */
[----:B------:R-:W-:-:S05]  /*c820*/  @P0 IMAD.HI.U32 R17, R16, c[0x0][0x4ec], RZ ;  /* 0x00013b0010110a27 */ /* 0x000fca00078e00ff */
[----:B------:R-:W-:Y:S02]  /*c830*/  @P0 SHF.R.U32.HI R0, RZ, c[0x0][0x4f0], R17 ;  /* 0x00013c00ff000a19 */ /* 0x000fe40000011611 */
[----:B------:R-:W-:-:S03]  /*c840*/  IADD3 R17, P1, P0, R2, R4, R6 ;  /* 0x0000000402117210 */ /* 0x000fc6000783e006 */
[----:B------:R-:W-:Y:S01]  /*c850*/  IMAD.MOV R2, RZ, RZ, -R0 ;  /* 0x000000ffff027224 */ /* 0x000fe200078e0a00 */
[----:B------:R-:W-:Y:S02]  /*c860*/  IADD3.X R9, R3, R9, R18, P1, P0 ;  /* 0x0000000903097210 */ /* 0x000fe40000fe0412 */
[----:B------:R-:W-:Y:S01]  /*c870*/  SHF.R.S32.HI R3, RZ, 0x1f, R0 ;  /* 0x0000001fff037819 */ /* 0x000fe20000011400 */
[----:B------:R-:W-:Y:S01]  /*c880*/  IMAD R2, R2, c[0x0][0x4e8], R16 ;  /* 0x00013a0002027a24 */ /* 0x000fe200078e0210 */
[----:B--2---:R-:W-:-:S05]  /*c890*/  SEL R7, R22, RZ, P2 ;  /* 0x000000ff16077207 */ /* 0x004fca0001000000 */
[-C--:B-----5:R-:W-:Y:S02]  /*c8a0*/  IMAD R8, R15, R7.reuse, RZ ;  /* 0x000000070f087224 */ /* 0x0a0fe400078e02ff */
[----:B------:R-:W-:Y:S01]  /*c8b0*/  IMAD.WIDE.U32 R4, R14, R7, RZ ;  /* 0x000000070e047225 */ /* 0x000fe200078e00ff */
[----:B------:R-:W-:-:S04]  /*c8c0*/  SHF.R.S32.HI R7, RZ, 0x1f, R2 ;  /* 0x0000001fff077819 */ /* 0x000fc80000011402 */
[----:B------:R-:W-:Y:S01]  /*c8d0*/  IADD3 R5, R5, R8, RZ ;  /* 0x0000000805057210 */ /* 0x000fe20007ffe0ff */
[----:B------:R-:W-:Y:S01]  /*c8e0*/  IMAD.MOV.U32 R8, RZ, RZ, c[0x0][0x4a8] ;  /* 0x00012a00ff087624 */ /* 0x000fe200078e00ff */
[----:B------:R-:W-:Y:S01]  /*c8f0*/  IADD3 R4, P1, P0, R0, R17, R4 ;  /* 0x0000001100047210 */ /* 0x000fe2000783e004 */
[----:B------:R-:W-:-:S03]  /*c900*/  IMAD R0, R11, R2, RZ ;  /* 0x000000020b007224 */ /* 0x000fc600078e02ff */
[----:B------:R-:W-:Y:S01]  /*c910*/  IADD3.X R5, R3, R9, R5, P1, P0 ;  /* 0x0000000903057210 */ /* 0x000fe20000fe0405 */
[----:B------:R-:W-:-:S04]  /*c920*/  IMAD R0, R10, R7, R0 ;  /* 0x000000070a007224 */ /* 0x000fc800078e0200 */
[----:B------:R-:W-:Y:S01]  /*c930*/  IMAD.WIDE.U32 R2, R10, R2, R4 ;  /* 0x000000020a027225 */ /* 0x000fe200078e0004 */
[----:B------:R-:W-:Y:S02]  /*c940*/  MOV R5, c[0x0][0x4ac] ;  /* 0x00012b0000057a02 */ /* 0x000fe40000000f00 */
[----:B------:R-:W-:Y:S01]  /*c950*/  SEL R4, R8, c[0x0][0x450], P2 ;  /* 0x0001140008047a07 */ /* 0x000fe20001000000 */
[----:B------:R-:W-:Y:S01]  /*c960*/  IMAD.IADD R0, R3, 0x1, R0 ;  /* 0x0000000103007824 */ /* 0x000fe200078e0200 */
[----:B------:R-:W-:Y:S02]  /*c970*/  SEL R5, R5, c[0x0][0x454], P2 ;  /* 0x0001150005057a07 */ /* 0x000fe40001000000 */
[----:B------:R-:W-:-:S04]  /*c980*/  LEA R4, P0, R2, R4, 0x2 ;  /* 0x0000000402047211 */ /* 0x000fc800078010ff */
[----:B------:R-:W-:Y:S02]  /*c990*/  LEA.HI.X R5, R2, R5, R0, 0x2, P0 ;  /* 0x0000000502057211 */ /* 0x000fe400000f1400 */
[----:B------:R-:W-:-:S05]  /*c9a0*/  MOV R0, 0xff800000 ;  /* 0xff80000000007802 */ /* 0x000fca0000000f00 */
[----:B------:R1:W-:Y:S02]  /*c9b0*/  STG.E [R4.64], R0 ;  /* 0x0000000004007986 */ /* 0x0003e4000c101906 */
.L_x_112:
[----:B------:R-:W-:Y:S05]  /*c9c0*/  BSYNC B0 ;  /* 0x0000000000007941 */ /* 0x000fea0003800000 */
.L_x_111:
[----:B------:R-:W-:-:S13]  /*c9d0*/  ISETP.GT.AND P0, PT, R19, 0x1, PT ;  /* 0x000000011300780c */ /* 0x000fda0003f04270 */
[----:B------:R-:W-:Y:S05]  /*c9e0*/  @P0 BRA `(.L_x_97) ;  /* 0x000007e000000947 */ /* 0x000fea0003800000 */
[----:B-1----:R-:W2:Y:S01]  /*c9f0*/  LDL R5, [R1+0x4] ;  /* 0x0000040001057983 */ /* 0x002ea20000100800 */
[----:B------:R-:W-:Y:S01]  /*ca00*/  MOV R2, c[0x0][0x4e8] ;  /* 0x00013a0000027a02 */ /* 0x000fe20000000f00 */
[----:B------:R-:W-:Y:S01]  /*ca10*/  IMAD R0, R18, c[0x0][0x3a0], RZ ;  /* 0x0000e80012007a24 */ /* 0x000fe200078e02ff */
[----:B------:R-:W-:Y:S02]  /*ca20*/  LEA R4, R235, R238, 0x5 ;  /* 0x000000eeeb047211 */ /* 0x000fe400078e28ff */
[----:B------:R-:W-:Y:S01]  /*ca30*/  ISETP.NE.AND P0, PT, R2, 0x1, PT ;  /* 0x000000010200780c */ /* 0x000fe20003f05270 */
[----:B------:R-:W-:-:S04]  /*ca40*/  IMAD.WIDE.U32 R2, R6, c[0x0][0x3a0], RZ ;  /* 0x0000e80006027a25 */ /* 0x000fc800078e00ff */
[----:B------:R-:W-:-:S05]  /*ca50*/  IMAD R6, R6, c[0x0][0x3a4], R0 ;  /* 0x0000e90006067a24 */ /* 0x000fca00078e0200 */
[----:B------:R-:W-:-:S05]  /*ca60*/  IADD3 R3, R3, R6, RZ ;  /* 0x0000000603037210 */ /* 0x000fca0007ffe0ff */
[----:B------:R-:W-:-:S04]  /*ca70*/  IMAD.WIDE.U32 R2, R12, c[0x0][0x3e8], R2 ;  /* 0x0000fa000c027a25 */ /* 0x000fc800078e0002 */
[----:B------:R-:W-:-:S04]  /*ca80*/  IMAD R3, R12, c[0x0][0x3ec], R3 ;  /* 0x0000fb000c037a24 */ /* 0x000fc800078e0203 */
[----:B------:R-:W-:Y:S01]  /*ca90*/  IMAD.WIDE.U32 R2, R13, c[0x0][0x3f0], R2 ;  /* 0x0000fc000d027a25 */ /* 0x000fe200078e0002 */
[----:B--2---:R-:W-:-:S03]  /*caa0*/  LEA R4, R5, R4, 0x7 ;  /* 0x0000000405047211 */ /* 0x004fc600078e38ff */
[----:B------:R-:W-:Y:S01]  /*cab0*/  IMAD R5, R21, c[0x0][0x3f0], RZ ;  /* 0x0000fc0015057a24 */ /* 0x000fe200078e02ff */
[----:B------:R-:W-:Y:S01]  /*cac0*/  MOV R0, R4 ;  /* 0x0000000400007202 */ /* 0x000fe20000000f00 */
[----:B------:R-:W-:-:S04]  /*cad0*/  @P0 IMAD.HI.U32 R6, R4, c[0x0][0x4ec], RZ ;  /* 0x00013b0004060a27 */ /* 0x000fc800078e00ff */
[----:B------:R-:W-:Y:S01]  /*cae0*/  IMAD R7, R13, c[0x0][0x3f4], R5 ;  /* 0x0000fd000d077a24 */ /* 0x000fe200078e0205 */
[----:B------:R-:W-:-:S04]  /*caf0*/  @P0 SHF.R.U32.HI R0, RZ, c[0x0][0x4f0], R6 ;  /* 0x00013c00ff000a19 */ /* 0x000fc80000011606 */
[----:B------:R-:W-:Y:S02]  /*cb00*/  SHF.R.S32.HI R6, RZ, 0x1f, R0 ;  /* 0x0000001fff067819 */ /* 0x000fe40000011400 */
[----:B------:R-:W-:Y:S02]  /*cb10*/  IADD3 R5, -R0, RZ, RZ ;  /* 0x000000ff00057210 */ /* 0x000fe40007ffe1ff */
[----:B------:R-:W-:Y:S01]  /*cb20*/  IADD3 R3, R3, R7, RZ ;  /* 0x0000000703037210 */ /* 0x000fe20007ffe0ff */
[----:B------:R-:W-:Y:S02]  /*cb30*/  IMAD R6, R6, c[0x0][0x3e0], RZ ;  /* 0x0000f80006067a24 */ /* 0x000fe400078e02ff */
[----:B------:R-:W-:Y:S02]  /*cb40*/  IMAD R4, R5, c[0x0][0x4e8], R4 ;  /* 0x00013a0005047a24 */ /* 0x000fe400078e0204 */
[C---:B------:R-:W-:Y:S02]  /*cb50*/  IMAD R6, R0.reuse, c[0x0][0x3e4], R6 ;  /* 0x0000f90000067a24 */ /* 0x040fe400078e0206 */
        /* <DEDUP_REMOVED lines=11> */
.L_x_180:
[----:B------:R-:W-:Y:S05]  /*cc10*/  BRA.DIV ~URZ, `(.L_x_114) ;  /* 0x00002d127f007947 */ /* 0x000fea000b800000 */
[----:B------:R3:W4:Y:S02]  /*cc20*/  SHFL.IDX PT, R0, R12, RZ, 0x1c1f ;  /* 0x001c1fff0c007589 */ /* 0x00072400000e0000 */
.L_x_181:
[----:B------:R-:W5:Y:S01]  /*cc30*/  LDL.LU R2, [R1+0x4] ;  /* 0x0000040001027983 */ /* 0x000f620000300800 */
[----:B------:R-:W-:Y:S01]  /*cc40*/  IMAD R11, R20, c[0x0][0x4e8], RZ ;  /* 0x00013a00140b7a24 */ /* 0x000fe200078e02ff */
        /* <DEDUP_REMOVED lines=16> */
[----:B------:R2:W-:Y:S04]  /*cd50*/  @!P2 ST.E.128 [R8.64], RZ ;  /* 0x000000ff0800a985 */ /* 0x0005e8000c101d06 */
[----:B------:R2:W-:Y:S04]  /*cd60*/  @!P1 ST.E.128 [R6.64], RZ ;  /* 0x000000ff06009985 */ /* 0x0005e8000c101d06 */
[----:B------:R2:W-:Y:S02]  /*cd70*/  @!P0 ST.E.128 [R2.64], RZ ;  /* 0x000000ff02008985 */ /* 0x0005e4000c101d06 */
.L_x_116:
[----:B------:R-:W-:Y:S05]  /*cd80*/  BSYNC B0 ;  /* 0x0000000000007941 */ /* 0x000fea0003800000 */
.L_x_115:
[----:B------:R-:W-:Y:S05]  /*cd90*/  BRA.DIV ~URZ, `(.L_x_117) ;  /* 0x00002c027f007947 */ /* 0x000fea000b800000 */
[----:B--2---:R2:W1:Y:S04]  /*cda0*/  SHFL.IDX PT, R4, R5, 0x1, 0x1c1f ;  /* 0x003c1f0005047f89 */ /* 0x00446800000e0000 */
[----:B----4-:R2:W4:Y:S02]  /*cdb0*/  SHFL.IDX PT, R0, R12, 0x1, 0x1c1f ;  /* 0x003c1f000c007f89 */ /* 0x01052400000e0000 */
.L_x_182:
        /* <DEDUP_REMOVED lines=16> */
[----:B------:R1:W-:Y:S04]  /*cec0*/  @!P2 ST.E.128 [R8.64], RZ ;  /* 0x000000ff0800a985 */ /* 0x0003e8000c101d06 */
[----:B------:R1:W-:Y:S04]  /*ced0*/  @!P1 ST.E.128 [R6.64], RZ ;  /* 0x000000ff06009985 */ /* 0x0003e8000c101d06 */
[----:B------:R1:W-:Y:S02]  /*cee0*/  @!P0 ST.E.128 [R2.64], RZ ;  /* 0x000000ff02008985 */ /* 0x0003e4000c101d06 */
.L_x_119:
[----:B------:R-:W-:Y:S05]  /*cef0*/  BSYNC B0 ;  /* 0x0000000000007941 */ /* 0x000fea0003800000 */
.L_x_118:
[----:B------:R-:W-:Y:S05]  /*cf00*/  BRA.DIV ~URZ, `(.L_x_120) ;  /* 0x00002b627f007947 */ /* 0x000fea000b800000 */
[----:B-1----:R1:W2:Y:S02]  /*cf10*/  SHFL.IDX PT, R4, R5, 0x2, 0x1c1f ;  /* 0x005c1f0005047f89 */ /* 0x0022a400000e0000 */
.L_x_183:
[----:B------:R-:W-:Y:S05]  /*cf20*/  BRA.DIV ~URZ, `(.L_x_121) ;  /* 0x00002bb27f007947 */ /* 0x000fea000b800000 */
[----:B----4-:R4:W1:Y:S02]  /*cf30*/  SHFL.IDX PT, R0, R12, 0x2, 0x1c1f ;  /* 0x005c1f000c007f89 */ /* 0x01086400000e0000 */
.L_x_184:
        /* <DEDUP_REMOVED lines=19> */
.L_x_123:
[----:B------:R-:W-:Y:S05]  /*d070*/  BSYNC B0 ;  /* 0x0000000000007941 */ /* 0x000fea0003800000 */
.L_x_122:
[----:B------:R-:W-:Y:S05]  /*d080*/  BRA.DIV ~URZ, `(.L_x_124) ;  /* 0x00002ac27f007947 */ /* 0x000fea000b800000 */
[----:B--2---:R2:W3:Y:S04]  /*d090*/  SHFL.IDX PT, R4, R5, 0x3, 0x1c1f ;  /* 0x007c1f0005047f89 */ /* 0x0044e800000e0000 */
[----:B-1----:R2:W1:Y:S02]  /*d0a0*/  SHFL.IDX PT, R0, R12, 0x3, 0x1c1f ;  /* 0x007c1f000c007f89 */ /* 0x00246400000e0000 */
.L_x_185:
[----:B------:R-:W-:-:S04]  /*d0b0*/  IADD3 R2, R10, 0x60, RZ ;  /* 0x000000600a027810 */ /* 0x000fc80007ffe0ff */
[----:B------:R-:W-:-:S13]  /*d0c0*/  ISETP.GE.AND P0, PT, R2, R11, PT ;  /* 0x0000000b0200720c */ /* 0x000fda0003f06270 */
[----:B------:R-:W-:Y:S05]  /*d0d0*/  @P0 BRA `(.L_x_97) ;  /* 0x000000f000000947 */ /* 0x000fea0003800000 */
[----:B------:R-:W-:Y:S02]  /*d0e0*/  ISETP.GE.AND P2, PT, R204, c[0x0][0x3c8], PT ;  /* 0x0000f200cc007a0c */ /* 0x000fe40003f46270 */
[----:B------:R-:W-:Y:S02]  /*d0f0*/  ISETP.GE.AND P1, PT, R236, c[0x0][0x3c8], PT ;  /* 0x0000f200ec007a0c */ /* 0x000fe40003f26270 */
[----:B------:R-:W-:Y:S02]  /*d100*/  ISETP.GE.AND P0, PT, R237, c[0x0][0x3c8], PT ;  /* 0x0000f200ed007a0c */ /* 0x000fe40003f06270 */
[----:B------:R-:W-:Y:S02]  /*d110*/  SHF.R.S32.HI R13, RZ, 0x1f, R204 ;  /* 0x0000001fff0d7819 */ /* 0x000fe400000114cc */
[----:B--234-:R-:W-:Y:S02]  /*d120*/  SHF.R.S32.HI R12, RZ, 0x1f, R236 ;  /* 0x0000001fff0c7819 */ /* 0x01cfe400000114ec */
[----:B------:R-:W-:-:S03]  /*d130*/  SHF.R.S32.HI R5, RZ, 0x1f, R237 ;  /* 0x0000001fff057819 */ /* 0x000fc600000114ed */
[-C--:B-1----:R-:W-:Y:S02]  /*d140*/  @!P2 LEA R8, P5, R204, R0.reuse, 0x1 ;  /* 0x00000000cc08a211 */ /* 0x082fe400078a08ff */
[-C--:B------:R-:W-:Y:S02]  /*d150*/  @!P1 LEA R6, P4, R236, R0.reuse, 0x1 ;  /* 0x00000000ec069211 */ /* 0x080fe400078808ff */
[C---:B------:R-:W-:Y:S02]  /*d160*/  @!P0 LEA R2, P3, R237.reuse, R0, 0x1 ;  /* 0x00000000ed028211 */ /* 0x040fe400078608ff */
[-C--:B------:R-:W-:Y:S02]  /*d170*/  @!P2 LEA.HI.X R9, R204, R4.reuse, R13, 0x1, P5 ;  /* 0x00000004cc09a211 */ /* 0x080fe400028f0c0d */
[-C--:B------:R-:W-:Y:S02]  /*d180*/  @!P1 LEA.HI.X R7, R236, R4.reuse, R12, 0x1, P4 ;  /* 0x00000004ec079211 */ /* 0x080fe400020f0c0c */
[----:B------:R-:W-:Y:S01]  /*d190*/  @!P0 LEA.HI.X R3, R237, R4, R5, 0x1, P3 ;  /* 0x00000004ed038211 */ /* 0x000fe200018f0c05 */
[----:B------:R1:W-:Y:S04]  /*d1a0*/  @!P2 ST.E.128 [R8.64], RZ ;  /* 0x000000ff0800a985 */ /* 0x0003e8000c101d06 */
[----:B------:R1:W-:Y:S04]  /*d1b0*/  @!P1 ST.E.128 [R6.64], RZ ;  /* 0x000000ff06009985 */ /* 0x0003e8000c101d06 */
[----:B------:R1:W-:Y:S02]  /*d1c0*/  @!P0 ST.E.128 [R2.64], RZ ;  /* 0x000000ff02008985 */ /* 0x0003e4000c101d06 */
.L_x_97:
[----:B----4-:R-:W-:Y:S05]  /*d1d0*/  BSYNC B1 ;  /* 0x0000000000017941 */ /* 0x010fea0003800000 */
.L_x_81:
[----:B-1----:R-:W4:Y:S02]  /*d1e0*/  LDL R0, [R1+0x8c] ;  /* 0x00008c0001007983 */ /* 0x002f240000100800 */
[----:B----4-:R-:W-:-:S13]  /*d1f0*/  ISETP.NE.AND P0, PT, R0, RZ, PT ;  /* 0x000000ff0000720c */ /* 0x010fda0003f05270 */
[----:B------:R-:W-:Y:S01]  /*d200*/  @P0 WARPSYNC 0xffffffff ;  /* 0xffffffff00000948 */ /* 0x000fe20003800000 */
[----:B------:R-:W-:Y:S06]  /*d210*/  @P0 BAR.SYNC.DEFER_BLOCKING 0x5, 0x80 ;  /* 0x0142000000000b1d */ /* 0x000fec0000010000 */
[----:B--23--:R-:W1:Y:S04]  /*d220*/  @P0 LDS.128 R4, [0xc080] ;  /* 0x00c08000ff040984 */ /* 0x00ce680000000c00 */
[----:B-1----:R1:W-:Y:S04]  /*d230*/  @P0 STL.64 [R1], R4 ;  /* 0x0000000401000387 */ /* 0x0023e80000100a00 */
[----:B------:R1:W-:Y:S04]  /*d240*/  @P0 STL.64 [R1+0x8], R6 ;  /* 0x0000080601000387 */ /* 0x0003e80000100a00 */
[----:B------:R-:W-:Y:S06]  /*d250*/  @P0 BAR.ARV 0x4, 0x80 ;  /* 0x0102000000000b1d */ /* 0x000fec0000002000 */
[----:B------:R-:W-:Y:S05]  /*d260*/  @P0 BRA `(.L_x_125) ;  /* 0x00000b9000000947 */ /* 0x000fea0003800000 */
[----:B------:R-:W2:Y:S01]  /*d270*/  S2R R0, SR_TID.X ;  /* 0x0000000000007919 */ /* 0x000ea20000002100 */
[----:B-1----:R-:W-:Y:S01]  /*d280*/  IMAD.MOV.U32 R7, RZ, RZ, RZ ;  /* 0x000000ffff077224 */ /* 0x002fe200078e00ff */
[----:B--2---:R-:W-:-:S04]  /*d290*/  LOP3.LUT R13, R0, 0x1f, RZ, 0xc0, !PT ;  /* 0x0000001f000d7812 */ /* 0x004fc800078ec0ff */
[----:B------:R-:W-:Y:S01]  /*d2a0*/  ISETP.NE.AND P5, PT, R13, 0x1f, PT ;  /* 0x0000001f0d00780c */ /* 0x000fe20003fa5270 */
[----:B------:R-:W-:Y:S10]  /*d2b0*/  BRA.DIV ~URZ, `(.L_x_126) ;  /* 0x000029627f007947 */ /* 0x000ff4000b800000 */
[----:B------:R1:W2:Y:S02]  /*d2c0*/  SHFL.IDX PT, R9, R28, RZ, 0x1f ;  /* 0x00001fff1c097589 */ /* 0x0002a400000e0000 */
.L_x_186:
[----:B------:R-:W-:Y:S05]  /*d2d0*/  BRA.DIV ~URZ, `(.L_x_127) ;  /* 0x000029b27f007947 */ /* 0x000fea000b800000 */
[----:B------:R3:W4:Y:S02]  /*d2e0*/  SHFL.IDX PT, R8, R28, 0x1, 0x1f ;  /* 0x00201f001c087f89 */ /* 0x00072400000e0000 */
.L_x_187:
[----:B------:R-:W5:Y:S01]  /*d2f0*/  LDL R0, [R1+0xc] ;  /* 0x00000c0001007983 */ /* 0x000f620000100800 */
[----:B------:R-:W-:Y:S02]  /*d300*/  IMAD.MOV.U32 R6, RZ, RZ, RZ ;  /* 0x000000ffff067224 */ /* 0x000fe400078e00ff */
[----:B-----5:R-:W-:-:S05]  /*d310*/  IMAD.IADD R0, R0, 0x1, R13 ;  /* 0x0000000100007824 */ /* 0x020fca00078e020d */
[----:B------:R-:W-:-:S13]  /*d320*/  ISETP.GE.OR P0, PT, R0, c[0x0][0x53c], !P5 ;  /* 0x00014f0000007a0c */ /* 0x000fda0006f06670 */
[----:B------:R-:W-:Y:S01]  /*d330*/  @!P0 IMAD.MOV.U32 R2, RZ, RZ, 0x4 ;  /* 0x00000004ff028424 */ /* 0x000fe200078e00ff */
[----:B------:R-:W-:-:S03]  /*d340*/  @!P0 MOV R3, 0x4 ;  /* 0x0000000400038802 */ /* 0x000fc60000000f00 */
[----:B------:R-:W-:-:S04]  /*d350*/  @!P0 IMAD.WIDE R4, R0, R2, c[0x0][0x580] ;  /* 0x0001600000048625 */ /* 0x000fc800078e0202 */
[----:B------:R-:W-:Y:S01]  /*d360*/  @!P0 IMAD.WIDE R2, R0, R3, c[0x0][0x578] ;  /* 0x00015e0000028625 */ /* 0x000fe200078e0203 */
[----:B------:R-:W5:Y:S04]  /*d370*/  @!P0 LDG.E R6, [R4.64] ;  /* 0x0000000604068981 */ /* 0x000f68000c1e1900 */
[----:B------:R-:W5:Y:S01]  /*d380*/  @!P0 LDG.E R7, [R2.64] ;  /* 0x0000000602078981 */ /* 0x000f62000c1e1900 */
[C---:B------:R-:W-:Y:S02]  /*d390*/  ISETP.GE.U32.AND P4, PT, R13.reuse, 0x10, PT ;  /* 0x000000100d00780c */ /* 0x040fe40003f86070 */
[C---:B------:R-:W-:Y:S02]  /*d3a0*/  ISETP.GE.U32.AND P3, PT, R13.reuse, 0x8, PT ;  /* 0x000000080d00780c */ /* 0x040fe40003f66070 */
[----:B------:R-:W-:-:S02]  /*d3b0*/  ISETP.GE.U32.AND P2, PT, R13, 0x4, PT ;  /* 0x000000040d00780c */ /* 0x000fc40003f46070 */
[C---:B------:R-:W-:Y:S02]  /*d3c0*/  ISETP.GE.U32.AND P1, PT, R13.reuse, 0x2, PT ;  /* 0x000000020d00780c */ /* 0x040fe40003f26070 */
[----:B------:R-:W-:Y:S02]  /*d3d0*/  ISETP.NE.AND P0, PT, R13, RZ, PT ;  /* 0x000000ff0d00720c */ /* 0x000fe40003f05270 */
[----:B------:R-:W-:Y:S01]  /*d3e0*/  MOV R12, RZ ;  /* 0x000000ff000c7202 */ /* 0x000fe20000000f00 */
[----:B-----5:R-:W-:Y:S01]  /*d3f0*/  IMAD R0, R7, R6, RZ ;  /* 0x0000000607007224 */ /* 0x020fe200078e02ff */
[----:B------:R-:W-:Y:S07]  /*d400*/  BRA.DIV ~URZ, `(.L_x_128) ;  /* 0x000028f27f007947 */ /* 0x000fee000b800000 */
[----:B------:R1:W3:Y:S02]  /*d410*/  SHFL.UP PT, R4, R0, 0x1, RZ ;  /* 0x0420000000047989 */ /* 0x0002e400000e00ff */
.L_x_188:
[----:B---3--:R-:W-:-:S04]  /*d420*/  SEL R4, R4, RZ, P0 ;  /* 0x000000ff04047207 */ /* 0x008fc80000000000 */
        /* <DEDUP_REMOVED lines=14> */
[----:B------:R1:W3:Y:S02]  /*d510*/  SHFL.IDX PT, R0, R4, 0x1f, 0x1f ;  /* 0x03e01f0004007f89 */ /* 0x0002e400000e0000 */
.L_x_189:
[----:B---3--:R-:W-:Y:S01]  /*d520*/  IMAD R0, R0, c[0x0][0x538], RZ ;  /* 0x00014e0000007a24 */ /* 0x008fe200078e02ff */
[----:B------:R-:W-:Y:S04]  /*d530*/  BSSY B1, `(.L_x_130) ;  /* 0x0000083000017945 */ /* 0x000fe80003800000 */
[----:B----4-:R-:W-:-:S04]  /*d540*/  IADD3 R8, R0, R8, RZ ;  /* 0x0000000800087210 */ /* 0x010fc80007ffe0ff */
[----:B--2---:R-:W-:-:S13]  /*d550*/  ISETP.GT.AND P6, PT, R8, R9, PT ;  /* 0x000000090800720c */ /* 0x004fda0003fc4270 */
[----:B------:R-:W-:Y:S05]  /*d560*/  @P6 BRA `(.L_x_131) ;  /* 0x0000025000006947 */ /* 0x000fea0003800000 */
.L_x_135:
[----:B------:R-:W2:Y:S02]  /*d570*/  LDL.LU R0, [R1+0xc] ;  /* 0x00000c0001007983 */ /* 0x000ea40000300800 */
[----:B--2---:R-:W-:-:S04]  /*d580*/  IADD3 R0, R0, 0x1f, RZ ;  /* 0x0000001f00007810 */ /* 0x004fc80007ffe0ff */
[----:B------:R-:W-:-:S13]  /*d590*/  ISETP.GE.AND P6, PT, R0, c[0x0][0x53c], PT ;  /* 0x00014f0000007a0c */ /* 0x000fda0003fc6270 */
[----:B------:R-:W-:Y:S05]  /*d5a0*/  @P6 BRA `(.L_x_132) ;  /* 0x0000076000006947 */ /* 0x000fea0003800000 */
[----:B------:R2:W-:Y:S01]  /*d5b0*/  STL [R1+0xc], R0 ;  /* 0x00000c0001007387 */ /* 0x0005e20000100800 */
[----:B------:R-:W-:Y:S01]  /*d5c0*/  CS2R R6, SRZ ;  /* 0x0000000000067805 */ /* 0x000fe2000001ff00 */
[----:B--2---:R-:W-:-:S04]  /*d5d0*/  IADD3 R0, R0, R13, RZ ;  /* 0x0000000d00007210 */ /* 0x004fc80007ffe0ff */
[----:B------:R-:W-:-:S13]  /*d5e0*/  ISETP.GE.OR P6, PT, R0, c[0x0][0x53c], !P5 ;  /* 0x00014f0000007a0c */ /* 0x000fda0006fc6670 */
[----:B------:R-:W-:Y:S02]  /*d5f0*/  @!P6 MOV R2, 0x4 ;  /* 0x000000040002e802 */ /* 0x000fe40000000f00 */
[----:B------:R-:W-:-:S03]  /*d600*/  @!P6 MOV R3, 0x4 ;  /* 0x000000040003e802 */ /* 0x000fc60000000f00 */
[----:B-1----:R-:W-:-:S04]  /*d610*/  @!P6 IMAD.WIDE R4, R0, R2, c[0x0][0x580] ;  /* 0x000160000004e625 */ /* 0x002fc800078e0202 */
[----:B------:R-:W-:Y:S01]  /*d620*/  @!P6 IMAD.WIDE R2, R0, R3, c[0x0][0x578] ;  /* 0x00015e000002e625 */ /* 0x000fe200078e0203 */
[----:B------:R-:W2:Y:S04]  /*d630*/  @!P6 LDG.E R6, [R4.64] ;  /* 0x000000060406e981 */ /* 0x000ea8000c1e1900 */
[----:B------:R-:W2:Y:S02]  /*d640*/  @!P6 LDG.E R7, [R2.64] ;  /* 0x000000060207e981 */ /* 0x000ea4000c1e1900 */
[----:B--2---:R-:W-:Y:S01]  /*d650*/  IMAD R0, R7, R6, RZ ;  /* 0x0000000607007224 */ /* 0x004fe200078e02ff */
[----:B------:R-:W-:Y:S05]  /*d660*/  BRA.DIV ~URZ, `(.L_x_133) ;  /* 0x000028827f007947 */ /* 0x000fea000b800000 */
[----:B------:R1:W2:Y:S02]  /*d670*/  SHFL.UP PT, R2, R0, 0x1, RZ ;  /* 0x0420000000027989 */ /* 0x0002a400000e00ff */
.L_x_190:
        /* <DEDUP_REMOVED lines=16> */
.L_x_191:
[----:B--2---:R-:W-:-:S05]  /*d780*/  IMAD R0, R0, c[0x0][0x538], RZ ;  /* 0x00014e0000007a24 */ /* 0x004fca00078e02ff */
[----:B------:R-:W-:-:S04]  /*d790*/  IADD3 R8, R0, R8, RZ ;  /* 0x0000000800087210 */ /* 0x000fc80007ffe0ff */
[----:B------:R-:W-:-:S13]  /*d7a0*/  ISETP.GT.AND P6, PT, R8, R9, PT ;  /* 0x000000090800720c */ /* 0x000fda0003fc4270 */
[----:B-1----:R-:W-:Y:S05]  /*d7b0*/  @!P6 BRA `(.L_x_135) ;  /* 0xfffffdb00000e947 */ /* 0x002fea000383ffff */
.L_x_131:
[----:B------:R-:W-:-:S05]  /*d7c0*/  IADD3 R10, -R0, R8, RZ ;  /* 0x00000008000a7210 */ /* 0x000fca0007ffe1ff */
[----:B------:R-:W-:-:S05]  /*d7d0*/  IMAD R0, R4, c[0x0][0x538], R10 ;  /* 0x00014e0004007a24 */ /* 0x000fca00078e020a */
[----:B------:R-:W-:Y:S01]  /*d7e0*/  ISETP.GT.AND P0, PT, R0, R9, PT ;  /* 0x000000090000720c */ /* 0x000fe20003f04270 */
[----:B------:R-:W-:-:S12]  /*d7f0*/  BRA.DIV ~URZ, `(.L_x_136) ;  /* 0x000028f27f007947 */ /* 0x000fd8000b800000 */
[----:B------:R-:W-:-:S04]  /*d800*/  VOTE.ANY R0, PT, !P0 ;  /* 0x0000000000007806 */ /* 0x000fc800040e0100 */
.L_x_192:
[----:B------:R2:W3:Y:S01]  /*d810*/  POPC R11, R0 ;  /* 0x00000000000b7309 */ /* 0x0004e20000000000 */
[----:B------:R-:W-:Y:S05]  /*d820*/  BRA.DIV ~URZ, `(.L_x_137) ;  /* 0x000029027f007947 */ /* 0x000fea000b800000 */
[----:B---3--:R3:W4:Y:S04]  /*d830*/  SHFL.IDX PT, R8, R6, R11, 0x1f ;  /* 0x00001f0b06087589 */ /* 0x00872800000e0000 */
[----:B------:R3:W1:Y:S02]  /*d840*/  SHFL.IDX PT, R7, R7, R11, 0x1f ;  /* 0x00001f0b07077589 */ /* 0x00066400000e0000 */
.L_x_193:
[----:B------:R-:W-:Y:S01]  /*d850*/  ISETP.NE.AND P0, PT, R0, RZ, PT ;  /* 0x000000ff0000720c */ /* 0x000fe20003f05270 */
[----:B------:R-:W-:-:S12]  /*d860*/  BSSY B0, `(.L_x_138) ;  /* 0x0000005000007945 */ /* 0x000fd80003800000 */
[----:B------:R-:W-:Y:S05]  /*d870*/  @!P0 BRA `(.L_x_139) ;  /* 0x0000003000008947 */ /* 0x000fea0003800000 */
[----:B--2---:R-:W-:Y:S01]  /*d880*/  IADD3 R0, R11, -0x1, RZ ;  /* 0xffffffff0b007810 */ /* 0x004fe20007ffe0ff */
[----:B------:R-:W-:Y:S05]  /*d890*/  BRA.DIV ~URZ, `(.L_x_140) ;  /* 0x000029627f007947 */ /* 0x000fea000b800000 */
[----:B------:R2:W3:Y:S02]  /*d8a0*/  SHFL.IDX PT, R12, R4, R0, 0x1f ;  /* 0x00001f00040c7589 */ /* 0x0004e400000e0000 */
.L_x_139:
[----:B------:R-:W-:Y:S05]  /*d8b0*/  BSYNC B0 ;  /* 0x0000000000007941 */ /* 0x000fea0003800000 */
.L_x_138:
[----:B---3--:R-:W-:Y:S01]  /*d8c0*/  IMAD R6, R12, c[0x0][0x538], R10 ;  /* 0x00014e000c067a24 */ /* 0x008fe200078e020a */
[----:B----4-:R-:W-:Y:S02]  /*d8d0*/  IABS R2, R8 ;  /* 0x0000000800027213 */ /* 0x010fe40000000000 */
[----:B-12---:R-:W-:Y:S01]  /*d8e0*/  IABS R0, R7 ;  /* 0x0000000700007213 */ /* 0x006fe20000000000 */
[----:B------:R-:W-:Y:S01]  /*d8f0*/  IMAD.IADD R10, R9, 0x1, -R6 ;  /* 0x00000001090a7824 */ /* 0x000fe200078e0a06 */
[----:B------:R1:W-:Y:S01]  /*d900*/  STL [R1], R6 ;  /* 0x0000000601007387 */ /* 0x0003e20000100800 */
[----:B------:R-:W2:Y:S03]  /*d910*/  I2F.RP R4, R2 ;  /* 0x0000000200047306 */ /* 0x000ea60000209400 */
[----:B------:R-:W3:Y:S05]  /*d920*/  LDL.LU R14, [R1+0xc] ;  /* 0x00000c00010e7983 */ /* 0x000eea0000300800 */
[----:B--2---:R-:W2:Y:S02]  /*d930*/  MUFU.RCP R4, R4 ;  /* 0x0000000400047308 */ /* 0x004ea40000001000 */
[----:B--2---:R-:W-:-:S06]  /*d940*/  IADD3 R4, R4, 0xffffffe, RZ ;  /* 0x0ffffffe04047810 */ /* 0x004fcc0007ffe0ff */
[----:B------:R-:W2:Y:S01]  /*d950*/  F2I.FTZ.U32.TRUNC.NTZ R5, R4 ;  /* 0x0000000400057305 */ /* 0x000ea2000021f000 */
[----:B-1----:R-:W-:Y:S01]  /*d960*/  IMAD.MOV.U32 R6, RZ, RZ, R0 ;  /* 0x000000ffff067224 */ /* 0x002fe200078e0000 */
[----:B------:R-:W-:Y:S02]  /*d970*/  IABS R0, R8 ;  /* 0x0000000800007213 */ /* 0x000fe40000000000 */
[----:B------:R-:W-:-:S04]  /*d980*/  IABS R9, R10 ;  /* 0x0000000a00097213 */ /* 0x000fc80000000000 */
[----:B------:R-:W1:Y:S01]  /*d990*/  I2F.RP R12, R6 ;  /* 0x00000006000c7306 */ /* 0x000e620000209400 */
[----:B--2---:R-:W-:Y:S01]  /*d9a0*/  IMAD.MOV R3, RZ, RZ, -R5 ;  /* 0x000000ffff037224 */ /* 0x004fe200078e0a05 */
[----:B------:R-:W-:-:S03]  /*d9b0*/  MOV R4, RZ ;  /* 0x000000ff00047202 */ /* 0x000fc60000000f00 */
[----:B------:R-:W-:Y:S02]  /*d9c0*/  IMAD R3, R3, R2, RZ ;  /* 0x0000000203037224 */ /* 0x000fe400078e02ff */
[----:B------:R-:W-:Y:S02]  /*d9d0*/  IMAD.MOV R0, RZ, RZ, -R0 ;  /* 0x000000ffff007224 */ /* 0x000fe400078e0a00 */
[----:B------:R-:W-:-:S04]  /*d9e0*/  IMAD.HI.U32 R5, R5, R3, R4 ;  /* 0x0000000305057227 */ /* 0x000fc800078e0004 */
[----:B------:R-:W-:Y:S02]  /*d9f0*/  IMAD.MOV.U32 R3, RZ, RZ, R9 ;  /* 0x000000ffff037224 */ /* 0x000fe400078e0009 */
[----:B------:R-:W-:Y:S02]  /*da00*/  IMAD.MOV.U32 R4, RZ, RZ, R0 ;  /* 0x000000ffff047224 */ /* 0x000fe400078e0000 */
[----:B------:R-:W-:-:S04]  /*da10*/  IMAD.HI.U32 R0, R5, R3, RZ ;  /* 0x0000000305007227 */ /* 0x000fc800078e00ff */
[----:B------:R-:W-:Y:S02]  /*da20*/  IMAD R3, R0, R4, R3 ;  /* 0x0000000400037224 */ /* 0x000fe400078e0203 */
[----:B-1----:R-:W1:Y:S03]  /*da30*/  MUFU.RCP R4, R12 ;  /* 0x0000000c00047308 */ /* 0x002e660000001000 */
[----:B------:R-:W-:-:S13]  /*da40*/  ISETP.GT.U32.AND P1, PT, R2, R3, PT ;  /* 0x000000030200720c */ /* 0x000fda0003f24070 */
[-C--:B------:R-:W-:Y:S02]  /*da50*/  @!P1 IADD3 R3, R3, -R2.reuse, RZ ;  /* 0x8000000203039210 */ /* 0x080fe40007ffe0ff */
[----:B-1----:R-:W-:Y:S02]  /*da60*/  IADD3 R4, R4, 0xffffffe, RZ ;  /* 0x0ffffffe04047810 */ /* 0x002fe40007ffe0ff */
[----:B------:R-:W-:Y:S02]  /*da70*/  ISETP.GE.U32.AND P2, PT, R3, R2, PT ;  /* 0x000000020300720c */ /* 0x000fe40003f46070 */
[----:B------:R-:W1:Y:S01]  /*da80*/  F2I.FTZ.U32.TRUNC.NTZ R3, R4 ;  /* 0x0000000400037305 */ /* 0x000e62000021f000 */
[----:B------:R-:W-:Y:S02]  /*da90*/  LOP3.LUT R2, R10, R8, RZ, 0x3c, !PT ;  /* 0x000000080a027212 */ /* 0x000fe400078e3cff */
[----:B------:R-:W-:Y:S02]  /*daa0*/  @!P1 IADD3 R0, R0, 0x1, RZ ;  /* 0x0000000100009810 */ /* 0x000fe40007ffe0ff */
[----:B------:R-:W-:-:S02]  /*dab0*/  ISETP.GE.AND P0, PT, R2, RZ, PT ;  /* 0x000000ff0200720c */ /* 0x000fc40003f06270 */
[----:B------:R-:W-:-:S04]  /*dac0*/  ISETP.NE.AND P1, PT, R8, RZ, PT ;  /* 0x000000ff0800720c */ /* 0x000fc80003f25270 */
[----:B------:R-:W-:Y:S01]  /*dad0*/  @P2 IADD3 R0, R0, 0x1, RZ ;  /* 0x0000000100002810 */ /* 0x000fe20007ffe0ff */
[----:B-1----:R-:W-:-:S06]  /*dae0*/  IMAD.MOV R2, RZ, RZ, -R3 ;  /* 0x000000ffff027224 */ /* 0x002fcc00078e0a03 */
[----:B------:R-:W-:Y:S02]  /*daf0*/  @!P0 IMAD.MOV R0, RZ, RZ, -R0 ;  /* 0x000000ffff008224 */ /* 0x000fe400078e0a00 */
[----:B------:R-:W-:Y:S01]  /*db00*/  IMAD.MOV.U32 R4, RZ, RZ, R2 ;  /* 0x000000ffff047224 */ /* 0x000fe200078e0002 */
[----:B------:R-:W-:Y:S02]  /*db10*/  IABS R2, R7 ;  /* 0x0000000700027213 */ /* 0x000fe40000000000 */
[----:B------:R-:W-:Y:S01]  /*db20*/  @!P1 LOP3.LUT R0, RZ, R8, RZ, 0x33, !PT ;  /* 0x00000008ff009212 */ /* 0x000fe200078e33ff */
[----:B------:R-:W-:Y:S01]  /*db30*/  IMAD R4, R4, R6, RZ ;  /* 0x0000000604047224 */ /* 0x000fe200078e02ff */
[----:B------:R-:W-:Y:S01]  /*db40*/  IADD3 R5, RZ, -R2, RZ ;  /* 0x80000002ff057210 */ /* 0x000fe20007ffe0ff */
[----:B------:R-:W-:Y:S01]  /*db50*/  IMAD.MOV.U32 R2, RZ, RZ, RZ ;  /* 0x000000ffff027224 */ /* 0x000fe200078e00ff */
[----:B------:R-:W-:-:S03]  /*db60*/  IABS R9, R0 ;  /* 0x0000000000097213 */ /* 0x000fc60000000000 */
[----:B------:R-:W-:Y:S01]  /*db70*/  IMAD.HI.U32 R2, R3, R4, R2 ;  /* 0x0000000403027227 */ /* 0x000fe200078e0002 */
[----:B------:R-:W-:-:S03]  /*db80*/  MOV R4, R5 ;  /* 0x0000000500047202 */ /* 0x000fc60000000f00 */
[----:B------:R-:W-:-:S04]  /*db90*/  IMAD.MOV.U32 R3, RZ, RZ, R9 ;  /* 0x000000ffff037224 */ /* 0x000fc800078e0009 */
[----:B------:R-:W-:-:S04]  /*dba0*/  IMAD.HI.U32 R2, R2, R3, RZ ;  /* 0x0000000302027227 */ /* 0x000fc800078e00ff */
[----:B------:R-:W-:-:S05]  /*dbb0*/  IMAD R3, R2, R4, R3 ;  /* 0x0000000402037224 */ /* 0x000fca00078e0203 */
[----:B------:R-:W-:-:S13]  /*dbc0*/  ISETP.GT.U32.AND P1, PT, R6, R3, PT ;  /* 0x000000030600720c */ /* 0x000fda0003f24070 */
[----:B------:R-:W-:-:S05]  /*dbd0*/  @!P1 IMAD.IADD R3, R3, 0x1, -R6 ;  /* 0x0000000103039824 */ /* 0x000fca00078e0a06 */
[----:B------:R-:W-:Y:S02]  /*dbe0*/  ISETP.GE.U32.AND P2, PT, R3, R6, PT ;  /* 0x000000060300720c */ /* 0x000fe40003f46070 */
[----:B------:R-:W-:Y:S02]  /*dbf0*/  LOP3.LUT R3, R0, R7, RZ, 0x3c, !PT ;  /* 0x0000000700037212 */ /* 0x000fe400078e3cff */
[----:B------:R-:W-:Y:S02]  /*dc00*/  @!P1 IADD3 R2, R2, 0x1, RZ ;  /* 0x0000000102029810 */ /* 0x000fe40007ffe0ff */
[----:B------:R-:W-:Y:S02]  /*dc10*/  ISETP.GE.AND P0, PT, R3, RZ, PT ;  /* 0x000000ff0300720c */ /* 0x000fe40003f06270 */
[----:B------:R-:W-:-:S05]  /*dc20*/  ISETP.NE.AND P1, PT, R7, RZ, PT ;  /* 0x000000ff0700720c */ /* 0x000fca0003f25270 */
[----:B------:R-:W-:-:S06]  /*dc30*/  @P2 IADD3 R2, R2, 0x1, RZ ;  /* 0x0000000102022810 */ /* 0x000fcc0007ffe0ff */
[----:B------:R-:W-:Y:S02]  /*dc40*/  @!P0 IMAD.MOV R2, RZ, RZ, -R2 ;  /* 0x000000ffff028224 */ /* 0x000fe400078e0a02 */
[----:B------:R-:W-:-:S04]  /*dc50*/  @!P1 LOP3.LUT R2, RZ, R7, RZ, 0x33, !PT ;  /* 0x00000007ff029212 */ /* 0x000fc800078e33ff */
[----:B------:R-:W-:Y:S01]  /*dc60*/  IADD3 R3, -R2, RZ, RZ ;  /* 0x000000ff02037210 */ /* 0x000fe20007ffe1ff */
[----:B------:R-:W-:Y:S02]  /*dc70*/  IMAD R4, R0, R8, RZ ;  /* 0x0000000800047224 */ /* 0x000fe400078e02ff */
[C---:B------:R-:W-:Y:S02]  /*dc80*/  IMAD R2, R7.reuse, 0x1000000, R2 ;  /* 0x0100000007027824 */ /* 0x040fe400078e0202 */
[----:B------:R-:W-:Y:S01]  /*dc90*/  IMAD R0, R7, R3, R0 ;  /* 0x0000000307007224 */ /* 0x000fe200078e0200 */
[----:B------:R-:W-:-:S03]  /*dca0*/  IADD3 R3, R10, -R4, RZ ;  /* 0x800000040a037210 */ /* 0x000fc60007ffe0ff */
[----:B------:R-:W-:-:S05]  /*dcb0*/  IMAD R0, R0, 0x10000, R2 ;  /* 0x0001000000007824 */ /* 0x000fca00078e0202 */
[----:B------:R1:W-:Y:S01]  /*dcc0*/  STL [R1+0x8], R0 ;  /* 0x0000080001007387 */ /* 0x0003e20000100800 */
[----:B---3--:R-:W-:-:S05]  /*dcd0*/  IMAD.IADD R14, R11, 0x1, R14 ;  /* 0x000000010b0e7824 */ /* 0x008fca00078e020e */
[----:B------:R1:W-:Y:S04]  /*dce0*/  STL [R1+0xc], R14 ;  /* 0x00000c0e01007387 */ /* 0x0003e80000100800 */
[----:B------:R1:W-:Y:S01]  /*dcf0*/  STL [R1+0x4], R3 ;  /* 0x0000040301007387 */ /* 0x0003e20000100800 */
[----:B------:R-:W-:Y:S05]  /*dd00*/  BRA `(.L_x_141) ;  /* 0x0000005000007947 */ /* 0x000fea0003800000 */
.L_x_132:
[----:B------:R-:W-:Y:S01]  /*dd10*/  MOV R0, c[0x0][0x53c] ;  /* 0x00014f0000007a02 */ /* 0x000fe20000000f00 */
[----:B------:R2:W-:Y:S04]  /*dd20*/  STL [R1], R9 ;  /* 0x0000000901007387 */ /* 0x0005e80000100800 */
[----:B------:R2:W-:Y:S04]  /*dd30*/  STL [R1+0x4], RZ ;  /* 0x000004ff01007387 */ /* 0x0005e80000100800 */
[----:B------:R2:W-:Y:S04]  /*dd40*/  STL [R1+0x8], RZ ;  /* 0x000008ff01007387 */ /* 0x0005e80000100800 */
[----:B------:R2:W-:Y:S02]  /*dd50*/  STL [R1+0xc], R0 ;  /* 0x00000c0001007387 */ /* 0x0005e40000100800 */
.L_x_141:
[----:B------:R-:W-:Y:S05]  /*dd60*/  BSYNC B1 ;  /* 0x0000000000017941 */ /* 0x000fea0003800000 */
.L_x_130:
[----:B-1----:R-:W3:Y:S04]  /*dd70*/  LDL R4, [R1] ;  /* 0x0000000001047983 */ /* 0x002ee80000100800 */
[----:B------:R-:W3:Y:S04]  /*dd80*/  LDL R5, [R1+0x4] ;  /* 0x0000040001057983 */ /* 0x000ee80000100800 */
[----:B------:R-:W3:Y:S04]  /*dd90*/  LDL R6, [R1+0x8] ;  /* 0x0000080001067983 */ /* 0x000ee80000100800 */
[----:B------:R-:W3:Y:S01]  /*dda0*/  LDL R7, [R1+0xc] ;  /* 0x00000c0001077983 */ /* 0x000ee20000100800 */
[----:B------:R-:W-:Y:S03]  /*ddb0*/  WARPSYNC 0xffffffff ;  /* 0xffffffff00007948 */ /* 0x000fe60003800000 */
[----:B------:R-:W-:Y:S01]  /*ddc0*/  BAR.SYNC.DEFER_BLOCKING 0x4, 0x80 ;  /* 0x0102000000007b1d */ /* 0x000fe20000010000 */
[----:B------:R-:W-:-:S13]  /*ddd0*/  ISETP.NE.AND P0, PT, R13, RZ, PT ;  /* 0x000000ff0d00720c */ /* 0x000fda0003f05270 */
[----:B---3--:R1:W-:Y:S04]  /*dde0*/  @!P0 STS.128 [0xc080], R4 ;  /* 0x00c08004ff008388 */ /* 0x0083e80000000c00 */
[----:B------:R-:W-:Y:S06]  /*ddf0*/  BAR.ARV 0x5, 0x80 ;  /* 0x0142000000007b1d */ /* 0x000fec0000002000 */
.L_x_125:
[----:B--2---:R-:W2:Y:S02]  /*de00*/  LDL R0, [R1+0xc] ;  /* 0x00000c0001007983 */ /* 0x004ea40000100800 */
[----:B--2---:R-:W-:-:S13]  /*de10*/  ISETP.GE.AND P0, PT, R0, c[0x0][0x53c], PT ;  /* 0x00014f0000007a0c */ /* 0x004fda0003f06270 */
[----:B-1----:R-:W-:Y:S01]  /*de20*/  @P0 CALL.REL.NOINC `(.L_x_142) ;  /* 0x0000001000000944 */ /* 0x002fe20003c00000 */
[----:B------:R-:W-:Y:S05]  /*de30*/  BRA `(.L_x_143) ;  /* 0xffff398000007947 */ /* 0x000fea000383ffff */
.L_x_142:
[----:B------:R-:W-:Y:S05]  /*de40*/  EXIT ;  /* 0x000000000000794d */ /* 0x000fea0003800000 */
.L_x_26:
[----:B------:R-:W-:Y:S01]  /*de50*/  IMAD.MOV.U32 R0, RZ, RZ, R5 ;  /* 0x000000ffff007224 */ /* 0x000fe200078e0005 */
[----:B------:R-:W-:Y:S02]  /*de60*/  MOV R2, 0x1 ;  /* 0x0000000100027802 */ /* 0x000fe40000000f00 */
[----:B------:R-:W-:Y:S02]  /*de70*/  MOV R3, 0xde90 ;  /* 0x0000de9000037802 */ /* 0x000fe40000000f00 */
[----:B------:R-:W-:Y:S05]  /*de80*/  CALL.REL.NOINC `($__internal_2_$__cuda_sm70_shflsync_up_p) ;  /* 0x0000249000007944 */ /* 0x000fea0003c00000 */
[----:B------:R-:W-:Y:S01]  /*de90*/  MOV R0, R4 ;  /* 0x0000000400007202 */ /* 0x000fe20000000f00 */
[----:B------:R-:W-:Y:S05]  /*dea0*/  BRA `(.L_x_144) ;  /* 0xffff25c000007947 */ /* 0x000fea000383ffff */
.L_x_27:
[----:B------:R-:W-:Y:S01]  /*deb0*/  IMAD.MOV.U32 R0, RZ, RZ, R5 ;  /* 0x000000ffff007224 */ /* 0x000fe200078e0005 */
[----:B------:R-:W-:Y:S02]  /*dec0*/  MOV R2, 0x2 ;  /* 0x0000000200027802 */ /* 0x000fe40000000f00 */
[----:B------:R-:W-:Y:S02]  /*ded0*/  MOV R3, 0xdef0 ;  /* 0x0000def000037802 */ /* 0x000fe40000000f00 */
[----:B------:R-:W-:Y:S05]  /*dee0*/  CALL.REL.NOINC `($__internal_2_$__cuda_sm70_shflsync_up_p) ;  /* 0x0000243000007944 */ /* 0x000fea0003c00000 */
[----:B------:R-:W-:Y:S01]  /*def0*/  SEL R0, R4, RZ, P4 ;  /* 0x000000ff04007207 */ /* 0x000fe20002000000 */
[----:B------:R-:W-:Y:S01]  /*df00*/  IMAD.MOV.U32 R2, RZ, RZ, 0x4 ;  /* 0x00000004ff027424 */ /* 0x000fe200078e00ff */
[----:B------:R-:W-:-:S03]  /*df10*/  MOV R3, 0xdf40 ;  /* 0x0000df4000037802 */ /* 0x000fc60000000f00 */
[----:B------:R-:W-:Y:S02]  /*df20*/  IMAD.IADD R0, R5, 0x1, R0 ;  /* 0x0000000105007824 */ /* 0x000fe400078e0200 */
        /* <DEDUP_REMOVED lines=13> */
[----:B------:R-:W-:Y:S02]  /*e000*/  MOV R3, 0x1f ;  /* 0x0000001f00037802 */ /* 0x000fe40000000f00 */
[----:B------:R-:W-:Y:S01]  /*e010*/  MOV R2, 0xe050 ;  /* 0x0000e05000027802 */ /* 0x000fe20000000f00 */
[----:B------:R-:W-:-:S04]  /*e020*/  IMAD.IADD R4, R0, 0x1, R4 ;  /* 0x0000000100047824 */ /* 0x000fc800078e0204 */
[----:B------:R-:W-:Y:S02]  /*e030*/  IMAD.MOV.U32 R30, RZ, RZ, R4 ;  /* 0x000000ffff1e7224 */ /* 0x000fe400078e0004 */
[----:B------:R-:W-:Y:S05]  /*e040*/  CALL.REL.NOINC `($__internal_1_$__cuda_sm70_shflsync_idx_p) ;  /* 0x0000228000007944 */ /* 0x000fea0003c00000 */
[----:B------:R-:W-:Y:S01]  /*e050*/  MOV R0, R29 ;  /* 0x0000001d00007202 */ /* 0x000fe20000000f00 */
[----:B------:R-:W-:Y:S05]  /*e060*/  BRA `(.L_x_145) ;  /* 0xffff250000007947 */ /* 0x000fea000383ffff */
.L_x_29:
[----:B------:R-:W-:Y:S02]  /*e070*/  SEL R0, RZ, 0x1, P0 ;  /* 0x00000001ff007807 */ /* 0x000fe40000000000 */
[----:B------:R-:W-:Y:S02]  /*e080*/  MOV R2, 0xe0a0 ;  /* 0x0000e0a000027802 */ /* 0x000fe40000000f00 */
[----:B------:R-:W-:Y:S05]  /*e090*/  CALL.REL.NOINC `($__internal_3_$__cuda_sm70_votesync_ballot) ;  /* 0x000022f000007944 */ /* 0x000fea0003c00000 */
[----:B------:R-:W-:Y:S05]  /*e0a0*/  BRA `(.L_x_146) ;  /* 0xffff255000007947 */ /* 0x000fea000383ffff */
.L_x_30:
[----:B------:R-:W-:Y:S01]  /*e0b0*/  IMAD.MOV.U32 R30, RZ, RZ, R8 ;  /* 0x000000ffff1e7224 */ /* 0x000fe200078e0008 */
[----:B--2---:R-:W-:Y:S01]  /*e0c0*/  MOV R29, R13 ;  /* 0x0000000d001d7202 */ /* 0x004fe20000000f00 */
[----:B------:R-:W-:Y:S01]  /*e0d0*/  IMAD.MOV.U32 R3, RZ, RZ, 0x1f ;  /* 0x0000001fff037424 */ /* 0x000fe200078e00ff */
[----:B------:R-:W-:Y:S02]  /*e0e0*/  MOV R2, 0xe100 ;  /* 0x0000e10000027802 */ /* 0x000fe40000000f00 */
[----:B-1----:R-:W-:Y:S05]  /*e0f0*/  CALL.REL.NOINC `($__internal_1_$__cuda_sm70_shflsync_idx_p) ;  /* 0x000021d000007944 */ /* 0x002fea0003c00000 */
[----:B------:R-:W-:Y:S01]  /*e100*/  IMAD.MOV.U32 R11, RZ, RZ, R29 ;  /* 0x000000ffff0b7224 */ /* 0x000fe200078e001d */
[----:B------:R-:W-:Y:S01]  /*e110*/  MOV R30, R7 ;  /* 0x00000007001e7202 */ /* 0x000fe20000000f00 */
[----:B------:R-:W-:Y:S01]  /*e120*/  IMAD.MOV.U32 R6, RZ, RZ, RZ ;  /* 0x000000ffff067224 */ /* 0x000fe200078e00ff */
[----:B------:R-:W-:Y:S01]  /*e130*/  MOV R29, R13 ;  /* 0x0000000d001d7202 */ /* 0x000fe20000000f00 */
[----:B------:R-:W-:Y:S01]  /*e140*/  IMAD.MOV.U32 R3, RZ, RZ, 0x1f ;  /* 0x0000001fff037424 */ /* 0x000fe200078e00ff */
[----:B------:R-:W-:-:S02]  /*e150*/  MOV R2, 0xe170 ;  /* 0x0000e17000027802 */ /* 0x000fc40000000f00 */
[----:B------:R-:W-:Y:S05]  /*e160*/  CALL.REL.NOINC `($__internal_1_$__cuda_sm70_shflsync_idx_p) ;  /* 0x0000216000007944 */ /* 0x000fea0003c00000 */
[----:B------:R-:W-:Y:S01]  /*e170*/  MOV R10, R29 ;  /* 0x0000001d000a7202 */ /* 0x000fe20000000f00 */
[----:B------:R-:W-:Y:S05]  /*e180*/  BRA `(.L_x_147) ;  /* 0xffff24c000007947 */ /* 0x000fea000383ffff */
.L_x_33:
[----:B------:R-:W-:Y:S01]  /*e190*/  IMAD.MOV.U32 R30, RZ, RZ, R4 ;  /* 0x000000ffff1e7224 */ /* 0x000fe200078e0004 */
[----:B------:R-:W-:-:S02]  /*e1a0*/  MOV R3, 0x1f ;  /* 0x0000001f00037802 */ /* 0x000fc40000000f00 */
[----:B------:R-:W-:Y:S02]  /*e1b0*/  MOV R2, 0xe1d0 ;  /* 0x0000e1d000027802 */ /* 0x000fe40000000f00 */
[----:B-1234-:R-:W-:Y:S05]  /*e1c0*/  CALL.REL.NOINC `($__internal_1_$__cuda_sm70_shflsync_idx_p) ;  /* 0x0000210000007944 */ /* 0x01efea0003c00000 */
[----:B------:R-:W-:Y:S01]  /*e1d0*/  MOV R6, R29 ;  /* 0x0000001d00067202 */ /* 0x000fe20000000f00 */
[----:B------:R-:W-:Y:S05]  /*e1e0*/  BRA `(.L_x_32) ;  /* 0xffff24c000007947 */ /* 0x000fea000383ffff */
.L_x_41:
[----:B------:R-:W-:Y:S01]  /*e1f0*/  IMAD.MOV.U32 R30, RZ, RZ, R5 ;  /* 0x000000ffff1e7224 */ /* 0x000fe200078e0005 */
[----:B------:R-:W-:Y:S01]  /*e200*/  MOV R29, RZ ;  /* 0x000000ff001d7202 */ /* 0x000fe20000000f00 */
[----:B------:R-:W-:Y:S01]  /*e210*/  IMAD.MOV.U32 R3, RZ, RZ, 0x1c1f ;  /* 0x00001c1fff037424 */ /* 0x000fe200078e00ff */
[----:B------:R-:W-:Y:S02]  /*e220*/  MOV R2, 0xe240 ;  /* 0x0000e24000027802 */ /* 0x000fe40000000f00 */
[----:B-----5:R-:W-:Y:S05]  /*e230*/  CALL.REL.NOINC `($__internal_1_$__cuda_sm70_shflsync_idx_p) ;  /* 0x0000209000007944 */ /* 0x020fea0003c00000 */
[----:B------:R-:W-:Y:S01]  /*e240*/  MOV R4, R29 ;  /* 0x0000001d00047202 */ /* 0x000fe20000000f00 */
[----:B------:R-:W-:Y:S05]  /*e250*/  BRA `(.L_x_148) ;  /* 0xffff421000007947 */ /* 0x000fea000383ffff */
.L_x_42:
[----:B------:R-:W-:Y:S01]  /*e260*/  IMAD.MOV.U32 R30, RZ, RZ, R12 ;  /* 0x000000ffff1e7224 */ /* 0x000fe200078e000c */
[----:B------:R-:W-:Y:S01]  /*e270*/  MOV R29, RZ ;  /* 0x000000ff001d7202 */ /* 0x000fe20000000f00 */
[----:B------:R-:W-:Y:S01]  /*e280*/  IMAD.MOV.U32 R3, RZ, RZ, 0x1c1f ;  /* 0x00001c1fff037424 */ /* 0x000fe200078e00ff */
[----:B------:R-:W-:Y:S02]  /*e290*/  MOV R2, 0xe2b0 ;  /* 0x0000e2b000027802 */ /* 0x000fe40000000f00 */
[----:B-12--5:R-:W-:Y:S05]  /*e2a0*/  CALL.REL.NOINC `($__internal_1_$__cuda_sm70_shflsync_idx_p) ;  /* 0x0000202000007944 */ /* 0x026fea0003c00000 */
[----:B------:R-:W-:Y:S01]  /*e2b0*/  MOV R0, R29 ;  /* 0x0000001d00007202 */ /* 0x000fe20000000f00 */
[----:B------:R-:W-:Y:S05]  /*e2c0*/  BRA `(.L_x_149) ;  /* 0xffff41c000007947 */ /* 0x000fea000383ffff */
.L_x_45:
[----:B------:R-:W-:Y:S01]  /*e2d0*/  IMAD.MOV.U32 R30, RZ, RZ, R5 ;  /* 0x000000ffff1e7224 */ /* 0x000fe200078e0005 */
[----:B------:R-:W-:Y:S01]  /*e2e0*/  MOV R29, 0x1 ;  /* 0x00000001001d7802 */ /* 0x000fe20000000f00 */
[----:B--2---:R-:W-:Y:S01]  /*e2f0*/  IMAD.MOV.U32 R3, RZ, RZ, 0x1c1f ;  /* 0x00001c1fff037424 */ /* 0x004fe200078e00ff */
[----:B------:R-:W-:-:S02]  /*e300*/  MOV R2, 0xe320 ;  /* 0x0000e32000027802 */ /* 0x000fc40000000f00 */
[----:B-1--45:R-:W-:Y:S05]  /*e310*/  CALL.REL.NOINC `($__internal_1_$__cuda_sm70_shflsync_idx_p) ;  /* 0x00001fb000007944 */ /* 0x032fea0003c00000 */
[----:B------:R-:W-:Y:S01]  /*e320*/  IMAD.MOV.U32 R4, RZ, RZ, R29 ;  /* 0x000000ffff047224 */ /* 0x000fe200078e001d */
[----:B------:R-:W-:Y:S01]  /*e330*/  MOV R29, 0x1 ;  /* 0x00000001001d7802 */ /* 0x000fe20000000f00 */
[----:B------:R-:W-:Y:S01]  /*e340*/  IMAD.MOV.U32 R30, RZ, RZ, R12 ;  /* 0x000000ffff1e7224 */ /* 0x000fe200078e000c */
[----:B------:R-:W-:-:S02]  /*e350*/  MOV R3, 0x1c1f ;  /* 0x00001c1f00037802 */ /* 0x000fc40000000f00 */
[----:B------:R-:W-:Y:S02]  /*e360*/  MOV R2, 0xe380 ;  /* 0x0000e38000027802 */ /* 0x000fe40000000f00 */
[----:B------:R-:W-:Y:S05]  /*e370*/  CALL.REL.NOINC `($__internal_1_$__cuda_sm70_shflsync_idx_p) ;  /* 0x00001f5000007944 */ /* 0x000fea0003c00000 */
[----:B------:R-:W-:Y:S01]  /*e380*/  MOV R0, R29 ;  /* 0x0000001d00007202 */ /* 0x000fe20000000f00 */
[----:B------:R-:W-:Y:S05]  /*e390*/  BRA `(.L_x_150) ;  /* 0xffff42a000007947 */ /* 0x000fea000383ffff */
.L_x_48:
[----:B------:R-:W-:Y:S01]  /*e3a0*/  IMAD.MOV.U32 R30, RZ, RZ, R5 ;  /* 0x000000ffff1e7224 */ /* 0x000fe200078e0005 */
[----:B------:R-:W-:Y:S01]  /*e3b0*/  MOV R29, 0x2 ;  /* 0x00000002001d7802 */ /* 0x000fe20000000f00 */
[----:B--2---:R-:W-:Y:S01]  /*e3c0*/  IMAD.MOV.U32 R3, RZ, RZ, 0x1c1f ;  /* 0x00001c1fff037424 */ /* 0x004fe200078e00ff */
[----:B------:R-:W-:Y:S02]  /*e3d0*/  MOV R2, 0xe3f0 ;  /* 0x0000e3f000027802 */ /* 0x000fe40000000f00 */
[----:B-1-345:R-:W-:Y:S05]  /*e3e0*/  CALL.REL.NOINC `($__internal_1_$__cuda_sm70_shflsync_idx_p) ;  /* 0x00001ee000007944 */ /* 0x03afea0003c00000 */
[----:B------:R-:W-:Y:S01]  /*e3f0*/  MOV R4, R29 ;  /* 0x0000001d00047202 */ /* 0x000fe20000000f00 */
[----:B------:R-:W-:Y:S05]  /*e400*/  BRA `(.L_x_151) ;  /* 0xffff43b000007947 */ /* 0x000fea000383ffff */
.L_x_49:
[----:B------:R-:W-:Y:S01]  /*e410*/  IMAD.MOV.U32 R30, RZ, RZ, R12 ;  /* 0x000000ffff1e7224 */ /* 0x000fe200078e000c */
[----:B------:R-:W-:Y:S01]  /*e420*/  MOV R29, 0x2 ;  /* 0x00000002001d7802 */ /* 0x000fe20000000f00 */
[----:B--2---:R-:W-:Y:S01]  /*e430*/  IMAD.MOV.U32 R3, RZ, RZ, 0x1c1f ;  /* 0x00001c1fff037424 */ /* 0x004fe200078e00ff */
[----:B------:R-:W-:Y:S02]  /*e440*/  MOV R2, 0xe460 ;  /* 0x0000e46000027802 */ /* 0x000fe40000000f00 */
[----:B-1-345:R-:W-:Y:S05]  /*e450*/  CALL.REL.NOINC `($__internal_1_$__cuda_sm70_shflsync_idx_p) ;  /* 0x00001e7000007944 */ /* 0x03afea0003c00000 */
[----:B------:R-:W-:Y:S01]  /*e460*/  MOV R0, R29 ;  /* 0x0000001d00007202 */ /* 0x000fe20000000f00 */
[----:B------:R-:W-:Y:S05]  /*e470*/  BRA `(.L_x_152) ;  /* 0xffff436000007947 */ /* 0x000fea000383ffff */
.L_x_52:
[----:B------:R-:W-:Y:S01]  /*e480*/  IMAD.MOV.U32 R30, RZ, RZ, R5 ;  /* 0x000000ffff1e7224 */ /* 0x000fe200078e0005 */
[----:B------:R-:W-:Y:S01]  /*e490*/  MOV R29, 0x3 ;  /* 0x00000003001d7802 */ /* 0x000fe20000000f00 */
[----:B-1----:R-:W-:Y:S01]  /*e4a0*/  IMAD.MOV.U32 R3, RZ, RZ, 0x1c1f ;  /* 0x00001c1fff037424 */ /* 0x002fe200078e00ff */
[----:B------:R-:W-:-:S02]  /*e4b0*/  MOV R2, 0xe4d0 ;  /* 0x0000e4d000027802 */ /* 0x000fc40000000f00 */
[----:B--2345:R-:W-:Y:S05]  /*e4c0*/  CALL.REL.NOINC `($__internal_1_$__cuda_sm70_shflsync_idx_p) ;  /* 0x00001e0000007944 */ /* 0x03cfea0003c00000 */
        /* <DEDUP_REMOVED lines=8> */
.L_x_55:
[----:B------:R-:W-:Y:S01]  /*e550*/  IMAD.MOV.U32 R30, RZ, RZ, R16 ;  /* 0x000000ffff1e7224 */ /* 0x000fe200078e0010 */
[----:B------:R-:W-:Y:S01]  /*e560*/  MOV R29, 0x1 ;  /* 0x00000001001d7802 */ /* 0x000fe20000000f00 */
[----:B--2---:R-:W-:Y:S01]  /*e570*/  IMAD.MOV.U32 R3, RZ, RZ, 0x1c1f ;  /* 0x00001c1fff037424 */ /* 0x004fe200078e00ff */
[----:B------:R-:W-:Y:S02]  /*e580*/  MOV R2, 0xe5a0 ;  /* 0x0000e5a000027802 */ /* 0x000fe40000000f00 */
[----:B------:R-:W-:Y:S05]  /*e590*/  CALL.REL.NOINC `($__internal_1_$__cuda_sm70_shflsync_idx_p) ;  /* 0x00001d3000007944 */ /* 0x000fea0003c00000 */
[----:B------:R-:W-:Y:S01]  /*e5a0*/  IMAD.MOV.U32 R12, RZ, RZ, R29 ;  /* 0x000000ffff0c7224 */ /* 0x000fe200078e001d */
[----:B------:R-:W-:Y:S01]  /*e5b0*/  MOV R29, 0x1 ;  /* 0x00000001001d7802 */ /* 0x000fe20000000f00 */
[----:B------:R-:W-:Y:S01]  /*e5c0*/  IMAD.MOV.U32 R30, RZ, RZ, R17 ;  /* 0x000000ffff1e7224 */ /* 0x000fe200078e0011 */
[----:B------:R-:W-:Y:S02]  /*e5d0*/  MOV R3, 0x1c1f ;  /* 0x00001c1f00037802 */ /* 0x000fe40000000f00 */
[----:B------:R-:W-:Y:S02]  /*e5e0*/  MOV R2, 0xe600 ;  /* 0x0000e60000027802 */ /* 0x000fe40000000f00 */
[----:B------:R-:W-:Y:S05]  /*e5f0*/  CALL.REL.NOINC `($__internal_1_$__cuda_sm70_shflsync_idx_p) ;  /* 0x00001cd000007944 */ /* 0x000fea0003c00000 */
[----:B------:R-:W-:Y:S01]  /*e600*/  MOV R2, R29 ;  /* 0x0000001d00027202 */ /* 0x000fe20000000f00 */
[----:B------:R-:W-:Y:S05]  /*e610*/  BRA `(.L_x_154) ;  /* 0xffff4c9000007947 */ /* 0x000fea000383ffff */
.L_x_58:
[----:B------:R-:W-:Y:S01]  /*e620*/  IMAD.MOV.U32 R30, RZ, RZ, R5 ;  /* 0x000000ffff1e7224 */ /* 0x000fe200078e0005 */
[----:B------:R-:W-:Y:S01]  /*e630*/  MOV R29, RZ ;  /* 0x000000ff001d7202 */ /* 0x000fe20000000f00 */
[----:B------:R-:W-:Y:S01]  /*e640*/  IMAD.MOV.U32 R3, RZ, RZ, 0x1c1f ;  /* 0x00001c1fff037424 */ /* 0x000fe200078e00ff */
[----:B------:R-:W-:-:S02]  /*e650*/  MOV R2, 0xe670 ;  /* 0x0000e67000027802 */ /* 0x000fc40000000f00 */
[----:B------:R-:W-:Y:S05]  /*e660*/  CALL.REL.NOINC `($__internal_1_$__cuda_sm70_shflsync_idx_p) ;  /* 0x00001c6000007944 */ /* 0x000fea0003c00000 */
[----:B------:R-:W-:Y:S01]  /*e670*/  MOV R4, R29 ;  /* 0x0000001d00047202 */ /* 0x000fe20000000f00 */
[----:B------:R-:W-:Y:S05]  /*e680*/  BRA `(.L_x_155) ;  /* 0xffff5bb000007947 */ /* 0x000fea000383ffff */
.L_x_59:
[----:B------:R-:W-:Y:S01]  /*e690*/  IMAD.MOV.U32 R30, RZ, RZ, R10 ;  /* 0x000000ffff1e7224 */ /* 0x000fe200078e000a */
[----:B------:R-:W-:Y:S01]  /*e6a0*/  MOV R29, RZ ;  /* 0x000000ff001d7202 */ /* 0x000fe20000000f00 */
[----:B------:R-:W-:Y:S01]  /*e6b0*/  IMAD.MOV.U32 R3, RZ, RZ, 0x1c1f ;  /* 0x00001c1fff037424 */ /* 0x000fe200078e00ff */
[----:B------:R-:W-:-:S02]  /*e6c0*/  MOV R2, 0xe6e0 ;  /* 0x0000e6e000027802 */ /* 0x000fc40000000f00 */
[----:B-12---:R-:W-:Y:S05]  /*e6d0*/  CALL.REL.NOINC `($__internal_1_$__cuda_sm70_shflsync_idx_p) ;  /* 0x00001bf000007944 */ /* 0x006fea0003c00000 */
[----:B------:R-:W-:Y:S01]  /*e6e0*/  MOV R0, R29 ;  /* 0x0000001d00007202 */ /* 0x000fe20000000f00 */
[----:B------:R-:W-:Y:S05]  /*e6f0*/  BRA `(.L_x_156) ;  /* 0xffff5b6000007947 */ /* 0x000fea000383ffff */
.L_x_62:
[----:B------:R-:W-:Y:S01]  /*e700*/  IMAD.MOV.U32 R30, RZ, RZ, R5 ;  /* 0x000000ffff1e7224 */ /* 0x000fe200078e0005 */
[----:B------:R-:W-:Y:S01]  /*e710*/  MOV R29, 0x1 ;  /* 0x00000001001d7802 */ /* 0x000fe20000000f00 */
[----:B--2---:R-:W-:Y:S01]  /*e720*/  IMAD.MOV.U32 R3, RZ, RZ, 0x1c1f ;  /* 0x00001c1fff037424 */ /* 0x004fe200078e00ff */
[----:B------:R-:W-:-:S03]  /*e730*/  MOV R2, 0xe750 ;  /* 0x0000e75000027802 */ /* 0x000fc60000000f00 */
[----:B-1-34-:R-:W-:Y:S05]  /*e740*/  CALL.REL.NOINC `($__internal_1_$__cuda_sm70_shflsync_idx_p) ;  /* 0x00001b8000007944 */ /* 0x01afea0003c00000 */
        /* <DEDUP_REMOVED lines=8> */
.L_x_63:
[----:B------:R-:W-:Y:S01]  /*e7d0*/  IMAD.MOV.U32 R4, RZ, RZ, R0 ;  /* 0x000000ffff047224 */ /* 0x000fe200078e0000 */
[----:B------:R-:W-:Y:S02]  /*e7e0*/  MOV R3, 0x2 ;  /* 0x0000000200037802 */ /* 0x000fe40000000f00 */
[----:B------:R-:W-:Y:S02]  /*e7f0*/  MOV R2, 0xe810 ;  /* 0x0000e81000027802 */ /* 0x000fe40000000f00 */
[----:B------:R-:W-:Y:S05]  /*e800*/  CALL.REL.NOINC `($__internal_0_$__cuda_sm70_shflsync_bfly_p) ;  /* 0x00001a6000007944 */ /* 0x000fea0003c00000 */
[----:B------:R-:W-:Y:S01]  /*e810*/  MOV R2, R9 ;  /* 0x0000000900027202 */ /* 0x000fe20000000f00 */
[----:B------:R-:W-:Y:S05]  /*e820*/  BRA `(.L_x_158) ;  /* 0xffff637000007947 */ /* 0x000fea000383ffff */
.L_x_64:
[----:B------:R-:W-:Y:S02]  /*e830*/  MOV R3, 0x1 ;  /* 0x0000000100037802 */ /* 0x000fe40000000f00 */
[----:B------:R-:W-:Y:S02]  /*e840*/  MOV R2, 0xe860 ;  /* 0x0000e86000027802 */ /* 0x000fe40000000f00 */
[----:B-1----:R-:W-:Y:S05]  /*e850*/  CALL.REL.NOINC `($__internal_0_$__cuda_sm70_shflsync_bfly_p) ;  /* 0x00001a1000007944 */ /* 0x002fea0003c00000 */
[----:B------:R-:W-:Y:S01]  /*e860*/  FMNMX.FTZ R104, R4, R9, !PT ;  /* 0x0000000904687209 */ /* 0x000fe20007810000 */
[----:B------:R-:W-:Y:S01]  /*e870*/  IMAD.MOV.U32 R4, RZ, RZ, R5 ;  /* 0x000000ffff047224 */ /* 0x000fe200078e0005 */
[----:B------:R-:W-:Y:S01]  /*e880*/  MOV R2, 0xe8b0 ;  /* 0x0000e8b000027802 */ /* 0x000fe20000000f00 */
[----:B------:R-:W-:-:S02]  /*e890*/  IMAD.MOV.U32 R3, RZ, RZ, 0x2 ;  /* 0x00000002ff037424 */ /* 0x000fc400078e00ff */
[----:B------:R-:W-:Y:S05]  /*e8a0*/  CALL.REL.NOINC `($__internal_0_$__cuda_sm70_shflsync_bfly_p) ;  /* 0x000019c000007944 */ /* 0x000fea0003c00000 */
[----:B------:R-:W-:Y:S01]  /*e8b0*/  FMNMX.FTZ R5, R5, R9, !PT ;  /* 0x0000000905057209 */ /* 0x000fe20007810000 */
[----:B------:R-:W-:Y:S01]  /*e8c0*/  IMAD.MOV.U32 R3, RZ, RZ, 0x1 ;  /* 0x00000001ff037424 */ /* 0x000fe200078e00ff */
[----:B------:R-:W-:-:S03]  /*e8d0*/  MOV R2, 0xe900 ;  /* 0x0000e90000027802 */ /* 0x000fc60000000f00 */
[----:B------:R-:W-:Y:S02]  /*e8e0*/  IMAD.MOV.U32 R4, RZ, RZ, R5 ;  /* 0x000000ffff047224 */ /* 0x000fe400078e0005 */
[----:B------:R-:W-:Y:S05]  /*e8f0*/  CALL.REL.NOINC `($__internal_0_$__cuda_sm70_shflsync_bfly_p) ;  /* 0x0000197000007944 */ /* 0x000fea0003c00000 */
[----:B------:R-:W-:Y:S01]  /*e900*/  FMNMX.FTZ R103, R5, R9, !PT ;  /* 0x0000000905677209 */ /* 0x000fe20007810000 */
[----:B------:R-:W-:Y:S01]  /*e910*/  IMAD.MOV.U32 R4, RZ, RZ, R6 ;  /* 0x000000ffff047224 */ /* 0x000fe200078e0006 */
[----:B------:R-:W-:Y:S01]  /*e920*/  MOV R2, 0xe950 ;  /* 0x0000e95000027802 */ /* 0x000fe20000000f00 */
[----:B------:R-:W-:Y:S02]  /*e930*/  IMAD.MOV.U32 R3, RZ, RZ, 0x2 ;  /* 0x00000002ff037424 */ /* 0x000fe400078e00ff */
        /* <DEDUP_REMOVED lines=16> */
[----:B------:R-:W-:Y:S05]  /*ea40*/  BRA `(.L_x_159) ;  /* 0xffff624000007947 */ /* 0x000fea000383ffff */
.L_x_66:
[----:B------:R-:W-:Y:S01]  /*ea50*/  MOV R29, RZ ;  /* 0x000000ff001d7202 */ /* 0x000fe20000000f00 */
[----:B------:R-:W-:Y:S01]  /*ea60*/  IMAD.MOV.U32 R30, RZ, RZ, R10 ;  /* 0x000000ffff1e7224 */ /* 0x000fe200078e000a */
[----:B------:R-:W-:Y:S01]  /*ea70*/  MOV R2, 0xeaa0 ;  /* 0x0000eaa000027802 */ /* 0x000fe20000000f00 */
[----:B------:R-:W-:Y:S02]  /*ea80*/  IMAD.MOV.U32 R3, RZ, RZ, 0x1c1f ;  /* 0x00001c1fff037424 */ /* 0x000fe400078e00ff */
[----:B-1234-:R-:W-:Y:S05]  /*ea90*/  CALL.REL.NOINC `($__internal_1_$__cuda_sm70_shflsync_idx_p) ;  /* 0x0000183000007944 */ /* 0x01efea0003c00000 */
[----:B------:R-:W-:Y:S01]  /*eaa0*/  MOV R2, R29 ;  /* 0x0000001d00027202 */ /* 0x000fe20000000f00 */
[----:B------:R-:W-:-:S05]  /*eab0*/  BRA `(.L_x_160) ;  /* 0xffff74e000007947 */ /* 0x000fca000383ffff */
.L_x_69:
[----:B------:R-:W-:Y:S01]  /*eac0*/  MOV R29, 0x1 ;  /* 0x00000001001d7802 */ /* 0x000fe20000000f00 */
[----:B------:R-:W-:Y:S01]  /*ead0*/  IMAD.MOV.U32 R30, RZ, RZ, R10 ;  /* 0x000000ffff1e7224 */ /* 0x000fe200078e000a */
[----:B------:R-:W-:Y:S01]  /*eae0*/  MOV R2, 0xeb10 ;  /* 0x0000eb1000027802 */ /* 0x000fe20000000f00 */
[----:B------:R-:W-:Y:S02]  /*eaf0*/  IMAD.MOV.U32 R3, RZ, RZ, 0x1c1f ;  /* 0x00001c1fff037424 */ /* 0x000fe400078e00ff */
[----:B-12-4-:R-:W-:Y:S05]  /*eb00*/  CALL.REL.NOINC `($__internal_1_$__cuda_sm70_shflsync_idx_p) ;  /* 0x000017c000007944 */ /* 0x016fea0003c00000 */
[----:B------:R-:W-:Y:S01]  /*eb10*/  MOV R3, 0x1c1f ;  /* 0x00001c1f00037802 */ /* 0x000fe20000000f00 */
[----:B------:R-:W-:Y:S01]  /*eb20*/  IMAD.MOV.U32 R4, RZ, RZ, R29 ;  /* 0x000000ffff047224 */ /* 0x000fe200078e001d */
[----:B------:R-:W-:Y:S01]  /*eb30*/  MOV R29, 0x1 ;  /* 0x00000001001d7802 */ /* 0x000fe20000000f00 */
[----:B------:R-:W-:Y:S01]  /*eb40*/  IMAD.MOV.U32 R30, RZ, RZ, R11 ;  /* 0x000000ffff1e7224 */ /* 0x000fe200078e000b */
[----:B------:R-:W-:Y:S02]  /*eb50*/  MOV R2, 0xeb70 ;  /* 0x0000eb7000027802 */ /* 0x000fe40000000f00 */
[----:B------:R-:W-:Y:S05]  /*eb60*/  CALL.REL.NOINC `($__internal_1_$__cuda_sm70_shflsync_idx_p) ;  /* 0x0000176000007944 */ /* 0x000fea0003c00000 */
[----:B------:R-:W-:Y:S01]  /*eb70*/  MOV R2, R29 ;  /* 0x0000001d00027202 */ /* 0x000fe20000000f00 */
[----:B------:R-:W-:-:S05]  /*eb80*/  BRA `(.L_x_161) ;  /* 0xffff758000007947 */ /* 0x000fca000383ffff */
.L_x_72:
[----:B------:R-:W-:Y:S01]  /*eb90*/  MOV R29, RZ ;  /* 0x000000ff001d7202 */ /* 0x000fe20000000f00 */
[----:B------:R-:W-:Y:S01]  /*eba0*/  IMAD.MOV.U32 R30, RZ, RZ, R10 ;  /* 0x000000ffff1e7224 */ /* 0x000fe200078e000a */
[----:B------:R-:W-:Y:S01]  /*ebb0*/  MOV R2, 0xebe0 ;  /* 0x0000ebe000027802 */ /* 0x000fe20000000f00 */
[----:B------:R-:W-:Y:S02]  /*ebc0*/  IMAD.MOV.U32 R3, RZ, RZ, 0x1c1f ;  /* 0x00001c1fff037424 */ /* 0x000fe400078e00ff */
[----:B------:R-:W-:Y:S05]  /*ebd0*/  CALL.REL.NOINC `($__internal_1_$__cuda_sm70_shflsync_idx_p) ;  /* 0x000016f000007944 */ /* 0x000fea0003c00000 */
[----:B------:R-:W-:Y:S01]  /*ebe0*/  MOV R4, R29 ;  /* 0x0000001d00047202 */ /* 0x000fe20000000f00 */
[----:B------:R-:W-:-:S05]  /*ebf0*/  BRA `(.L_x_162) ;  /* 0xffff847000007947 */ /* 0x000fca000383ffff */
.L_x_73:
[----:B------:R-:W-:Y:S01]  /*ec00*/  MOV R29, RZ ;  /* 0x000000ff001d7202 */ /* 0x000fe20000000f00 */
[----:B------:R-:W-:Y:S01]  /*ec10*/  IMAD.MOV.U32 R30, RZ, RZ, R11 ;  /* 0x000000ffff1e7224 */ /* 0x000fe200078e000b */
[----:B------:R-:W-:Y:S01]  /*ec20*/  MOV R2, 0xec50 ;  /* 0x0000ec5000027802 */ /* 0x000fe20000000f00 */
[----:B------:R-:W-:Y:S02]  /*ec30*/  IMAD.MOV.U32 R3, RZ, RZ, 0x1c1f ;  /* 0x00001c1fff037424 */ /* 0x000fe400078e00ff */
[----:B-12---:R-:W-:Y:S05]  /*ec40*/  CALL.REL.NOINC `($__internal_1_$__cuda_sm70_shflsync_idx_p) ;  /* 0x0000168000007944 */ /* 0x006fea0003c00000 */
[----:B------:R-:W-:Y:S01]  /*ec50*/  MOV R2, R29 ;  /* 0x0000001d00027202 */ /* 0x000fe20000000f00 */
[----:B------:R-:W-:-:S05]  /*ec60*/  BRA `(.L_x_163) ;  /* 0xffff842000007947 */ /* 0x000fca000383ffff */
.L_x_74:
[----:B------:R-:W-:Y:S01]  /*ec70*/  MOV R29, 0x1 ;  /* 0x00000001001d7802 */ /* 0x000fe20000000f00 */
[----:B------:R-:W-:Y:S01]  /*ec80*/  IMAD.MOV.U32 R30, RZ, RZ, R10 ;  /* 0x000000ffff1e7224 */ /* 0x000fe200078e000a */
[----:B--2---:R-:W-:Y:S01]  /*ec90*/  MOV R2, 0xecc0 ;  /* 0x0000ecc000027802 */ /* 0x004fe20000000f00 */
[----:B------:R-:W-:Y:S02]  /*eca0*/  IMAD.MOV.U32 R3, RZ, RZ, 0x1c1f ;  /* 0x00001c1fff037424 */ /* 0x000fe400078e00ff */
[----:B-1-3--:R-:W-:Y:S05]  /*ecb0*/  CALL.REL.NOINC `($__internal_1_$__cuda_sm70_shflsync_idx_p) ;  /* 0x0000161000007944 */ /* 0x00afea0003c00000 */
        /* <DEDUP_REMOVED lines=8> */
.L_x_75:
[----:B------:R-:W-:Y:S02]  /*ed40*/  MOV R3, 0x2 ;  /* 0x0000000200037802 */ /* 0x000fe40000000f00 */
[----:B------:R-:W-:Y:S02]  /*ed50*/  MOV R2, 0xed70 ;  /* 0x0000ed7000027802 */ /* 0x000fe40000000f00 */
[----:B------:R-:W-:Y:S05]  /*ed60*/  CALL.REL.NOINC `($__internal_0_$__cuda_sm70_shflsync_bfly_p) ;  /* 0x0000150000007944 */ /* 0x000fea0003c00000 */
[----:B------:R-:W-:Y:S01]  /*ed70*/  MOV R2, R9 ;  /* 0x0000000900027202 */ /* 0x000fe20000000f00 */
[----:B------:R-:W-:-:S05]  /*ed80*/  BRA `(.L_x_165) ;  /* 0xffff886000007947 */ /* 0x000fca000383ffff */
.L_x_76:
[----:B------:R-:W-:Y:S01]  /*ed90*/  MOV R3, 0x1 ;  /* 0x0000000100037802 */ /* 0x000fe20000000f00 */
[----:B-1----:R-:W-:Y:S01]  /*eda0*/  IMAD.MOV.U32 R4, RZ, RZ, R6 ;  /* 0x000000ffff047224 */ /* 0x002fe200078e0006 */
[----:B------:R-:W-:Y:S02]  /*edb0*/  MOV R2, 0xedd0 ;  /* 0x0000edd000027802 */ /* 0x000fe40000000f00 */
[----:B------:R-:W-:Y:S05]  /*edc0*/  CALL.REL.NOINC `($__internal_0_$__cuda_sm70_shflsync_bfly_p) ;  /* 0x000014a000007944 */ /* 0x000fea0003c00000 */
[----:B------:R-:W-:Y:S01]  /*edd0*/  IMAD.MOV.U32 R4, RZ, RZ, R5 ;  /* 0x000000ffff047224 */ /* 0x000fe200078e0005 */
[----:B------:R-:W-:Y:S01]  /*ede0*/  FMNMX.FTZ R104, R6, R9, !PT ;  /* 0x0000000906687209 */ /* 0x000fe20007810000 */
[----:B------:R-:W-:Y:S01]  /*edf0*/  IMAD.MOV.U32 R3, RZ, RZ, 0x2 ;  /* 0x00000002ff037424 */ /* 0x000fe200078e00ff */
[----:B------:R-:W-:Y:S02]  /*ee00*/  MOV R2, 0xee20 ;  /* 0x0000ee2000027802 */ /* 0x000fe40000000f00 */
[----:B------:R-:W-:Y:S05]  /*ee10*/  CALL.REL.NOINC `($__internal_0_$__cuda_sm70_shflsync_bfly_p) ;  /* 0x0000145000007944 */ /* 0x000fea0003c00000 */
[----:B------:R-:W-:Y:S01]  /*ee20*/  FMNMX.FTZ R4, R5, R9, !PT ;  /* 0x0000000905047209 */ /* 0x000fe20007810000 */
[----:B------:R-:W-:Y:S01]  /*ee30*/  IMAD.MOV.U32 R3, RZ, RZ, 0x1 ;  /* 0x00000001ff037424 */ /* 0x000fe200078e00ff */
[----:B------:R-:W-:Y:S02]  /*ee40*/  MOV R2, 0xee60 ;  /* 0x0000ee6000027802 */ /* 0x000fe40000000f00 */
[----:B------:R-:W-:Y:S05]  /*ee50*/  CALL.REL.NOINC `($__internal_0_$__cuda_sm70_shflsync_bfly_p) ;  /* 0x0000141000007944 */ /* 0x000fea0003c00000 */
[----:B------:R-:W-:Y:S01]  /*ee60*/  IMAD.MOV.U32 R3, RZ, RZ, 0x2 ;  /* 0x00000002ff037424 */ /* 0x000fe200078e00ff */
[----:B------:R-:W-:Y:S01]  /*ee70*/  FMNMX.FTZ R103, R4, R9, !PT ;  /* 0x0000000904677209 */ /* 0x000fe20007810000 */
[----:B------:R-:W-:Y:S01]  /*ee80*/  IMAD.MOV.U32 R4, RZ, RZ, R7 ;  /* 0x000000ffff047224 */ /* 0x000fe200078e0007 */
        /* <DEDUP_REMOVED lines=15> */
[----:B------:R-:W-:Y:S01]  /*ef80*/  MOV R2, R9 ;  /* 0x0000000900027202 */ /* 0x000fe20000000f00 */
[----:B------:R-:W-:-:S05]  /*ef90*/  BRA `(.L_x_166) ;  /* 0xffff874000007947 */ /* 0x000fca000383ffff */
.L_x_78:
[----:B------:R-:W-:Y:S01]  /*efa0*/  IMAD.MOV.U32 R4, RZ, RZ, R212 ;  /* 0x000000ffff047224 */ /* 0x000fe200078e00d4 */
[----:B------:R-:W-:-:S02]  /*efb0*/  MOV R3, 0x2 ;  /* 0x0000000200037802 */ /* 0x000fc40000000f00 */
[----:B------:R-:W-:Y:S02]  /*efc0*/  MOV R2, 0xefe0 ;  /* 0x0000efe000027802 */ /* 0x000fe40000000f00 */
[----:B------:R-:W-:Y:S05]  /*efd0*/  CALL.REL.NOINC `($__internal_0_$__cuda_sm70_shflsync_bfly_p) ;  /* 0x0000129000007944 */ /* 0x000fea0003c00000 */
[----:B------:R-:W-:Y:S01]  /*efe0*/  FADD.FTZ R4, R212, R9 ;  /* 0x00000009d4047221 */ /* 0x000fe20000010000 */
[----:B------:R-:W-:Y:S02]  /*eff0*/  MOV R3, 0x1 ;  /* 0x0000000100037802 */ /* 0x000fe40000000f00 */
[----:B------:R-:W-:Y:S02]  /*f000*/  MOV R2, 0xf020 ;  /* 0x0000f02000027802 */ /* 0x000fe40000000f00 */
[----:B------:R-:W-:Y:S05]  /*f010*/  CALL.REL.NOINC `($__internal_0_$__cuda_sm70_shflsync_bfly_p) ;  /* 0x0000125000007944 */ /* 0x000fea0003c00000 */
[----:B------:R-:W-:Y:S01]  /*f020*/  FADD.FTZ R7, R4, R9 ;  /* 0x0000000904077221 */ /* 0x000fe20000010000 */
[----:B------:R-:W-:Y:S02]  /*f030*/  MOV R4, R214 ;  /* 0x000000d600047202 */ /* 0x000fe40000000f00 */
[----:B------:R-:W-:Y:S02]  /*f040*/  MOV R3, 0x2 ;  /* 0x0000000200037802 */ /* 0x000fe40000000f00 */
[----:B------:R-:W-:Y:S02]  /*f050*/  MOV R2, 0xf070 ;  /* 0x0000f07000027802 */ /* 0x000fe40000000f00 */
[----:B------:R-:W-:Y:S05]  /*f060*/  CALL.REL.NOINC `($__internal_0_$__cuda_sm70_shflsync_bfly_p) ;  /* 0x0000120000007944 */ /* 0x000fea0003c00000 */
[----:B------:R-:W-:Y:S01]  /*f070*/  FADD.FTZ R6, R214, R9 ;  /* 0x00000009d6067221 */ /* 0x000fe20000010000 */
[----:B------:R-:W-:Y:S02]  /*f080*/  MOV R3, 0x1 ;  /* 0x0000000100037802 */ /* 0x000fe40000000f00 */
[----:B------:R-:W-:-:S02]  /*f090*/  MOV R2, 0xf0c0 ;  /* 0x0000f0c000027802 */ /* 0x000fc40000000f00 */
[----:B------:R-:W-:Y:S02]  /*f0a0*/  MOV R4, R6 ;  /* 0x0000000600047202 */ /* 0x000fe40000000f00 */
        /* <DEDUP_REMOVED lines=8> */
[----:B------:R-:W-:Y:S02]  /*f130*/  MOV R2, 0xf160 ;  /* 0x0000f16000027802 */ /* 0x000fe40000000f00 */
[----:B------:R-:W-:-:S02]  /*f140*/  MOV R4, R5 ;  /* 0x0000000500047202 */ /* 0x000fc40000000f00 */
[----:B------:R-:W-:Y:S05]  /*f150*/  CALL.REL.NOINC `($__internal_0_$__cuda_sm70_shflsync_bfly_p) ;  /* 0x0000111000007944 */ /* 0x000fea0003c00000 */
[----:B------:R-:W-:Y:S01]  /*f160*/  FADD.FTZ R5, R5, R9 ;  /* 0x0000000905057221 */ /* 0x000fe20000010000 */
[----:B------:R-:W-:-:S02]  /*f170*/  MOV R4, R234 ;  /* 0x000000ea00047202 */ /* 0x000fc40000000f00 */
[----:B------:R-:W-:Y:S02]  /*f180*/  MOV R3, 0x2 ;  /* 0x0000000200037802 */ /* 0x000fe40000000f00 */
[----:B------:R-:W-:Y:S02]  /*f190*/  MOV R2, 0xf1b0 ;  /* 0x0000f1b000027802 */ /* 0x000fe40000000f00 */
[----:B------:R-:W-:Y:S05]  /*f1a0*/  CALL.REL.NOINC `($__internal_0_$__cuda_sm70_shflsync_bfly_p) ;  /* 0x000010c000007944 */ /* 0x000fea0003c00000 */
[----:B------:R-:W-:Y:S01]  /*f1b0*/  FADD.FTZ R4, R234, R9 ;  /* 0x00000009ea047221 */ /* 0x000fe20000010000 */
[----:B------:R-:W-:Y:S02]  /*f1c0*/  MOV R3, 0x1 ;  /* 0x0000000100037802 */ /* 0x000fe40000000f00 */
[----:B------:R-:W-:Y:S02]  /*f1d0*/  MOV R2, 0xf1f0 ;  /* 0x0000f1f000027802 */ /* 0x000fe40000000f00 */
[----:B------:R-:W-:Y:S05]  /*f1e0*/  CALL.REL.NOINC `($__internal_0_$__cuda_sm70_shflsync_bfly_p) ;  /* 0x0000108000007944 */ /* 0x000fea0003c00000 */
[----:B------:R-:W-:Y:S05]  /*f1f0*/  BRA `(.L_x_167) ;  /* 0xffff9d7000007947 */ /* 0x000fea000383ffff */
.L_x_85:
[----:B-1234-:R-:W-:Y:S01]  /*f200*/  IMAD.MOV.U32 R30, RZ, RZ, R10 ;  /* 0x000000ffff1e7224 */ /* 0x01efe200078e000a */
[----:B------:R-:W-:Y:S01]  /*f210*/  MOV R29, RZ ;  /* 0x000000ff001d7202 */ /* 0x000fe20000000f00 */
[----:B------:R-:W-:Y:S01]  /*f220*/  IMAD.MOV.U32 R3, RZ, RZ, 0x1c1f ;  /* 0x00001c1fff037424 */ /* 0x000fe200078e00ff */
[----:B------:R-:W-:Y:S02]  /*f230*/  MOV R2, 0xf250 ;  /* 0x0000f25000027802 */ /* 0x000fe40000000f00 */
[----:B------:R-:W-:Y:S05]  /*f240*/  CALL.REL.NOINC `($__internal_1_$__cuda_sm70_shflsync_idx_p) ;  /* 0x0000108000007944 */ /* 0x000fea0003c00000 */
[----:B------:R-:W-:Y:S01]  /*f250*/  MOV R5, R29 ;  /* 0x0000001d00057202 */ /* 0x000fe20000000f00 */
[----:B------:R-:W-:Y:S05]  /*f260*/  BRA `(.L_x_168) ;  /* 0xffffb6e000007947 */ /* 0x000fea000383ffff */
.L_x_86:
[----:B------:R-:W-:Y:S01]  /*f270*/  IMAD.MOV.U32 R30, RZ, RZ, R12 ;  /* 0x000000ffff1e7224 */ /* 0x000fe200078e000c */
[----:B------:R-:W-:Y:S01]  /*f280*/  MOV R29, RZ ;  /* 0x000000ff001d7202 */ /* 0x000fe20000000f00 */
[----:B------:R-:W-:Y:S01]  /*f290*/  IMAD.MOV.U32 R3, RZ, RZ, 0x1c1f ;  /* 0x00001c1fff037424 */ /* 0x000fe200078e00ff */
[----:B------:R-:W-:-:S02]  /*f2a0*/  MOV R2, 0xf2c0 ;  /* 0x0000f2c000027802 */ /* 0x000fc40000000f00 */
[----:B-12---:R-:W-:Y:S05]  /*f2b0*/  CALL.REL.NOINC `($__internal_1_$__cuda_sm70_shflsync_idx_p) ;  /* 0x0000101000007944 */ /* 0x006fea0003c00000 */
[----:B------:R-:W-:Y:S01]  /*f2c0*/  MOV R0, R29 ;  /* 0x0000001d00007202 */ /* 0x000fe20000000f00 */
[----:B------:R-:W-:Y:S05]  /*f2d0*/  BRA `(.L_x_169) ;  /* 0xffffb69000007947 */ /* 0x000fea000383ffff */
.L_x_89:
[----:B------:R-:W-:Y:S01]  /*f2e0*/  IMAD.MOV.U32 R30, RZ, RZ, R10 ;  /* 0x000000ffff1e7224 */ /* 0x000fe200078e000a */
[----:B------:R-:W-:Y:S01]  /*f2f0*/  MOV R29, 0x1 ;  /* 0x00000001001d7802 */ /* 0x000fe20000000f00 */
[----:B--2---:R-:W-:Y:S01]  /*f300*/  IMAD.MOV.U32 R3, RZ, RZ, 0x1c1f ;  /* 0x00001c1fff037424 */ /* 0x004fe200078e00ff */
[----:B------:R-:W-:-:S02]  /*f310*/  MOV R2, 0xf330 ;  /* 0x0000f33000027802 */ /* 0x000fc40000000f00 */
        /* <DEDUP_REMOVED lines=9> */
.L_x_92:
[----:B------:R-:W-:Y:S01]  /*f3b0*/  IMAD.MOV.U32 R30, RZ, RZ, R10 ;  /* 0x000000ffff1e7224 */ /* 0x000fe200078e000a */
[----:B------:R-:W-:Y:S01]  /*f3c0*/  MOV R29, 0x2 ;  /* 0x00000002001d7802 */ /* 0x000fe20000000f00 */
[----:B-1----:R-:W-:Y:S01]  /*f3d0*/  IMAD.MOV.U32 R3, RZ, RZ, 0x1c1f ;  /* 0x00001c1fff037424 */ /* 0x002fe200078e00ff */
[----:B------:R-:W-:Y:S02]  /*f3e0*/  MOV R2, 0xf400 ;  /* 0x0000f40000027802 */ /* 0x000fe40000000f00 */
[----:B--234-:R-:W-:Y:S05]  /*f3f0*/  CALL.REL.NOINC `($__internal_1_$__cuda_sm70_shflsync_idx_p) ;  /* 0x00000ed000007944 */ /* 0x01cfea0003c00000 */
[----:B------:R-:W-:Y:S01]  /*f400*/  MOV R5, R29 ;  /* 0x0000001d00057202 */ /* 0x000fe20000000f00 */
[----:B------:R-:W-:Y:S05]  /*f410*/  BRA `(.L_x_171) ;  /* 0xffffb83000007947 */ /* 0x000fea000383ffff */
.L_x_93:
[----:B------:R-:W-:Y:S01]  /*f420*/  IMAD.MOV.U32 R30, RZ, RZ, R12 ;  /* 0x000000ffff1e7224 */ /* 0x000fe200078e000c */
[----:B------:R-:W-:Y:S01]  /*f430*/  MOV R29, 0x2 ;  /* 0x00000002001d7802 */ /* 0x000fe20000000f00 */
[----:B------:R-:W-:Y:S01]  /*f440*/  IMAD.MOV.U32 R3, RZ, RZ, 0x1c1f ;  /* 0x00001c1fff037424 */ /* 0x000fe200078e00ff */
[----:B------:R-:W-:Y:S02]  /*f450*/  MOV R2, 0xf470 ;  /* 0x0000f47000027802 */ /* 0x000fe40000000f00 */
[----:B-1234-:R-:W-:Y:S05]  /*f460*/  CALL.REL.NOINC `($__internal_1_$__cuda_sm70_shflsync_idx_p) ;  /* 0x00000e6000007944 */ /* 0x01efea0003c00000 */
[----:B------:R-:W-:Y:S01]  /*f470*/  MOV R0, R29 ;  /* 0x0000001d00007202 */ /* 0x000fe20000000f00 */
[----:B------:R-:W-:Y:S05]  /*f480*/  BRA `(.L_x_172) ;  /* 0xffffb7e000007947 */ /* 0x000fea000383ffff */
.L_x_96:
[----:B------:R-:W-:Y:S01]  /*f490*/  IMAD.MOV.U32 R30, RZ, RZ, R10 ;  /* 0x000000ffff1e7224 */ /* 0x000fe200078e000a */
[----:B------:R-:W-:Y:S01]  /*f4a0*/  MOV R29, 0x3 ;  /* 0x00000003001d7802 */ /* 0x000fe20000000f00 */
[----:B-1----:R-:W-:Y:S01]  /*f4b0*/  IMAD.MOV.U32 R3, RZ, RZ, 0x1c1f ;  /* 0x00001c1fff037424 */ /* 0x002fe200078e00ff */
[----:B------:R-:W-:-:S02]  /*f4c0*/  MOV R2, 0xf4e0 ;  /* 0x0000f4e000027802 */ /* 0x000fc40000000f00 */
[----:B--234-:R-:W-:Y:S05]  /*f4d0*/  CALL.REL.NOINC `($__internal_1_$__cuda_sm70_shflsync_idx_p) ;  /* 0x00000df000007944 */ /* 0x01cfea0003c00000 */
        /* <DEDUP_REMOVED lines=8> */
.L_x_98:
[----:B------:R-:W-:Y:S01]  /*f560*/  IMAD.MOV.U32 R30, RZ, RZ, R5 ;  /* 0x000000ffff1e7224 */ /* 0x000fe200078e0005 */
[----:B------:R-:W-:Y:S01]  /*f570*/  MOV R29, RZ ;  /* 0x000000ff001d7202 */ /* 0x000fe20000000f00 */
[----:B------:R-:W-:Y:S01]  /*f580*/  IMAD.MOV.U32 R3, RZ, RZ, 0x1c1f ;  /* 0x00001c1fff037424 */ /* 0x000fe200078e00ff */
[----:B------:R-:W-:Y:S02]  /*f590*/  MOV R2, 0xf5b0 ;  /* 0x0000f5b000027802 */ /* 0x000fe40000000f00 */
[----:B------:R-:W-:Y:S05]  /*f5a0*/  CALL.REL.NOINC `($__internal_1_$__cuda_sm70_shflsync_idx_p) ;  /* 0x00000d2000007944 */ /* 0x000fea0003c00000 */
[----:B------:R-:W-:Y:S01]  /*f5b0*/  MOV R4, R29 ;  /* 0x0000001d00047202 */ /* 0x000fe20000000f00 */
[----:B------:R-:W-:Y:S05]  /*f5c0*/  BRA `(.L_x_174) ;  /* 0xffffbb6000007947 */ /* 0x000fea000383ffff */
.L_x_99:
[----:B------:R-:W-:Y:S01]  /*f5d0*/  IMAD.MOV.U32 R30, RZ, RZ, R12 ;  /* 0x000000ffff1e7224 */ /* 0x000fe200078e000c */
[----:B------:R-:W-:Y:S01]  /*f5e0*/  MOV R29, RZ ;  /* 0x000000ff001d7202 */ /* 0x000fe20000000f00 */
[----:B------:R-:W-:Y:S01]  /*f5f0*/  IMAD.MOV.U32 R3, RZ, RZ, 0x1c1f ;  /* 0x00001c1fff037424 */ /* 0x000fe200078e00ff */
[----:B------:R-:W-:Y:S02]  /*f600*/  MOV R2, 0xf620 ;  /* 0x0000f62000027802 */ /* 0x000fe40000000f00 */
[----:B-12---:R-:W-:Y:S05]  /*f610*/  CALL.REL.NOINC `($__internal_1_$__cuda_sm70_shflsync_idx_p) ;  /* 0x00000cb000007944 */ /* 0x006fea0003c00000 */
[----:B------:R-:W-:Y:S01]  /*f620*/  MOV R0, R29 ;  /* 0x0000001d00007202 */ /* 0x000fe20000000f00 */
[----:B------:R-:W-:Y:S05]  /*f630*/  BRA `(.L_x_175) ;  /* 0xffffbb1000007947 */ /* 0x000fea000383ffff */
.L_x_102:
        /* <DEDUP_REMOVED lines=13> */
.L_x_105:
[----:B------:R-:W-:Y:S01]  /*f710*/  IMAD.MOV.U32 R30, RZ, RZ, R5 ;  /* 0x000000ffff1e7224 */ /* 0x000fe200078e0005 */
[----:B------:R-:W-:Y:S01]  /*f720*/  MOV R29, 0x2 ;  /* 0x00000002001d7802 */ /* 0x000fe20000000f00 */
[----:B-1----:R-:W-:Y:S01]  /*f730*/  IMAD.MOV.U32 R3, RZ, RZ, 0x1c1f ;  /* 0x00001c1fff037424 */ /* 0x002fe200078e00ff */
[----:B------:R-:W-:Y:S02]  /*f740*/  MOV R2, 0xf760 ;  /* 0x0000f76000027802 */ /* 0x000fe40000000f00 */
[----:B--234-:R-:W-:Y:S05]  /*f750*/  CALL.REL.NOINC `($__internal_1_$__cuda_sm70_shflsync_idx_p) ;  /* 0x00000b7000007944 */ /* 0x01cfea0003c00000 */
[----:B------:R-:W-:Y:S01]  /*f760*/  MOV R4, R29 ;  /* 0x0000001d00047202 */ /* 0x000fe20000000f00 */
[----:B------:R-:W-:Y:S05]  /*f770*/  BRA `(.L_x_177) ;  /* 0xffffc38000007947 */ /* 0x000fea000383ffff */
.L_x_106:
[----:B------:R-:W-:Y:S01]  /*f780*/  IMAD.MOV.U32 R30, RZ, RZ, R12 ;  /* 0x000000ffff1e7224 */ /* 0x000fe200078e000c */
[----:B------:R-:W-:Y:S01]  /*f790*/  MOV R29, 0x2 ;  /* 0x00000002001d7802 */ /* 0x000fe20000000f00 */
[----:B------:R-:W-:Y:S01]  /*f7a0*/  IMAD.MOV.U32 R3, RZ, RZ, 0x1c1f ;  /* 0x00001c1fff037424 */ /* 0x000fe200078e00ff */
[----:B------:R-:W-:Y:S02]  /*f7b0*/  MOV R2, 0xf7d0 ;  /* 0x0000f7d000027802 */ /* 0x000fe40000000f00 */
[----:B-1234-:R-:W-:Y:S05]  /*f7c0*/  CALL.REL.NOINC `($__internal_1_$__cuda_sm70_shflsync_idx_p) ;  /* 0x00000b0000007944 */ /* 0x01efea0003c00000 */
[----:B------:R-:W-:Y:S01]  /*f7d0*/  MOV R0, R29 ;  /* 0x0000001d00007202 */ /* 0x000fe20000000f00 */
[----:B------:R-:W-:Y:S05]  /*f7e0*/  BRA `(.L_x_178) ;  /* 0xffffc33000007947 */ /* 0x000fea000383ffff */
.L_x_109:
        /* <DEDUP_REMOVED lines=13> */
.L_x_113:
[----:B------:R-:W-:Y:S01]  /*f8c0*/  IMAD.MOV.U32 R30, RZ, RZ, R5 ;  /* 0x000000ffff1e7224 */ /* 0x000fe200078e0005 */
[----:B------:R-:W-:Y:S01]  /*f8d0*/  MOV R29, RZ ;  /* 0x000000ff001d7202 */ /* 0x000fe20000000f00 */
[----:B------:R-:W-:Y:S01]  /*f8e0*/  IMAD.MOV.U32 R3, RZ, RZ, 0x1c1f ;  /* 0x00001c1fff037424 */ /* 0x000fe200078e00ff */
[----:B------:R-:W-:Y:S02]  /*f8f0*/  MOV R2, 0xf910 ;  /* 0x0000f91000027802 */ /* 0x000fe40000000f00 */
[----:B------:R-:W-:Y:S05]  /*f900*/  CALL.REL.NOINC `($__internal_1_$__cuda_sm70_shflsync_idx_p) ;  /* 0x000009c000007944 */ /* 0x000fea0003c00000 */
[----:B------:R-:W-:Y:S01]  /*f910*/  MOV R4, R29 ;  /* 0x0000001d00047202 */ /* 0x000fe20000000f00 */
[----:B------:R-:W-:Y:S05]  /*f920*/  BRA `(.L_x_180) ;  /* 0xffffd2e000007947 */ /* 0x000fea000383ffff */
.L_x_114:
[----:B------:R-:W-:Y:S01]  /*f930*/  IMAD.MOV.U32 R30, RZ, RZ, R12 ;  /* 0x000000ffff1e7224 */ /* 0x000fe200078e000c */
[----:B------:R-:W-:Y:S01]  /*f940*/  MOV R29, RZ ;  /* 0x000000ff001d7202 */ /* 0x000fe20000000f00 */
[----:B------:R-:W-:Y:S01]  /*f950*/  IMAD.MOV.U32 R3, RZ, RZ, 0x1c1f ;  /* 0x00001c1fff037424 */ /* 0x000fe200078e00ff */
[----:B------:R-:W-:Y:S02]  /*f960*/  MOV R2, 0xf980 ;  /* 0x0000f98000027802 */ /* 0x000fe40000000f00 */
[----:B-12---:R-:W-:Y:S05]  /*f970*/  CALL.REL.NOINC `($__internal_1_$__cuda_sm70_shflsync_idx_p) ;  /* 0x0000095000007944 */ /* 0x006fea0003c00000 */
[----:B------:R-:W-:Y:S01]  /*f980*/  MOV R0, R29 ;  /* 0x0000001d00007202 */ /* 0x000fe20000000f00 */
[----:B------:R-:W-:Y:S05]  /*f990*/  BRA `(.L_x_181) ;  /* 0xffffd29000007947 */ /* 0x000fea000383ffff */
.L_x_117:
        /* <DEDUP_REMOVED lines=13> */
.L_x_120:
[----:B------:R-:W-:Y:S01]  /*fa70*/  IMAD.MOV.U32 R30, RZ, RZ, R5 ;  /* 0x000000ffff1e7224 */ /* 0x000fe200078e0005 */
[----:B------:R-:W-:Y:S01]  /*fa80*/  MOV R29, 0x2 ;  /* 0x00000002001d7802 */ /* 0x000fe20000000f00 */
[----:B-1----:R-:W-:Y:S01]  /*fa90*/  IMAD.MOV.U32 R3, RZ, RZ, 0x1c1f ;  /* 0x00001c1fff037424 */ /* 0x002fe200078e00ff */
[----:B------:R-:W-:Y:S02]  /*faa0*/  MOV R2, 0xfac0 ;  /* 0x0000fac000027802 */ /* 0x000fe40000000f00 */
[----:B--234-:R-:W-:Y:S05]  /*fab0*/  CALL.REL.NOINC `($__internal_1_$__cuda_sm70_shflsync_idx_p) ;  /* 0x0000081000007944 */ /* 0x01cfea0003c00000 */
[----:B------:R-:W-:Y:S01]  /*fac0*/  MOV R4, R29 ;  /* 0x0000001d00047202 */ /* 0x000fe20000000f00 */
[----:B------:R-:W-:Y:S05]  /*fad0*/  BRA `(.L_x_183) ;  /* 0xffffd44000007947 */ /* 0x000fea000383ffff */
.L_x_121:
[----:B------:R-:W-:Y:S01]  /*fae0*/  IMAD.MOV.U32 R30, RZ, RZ, R12 ;  /* 0x000000ffff1e7224 */ /* 0x000fe200078e000c */
[----:B------:R-:W-:Y:S01]  /*faf0*/  MOV R29, 0x2 ;  /* 0x00000002001d7802 */ /* 0x000fe20000000f00 */
[----:B------:R-:W-:Y:S01]  /*fb00*/  IMAD.MOV.U32 R3, RZ, RZ, 0x1c1f ;  /* 0x00001c1fff037424 */ /* 0x000fe200078e00ff */
[----:B------:R-:W-:Y:S02]  /*fb10*/  MOV R2, 0xfb30 ;  /* 0x0000fb3000027802 */ /* 0x000fe40000000f00 */
[----:B-1234-:R-:W-:Y:S05]  /*fb20*/  CALL.REL.NOINC `($__internal_1_$__cuda_sm70_shflsync_idx_p) ;  /* 0x000007a000007944 */ /* 0x01efea0003c00000 */
[----:B------:R-:W-:Y:S01]  /*fb30*/  MOV R0, R29 ;  /* 0x0000001d00007202 */ /* 0x000fe20000000f00 */
[----:B------:R-:W-:Y:S05]  /*fb40*/  BRA `(.L_x_184) ;  /* 0xffffd3f000007947 */ /* 0x000fea000383ffff */
.L_x_124:
        /* <DEDUP_REMOVED lines=13> */
.L_x_126:
[----:B------:R-:W-:Y:S01]  /*fc20*/  IMAD.MOV.U32 R30, RZ, RZ, R28 ;  /* 0x000000ffff1e7224 */ /* 0x000fe200078e001c */
[----:B------:R-:W-:Y:S01]  /*fc30*/  MOV R29, RZ ;  /* 0x000000ff001d7202 */ /* 0x000fe20000000f00 */
[----:B------:R-:W-:Y:S01]  /*fc40*/  IMAD.MOV.U32 R3, RZ, RZ, 0x1f ;  /* 0x0000001fff037424 */ /* 0x000fe200078e00ff */
[----:B------:R-:W-:Y:S02]  /*fc50*/  MOV R2, 0xfc70 ;  /* 0x0000fc7000027802 */ /* 0x000fe40000000f00 */
[----:B------:R-:W-:Y:S05]  /*fc60*/  CALL.REL.NOINC `($__internal_1_$__cuda_sm70_shflsync_idx_p) ;  /* 0x0000066000007944 */ /* 0x000fea0003c00000 */
[----:B------:R-:W-:Y:S01]  /*fc70*/  MOV R9, R29 ;  /* 0x0000001d00097202 */ /* 0x000fe20000000f00 */
[----:B------:R-:W-:Y:S05]  /*fc80*/  BRA `(.L_x_186) ;  /* 0xffffd64000007947 */ /* 0x000fea000383ffff */
.L_x_127:
[----:B------:R-:W-:Y:S01]  /*fc90*/  IMAD.MOV.U32 R30, RZ, RZ, R28 ;  /* 0x000000ffff1e7224 */ /* 0x000fe200078e001c */
[----:B------:R-:W-:Y:S01]  /*fca0*/  MOV R29, 0x1 ;  /* 0x00000001001d7802 */ /* 0x000fe20000000f00 */
[----:B------:R-:W-:Y:S01]  /*fcb0*/  IMAD.MOV.U32 R3, RZ, RZ, 0x1f ;  /* 0x0000001fff037424 */ /* 0x000fe200078e00ff */
[----:B------:R-:W-:Y:S02]  /*fcc0*/  MOV R2, 0xfce0 ;  /* 0x0000fce000027802 */ /* 0x000fe40000000f00 */
[----:B-12---:R-:W-:Y:S05]  /*fcd0*/  CALL.REL.NOINC `($__internal_1_$__cuda_sm70_shflsync_idx_p) ;  /* 0x000005f000007944 */ /* 0x006fea0003c00000 */
[----:B------:R-:W-:Y:S01]  /*fce0*/  MOV R8, R29 ;  /* 0x0000001d00087202 */ /* 0x000fe20000000f00 */
[----:B------:R-:W-:Y:S05]  /*fcf0*/  BRA `(.L_x_187) ;  /* 0xffffd5f000007947 */ /* 0x000fea000383ffff */
.L_x_128:
[----:B------:R-:W-:Y:S02]  /*fd00*/  MOV R2, 0x1 ;  /* 0x0000000100027802 */ /* 0x000fe40000000f00 */
[----:B------:R-:W-:-:S02]  /*fd10*/  MOV R3, 0xfd30 ;  /* 0x0000fd3000037802 */ /* 0x000fc40000000f00 */
[----:B-1234-:R-:W-:Y:S05]  /*fd20*/  CALL.REL.NOINC `($__internal_2_$__cuda_sm70_shflsync_up_p) ;  /* 0x000005f000007944 */ /* 0x01efea0003c00000 */
[----:B------:R-:W-:Y:S05]  /*fd30*/  BRA `(.L_x_188) ;  /* 0xffffd6e000007947 */ /* 0x000fea000383ffff */
.L_x_129:
[----:B------:R-:W-:Y:S02]  /*fd40*/  MOV R2, 0x2 ;  /* 0x0000000200027802 */ /* 0x000fe40000000f00 */
[----:B------:R-:W-:-:S02]  /*fd50*/  MOV R3, 0xfd70 ;  /* 0x0000fd7000037802 */ /* 0x000fc40000000f00 */
[----:B--2-4-:R-:W-:Y:S05]  /*fd60*/  CALL.REL.NOINC `($__internal_2_$__cuda_sm70_shflsync_up_p) ;  /* 0x000005b000007944 */ /* 0x014fea0003c00000 */
        /* <DEDUP_REMOVED lines=24> */
.L_x_133:
[----:B------:R-:W-:Y:S02]  /*fef0*/  MOV R2, 0x1 ;  /* 0x0000000100027802 */ /* 0x000fe40000000f00 */
[----:B------:R-:W-:Y:S02]  /*ff00*/  MOV R3, 0xff20 ;  /* 0x0000ff2000037802 */ /* 0x000fe40000000f00 */
[----:B------:R-:W-:Y:S05]  /*ff10*/  CALL.REL.NOINC `($__internal_2_$__cuda_sm70_shflsync_up_p) ;  /* 0x0000040000007944 */ /* 0x000fea0003c00000 */
[----:B------:R-:W-:Y:S01]  /*ff20*/  MOV R2, R4 ;  /* 0x0000000400027202 */ /* 0x000fe20000000f00 */
[----:B------:R-:W-:Y:S05]  /*ff30*/  BRA `(.L_x_190) ;  /* 0xffffd74000007947 */ /* 0x000fea000383ffff */
.L_x_134:
        /* <DEDUP_REMOVED lines=27> */
.L_x_136:
[----:B------:R-:W-:Y:S02]  /*100f0*/  SEL R0, RZ, 0x1, P0 ;  /* 0x00000001ff007807 */ /* 0x000fe40000000000 */
[----:B------:R-:W-:Y:S02]  /*10100*/  MOV R2, 0x10120 ;  /* 0x0001012000027802 */ /* 0x000fe40000000f00 */
[----:B-1----:R-:W-:Y:S05]  /*10110*/  CALL.REL.NOINC `($__internal_3_$__cuda_sm70_votesync_ballot) ;  /* 0x0000027000007944 */ /* 0x002fea0003c00000 */
[----:B------:R-:W-:Y:S05]  /*10120*/  BRA `(.L_x_192) ;  /* 0xffffd6e000007947 */ /* 0x000fea000383ffff */
.L_x_137:
[----:B------:R-:W-:Y:S01]  /*10130*/  IMAD.MOV.U32 R30, RZ, RZ, R6 ;  /* 0x000000ffff1e7224 */ /* 0x000fe200078e0006 */
[----:B---3--:R-:W-:Y:S01]  /*10140*/  MOV R29, R11 ;  /* 0x0000000b001d7202 */ /* 0x008fe20000000f00 */
[----:B------:R-:W-:Y:S01]  /*10150*/  IMAD.MOV.U32 R3, RZ, RZ, 0x1f ;  /* 0x0000001fff037424 */ /* 0x000fe200078e00ff */
[----:B------:R-:W-:Y:S02]  /*10160*/  MOV R2, 0x10180 ;  /* 0x0001018000027802 */ /* 0x000fe40000000f00 */
[----:B-12---:R-:W-:Y:S05]  /*10170*/  CALL.REL.NOINC `($__internal_1_$__cuda_sm70_shflsync_idx_p) ;  /* 0x0000015000007944 */ /* 0x006fea0003c00000 */
[----:B------:R-:W-:Y:S01]  /*10180*/  IMAD.MOV.U32 R8, RZ, RZ, R29 ;  /* 0x000000ffff087224 */ /* 0x000fe200078e001d */
[----:B------:R-:W-:Y:S01]  /*10190*/  MOV R29, R11 ;  /* 0x0000000b001d7202 */ /* 0x000fe20000000f00 */
[----:B------:R-:W-:Y:S01]  /*101a0*/  IMAD.MOV.U32 R30, RZ, RZ, R7 ;  /* 0x000000ffff1e7224 */ /* 0x000fe200078e0007 */
[----:B------:R-:W-:Y:S02]  /*101b0*/  MOV R3, 0x1f ;  /* 0x0000001f00037802 */ /* 0x000fe40000000f00 */
[----:B------:R-:W-:-:S02]  /*101c0*/  MOV R2, 0x101e0 ;  /* 0x000101e000027802 */ /* 0x000fc40000000f00 */
[----:B------:R-:W-:Y:S05]  /*101d0*/  CALL.REL.NOINC `($__internal_1_$__cuda_sm70_shflsync_idx_p) ;  /* 0x000000f000007944 */ /* 0x000fea0003c00000 */
[----:B------:R-:W-:Y:S01]  /*101e0*/  MOV R7, R29 ;  /* 0x0000001d00077202 */ /* 0x000fe20000000f00 */
[----:B------:R-:W-:Y:S05]  /*101f0*/  BRA `(.L_x_193) ;  /* 0xffffd65000007947 */ /* 0x000fea000383ffff */
.L_x_140:
[----:B------:R-:W-:Y:S01]  /*10200*/  IMAD.MOV.U32 R30, RZ, RZ, R4 ;  /* 0x000000ffff1e7224 */ /* 0x000fe200078e0004 */
[----:B------:R-:W-:Y:S01]  /*10210*/  MOV R29, R0 ;  /* 0x00000000001d7202 */ /* 0x000fe20000000f00 */
[----:B------:R-:W-:Y:S01]  /*10220*/  IMAD.MOV.U32 R3, RZ, RZ, 0x1f ;  /* 0x0000001fff037424 */ /* 0x000fe200078e00ff */
[----:B------:R-:W-:-:S02]  /*10230*/  MOV R2, 0x10250 ;  /* 0x0001025000027802 */ /* 0x000fc40000000f00 */
[----:B-1-34-:R-:W-:Y:S05]  /*10240*/  CALL.REL.NOINC `($__internal_1_$__cuda_sm70_shflsync_idx_p) ;  /* 0x0000008000007944 */ /* 0x01afea0003c00000 */
[----:B------:R-:W-:Y:S01]  /*10250*/  MOV R12, R29 ;  /* 0x0000001d000c7202 */ /* 0x000fe20000000f00 */
[----:B------:R-:W-:Y:S05]  /*10260*/  BRA `(.L_x_139) ;  /* 0xffffd64000007947 */ /* 0x000fea000383ffff */
        .weak           $__internal_0_$__cuda_sm70_shflsync_bfly_p
        .type           $__internal_0_$__cuda_sm70_shflsync_bfly_p,@function
        .size           $__internal_0_$__cuda_sm70_shflsync_bfly_p,($__internal_1_$__cuda_sm70_shflsync_idx_p - $__internal_0_$__cuda_sm70_shflsync_bfly_p)
$__internal_0_$__cuda_sm70_shflsync_bfly_p:
[----:B------:R-:W-:Y:S02]  /*10270*/  MOV R9, 0x1f ;  /* 0x0000001f00097802 */ /* 0x000fe40000000f00 */
[----:B------:R-:W-:-:S04]  /*10280*/  MOV R36, 0xffffffff ;  /* 0xffffffff00247802 */ /* 0x000fc80000000f00 */
[----:B------:R-:W-:Y:S04]  /*10290*/  WARPSYNC R36 ;  /* 0x0000002400007348 */ /* 0x000fe80003800000 */
[----:B------:R1:W2:Y:S02]  /*102a0*/  SHFL.BFLY PT, R9, R4, R3, R9 ;  /* 0x0c00000304097389 */ /* 0x0002a400000e0009 */
[----:B-1----:R-:W-:-:S04]  /*102b0*/  MOV R3, 0x0 ;  /* 0x0000000000037802 */ /* 0x002fc80000000f00 */
[----:B--2---:R-:W-:Y:S05]  /*102c0*/  RET.REL.NODEC R2 `(_ZN7cutlass13device_kernelIN5flash19enable_sm80_to_sm89INS1_16FlashAttnFwdSm80INS1_25CollectiveMainloopFwdSm80ILi4ELi1ELb0EN4cute5tupleIJNS5_1CILi128EEENS7_ILi48EEENS7_ILi96EEEEEELi96ENS_10bfloat16_tEfNS_4arch4Sm80ELb0ELb0ELb1ELb1ELb1ELb0ELb1ELb1EEENS1_21CollectiveEpilogueFwdINS6_IJS8_SA_S9_EEENS6_IJNS7_ILi1EEESI_SI_EEESC_SE_Li128ELb1ELb1ELb1ELb0EEENS1_36VarlenDynamicPersistentTileSchedulerILi128ELi48ELi128ELi128ELb1ELb1ELb0ELb0ELb1ELb1EEEEEEEEEvNT_6ParamsE) ;  /* 0xfffefd3002007950 */ /* 0x004fea0003c3ffff */
        .weak           $__internal_1_$__cuda_sm70_shflsync_idx_p
        .type           $__internal_1_$__cuda_sm70_shflsync_idx_p,@function
        .size           $__internal_1_$__cuda_sm70_shflsync_idx_p,($__internal_2_$__cuda_sm70_shflsync_up_p - $__internal_1_$__cuda_sm70_shflsync_idx_p)
$__internal_1_$__cuda_sm70_shflsync_idx_p:
[----:B------:R-:W-:-:S04]  /*102d0*/  MOV R31, 0xffffffff ;  /* 0xffffffff001f7802 */ /* 0x000fc80000000f00 */
[----:B------:R-:W-:Y:S04]  /*102e0*/  WARPSYNC R31 ;  /* 0x0000001f00007348 */ /* 0x000fe80003800000 */
[----:B------:R1:W2:Y:S02]  /*102f0*/  SHFL.IDX PT, R29, R30, R29, R3 ;  /* 0x0000001d1e1d7389 */ /* 0x0002a400000e0003 */
[----:B-1----:R-:W-:-:S04]  /*10300*/  MOV R3, 0x0 ;  /* 0x0000000000037802 */ /* 0x002fc80000000f00 */
[----:B--2---:R-:W-:Y:S05]  /*10310*/  RET.REL.NODEC R2 `(_ZN7cutlass13device_kernelIN5flash19enable_sm80_to_sm89INS1_16FlashAttnFwdSm80INS1_25CollectiveMainloopFwdSm80ILi4ELi1ELb0EN4cute5tupleIJNS5_1CILi128EEENS7_ILi48EEENS7_ILi96EEEEEELi96ENS_10bfloat16_tEfNS_4arch4Sm80ELb0ELb0ELb1ELb1ELb1ELb0ELb1ELb1EEENS1_21CollectiveEpilogueFwdINS6_IJS8_SA_S9_EEENS6_IJNS7_ILi1EEESI_SI_EEESC_SE_Li128ELb1ELb1ELb1ELb0EEENS1_36VarlenDynamicPersistentTileSchedulerILi128ELi48ELi128ELi128ELb1ELb1ELb0ELb0ELb1ELb1EEEEEEEEEvNT_6ParamsE) ;  /* 0xfffefce002007950 */ /* 0x004fea0003c3ffff */
        .weak           $__internal_2_$__cuda_sm70_shflsync_up_p
        .type           $__internal_2_$__cuda_sm70_shflsync_up_p,@function
        .size           $__internal_2_$__cuda_sm70_shflsync_up_p,($__internal_3_$__cuda_sm70_votesync_ballot - $__internal_2_$__cuda_sm70_shflsync_up_p)
$__internal_2_$__cuda_sm70_shflsync_up_p:
[----:B------:R-:W-:Y:S02]  /*10320*/  IMAD.MOV.U32 R4, RZ, RZ, RZ ;  /* 0x000000ffff047224 */ /* 0x000fe400078e00ff */
[----:B------:R-:W-:-:S04]  /*10330*/  IMAD.MOV.U32 R10, RZ, RZ, -0x1 ;  /* 0xffffffffff0a7424 */ /* 0x000fc800078e00ff */
[----:B------:R-:W-:Y:S04]  /*10340*/  WARPSYNC R10 ;  /* 0x0000000a00007348 */ /* 0x000fe80003800000 */
[----:B------:R1:W2:Y:S02]  /*10350*/  SHFL.UP PT, R4, R0, R2, R4 ;  /* 0x0400000200047389 */ /* 0x0002a400000e0004 */
[----:B-1----:R-:W-:Y:S02]  /*10360*/  MOV R2, R3 ;  /* 0x0000000300027202 */ /* 0x002fe40000000f00 */
[----:B------:R-:W-:-:S04]  /*10370*/  MOV R3, 0x0 ;  /* 0x0000000000037802 */ /* 0x000fc80000000f00 */
[----:B--2---:R-:W-:Y:S05]  /*10380*/  RET.REL.NODEC R2 `(_ZN7cutlass13device_kernelIN5flash19enable_sm80_to_sm89INS1_16FlashAttnFwdSm80INS1_25CollectiveMainloopFwdSm80ILi4ELi1ELb0EN4cute5tupleIJNS5_1CILi128EEENS7_ILi48EEENS7_ILi96EEEEEELi96ENS_10bfloat16_tEfNS_4arch4Sm80ELb0ELb0ELb1ELb1ELb1ELb0ELb1ELb1EEENS1_21CollectiveEpilogueFwdINS6_IJS8_SA_S9_EEENS6_IJNS7_ILi1EEESI_SI_EEESC_SE_Li128ELb1ELb1ELb1ELb0EEENS1_36VarlenDynamicPersistentTileSchedulerILi128ELi48ELi128ELi128ELb1ELb1ELb0ELb0ELb1ELb1EEEEEEEEEvNT_6ParamsE) ;  /* 0xfffefc7002007950 */ /* 0x004fea0003c3ffff */
        .weak           $__internal_3_$__cuda_sm70_votesync_ballot
        .type           $__internal_3_$__cuda_sm70_votesync_ballot,@function
        .size           $__internal_3_$__cuda_sm70_votesync_ballot,(.L_x_3629 - $__internal_3_$__cuda_sm70_votesync_ballot)
$__internal_3_$__cuda_sm70_votesync_ballot:
[----:B------:R-:W-:Y:S01]  /*10390*/  ISETP.NE.U32.AND P0, PT, R0, 0x1, PT ;  /* 0x000000010000780c */ /* 0x000fe20003f05070 */
[----:B------:R-:W-:-:S04]  /*103a0*/  IMAD.MOV.U32 R3, RZ, RZ, -0x1 ;  /* 0xffffffffff037424 */ /* 0x000fc800078e00ff */
[----:B------:R-:W-:Y:S08]  /*103b0*/  WARPSYNC R3 ;  /* 0x0000000300007348 */ /* 0x000ff00003800000 */
[----:B------:R-:W-:-:S04]  /*103c0*/  VOTE.ANY R0, PT, !P0 ;  /* 0x0000000000007806 */ /* 0x000fc800040e0100 */
[----:B------:R-:W-:Y:S01]  /*103d0*/  LOP3.LUT R0, R0, R3, RZ, 0xc0, !PT ;  /* 0x0000000300007212 */ /* 0x000fe200078ec0ff */
[----:B------:R-:W-:-:S04]  /*103e0*/  IMAD.MOV.U32 R3, RZ, RZ, 0x0 ;  /* 0x00000000ff037424 */ /* 0x000fc800078e00ff */
[----:B------:R-:W-:Y:S05]  /*103f0*/  RET.REL.NODEC R2 `(_ZN7cutlass13device_kernelIN5flash19enable_sm80_to_sm89INS1_16FlashAttnFwdSm80INS1_25CollectiveMainloopFwdSm80ILi4ELi1ELb0EN4cute5tupleIJNS5_1CILi128EEENS7_ILi48EEENS7_ILi96EEEEEELi96ENS_10bfloat16_tEfNS_4arch4Sm80ELb0ELb0ELb1ELb1ELb1ELb0ELb1ELb1EEENS1_21CollectiveEpilogueFwdINS6_IJS8_SA_S9_EEENS6_IJNS7_ILi1EEESI_SI_EEESC_SE_Li128ELb1ELb1ELb1ELb0EEENS1_36VarlenDynamicPersistentTileSchedulerILi128ELi48ELi128ELi128ELb1ELb1ELb0ELb0ELb1ELb1EEEEEEEEEvNT_6ParamsE) ;  /* 0xfffefc0002007950 */ /* 0x000fea0003c3ffff */
.L_x_194:
        /* <DEDUP_REMOVED lines=16> */
.L_x_3629:


//--------------------- .text._ZN7cutlass13device_kernelIN5flash19enable_sm80_to_sm89INS1_16FlashAttnFwdSm80INS1_25CollectiveMainloopFwdSm80ILi4ELi1ELb0EN4cute5tupleIJNS5_1CILi128EEENS7_ILi48EEENS7_ILi96EEEEEELi96ENS_10bfloat16_tEfNS_4arch4Sm80ELb0ELb0ELb1ELb1ELb1ELb1ELb1ELb1EEENS1_21CollectiveEpilogueFwdINS6_IJS8_SA_S9_EEENS6_IJNS7_ILi1EEESI_SI_EEESC_SE_Li128ELb1ELb1ELb1ELb0EEENS1_36VarlenDynamicPersistentTileSchedulerILi128ELi48ELi128ELi128ELb1ELb1ELb0ELb0ELb1ELb1EEEEEEEEEvNT_6ParamsE --------------------------
	.section	.text._ZN7cutlass13device_kernelIN5flash19enable_sm80_to_sm89INS1_16FlashAttnFwdSm80INS1_25CollectiveMainloopFwdSm80ILi4ELi1ELb0EN4cute5tupleIJNS5_1CILi128EEENS7_ILi48EEENS7_ILi96EEEEEELi96ENS_10bfloat16_tEfNS_4arch4Sm80ELb0ELb0ELb1ELb1ELb1ELb1ELb1ELb1EEENS1_21CollectiveEpilogueFwdINS6_IJS8_SA_S9_EEENS6_IJNS7_ILi1EEESI_SI_EEESC_SE_Li128ELb1ELb1ELb1ELb0EEENS1_36VarlenDynamicPersistentTileSchedulerILi128ELi48ELi128ELi128ELb1ELb1ELb0ELb0ELb1ELb1EEEEEEEEEvNT_6ParamsE,"ax",@progbits
	.sectioninfo	@"SHI_REGISTERS=255"
	.align	128
.text._ZN7cutlass13device_kernelIN5flash19enable_sm80_to_sm89INS1_16FlashAttnFwdSm80INS1_25CollectiveMainloopFwdSm80ILi4ELi1ELb0EN4cute5tupleIJNS5_1CILi128EEENS7_ILi48EEENS7_ILi96EEEEEELi96ENS_10bfloat16_tEfNS_4arch4Sm80ELb0ELb0ELb1ELb1ELb1ELb1ELb1ELb1EEENS1_21CollectiveEpilogueFwdINS6_IJS8_SA_S9_EEENS6_IJNS7_ILi1EEESI_SI_EEESC_SE_Li128ELb1ELb1ELb1ELb0EEENS1_36VarlenDynamicPersistentTileSchedulerILi128ELi48ELi128ELi128ELb1ELb1ELb0ELb0ELb1ELb1EEEEEEEEEvNT_6ParamsE:
        .type           _ZN7cutlass13device_kernelIN5flash19enable_sm80_to_sm89INS1_16FlashAttnFwdSm80INS1_25CollectiveMainloopFwdSm80ILi4ELi1ELb0EN4cute5tupleIJNS5_1CILi128EEENS7_ILi48EEENS7_ILi96EEEEEELi96ENS_10bfloat16_tEfNS_4arch4Sm80ELb0ELb0ELb1ELb1ELb1ELb1ELb1ELb1EEENS1_21CollectiveEpilogueFwdINS6_IJS8_SA_S9_EEENS6_IJNS7_ILi1EEESI_SI_EEESC_SE_Li128ELb1ELb1ELb1ELb0EEENS1_36VarlenDynamicPersistentTileSchedulerILi128ELi48ELi128ELi128ELb1ELb1ELb0ELb0ELb1ELb1EEEEEEEEEvNT_6ParamsE,@function
        .size           _ZN7cutlass13device_kernelIN5flash19enable_sm80_to_sm89INS1_16FlashAttnFwdSm80INS1_25CollectiveMainloopFwdSm80ILi4ELi1ELb0EN4cute5tupleIJNS5_1CILi128EEENS7_ILi48EEENS7_ILi96EEEEEELi96ENS_10bfloat16_tEfNS_4arch4Sm80ELb0ELb0ELb1ELb1ELb1ELb1ELb1ELb1EEENS1_21CollectiveEpilogueFwdINS6_IJS8_SA_S9_EEENS6_IJNS7_ILi1EEESI_SI_EEESC_SE_Li128ELb1ELb1ELb1ELb0EEENS1_36VarlenDynamicPersistentTileSchedulerILi128ELi48ELi128ELi128ELb1ELb1ELb0ELb0ELb1ELb1EEEEEEEEEvNT_6ParamsE,(.L_x_3634 - _ZN7cutlass13device_kernelIN5flash19enable_sm80_to_sm89INS1_16FlashAttnFwdSm80INS1_25CollectiveMainloopFwdSm80ILi4ELi1ELb0EN4cute5tupleIJNS5_1CILi128EEENS7_ILi48EEENS7_ILi96EEEEEELi96ENS_10bfloat16_tEfNS_4arch4Sm80ELb0ELb0ELb1ELb1ELb1ELb1ELb1ELb1EEENS1_21CollectiveEpilogueFwdINS6_IJS8_SA_S9_EEENS6_IJNS7_ILi1EEESI_SI_EEESC_SE_Li128ELb1ELb1ELb1ELb0EEENS1_36VarlenDynamicPersistentTileSchedulerILi128ELi48ELi128ELi128ELb1ELb1ELb0ELb0ELb1ELb1EEEEEEEEEvNT_6ParamsE)
        .other          _ZN7cutlass13device_kernelIN5flash19enable_sm80_to_sm89INS1_16FlashAttnFwdSm80INS1_25CollectiveMainloopFwdSm80ILi4ELi1ELb0EN4cute5tupleIJNS5_1CILi128EEENS7_ILi48EEENS7_ILi96EEEEEELi96ENS_10bfloat16_tEfNS_4arch4Sm80ELb0ELb0ELb1ELb1ELb1ELb1ELb1ELb1EEENS1_21CollectiveEpilogueFwdINS6_IJS8_SA_S9_EEENS6_IJNS7_ILi1EEESI_SI_EEESC_SE_Li128ELb1ELb1ELb1ELb0EEENS1_36VarlenDynamicPersistentTileSchedulerILi128ELi48ELi128ELi128ELb1ELb1ELb0ELb0ELb1ELb1EEEEEEEEEvNT_6ParamsE,@"STO_CUDA_ENTRY STV_DEFAULT"
_ZN7cutlass13device_kernelIN5flash19enable_sm80_to_sm89INS1_16FlashAttnFwdSm80INS1_25CollectiveMainloopFwdSm80ILi4ELi1ELb0EN4cute5tupleIJNS5_1CILi128EEENS7_ILi48EEENS7_ILi96EEEEEELi96ENS_10bfloat16_tEfNS_4arch4Sm80ELb0ELb0ELb1ELb1ELb1ELb1ELb1ELb1EEENS1_21CollectiveEpilogueFwdINS6_IJS8_SA_S9_EEENS6_IJNS7_ILi1EEESI_SI_EEESC_SE_Li128ELb1ELb1ELb1ELb0EEENS1_36VarlenDynamicPersistentTileSchedulerILi128ELi48ELi128ELi128ELb1ELb1ELb0ELb0ELb1ELb1EEEEEEEEEvNT_6ParamsE:
        /* <DEDUP_REMOVED lines=10> */
[----:B-1----:R1:W-:Y:S04]  /*00a0*/  @P0 STL.64 [R1+0x50], R4 ;  /* 0x0000500401000387 */ /* 0x0023e80000100a00 */
        /* <DEDUP_REMOVED lines=43> */
.L_x_200:
        /* <DEDUP_REMOVED lines=17> */
.L_x_386:
        /* <DEDUP_REMOVED lines=16> */
.L_x_387:
[----:B--2---:R-:W-:-:S05]  /*0570*/  IMAD R0, R0, c[0x0][0x538], RZ ;  /* 0x00014e0000007a24 */ /* 0x004fca00078e02ff */
[----:B------:R-:W-:-:S04]  /*0580*/  IADD3 R6, R0, R6, RZ ;  /* 0x0000000600067210 */ /* 0x000fc80007ffe0ff */
[----:B------:R-:W-:-:S13]  /*0590*/  ISETP.GT.AND P0, PT, R6, UR4, PT ;  /* 0x0000000406007c0c */ /* 0x000fda000bf04270 */
[----:B-1----:R-:W-:Y:S05]  /*05a0*/  @!P0 BRA `(.L_x_200) ;  /* 0xfffffdb000008947 */ /* 0x002fea000383ffff */
.L_x_196:
[----:B------:R-:W-:-:S05]  /*05b0*/  IADD3 R12, -R0, R6, RZ ;  /* 0x00000006000c7210 */ /* 0x000fca0007ffe1ff */
[----:B------:R-:W-:-:S05]  /*05c0*/  IMAD R0, R4, c[0x0][0x538], R12 ;  /* 0x00014e0004007a24 */ /* 0x000fca00078e020c */
[----:B------:R-:W-:Y:S01]  /*05d0*/  ISETP.GT.AND P0, PT, R0, UR4, PT ;  /* 0x0000000400007c0c */ /* 0x000fe2000bf04270 */
[----:B------:R-:W-:-:S12]  /*05e0*/  BRA.DIV ~URZ, `(.L_x_201) ;  /* 0x000192427f007947 */ /* 0x000fd8000b800000 */
[----:B------:R-:W-:-:S04]  /*05f0*/  VOTE.ANY R5, PT, !P0 ;  /* 0x0000000000057806 */ /* 0x000fc800040e0100 */
.L_x_388:
[----:B------:R1:W2:Y:S01]  /*0600*/  POPC R13, R5 ;  /* 0x00000005000d7309 */ /* 0x0002a20000000000 */
[----:B------:R-:W-:Y:S05]  /*0610*/  BRA.DIV ~URZ, `(.L_x_202) ;  /* 0x000192627f007947 */ /* 0x000fea000b800000 */
[----:B--2---:R2:W3:Y:S01]  /*0620*/  SHFL.IDX PT, R11, R8, R13, 0x1f ;  /* 0x00001f0d080b7589 */ /* 0x0044e200000e0000 */
[----:B------:R-:W-:-:S03]  /*0630*/  MOV R6, RZ ;  /* 0x000000ff00067202 */ /* 0x000fc60000000f00 */
[----:B------:R2:W4:Y:S04]  /*0640*/  SHFL.IDX PT, R10, R7, R13, 0x1f ;  /* 0x00001f0d070a7589 */ /* 0x00052800000e0000 */
.L_x_389:
[----:B------:R-:W-:Y:S01]  /*0650*/  ISETP.NE.AND P0, PT, R5, RZ, PT ;  /* 0x000000ff0500720c */ /* 0x000fe20003f05270 */
[----:B------:R-:W-:-:S12]  /*0660*/  BSSY B0, `(.L_x_203) ;  /* 0x0000005000007945 */ /* 0x000fd80003800000 */
[----:B------:R-:W-:Y:S05]  /*0670*/  @!P0 BRA `(.L_x_204) ;  /* 0x0000003000008947 */ /* 0x000fea0003800000 */
[----:B------:R-:W-:Y:S01]  /*0680*/  IADD3 R3, R13, -0x1, RZ ;  /* 0xffffffff0d037810 */ /* 0x000fe20007ffe0ff */
[----:B------:R-:W-:Y:S05]  /*0690*/  BRA.DIV ~URZ, `(.L_x_205) ;  /* 0x000192c27f007947 */ /* 0x000fea000b800000 */
[----:B------:R1:W2:Y:S02]  /*06a0*/  SHFL.IDX PT, R6, R4, R3, 0x1f ;  /* 0x00001f0304067589 */ /* 0x0002a400000e0000 */
.L_x_204:
[----:B------:R-:W-:Y:S05]  /*06b0*/  BSYNC B0 ;  /* 0x0000000000007941 */ /* 0x000fea0003800000 */
.L_x_203:
[----:B---3--:R-:W-:Y:S01]  /*06c0*/  IABS R0, R11 ;  /* 0x0000000b00007213 */ /* 0x008fe20000000000 */
[----:B-12---:R-:W-:-:S04]  /*06d0*/  IMAD R4, R6, c[0x0][0x538], R12 ;  /* 0x00014e0006047a24 */ /* 0x006fc800078e020c */
[----:B------:R-:W-:Y:S01]  /*06e0*/  IMAD.MOV.U32 R5, RZ, RZ, R0 ;  /* 0x000000ffff057224 */ /* 0x000fe200078e0000 */
[----:B----4-:R-:W-:Y:S01]  /*06f0*/  IABS R0, R10 ;  /* 0x0000000a00007213 */ /* 0x010fe20000000000 */
[----:B------:R1:W-:Y:S01]  /*0700*/  STL [R1+0x50], R4 ;  /* 0x0000500401007387 */ /* 0x0003e20000100800 */
        /* <DEDUP_REMOVED lines=18> */
[----:B------:R-:W-:Y:S02]  /*0830*/  ISETP.GT.U32.AND P0, PT, R5, R0, PT ;  /* 0x000000000500720c */ /* 0x000fe40003f04070 */
[----:B-1----:R-:W-:-:S11]  /*0840*/  IADD3 R3, R3, 0xffffffe, RZ ;  /* 0x0ffffffe03037810 */ /* 0x002fd60007ffe0ff */
[----:B------:R-:W-:Y:S01]  /*0850*/  @!P0 IMAD.IADD R0, R0, 0x1, -R5 ;  /* 0x0000000100008824 */ /* 0x000fe200078e0a05 */
[----:B------:R-:W-:Y:S02]  /*0860*/  @!P0 IADD3 R2, R2, 0x1, RZ ;  /* 0x0000000102028810 */ /* 0x000fe40007ffe0ff */
[----:B------:R-:W-:Y:S01]  /*0870*/  ISETP.NE.AND P0, PT, R11, RZ, PT ;  /* 0x000000ff0b00720c */ /* 0x000fe20003f05270 */
[----:B------:R-:W1:Y:S01]  /*0880*/  F2I.FTZ.U32.TRUNC.NTZ R3, R3 ;  /* 0x0000000300037305 */ /* 0x000e62000021f000 */
[----:B------:R-:W-:Y:S02]  /*0890*/  ISETP.GE.U32.AND P2, PT, R0, R5, PT ;  /* 0x000000050000720c */ /* 0x000fe40003f46070 */
[----:B------:R-:W-:-:S04]  /*08a0*/  LOP3.LUT R0, R12, R11, RZ, 0x3c, !PT ;  /* 0x0000000b0c007212 */ /* 0x000fc800078e3cff */
[----:B------:R-:W-:-:S07]  /*08b0*/  ISETP.GE.AND P1, PT, R0, RZ, PT ;  /* 0x000000ff0000720c */ /* 0x000fce0003f26270 */
[----:B------:R-:W-:Y:S02]  /*08c0*/  @P2 IADD3 R2, R2, 0x1, RZ ;  /* 0x0000000102022810 */ /* 0x000fe40007ffe0ff */
[----:B-1----:R-:W-:-:S03]  /*08d0*/  IADD3 R0, RZ, -R3, RZ ;  /* 0x80000003ff007210 */ /* 0x002fc60007ffe0ff */
[----:B------:R-:W-:Y:S02]  /*08e0*/  IMAD.MOV.U32 R4, RZ, RZ, R2 ;  /* 0x000000ffff047224 */ /* 0x000fe400078e0002 */
[----:B------:R-:W-:Y:S01]  /*08f0*/  IMAD.MOV.U32 R2, RZ, RZ, R0 ;  /* 0x000000ffff027224 */ /* 0x000fe200078e0000 */
[----:B------:R-:W-:Y:S01]  /*0900*/  IABS R0, R10 ;  /* 0x0000000a00007213 */ /* 0x000fe20000000000 */
[----:B------:R-:W-:Y:S01]  /*0910*/  @!P1 IMAD.MOV R4, RZ, RZ, -R4 ;  /* 0x000000ffff049224 */ /* 0x000fe200078e0a04 */
[----:B------:R-:W-:Y:S01]  /*0920*/  @!P0 LOP3.LUT R4, RZ, R11, RZ, 0x33, !PT ;  /* 0x0000000bff048212 */ /* 0x000fe200078e33ff */
[----:B------:R-:W-:Y:S01]  /*0930*/  IMAD R5, R2, R7, RZ ;  /* 0x0000000702057224 */ /* 0x000fe200078e02ff */
[----:B------:R-:W-:Y:S01]  /*0940*/  MOV R2, RZ ;  /* 0x000000ff00027202 */ /* 0x000fe20000000f00 */
[----:B------:R-:W-:Y:S01]  /*0950*/  IMAD.MOV R6, RZ, RZ, -R0 ;  /* 0x000000ffff067224 */ /* 0x000fe200078e0a00 */
[----:B------:R-:W-:-:S03]  /*0960*/  IABS R8, R4 ;  /* 0x0000000400087213 */ /* 0x000fc60000000000 */
        /* <DEDUP_REMOVED lines=26> */
.L_x_197:
[----:B------:R-:W-:Y:S01]  /*0b10*/  MOV R0, UR4 ;  /* 0x0000000400007c02 */ /* 0x000fe20008000f00 */
[----:B------:R-:W-:Y:S04]  /*0b20*/  STL [R1+0x54], RZ ;  /* 0x000054ff01007387 */ /* 0x000fe80000100800 */
[----:B------:R-:W-:Y:S04]  /*0b30*/  STL [R1+0x58], RZ ;  /* 0x000058ff01007387 */ /* 0x000fe80000100800 */
[----:B------:R1:W-:Y:S02]  /*0b40*/  STL [R1+0x50], R0 ;  /* 0x0000500001007387 */ /* 0x0003e40000100800 */
[----:B-1----:R-:W-:-:S05]  /*0b50*/  MOV R0, c[0x0][0x53c] ;  /* 0x00014f0000007a02 */ /* 0x002fca0000000f00 */
[----:B------:R1:W-:Y:S02]  /*0b60*/  STL [R1+0x5c], R0 ;  /* 0x00005c0001007387 */ /* 0x0003e40000100800 */
.L_x_206:
[----:B-1----:R-:W2:Y:S04]  /*0b70*/  LDL R4, [R1+0x50] ;  /* 0x0000500001047983 */ /* 0x002ea80000100800 */
[----:B------:R-:W2:Y:S04]  /*0b80*/  LDL R5, [R1+0x54] ;  /* 0x0000540001057983 */ /* 0x000ea80000100800 */
[----:B------:R-:W2:Y:S04]  /*0b90*/  LDL R6, [R1+0x58] ;  /* 0x0000580001067983 */ /* 0x000ea80000100800 */
[----:B------:R-:W2:Y:S01]  /*0ba0*/  LDL R7, [R1+0x5c] ;  /* 0x00005c0001077983 */ /* 0x000ea20000100800 */
[----:B------:R-:W-:Y:S01]  /*0bb0*/  ISETP.NE.AND P0, PT, R14, RZ, PT ;  /* 0x000000ff0e00720c */ /* 0x000fe20003f05270 */
[----:B------:R-:W-:-:S12]  /*0bc0*/  WARPSYNC 0xffffffff ;  /* 0xffffffff00007948 */ /* 0x000fd80003800000 */
[----:B--2---:R1:W-:Y:S04]  /*0bd0*/  @!P0 STS.128 [0xc080], R4 ;  /* 0x00c08004ff008388 */ /* 0x0043e80000000c00 */
[----:B------:R-:W-:Y:S06]  /*0be0*/  BAR.ARV 0x5, 0x80 ;  /* 0x0142000000007b1d */ /* 0x000fec0000002000 */
.L_x_195:
[----:B------:R-:W2:Y:S02]  /*0bf0*/  LDL R0, [R1+0x5c] ;  /* 0x00005c0001007983 */ /* 0x000ea40000100800 */
[----:B--2---:R-:W-:-:S13]  /*0c00*/  ISETP.GE.AND P0, PT, R0, c[0x0][0x53c], PT ;  /* 0x00014f0000007a0c */ /* 0x004fda0003f06270 */
[----:B------:R-:W-:Y:S05]  /*0c10*/  @P0 EXIT ;  /* 0x000000000000094d */ /* 0x000fea0003800000 */
[----:B------:R-:W2:Y:S01]  /*0c20*/  S2R R12, SR_TID.X ;  /* 0x00000000000c7919 */ /* 0x000ea20000002100 */
[----:B------:R-:W-:Y:S02]  /*0c30*/  ULDC UR4, c[0x0][0x2ac] ;  /* 0x0000ab0000047ab9 */ /* 0x000fe40000000800 */
[----:B------:R-:W-:Y:S02]  /*0c40*/  ULDC UR6, c[0x0][0x1d0] ;  /* 0x0000740000067ab9 */ /* 0x000fe40000000800 */
[----:B------:R-:W-:Y:S01]  /*0c50*/  UIMAD UR6, UR4, UR6, URZ ;  /* 0x00000006040672a4 */ /* 0x000fe2000f8e023f */
[----:B--2---:R-:W-:Y:S02]  /*0c60*/  SHF.R.S32.HI R8, RZ, 0x1f, R12 ;  /* 0x0000001fff087819 */ /* 0x004fe4000001140c */
[-C--:B------:R-:W-:Y:S02]  /*0c70*/  LEA.HI R11, R12, R12.reuse, RZ, 0x1 ;  /* 0x0000000c0c0b7211 */ /* 0x080fe400078f08ff */
[----:B------:R-:W-:-:S02]  /*0c80*/  LEA.HI R3, R8, R12, RZ, 0x4 ;  /* 0x0000000c08037211 */ /* 0x000fc400078f20ff */
[----:B------:R-:W-:Y:S02]  /*0c90*/  SHF.R.S32.HI R112, RZ, 0x1, R11 ;  /* 0x00000001ff707819 */ /* 0x000fe4000001140b */
[----:B------:R-:W-:Y:S02]  /*0ca0*/  SHF.R.S32.HI R0, RZ, 0x4, R3 ;  /* 0x00000004ff007819 */ /* 0x000fe40000011403 */
[C---:B------:R-:W-:Y:S02]  /*0cb0*/  LOP3.LUT R2, R3.reuse, 0xfffffff0, RZ, 0xc0, !PT ;  /* 0xfffffff003027812 */ /* 0x040fe400078ec0ff */
[----:B-1----:R-:W-:Y:S02]  /*0cc0*/  LEA.HI R4, R3, R0, RZ, 0x1 ;  /* 0x0000000003047211 */ /* 0x002fe400078f08ff */
[----:B------:R-:W-:Y:S01]  /*0cd0*/  LEA.HI R5, R11, R112, RZ, 0x1 ;  /* 0x000000700b057211 */ /* 0x000fe200078f08ff */
[----:B------:R-:W-:Y:S01]  /*0ce0*/  IMAD.IADD R2, R12, 0x1, -R2 ;  /* 0x000000010c027824 */ /* 0x000fe200078e0a02 */
[----:B------:R-:W-:-:S02]  /*0cf0*/  LOP3.LUT R4, R4, 0xfffffffe, RZ, 0xc0, !PT ;  /* 0xfffffffe04047812 */ /* 0x000fc400078ec0ff */
[----:B------:R-:W-:Y:S02]  /*0d00*/  LOP3.LUT R3, R5, 0x7fffffe, RZ, 0xc0, !PT ;  /* 0x07fffffe05037812 */ /* 0x000fe400078ec0ff */
[----:B------:R-:W-:Y:S01]  /*0d10*/  LEA.HI R9, R2, R2, RZ, 0x1 ;  /* 0x0000000202097211 */ /* 0x000fe200078f08ff */
[----:B------:R-:W-:Y:S01]  /*0d20*/  IMAD.IADD R19, R0, 0x1, -R4 ;  /* 0x0000000100137824 */ /* 0x000fe200078e0a04 */
[----:B------:R-:W-:Y:S01]  /*0d30*/  SHF.R.S32.HI R5, RZ, 0x1f, R2 ;  /* 0x0000001fff057819 */ /* 0x000fe20000011402 */
[----:B------:R-:W-:Y:S01]  /*0d40*/  IMAD.IADD R3, R112, 0x1, -R3 ;  /* 0x0000000170037824 */ /* 0x000fe200078e0a03 */
[----:B------:R-:W-:Y:S02]  /*0d50*/  LOP3.LUT R4, R9, 0x7fffffe, RZ, 0xc0, !PT ;  /* 0x07fffffe09047812 */ /* 0x000fe400078ec0ff */
[-C--:B------:R-:W-:Y:S01]  /*0d60*/  LEA.HI R22, R8, R12.reuse, RZ, 0x3 ;  /* 0x0000000c08167211 */ /* 0x080fe200078f18ff */
[----:B------:R-:W-:Y:S01]  /*0d70*/  IMAD R0, R0, 0x8, R3 ;  /* 0x0000000800007824 */ /* 0x000fe200078e0203 */
[----:B------:R-:W-:Y:S01]  /*0d80*/  LEA.HI R13, R8, R12, RZ, 0x2 ;  /* 0x0000000c080d7211 */ /* 0x000fe200078f10ff */
[----:B------:R-:W-:Y:S01]  /*0d90*/  IMAD.IADD R14, R2, 0x1, -R4 ;  /* 0x00000001020e7824 */ /* 0x000fe200078e0a04 */
[----:B------:R-:W-:-:S02]  /*0da0*/  LEA.HI R18, R5, R2, RZ, 0x3 ;  /* 0x0000000205127211 */ /* 0x000fc400078f18ff */
[----:B------:R-:W-:Y:S02]  /*0db0*/  LOP3.LUT R3, R22, 0xfffffff8, RZ, 0xc0, !PT ;  /* 0xfffffff816037812 */ /* 0x000fe400078ec0ff */
[----:B------:R-:W-:Y:S02]  /*0dc0*/  SHF.R.S32.HI R2, RZ, 0x3, R22 ;  /* 0x00000003ff027819 */ /* 0x000fe40000011416 */
[C---:B------:R-:W-:Y:S01]  /*0dd0*/  LOP3.LUT R4, R13.reuse, 0xfffffffc, RZ, 0xc0, !PT ;  /* 0xfffffffc0d047812 */ /* 0x040fe200078ec0ff */
[----:B------:R-:W-:Y:S01]  /*0de0*/  IMAD.IADD R3, R12, 0x1, -R3 ;  /* 0x000000010c037824 */ /* 0x000fe200078e0a03 */
[----:B------:R-:W-:Y:S01]  /*0df0*/  SHF.R.S32.HI R247, RZ, 0x2, R13 ;  /* 0x00000002fff77819 */ /* 0x000fe2000001140d */
[----:B------:R-:W-:Y:S01]  /*0e00*/  IMAD.SHL.U32 R2, R2, 0x40, RZ ;  /* 0x0000004002027824 */ /* 0x000fe200078e00ff */
[----:B------:R-:W-:Y:S01]  /*0e10*/  LEA.HI R8, R8, R12, RZ, 0x5 ;  /* 0x0000000c08087211 */ /* 0x000fe200078f28ff */
[----:B------:R-:W-:Y:S01]  /*0e20*/  IMAD.IADD R24, R12, 0x1, -R4 ;  /* 0x000000010c187824 */ /* 0x000fe200078e0a04 */
[----:B------:R-:W-:-:S02]  /*0e30*/  LEA.HI R4, R13, R247, RZ, 0x1 ;  /* 0x000000f70d047211 */ /* 0x000fc400078f08ff */
[----:B------:R-:W-:Y:S01]  /*0e40*/  LEA.HI R10, R3, R3, RZ, 0x1 ;  /* 0x00000003030a7211 */ /* 0x000fe200078f08ff */
[----:B------:R-:W-:Y:S01]  /*0e50*/  IMAD.SHL.U32 R228, R24, 0x8, RZ ;  /* 0x0000000818e47824 */ /* 0x000fe200078e00ff */
[----:B------:R-:W-:Y:S02]  /*0e60*/  LOP3.LUT R2, R2, 0xc0, RZ, 0xc0, !PT ;  /* 0x000000c002027812 */ /* 0x000fe400078ec0ff */
[----:B------:R-:W-:Y:S02]  /*0e70*/  LOP3.LUT R4, R4, 0x7fffffe, RZ, 0xc0, !PT ;  /* 0x07fffffe04047812 */ /* 0x000fe400078ec0ff */
[----:B------:R-:W-:Y:S02]  /*0e80*/  LOP3.LUT R6, R10, 0x3fffffe, RZ, 0xc0, !PT ;  /* 0x03fffffe0a067812 */ /* 0x000fe400078ec0ff */
[----:B------:R-:W-:Y:S01]  /*0e90*/  SHF.R.U32.HI R5, RZ, 0x3, R2 ;  /* 0x00000003ff057819 */ /* 0x000fe20000011602 */
[----:B------:R-:W-:Y:S01]  /*0ea0*/  IMAD.IADD R4, R247, 0x1, -R4 ;  /* 0x00000001f7047824 */ /* 0x000fe200078e0a04 */
[----:B------:R-:W-:Y:S01]  /*0eb0*/  LOP3.LUT R2, R2, 0x18, R228, 0xf8, !PT ;  /* 0x0000001802027812 */ /* 0x000fe200078ef8e4 */
[----:B------:R-:W-:Y:S01]  /*0ec0*/  IMAD.IADD R21, R3, 0x1, -R6 ;  /* 0x0000000103157824 */ /* 0x000fe200078e0a06 */
[----:B------:R-:W-:-:S02]  /*0ed0*/  SHF.R.S32.HI R7, RZ, 0x5, R8 ;  /* 0x00000005ff077819 */ /* 0x000fc40000011408 */
[----:B------:R-:W-:Y:S02]  /*0ee0*/  LOP3.LUT R6, R2, R5, RZ, 0x3c, !PT ;  /* 0x0000000502067212 */ /* 0x000fe400078e3cff */
[----:B------:R-:W-:Y:S01]  /*0ef0*/  LOP3.LUT R2, R11, 0xfffffffe, RZ, 0xc0, !PT ;  /* 0xfffffffe0b027812 */ /* 0x000fe200078ec0ff */
[----:B------:R-:W-:Y:S01]  /*0f00*/  IMAD R3, R7, 0x8, R4 ;  /* 0x0000000807037824 */ /* 0x000fe200078e0204 */
[----:B------:R-:W-:Y:S02]  /*0f10*/  SHF.R.S32.HI R5, RZ, 0x1f, R8 ;  /* 0x0000001fff057819 */ /* 0x000fe40000011408 */
[----:B------:R-:W-:Y:S01]  /*0f20*/  LOP3.LUT R4, R8, 0xffffffe0, RZ, 0xc0, !PT ;  /* 0xffffffe008047812 */ /* 0x000fe200078ec0ff */
[----:B------:R-:W-:Y:S01]  /*0f30*/  IMAD.IADD R168, R12, 0x1, -R2 ;  /* 0x000000010ca87824 */ /* 0x000fe200078e0a02 */
[----:B------:R-:W-:Y:S01]  /*0f40*/  LEA.HI R2, R24, R24, RZ, 0x1 ;  /* 0x0000001818027211 */ /* 0x000fe200078f08ff */
[----:B------:R-:W-:Y:S01]  /*0f50*/  IMAD.U32 R248, R3, 0x20, R6 ;  /* 0x0000002003f87824 */ /* 0x000fe200078e0006 */
[----:B------:R-:W-:Y:S01]  /*0f60*/  LEA.HI R3, R5, R7, RZ, 0x2 ;  /* 0x0000000705037211 */ /* 0x000fe200078f10ff */
[----:B------:R-:W-:Y:S01]  /*0f70*/  IMAD.SHL.U32 R114, R168, 0x4, RZ ;  /* 0x00000004a8727824 */ /* 0x000fe200078e00ff */
[----:B------:R-:W-:Y:S01]  /*0f80*/  IADD3 R8, R112, 0x40, RZ ;  /* 0x0000004070087810 */ /* 0x000fe20007ffe0ff */
[----:B------:R-:W-:Y:S01]  /*0f90*/  IMAD.IADD R31, R12, 0x1, -R4 ;  /* 0x000000010c1f7824 */ /* 0x000fe200078e0a04 */
[----:B------:R-:W-:Y:S01]  /*0fa0*/  LOP3.LUT R4, R3, 0xffffffc, RZ, 0xc0, !PT ;  /* 0x0ffffffc03047812 */ /* 0x000fe200078ec0ff */
[----:B------:R-:W-:Y:S01]  /*0fb0*/  IMAD.SHL.U32 R104, R168, 0x8, RZ ;  /* 0x00000008a8687824 */ /* 0x000fe200078e00ff */
[C---:B------:R-:W-:Y:S01]  /*0fc0*/  LOP3.LUT R3, R2.reuse, 0x1ffffffe, RZ, 0xc0, !PT ;  /* 0x1ffffffe02037812 */ /* 0x040fe200078ec0ff */
[----:B------:R-:W-:Y:S01]  /*0fd0*/  IMAD.SHL.U32 R2, R2, 0x20, RZ ;  /* 0x0000002002027824 */ /* 0x000fe200078e00ff */
[----:B------:R-:W-:Y:S01]  /*0fe0*/  IADD3 R164, R114, 0x10, RZ ;  /* 0x0000001072a47810 */ /* 0x000fe20007ffe0ff */
[----:B------:R-:W-:Y:S01]  /*0ff0*/  IMAD.IADD R6, R7, 0x1, -R4 ;  /* 0x0000000107067824 */ /* 0x000fe200078e0a04 */
[----:B------:R-:W-:Y:S01]  /*1000*/  SHF.R.S32.HI R5, RZ, 0x1f, R31 ;  /* 0x0000001fff057819 */ /* 0x000fe2000001141f */
[----:B------:R-:W-:Y:S01]  /*1010*/  IMAD.IADD R4, R24, 0x1, -R3 ;  /* 0x0000000118047824 */ /* 0x000fe200078e0a03 */
[----:B------:R-:W-:Y:S01]  /*1020*/  LOP3.LUT R3, R2, 0xffffffc0, RZ, 0xc0, !PT ;  /* 0xffffffc002037812 */ /* 0x000fe200078ec0ff */
[----:B------:R-:W-:Y:S01]  /*1030*/  IMAD.IADD R2, R114, 0x1, R164 ;  /* 0x0000000172027824 */ /* 0x000fe200078e02a4 */
[----:B------:R-:W-:-:S02]  /*1040*/  LEA.HI R20, R5, R31, RZ, 0x2 ;  /* 0x0000001f05147211 */ /* 0x000fc400078f10ff */
[----:B------:R-:W-:Y:S01]  /*1050*/  IADD3 R113, R114, 0x20, RZ ;  /* 0x0000002072717810 */ /* 0x000fe20007ffe0ff */
[----:B------:R-:W-:Y:S01]  /*1060*/  IMAD R23, R4, 0x8, R3 ;  /* 0x0000000804177824 */ /* 0x000fe200078e0203 */
[----:B------:R-:W-:Y:S02]  /*1070*/  SHF.R.S32.HI R4, RZ, 0x1f, R8 ;  /* 0x0000001fff047819 */ /* 0x000fe40000011408 */
[----:B------:R-:W-:Y:S02]  /*1080*/  SHF.R.S32.HI R3, RZ, 0x1f, R2 ;  /* 0x0000001fff037819 */ /* 0x000fe40000011402 */
[----:B------:R-:W-:Y:S02]  /*1090*/  SHF.R.S32.HI R5, RZ, 0x2, R20 ;  /* 0x00000002ff057819 */ /* 0x000fe40000011414 */
[----:B------:R-:W-:Y:S02]  /*10a0*/  LEA.HI R4, R4, R8, RZ, 0x3 ;  /* 0x0000000804047211 */ /* 0x000fe400078f18ff */
[CC--:B------:R-:W-:Y:S01]  /*10b0*/  LEA.HI R15, R3.reuse, R2.reuse, RZ, 0x3 ;  /* 0x00000002030f7211 */ /* 0x0c0fe200078f18ff */
[----:B------:R-:W-:Y:S01]  /*10c0*/  IMAD R29, R6, 0x10, R5 ;  /* 0x00000010061d7824 */ /* 0x000fe200078e0205 */
[----:B------:R-:W-:Y:S01]  /*10d0*/  LEA.HI R16, R3, R2, RZ, 0x5 ;  /* 0x0000000203107211 */ /* 0x000fe200078f28ff */
[----:B------:R-:W-:Y:S01]  /*10e0*/  IMAD.IADD R2, R114, 0x1, R113 ;  /* 0x0000000172027824 */ /* 0x000fe200078e0271 */
[----:B------:R-:W-:Y:S01]  /*10f0*/  LEA.HI R12, R8, R8, RZ, 0x1 ;  /* 0x00000008080c7211 */ /* 0x000fe200078f08ff */
[----:B------:R-:W-:Y:S01]  /*1100*/  IMAD.SHL.U32 R4, R4, 0x20, RZ ;  /* 0x0000002004047824 */ /* 0x000fe200078e00ff */
[----:B------:R-:W-:Y:S01]  /*1110*/  SHF.R.S32.HI R5, RZ, 0x1f, R13 ;  /* 0x0000001fff057819 */ /* 0x000fe2000001140d */
[----:B------:R-:W-:Y:S01]  /*1120*/  STL [R1+0x128], R29 ;  /* 0x0001281d01007387 */ /* 0x000fe20000100800 */
[----:B------:R-:W-:-:S02]  /*1130*/  LOP3.LUT R6, R12, 0x7fffffe, RZ, 0xc0, !PT ;  /* 0x07fffffe0c067812 */ /* 0x000fc400078ec0ff */
[----:B------:R-:W-:Y:S02]  /*1140*/  SHF.R.S32.HI R3, RZ, 0x1f, R2 ;  /* 0x0000001fff037819 */ /* 0x000fe40000011402 */
[----:B------:R-:W-:Y:S01]  /*1150*/  LEA.HI R11, R5, R247, RZ, 0x3 ;  /* 0x000000f7050b7211 */ /* 0x000fe200078f18ff */
[----:B------:R-:W-:Y:S01]  /*1160*/  IMAD.IADD R6, R8, 0x1, -R6 ;  /* 0x0000000108067824 */ /* 0x000fe200078e0a06 */
[----:B------:R-:W-:Y:S01]  /*1170*/  LOP3.LUT R4, R4, 0xffffff00, RZ, 0xc0, !PT ;  /* 0xffffff0004047812 */ /* 0x000fe200078ec0ff */
[----:B------:R-:W-:Y:S01]  /*1180*/  IMAD.SHL.U32 R8, R7, 0x200, RZ ;  /* 0x0000020007087824 */ /* 0x000fe200078e00ff */
[CC--:B------:R-:W-:Y:S02]  /*1190*/  LEA.HI R252, R3.reuse, R2.reuse, RZ, 0x3 ;  /* 0x0000000203fc7211 */ /* 0x0c0fe400078f18ff */
[----:B------:R-:W-:Y:S01]  /*11a0*/  LEA.HI R17, R3, R2, RZ, 0x5 ;  /* 0x0000000203117211 */ /* 0x000fe200078f28ff */
[----:B------:R-:W-:Y:S01]  /*11b0*/  IMAD R25, R6, 0x20, R4 ;  /* 0x0000002006197824 */ /* 0x000fe200078e0204 */
[----:B------:R-:W-:-:S02]  /*11c0*/  LOP3.LUT R3, R11, 0xfffffff8, RZ, 0xc0, !PT ;  /* 0xfffffff80b037812 */ /* 0x000fc400078ec0ff */
[----:B------:R-:W-:Y:S02]  /*11d0*/  SHF.R.S32.HI R2, RZ, 0x1, R10 ;  /* 0x00000001ff027819 */ /* 0x000fe4000001140a */
[----:B------:R-:W-:Y:S01]  /*11e0*/  SHF.R.S32.HI R7, RZ, 0x1, R9 ;  /* 0x00000001ff077819 */ /* 0x000fe20000011409 */
[----:B------:R-:W-:Y:S01]  /*11f0*/  IMAD.IADD R6, R247, 0x1, -R3 ;  /* 0x00000001f7067824 */ /* 0x000fe200078e0a03 */
[----:B------:R-:W-:Y:S01]  /*1200*/  SHF.R.S32.HI R4, RZ, 0x1f, R9 ;  /* 0x0000001fff047819 */ /* 0x000fe20000011409 */
[C---:B------:R-:W-:Y:S01]  /*1210*/  IMAD.SHL.U32 R3, R2.reuse, 0x40, RZ ;  /* 0x0000004002037824 */ /* 0x040fe200078e00ff */
[----:B------:R-:W-:Y:S01]  /*1220*/  LOP3.LUT P3, RZ, R2, 0x2, RZ, 0xc0, !PT ;  /* 0x0000000202ff7812 */ /* 0x000fe2000786c0ff */
[----:B------:R-:W-:Y:S01]  /*1230*/  STL [R1+0xe0], R25 ;  /* 0x0000e01901007387 */ /* 0x000fe20000100800 */
[----:B------:R-:W-:Y:S01]  /*1240*/  LEA.HI R9, R4, R7, RZ, 0x2 ;  /* 0x0000000704097211 */ /* 0x000fe200078f10ff */
[----:B------:R-:W-:Y:S01]  /*1250*/  IMAD.SHL.U32 R4, R18, 0x20, RZ ;  /* 0x0000002012047824 */ /* 0x000fe200078e00ff */
[----:B------:R-:W-:-:S02]  /*1260*/  LOP3.LUT R3, R3, 0xc0, RZ, 0xc0, !PT ;  /* 0x000000c003037812 */ /* 0x000fc400078ec0ff */
[----:B------:R-:W-:Y:S02]  /*1270*/  LEA.HI R2, R6, R6, RZ, 0x1 ;  /* 0x0000000606027211 */ /* 0x000fe400078f08ff */
[----:B------:R-:W-:Y:S02]  /*1280*/  LOP3.LUT R10, R3, 0x8, R22, 0xf8, !PT ;  /* 0x00000008030a7812 */ /* 0x000fe400078ef816 */
[----:B------:R-:W-:Y:S02]  /*1290*/  SHF.R.U32.HI R3, RZ, 0x3, R3 ;  /* 0x00000003ff037819 */ /* 0x000fe40000011603 */
[----:B------:R-:W-:Y:S02]  /*12a0*/  LOP3.LUT R11, R9, 0xfffffffc, RZ, 0xc0, !PT ;  /* 0xfffffffc090b7812 */ /* 0x000fe400078ec0ff */
[----:B------:R-:W-:Y:S02]  /*12b0*/  LOP3.LUT R10, R10, R3, RZ, 0x3c, !PT ;  /* 0x000000030a0a7212 */ /* 0x000fe400078e3cff */
[----:B------:R-:W-:Y:S01]  /*12c0*/  LEA.HI R3, R5, R247, RZ, 0x2 ;  /* 0x000000f705037211 */ /* 0x000fe200078f10ff */
[----:B------:R-:W-:Y:S01]  /*12d0*/  IMAD R5, R24, 0x2, R8 ;  /* 0x0000000218057824 */ /* 0x000fe200078e0208 */
[----:B------:R-:W-:Y:S01]  /*12e0*/  LOP3.LUT R9, R2, 0x3fffffe, RZ, 0xc0, !PT ;  /* 0x03fffffe02097812 */ /* 0x000fe200078ec0ff */
[----:B------:R-:W-:Y:S01]  /*12f0*/  IMAD.IADD R11, R7, 0x1, -R11 ;  /* 0x00000001070b7824 */ /* 0x000fe200078e0a0b */
[----:B------:R-:W-:Y:S01]  /*1300*/  LOP3.LUT R3, R3, 0xfffffffc, RZ, 0xc0, !PT ;  /* 0xfffffffc03037812 */ /* 0x000fe200078ec0ff */
[----:B------:R-:W-:Y:S01]  /*1310*/  IMAD.SHL.U32 R7, R0, 0x20, RZ ;  /* 0x0000002000077824 */ /* 0x000fe200078e00ff */
[----:B------:R-:W-:Y:S01]  /*1320*/  LOP3.LUT R4, R4, 0xffffff00, RZ, 0xc0, !PT ;  /* 0xffffff0004047812 */ /* 0x000fe200078ec0ff */
[----:B------:R-:W-:Y:S01]  /*1330*/  IMAD.IADD R9, R6, 0x1, -R9 ;  /* 0x0000000106097824 */ /* 0x000fe200078e0a09 */
[----:B------:R-:W-:Y:S01]  /*1340*/  SHF.R.S32.HI R2, RZ, 0x1, R2 ;  /* 0x00000001ff027819 */ /* 0x000fe20000011402 */
[----:B------:R-:W-:Y:S01]  /*1350*/  IMAD.IADD R3, R247, 0x1, -R3 ;  /* 0x00000001f7037824 */ /* 0x000fe200078e0a03 */
[----:B------:R-:W-:Y:S01]  /*1360*/  LOP3.LUT P4, RZ, R11, 0x2, RZ, 0xc0, !PT ;  /* 0x000000020bff7812 */ /* 0x000fe2000788c0ff */
[----:B------:R-:W-:Y:S01]  /*1370*/  IMAD.IADD R6, R4, 0x1, R8 ;  /* 0x0000000104067824 */ /* 0x000fe200078e0208 */
[----:B------:R-:W-:Y:S01]  /*1380*/  LOP3.LUT P1, RZ, R2, 0x2, RZ, 0xc0, !PT ;  /* 0x0000000202ff7812 */ /* 0x000fe2000782c0ff */
[C---:B------:R-:W-:Y:S01]  /*1390*/  IMAD R13, R14.reuse, 0x20, R4 ;  /* 0x000000200e0d7824 */ /* 0x040fe200078e0204 */
[----:B------:R-:W-:Y:S01]  /*13a0*/  SHF.R.S32.HI R4, RZ, 0x1, R12 ;  /* 0x00000001ff047819 */ /* 0x000fe2000001140c */
[----:B------:R-:W-:Y:S01]  /*13b0*/  IMAD R14, R14, 0x20, R6 ;  /* 0x000000200e0e7824 */ /* 0x000fe200078e0206 */
[C---:B------:R-:W-:Y:S01]  /*13c0*/  LOP3.LUT P0, RZ, R3.reuse, 0x2, RZ, 0xc0, !PT ;  /* 0x0000000203ff7812 */ /* 0x040fe2000780c0ff */
[----:B------:R-:W-:Y:S01]  /*13d0*/  IMAD.SHL.U32 R3, R3, 0x40, RZ ;  /* 0x0000004003037824 */ /* 0x000fe200078e00ff */
[----:B------:R-:W-:Y:S01]  /*13e0*/  LOP3.LUT R6, R2, 0x1, RZ, 0xc0, !PT ;  /* 0x0000000102067812 */ /* 0x000fe200078ec0ff */
[----:B------:R-:W-:Y:S01]  /*13f0*/  IMAD.SHL.U32 R4, R4, 0x40, RZ ;  /* 0x0000004004047824 */ /* 0x000fe200078e00ff */
[----:B------:R-:W-:Y:S01]  /*1400*/  IADD3 R246, R104, 0x30, RZ ;  /* 0x0000003068f67810 */ /* 0x000fe20007ffe0ff */
[----:B------:R-:W-:Y:S01]  /*1410*/  IMAD.SHL.U32 R0, R2, 0x40, RZ ;  /* 0x0000004002007824 */ /* 0x000fe200078e00ff */
[----:B------:R-:W-:Y:S01]  /*1420*/  LOP3.LUT R28, R3, 0xc0, RZ, 0xc0, !PT ;  /* 0x000000c0031c7812 */ /* 0x000fe200078ec0ff */
[----:B------:R-:W-:Y:S01]  /*1430*/  IMAD R9, R9, 0x20, R5 ;  /* 0x0000002009097824 */ /* 0x000fe200078e0205 */
[----:B------:R-:W-:Y:S01]  /*1440*/  LOP3.LUT R30, R4, 0xc0, RZ, 0xc0, !PT ;  /* 0x000000c0041e7812 */ /* 0x000fe200078ec0ff */
[----:B------:R-:W-:Y:S01]  /*1450*/  IMAD.SHL.U32 R2, R16, 0x80, RZ ;  /* 0x0000008010027824 */ /* 0x000fe200078e00ff */
[----:B------:R-:W-:Y:S01]  /*1460*/  SHF.R.U32.HI R26, RZ, 0x3, R28 ;  /* 0x00000003ff1a7819 */ /* 0x000fe2000001161c */
[----:B------:R-:W-:Y:S01]  /*1470*/  IMAD R8, R19, 0x8, R21 ;  /* 0x0000000813087824 */ /* 0x000fe200078e0215 */
[----:B------:R-:W-:Y:S01]  /*1480*/  LOP3.LUT R3, R28, 0x18, R15, 0xf8, !PT ;  /* 0x000000181c037812 */ /* 0x000fe200078ef80f */
[----:B------:R-:W-:Y:S01]  /*1490*/  STL [R1+0xd8], R30 ;  /* 0x0000d81e01007387 */ /* 0x000fe20000100800 */
[----:B------:R-:W-:-:S02]  /*14a0*/  SHF.R.U32.HI R27, RZ, 0x3, R30 ;  /* 0x00000003ff1b7819 */ /* 0x000fc4000001161e */
[----:B------:R-:W-:Y:S01]  /*14b0*/  LOP3.LUT R5, R30, 0x18, R15, 0xf8, !PT ;  /* 0x000000181e057812 */ /* 0x000fe200078ef80f */
[----:B------:R-:W-:Y:S01]  /*14c0*/  STL [R1+0x4], R28 ;  /* 0x0000041c01007387 */ /* 0x000fe20000100800 */
[----:B------:R-:W-:Y:S02]  /*14d0*/  LOP3.LUT R4, R3, R26, RZ, 0x3c, !PT ;  /* 0x0000001a03047212 */ /* 0x000fe400078e3cff */
[----:B------:R-:W-:Y:S01]  /*14e0*/  LOP3.LUT R2, R2, 0xfffff000, RZ, 0xc0, !PT ;  /* 0xfffff00002027812 */ /* 0x000fe200078ec0ff */
[----:B------:R-:W-:Y:S01]  /*14f0*/  STL [R1+0xdc], R27 ;  /* 0x0000dc1b01007387 */ /* 0x000fe20000100800 */
[----:B------:R-:W-:Y:S02]  /*1500*/  LOP3.LUT R3, R5, R27, RZ, 0x3c, !PT ;  /* 0x0000001b05037212 */ /* 0x000fe400078e3cff */
[----:B------:R-:W-:Y:S01]  /*1510*/  ISETP.NE.U32.AND P2, PT, R6, 0x1, PT ;  /* 0x000000010600780c */ /* 0x000fe20003f45070 */
[----:B------:R-:W-:Y:S01]  /*1520*/  STL [R1+0x8], R26 ;  /* 0x0000081a01007387 */ /* 0x000fe20000100800 */
[----:B------:R-:W-:Y:S01]  /*1530*/  LOP3.LUT R6, R0, 0xc0, RZ, 0xc0, !PT ;  /* 0x000000c000067812 */ /* 0x000fe200078ec0ff */
[----:B------:R-:W-:Y:S01]  /*1540*/  IMAD.U32 R0, R8, 0x20, R10 ;  /* 0x0000002008007824 */ /* 0x000fe200078e000a */
[----:B------:R-:W-:Y:S01]  /*1550*/  IADD3 R16, R3, R25, R2 ;  /* 0x0000001903107210 */ /* 0x000fe20007ffe002 */
[----:B------:R-:W-:Y:S01]  /*1560*/  IMAD.SHL.U32 R3, R11, 0x40, RZ ;  /* 0x000000400b037824 */ /* 0x000fe200078e00ff */
[----:B------:R-:W-:-:S02]  /*1570*/  LEA.HI R5, R6, R6, RZ, 0x1d ;  /* 0x0000000606057211 */ /* 0x000fc400078fe8ff */
[----:B------:R-:W-:Y:S01]  /*1580*/  IADD3 R18, R4, R2, R7 ;  /* 0x0000000204127210 */ /* 0x000fe20007ffe007 */
[----:B------:R-:W-:Y:S01]  /*1590*/  IMAD.SHL.U32 R4, R19, 0x8, RZ ;  /* 0x0000000813047824 */ /* 0x000fe200078e00ff */
[----:B------:R-:W-:Y:S01]  /*15a0*/  LOP3.LUT R3, R3, 0xc0, RZ, 0xc0, !PT ;  /* 0x000000c003037812 */ /* 0x000fe200078ec0ff */
[----:B------:R-:W-:Y:S01]  /*15b0*/  IMAD.SHL.U32 R2, R17, 0x80, RZ ;  /* 0x0000008011027824 */ /* 0x000fe200078e00ff */
[----:B------:R-:W-:Y:S01]  /*15c0*/  LOP3.LUT R8, R30, 0x18, R252, 0xf8, !PT ;  /* 0x000000181e087812 */ /* 0x000fe200078ef8fc */
[----:B------:R-:W-:Y:S01]  /*15d0*/  IMAD.IADD R9, R5, 0x1, R9 ;  /* 0x0000000105097824 */ /* 0x000fe200078e0209 */
[----:B------:R-:W-:Y:S02]  /*15e0*/  LOP3.LUT R6, R3, 0x8, R4, 0xf8, !PT ;  /* 0x0000000803067812 */ /* 0x000fe400078ef804 */
[----:B------:R-:W-:Y:S01]  /*15f0*/  LOP3.LUT R5, R28, 0x18, R252, 0xf8, !PT ;  /* 0x000000181c057812 */ /* 0x000fe200078ef8fc */
[----:B------:R-:W-:Y:S01]  /*1600*/  IMAD.SHL.U32 R24, R9, 0x2, RZ ;  /* 0x0000000209187824 */ /* 0x000fe200078e00ff */
[----:B------:R-:W-:-:S02]  /*1610*/  LOP3.LUT R2, R2, 0xfffff000, RZ, 0xc0, !PT ;  /* 0xfffff00002027812 */ /* 0x000fc400078ec0ff */
[----:B------:R-:W-:Y:S02]  /*1620*/  SHF.R.U32.HI R3, RZ, 0x3, R3 ;  /* 0x00000003ff037819 */ /* 0x000fe40000011603 */
[----:B------:R-:W-:Y:S01]  /*1630*/  LOP3.LUT R4, R8, R27, RZ, 0x3c, !PT ;  /* 0x0000001b08047212 */ /* 0x000fe200078e3cff */
[----:B------:R-:W-:Y:S01]  /*1640*/  STL [R1+0x60], R24 ;  /* 0x0000601801007387 */ /* 0x000fe20000100800 */
[----:B------:R-:W-:Y:S02]  /*1650*/  LOP3.LUT R5, R5, R26, RZ, 0x3c, !PT ;  /* 0x0000001a05057212 */ /* 0x000fe400078e3cff */
[----:B------:R-:W-:Y:S02]  /*1660*/  LOP3.LUT R3, R6, R3, RZ, 0x3c, !PT ;  /* 0x0000000306037212 */ /* 0x000fe400078e3cff */
[----:B------:R-:W-:Y:S02]  /*1670*/  IADD3 R11, R4, R25, R2 ;  /* 0x00000019040b7210 */ /* 0x000fe40007ffe002 */
[----:B------:R-:W-:-:S02]  /*1680*/  IADD3 R4, R24, 0x80, RZ ;  /* 0x0000008018047810 */ /* 0x000fc40007ffe0ff */
[----:B------:R-:W-:Y:S01]  /*1690*/  IADD3 R12, R5, R2, R7 ;  /* 0x00000002050c7210 */ /* 0x000fe20007ffe007 */
[C---:B------:R-:W-:Y:S01]  /*16a0*/  IMAD.IADD R2, R3.reuse, 0x1, R14 ;  /* 0x0000000103027824 */ /* 0x040fe200078e020e */
[----:B------:R-:W-:Y:S01]  /*16b0*/  IADD3 R22, R24, 0x70, RZ ;  /* 0x0000007018167810 */ /* 0x000fe20007ffe0ff */
[----:B------:R-:W-:Y:S01]  /*16c0*/  IMAD.IADD R3, R3, 0x1, R13 ;  /* 0x0000000103037824 */ /* 0x000fe200078e020d */
[----:B------:R-:W-:Y:S01]  /*16d0*/  @P2 IADD3 R22, R4, 0x10, RZ ;  /* 0x0000001004162810 */ /* 0x000fe20007ffe0ff */
[----:B------:R-:W-:Y:S01]  /*16e0*/  IMAD.MOV.U32 R13, RZ, RZ, 0x20 ;  /* 0x00000020ff0d7424 */ /* 0x000fe200078e00ff */
[----:B------:R-:W-:Y:S02]  /*16f0*/  IADD3 R245, R104, 0x40, RZ ;  /* 0x0000004068f57810 */ /* 0x000fe40007ffe0ff */
[----:B------:R-:W-:Y:S01]  /*1700*/  SHF.R.S32.HI R14, RZ, 0x1f, R246 ;  /* 0x0000001fff0e7819 */ /* 0x000fe200000114f6 */
[----:B------:R-:W-:Y:S01]  /*1710*/  STL [R1+0x64], R22 ;  /* 0x0000641601007387 */ /* 0x000fe20000100800 */
[----:B------:R-:W-:-:S02]  /*1720*/  IADD3 R167, R114, 0x8, RZ ;  /* 0x0000000872a77810 */ /* 0x000fc40007ffe0ff */
[----:B------:R-:W-:Y:S01]  /*1730*/  IADD3 R244, R104, 0x50, RZ ;  /* 0x0000005068f47810 */ /* 0x000fe20007ffe0ff */
[----:B------:R1:W-:Y:S01]  /*1740*/  STL [R1+0x14], R14 ;  /* 0x0000140e01007387 */ /* 0x0003e20000100800 */
[----:B------:R-:W-:Y:S02]  /*1750*/  SHF.R.S32.HI R17, RZ, 0x1f, R245 ;  /* 0x0000001fff117819 */ /* 0x000fe400000114f5 */
[----:B------:R-:W-:Y:S02]  /*1760*/  SHF.R.S32.HI R10, RZ, 0x1f, R244 ;  /* 0x0000001fff0a7819 */ /* 0x000fe400000114f4 */
[C---:B------:R-:W-:Y:S01]  /*1770*/  IADD3 R166, R114.reuse, 0x18, RZ ;  /* 0x0000001872a67810 */ /* 0x040fe20007ffe0ff */
[----:B------:R2:W-:Y:S01]  /*1780*/  STL [R1+0x10], R17 ;  /* 0x0000101101007387 */ /* 0x0005e20000100800 */
[----:B------:R-:W-:Y:S02]  /*1790*/  IADD3 R165, R114, 0x28, RZ ;  /* 0x0000002872a57810 */ /* 0x000fe40007ffe0ff */
[----:B------:R-:W-:Y:S01]  /*17a0*/  SHF.R.S32.HI R9, RZ, 0x1f, R167 ;  /* 0x0000001fff097819 */ /* 0x000fe200000114a7 */
[----:B------:R3:W-:Y:S01]  /*17b0*/  STL [R1+0xc], R10 ;  /* 0x00000c0a01007387 */ /* 0x0007e20000100800 */
[----:B------:R-:W-:-:S02]  /*17c0*/  SHF.R.S32.HI R8, RZ, 0x1f, R164 ;  /* 0x0000001fff087819 */ /* 0x000fc400000114a4 */
[----:B------:R-:W-:Y:S02]  /*17d0*/  SHF.R.S32.HI R6, RZ, 0x1f, R166 ;  /* 0x0000001fff067819 */ /* 0x000fe400000114a6 */
[----:B------:R-:W-:Y:S02]  /*17e0*/  SHF.R.S32.HI R5, RZ, 0x1f, R113 ;  /* 0x0000001fff057819 */ /* 0x000fe40000011471 */
[----:B------:R-:W-:Y:S02]  /*17f0*/  SHF.R.S32.HI R4, RZ, 0x1f, R165 ;  /* 0x0000001fff047819 */ /* 0x000fe400000114a5 */
[----:B------:R-:W-:Y:S02]  /*1800*/  LEA R169, R0, 0x3c80, 0x1 ;  /* 0x00003c8000a97811 */ /* 0x000fe400078e08ff */
[----:B------:R-:W-:Y:S02]  /*1810*/  LEA R0, R18, 0x6080, 0x1 ;  /* 0x0000608012007811 */ /* 0x000fe400078e08ff */
[----:B------:R-:W-:Y:S01]  /*1820*/  IADD3 R198, R169, 0x20, RZ ;  /* 0x00000020a9c67810 */ /* 0x000fe20007ffe0ff */
[----:B-1----:R-:W-:Y:S01]  /*1830*/  IMAD.SHL.U32 R14, R167, 0x2, RZ ;  /* 0x00000002a70e7824 */ /* 0x002fe200078e00ff */
[----:B------:R-:W-:-:S02]  /*1840*/  LEA R196, R2, 0x6080, 0x1 ;  /* 0x0000608002c47811 */ /* 0x000fc400078e08ff */
[----:B------:R-:W-:Y:S02]  /*1850*/  LEA R170, R3, 0x1880, 0x1 ;  /* 0x0000188003aa7811 */ /* 0x000fe400078e08ff */
[----:B------:R1:W-:Y:S01]  /*1860*/  STL [R1+0x110], R14 ;  /* 0x0001100e01007387 */ /* 0x0003e20000100800 */
[----:B--2---:R-:W-:Y:S01]  /*1870*/  IMAD.SHL.U32 R17, R164, 0x2, RZ ;  /* 0x00000002a4117824 */ /* 0x004fe200078e00ff */
[C---:B------:R-:W-:Y:S02]  /*1880*/  IADD3 R238, R228.reuse, 0x20, RZ ;  /* 0x00000020e4ee7810 */ /* 0x040fe40007ffe0ff */
[----:B------:R-:W-:Y:S01]  /*1890*/  IADD3 R230, R228, 0x40, RZ ;  /* 0x00000040e4e67810 */ /* 0x000fe20007ffe0ff */
[----:B---3--:R-:W-:Y:S01]  /*18a0*/  IMAD.SHL.U32 R10, R166, 0x2, RZ ;  /* 0x00000002a60a7824 */ /* 0x008fe200078e00ff */
[----:B------:R2:W-:Y:S01]  /*18b0*/  STL [R1+0x114], R17 ;  /* 0x0001141101007387 */ /* 0x0005e20000100800 */
[----:B------:R-:W-:Y:S02]  /*18c0*/  @P3 IADD3 R198, R169, -0x20, RZ ;  /* 0xffffffe0a9c63810 */ /* 0x000fe40007ffe0ff */
[----:B------:R-:W-:Y:S01]  /*18d0*/  SHF.R.S32.HI R105, RZ, 0x1f, R104 ;  /* 0x0000001fff697819 */ /* 0x000fe20000011468 */
[----:B------:R3:W-:Y:S01]  /*18e0*/  STL [R1+0x118], R10 ;  /* 0x0001180a01007387 */ /* 0x0007e20000100800 */
[----:B------:R-:W-:-:S02]  /*18f0*/  SHF.R.S32.HI R229, RZ, 0x1f, R228 ;  /* 0x0000001fffe57819 */ /* 0x000fc400000114e4 */
[----:B------:R-:W-:Y:S02]  /*1900*/  SHF.R.S32.HI R250, RZ, 0x1f, R238 ;  /* 0x0000001ffffa7819 */ /* 0x000fe400000114ee */
[----:B------:R-:W-:Y:S02]  /*1910*/  SHF.R.S32.HI R249, RZ, 0x1f, R230 ;  /* 0x0000001ffff97819 */ /* 0x000fe400000114e6 */
[----:B------:R-:W-:Y:S02]  /*1920*/  SHF.R.S32.HI R252, RZ, 0x3, R252 ;  /* 0x00000003fffc7819 */ /* 0x000fe400000114fc */
[C---:B------:R-:W-:Y:S02]  /*1930*/  IADD3 R206, R198.reuse, 0x400, RZ ;  /* 0x00000400c6ce7810 */ /* 0x040fe40007ffe0ff */
[C---:B------:R-:W-:Y:S02]  /*1940*/  IADD3 R205, R198.reuse, 0x800, RZ ;  /* 0x00000800c6cd7810 */ /* 0x040fe40007ffe0ff */
[C---:B------:R-:W-:Y:S01]  /*1950*/  IADD3 R204, R198.reuse, 0xc00, RZ ;  /* 0x00000c00c6cc7810 */ /* 0x040fe20007ffe0ff */
[----:B-1----:R-:W-:Y:S01]  /*1960*/  IMAD.SHL.U32 R14, R113, 0x2, RZ ;  /* 0x00000002710e7824 */ /* 0x002fe200078e00ff */
[----:B------:R-:W-:-:S02]  /*1970*/  IADD3 R203, R198, 0x1000, RZ ;  /* 0x00001000c6cb7810 */ /* 0x000fc40007ffe0ff */
[C---:B------:R-:W-:Y:S02]  /*1980*/  IADD3 R202, R198.reuse, 0x1400, RZ ;  /* 0x00001400c6ca7810 */ /* 0x040fe40007ffe0ff */
[----:B------:R1:W-:Y:S01]  /*1990*/  STL [R1+0x11c], R14 ;  /* 0x00011c0e01007387 */ /* 0x0003e20000100800 */
[----:B--2---:R-:W-:Y:S01]  /*19a0*/  IMAD.SHL.U32 R17, R165, 0x2, RZ ;  /* 0x00000002a5117824 */ /* 0x004fe200078e00ff */
[C---:B------:R-:W-:Y:S02]  /*19b0*/  IADD3 R201, R198.reuse, 0x1800, RZ ;  /* 0x00001800c6c97810 */ /* 0x040fe40007ffe0ff */
[----:B------:R-:W-:Y:S02]  /*19c0*/  IADD3 R200, R198, 0x1c00, RZ ;  /* 0x00001c00c6c87810 */ /* 0x000fe40007ffe0ff */
[----:B---3--:R-:W-:Y:S01]  /*19d0*/  LOP3.LUT R10, R20, 0x7ffffffc, RZ, 0xc0, !PT ;  /* 0x7ffffffc140a7812 */ /* 0x008fe200078ec0ff */
[----:B------:R2:W-:Y:S01]  /*19e0*/  STL [R1+0x120], R17 ;  /* 0x0001201101007387 */ /* 0x0005e20000100800 */
[----:B------:R-:W-:-:S02]  /*19f0*/  IADD3 R199, R198, 0x2000, RZ ;  /* 0x00002000c6c77810 */ /* 0x000fc40007ffe0ff */
[----:B-1----:R-:W-:Y:S02]  /*1a00*/  SHF.L.U64.HI R14, R167, 0x1, R9 ;  /* 0x00000001a70e7819 */ /* 0x002fe40000010209 */
[----:B------:R-:W-:Y:S02]  /*1a10*/  SHF.L.U64.HI R9, R164, 0x1, R8 ;  /* 0x00000001a4097819 */ /* 0x000fe40000010208 */
[----:B------:R-:W-:Y:S01]  /*1a20*/  SHF.L.U64.HI R8, R166, 0x1, R6 ;  /* 0x00000001a6087819 */ /* 0x000fe20000010206 */
[----:B------:R1:W-:Y:S01]  /*1a30*/  STL [R1+0x10c], R14 ;  /* 0x00010c0e01007387 */ /* 0x0003e20000100800 */
[----:B------:R-:W-:Y:S02]  /*1a40*/  SHF.L.U64.HI R6, R113, 0x1, R5 ;  /* 0x0000000171067819 */ /* 0x000fe40000010205 */
[----:B------:R-:W-:Y:S01]  /*1a50*/  SHF.L.U64.HI R5, R165, 0x1, R4 ;  /* 0x00000001a5057819 */ /* 0x000fe20000010204 */
[----:B------:R-:W-:Y:S01]  /*1a60*/  STL [R1+0x108], R9 ;  /* 0x0001080901007387 */ /* 0x000fe20000100800 */
[----:B------:R-:W-:-:S03]  /*1a70*/  IMAD.IADD R4, R31, 0x1, -R10 ;  /* 0x000000011f047824 */ /* 0x000fc600078e0a0a */
[----:B------:R3:W-:Y:S01]  /*1a80*/  STL [R1+0x104], R8 ;  /* 0x0001040801007387 */ /* 0x0007e20000100800 */
[----:B------:R-:W-:Y:S01]  /*1a90*/  IMAD.SHL.U32 R10, R4, 0x2, RZ ;  /* 0x00000002040a7824 */ /* 0x000fe200078e00ff */
[----:B------:R-:W-:Y:S02]  /*1aa0*/  SHF.R.S32.HI R4, RZ, 0x3, R15 ;  /* 0x00000003ff047819 */ /* 0x000fe4000001140f */
[----:B------:R4:W-:Y:S02]  /*1ab0*/  STL [R1+0x100], R6 ;  /* 0x0001000601007387 */ /* 0x0009e40000100800 */
[C---:B------:R-:W-:Y:S02]  /*1ac0*/  IADD3 R21, R10.reuse, 0x28, RZ ;  /* 0x000000280a157810 */ /* 0x040fe40007ffe0ff */
[----:B------:R5:W-:Y:S01]  /*1ad0*/  STL [R1+0xfc], R5 ;  /* 0x0000fc0501007387 */ /* 0x000be20000100800 */
[C---:B------:R-:W-:Y:S02]  /*1ae0*/  IADD3 R20, R10.reuse, 0x30, RZ ;  /* 0x000000300a147810 */ /* 0x040fe40007ffe0ff */
[----:B------:R-:W-:-:S02]  /*1af0*/  IADD3 R19, R10, 0x38, RZ ;  /* 0x000000380a137810 */ /* 0x000fc40007ffe0ff */
[C---:B--2---:R-:W-:Y:S02]  /*1b00*/  IADD3 R17, R10.reuse, 0x40, RZ ;  /* 0x000000400a117810 */ /* 0x044fe40007ffe0ff */
[C---:B------:R-:W-:Y:S02]  /*1b10*/  IADD3 R15, R10.reuse, 0x48, RZ ;  /* 0x000000480a0f7810 */ /* 0x040fe40007ffe0ff */
[----:B-1----:R-:W-:Y:S02]  /*1b20*/  IADD3 R14, R10, 0x50, RZ ;  /* 0x000000500a0e7810 */ /* 0x002fe40007ffe0ff */
[----:B---3--:R-:W-:Y:S01]  /*1b30*/  LOP3.LUT R8, R28, 0x8, R104, 0xf8, !PT ;  /* 0x000000081c087812 */ /* 0x008fe200078ef868 */
[----:B----4-:R-:W-:-:S03]  /*1b40*/  IMAD.IADD R6, R29, 0x1, R23 ;  /* 0x000000011d067824 */ /* 0x010fc600078e0217 */
[----:B------:R-:W-:Y:S02]  /*1b50*/  LOP3.LUT R8, R8, R26, RZ, 0x3c, !PT ;  /* 0x0000001a08087212 */ /* 0x000fe400078e3cff */
[----:B------:R-:W-:Y:S02]  /*1b60*/  IADD3 R23, R10, 0x20, RZ ;  /* 0x000000200a177810 */ /* 0x000fe40007ffe0ff */
[----:B-----5:R-:W-:Y:S01]  /*1b70*/  LOP3.LUT R5, R30, 0x18, R104, 0xf8, !PT ;  /* 0x000000181e057812 */ /* 0x020fe200078ef868 */
[----:B------:R1:W-:Y:S01]  /*1b80*/  STL [R1+0x12c], R6 ;  /* 0x00012c0601007387 */ /* 0x0003e20000100800 */
[----:B------:R-:W-:-:S03]  /*1b90*/  IMAD.IADD R242, R7, 0x1, R8 ;  /* 0x0000000107f27824 */ /* 0x000fc600078e0208 */
[----:B------:R-:W-:Y:S02]  /*1ba0*/  STL [R1+0x9c], R10 ;  /* 0x00009c0a01007387 */ /* 0x000fe40000100800 */
[----:B------:R-:W-:Y:S02]  /*1bb0*/  LEA R242, R242, 0x1880, 0x1 ;  /* 0x00001880f2f27811 */ /* 0x000fe400078e08ff */
[----:B------:R2:W-:Y:S02]  /*1bc0*/  STL [R1], R4 ;  /* 0x0000000401007387 */ /* 0x0005e40000100800 */
[C---:B------:R-:W-:Y:S02]  /*1bd0*/  IADD3 R243, R242.reuse, 0x20, RZ ;  /* 0x00000020f2f37810 */ /* 0x040fe40007ffe0ff */
[----:B------:R-:W-:Y:S02]  /*1be0*/  @P0 IADD3 R243, R242, -0x20, RZ ;  /* 0xffffffe0f2f30810 */ /* 0x000fe40007ffe0ff */
[----:B-1----:R-:W-:-:S04]  /*1bf0*/  LOP3.LUT R6, R28, 0x18, R104, 0xf8, !PT ;  /* 0x000000181c067812 */ /* 0x002fc800078ef868 */
[----:B------:R-:W-:Y:S02]  /*1c00*/  LOP3.LUT R9, R6, R26, RZ, 0x3c, !PT ;  /* 0x0000001a06097212 */ /* 0x000fe400078e3cff */
[C---:B------:R-:W-:Y:S02]  /*1c10*/  IADD3 R26, R10.reuse, 0x10, RZ ;  /* 0x000000100a1a7810 */ /* 0x040fe40007ffe0ff */
[----:B--2---:R-:W-:Y:S01]  /*1c20*/  LOP3.LUT R4, R5, R27, RZ, 0x3c, !PT ;  /* 0x0000001b05047212 */ /* 0x004fe200078e3cff */
[----:B------:R-:W-:Y:S01]  /*1c30*/  IMAD.IADD R9, R7, 0x1, R9 ;  /* 0x0000000107097824 */ /* 0x000fe200078e0209 */
[C---:B------:R-:W-:Y:S02]  /*1c40*/  IADD3 R27, R10.reuse, 0x8, RZ ;  /* 0x000000080a1b7810 */ /* 0x040fe40007ffe0ff */
[----:B------:R-:W-:Y:S01]  /*1c50*/  SEL R5, R13, 0xffffffe0, !P1 ;  /* 0xffffffe00d057807 */ /* 0x000fe20004800000 */
[----:B------:R-:W-:Y:S01]  /*1c60*/  IMAD.IADD R6, R25, 0x1, R4 ;  /* 0x0000000119067824 */ /* 0x000fe200078e0204 */
[C---:B------:R-:W-:Y:S01]  /*1c70*/  IADD3 R25, R10.reuse, 0x18, RZ ;  /* 0x000000180a197810 */ /* 0x040fe20007ffe0ff */
[----:B------:R-:W-:Y:S01]  /*1c80*/  STL [R1+0x90], R27 ;  /* 0x0000901b01007387 */ /* 0x000fe20000100800 */
[----:B------:R-:W-:-:S02]  /*1c90*/  IADD3 R10, R10, 0x58, RZ ;  /* 0x000000580a0a7810 */ /* 0x000fc40007ffe0ff */
[----:B------:R-:W-:Y:S01]  /*1ca0*/  SEL R4, R13, 0xffffffe0, !P4 ;  /* 0xffffffe00d047807 */ /* 0x000fe20006000000 */
[----:B------:R-:W-:Y:S01]  /*1cb0*/  STL [R1+0x8c], R26 ;  /* 0x00008c1a01007387 */ /* 0x000fe20000100800 */
[----:B------:R-:W-:Y:S02]  /*1cc0*/  LEA R13, R6, 0x6080, 0x1 ;  /* 0x00006080060d7811 */ /* 0x000fe400078e08ff */
[----:B------:R-:W-:Y:S01]  /*1cd0*/  SHF.R.S32.HI R8, RZ, 0x1f, R27 ;  /* 0x0000001fff087819 */ /* 0x000fe2000001141b */
[----:B------:R-:W-:Y:S01]  /*1ce0*/  STL [R1+0x88], R25 ;  /* 0x0000881901007387 */ /* 0x000fe20000100800 */
[----:B------:R-:W-:Y:S01]  /*1cf0*/  SHF.R.S32.HI R6, RZ, 0x1f, R26 ;  /* 0x0000001fff067819 */ /* 0x000fe2000001141a */
[----:B------:R-:W-:Y:S02]  /*1d00*/  IMAD.IADD R197, R196, 0x1, R4 ;  /* 0x00000001c4c57824 */ /* 0x000fe400078e0204 */
[----:B------:R-:W-:Y:S01]  /*1d10*/  STL [R1+0x84], R23 ;  /* 0x0000841701007387 */ /* 0x000fe20000100800 */
[----:B------:R-:W-:-:S03]  /*1d20*/  IMAD.IADD R171, R4, 0x1, R170 ;  /* 0x0000000104ab7824 */ /* 0x000fc600078e02aa */
[----:B------:R-:W-:Y:S04]  /*1d30*/  STL [R1+0x80], R21 ;  /* 0x0000801501007387 */ /* 0x000fe80000100800 */
[----:B------:R-:W-:Y:S04]  /*1d40*/  STL [R1+0x7c], R20 ;  /* 0x00007c1401007387 */ /* 0x000fe80000100800 */
[----:B------:R-:W-:Y:S04]  /*1d50*/  STL [R1+0x78], R19 ;  /* 0x0000781301007387 */ /* 0x000fe80000100800 */
[----:B------:R-:W-:Y:S04]  /*1d60*/  STL [R1+0x74], R17 ;  /* 0x0000741101007387 */ /* 0x000fe80000100800 */
[----:B------:R-:W-:Y:S04]  /*1d70*/  STL [R1+0x70], R15 ;  /* 0x0000700f01007387 */ /* 0x000fe80000100800 */
[----:B------:R-:W-:Y:S04]  /*1d80*/  STL [R1+0x6c], R14 ;  /* 0x00006c0e01007387 */ /* 0x000fe80000100800 */
[----:B------:R-:W-:Y:S04]  /*1d90*/  STL [R1+0x68], R10 ;  /* 0x0000680a01007387 */ /* 0x000fe80000100800 */
[----:B------:R1:W-:Y:S04]  /*1da0*/  STL [R1+0xf8], R13 ;  /* 0x0000f80d01007387 */ /* 0x0003e80000100800 */
[----:B------:R2:W-:Y:S04]  /*1db0*/  STL [R1+0xd4], R8 ;  /* 0x0000d40801007387 */ /* 0x0005e80000100800 */
[----:B------:R3:W-:Y:S01]  /*1dc0*/  STL [R1+0xd0], R6 ;  /* 0x0000d00601007387 */ /* 0x0007e20000100800 */
[----:B-1----:R-:W-:-:S02]  /*1dd0*/  SHF.R.S32.HI R13, RZ, 0x1f, R25 ;  /* 0x0000001fff0d7819 */ /* 0x002fc40000011419 */
[----:B--2---:R-:W-:-:S03]  /*1de0*/  SHF.R.S32.HI R8, RZ, 0x1f, R23 ;  /* 0x0000001fff087819 */ /* 0x004fc60000011417 */
[----:B------:R1:W-:Y:S01]  /*1df0*/  STL [R1+0xcc], R13 ;  /* 0x0000cc0d01007387 */ /* 0x0003e20000100800 */
[----:B---3--:R-:W-:-:S03]  /*1e00*/  SHF.R.S32.HI R6, RZ, 0x1f, R21 ;  /* 0x0000001fff067819 */ /* 0x008fc60000011415 */
[----:B------:R2:W-:Y:S04]  /*1e10*/  STL [R1+0xc8], R8 ;  /* 0x0000c80801007387 */ /* 0x0005e80000100800 */
[----:B------:R3:W-:Y:S01]  /*1e20*/  STL [R1+0xc4], R6 ;  /* 0x0000c40601007387 */ /* 0x0007e20000100800 */
[----:B-1----:R-:W-:Y:S02]  /*1e30*/  SHF.R.S32.HI R13, RZ, 0x1f, R20 ;  /* 0x0000001fff0d7819 */ /* 0x002fe40000011414 */
[----:B--2---:R-:W-:-:S03]  /*1e40*/  SHF.R.S32.HI R8, RZ, 0x1f, R19 ;  /* 0x0000001fff087819 */ /* 0x004fc60000011413 */
[----:B------:R1:W-:Y:S01]  /*1e50*/  STL [R1+0xc0], R13 ;  /* 0x0000c00d01007387 */ /* 0x0003e20000100800 */
[----:B---3--:R-:W-:-:S03]  /*1e60*/  SHF.R.S32.HI R6, RZ, 0x1f, R17 ;  /* 0x0000001fff067819 */ /* 0x008fc60000011411 */
[----:B------:R2:W-:Y:S04]  /*1e70*/  STL [R1+0xbc], R8 ;  /* 0x0000bc0801007387 */ /* 0x0005e80000100800 */
[----:B------:R3:W-:Y:S01]  /*1e80*/  STL [R1+0xb8], R6 ;  /* 0x0000b80601007387 */ /* 0x0007e20000100800 */
[----:B-1----:R-:W-:Y:S02]  /*1e90*/  SHF.R.S32.HI R13, RZ, 0x1f, R15 ;  /* 0x0000001fff0d7819 */ /* 0x002fe4000001140f */
[----:B--2---:R-:W-:-:S03]  /*1ea0*/  SHF.R.S32.HI R8, RZ, 0x1f, R14 ;  /* 0x0000001fff087819 */ /* 0x004fc6000001140e */
[----:B------:R-:W-:Y:S01]  /*1eb0*/  STL [R1+0xb4], R13 ;  /* 0x0000b40d01007387 */ /* 0x000fe20000100800 */
[----:B---3--:R-:W-:-:S03]  /*1ec0*/  SHF.R.S32.HI R6, RZ, 0x1f, R10 ;  /* 0x0000001fff067819 */ /* 0x008fc6000001140a */
[----:B------:R-:W-:Y:S04]  /*1ed0*/  STL [R1+0xb0], R8 ;  /* 0x0000b00801007387 */ /* 0x000fe80000100800 */
[----:B------:R1:W-:Y:S04]  /*1ee0*/  STL [R1+0xac], R6 ;  /* 0x0000ac0601007387 */ /* 0x0003e80000100800 */
[----:B------:R2:W-:Y:S01]  /*1ef0*/  STL [R1+0xf4], R0 ;  /* 0x0000f40001007387 */ /* 0x0005e20000100800 */
[----:B-1----:R-:W-:Y:S02]  /*1f00*/  LEA R6, R16, 0x6080, 0x1 ;  /* 0x0000608010067811 */ /* 0x002fe400078e08ff */
[----:B--2---:R-:W-:-:S03]  /*1f10*/  LEA R0, R12, 0x6080, 0x1 ;  /* 0x000060800c007811 */ /* 0x004fc600078e08ff */
[----:B------:R1:W-:Y:S04]  /*1f20*/  STL [R1+0xf0], R6 ;  /* 0x0000f00601007387 */ /* 0x0003e80000100800 */
[----:B------:R2:W-:Y:S01]  /*1f30*/  STL [R1+0xec], R0 ;  /* 0x0000ec0001007387 */ /* 0x0005e20000100800 */
[----:B-1----:R-:W-:Y:S02]  /*1f40*/  LEA R6, R11, 0x6080, 0x1 ;  /* 0x000060800b067811 */ /* 0x002fe400078e08ff */
[----:B--2---:R-:W-:-:S03]  /*1f50*/  LEA R0, R9, 0x6080, 0x1 ;  /* 0x0000608009007811 */ /* 0x004fc600078e08ff */
[----:B------:R-:W-:Y:S04]  /*1f60*/  STL [R1+0xe8], R6 ;  /* 0x0000e80601007387 */ /* 0x000fe80000100800 */
[----:B------:R1:W-:Y:S02]  /*1f70*/  STL [R1+0xe4], R0 ;  /* 0x0000e40001007387 */ /* 0x0003e40000100800 */
[----:B-1----:R-:W-:-:S05]  /*1f80*/  IMAD.IADD R0, R24, 0x1, R5 ;  /* 0x0000000118007824 */ /* 0x002fca00078e0205 */
[----:B------:R1:W-:Y:S02]  /*1f90*/  STL [R1+0x98], R0 ;  /* 0x0000980001007387 */ /* 0x0003e40000100800 */
[----:B-1----:R-:W-:-:S05]  /*1fa0*/  IMAD.IADD R0, R5, 0x1, R22 ;  /* 0x0000000105007824 */ /* 0x002fca00078e0216 */
[----:B------:R1:W-:Y:S02]  /*1fb0*/  STL [R1+0x94], R0 ;  /* 0x0000940001007387 */ /* 0x0003e40000100800 */
.L_x_385:
[----:B-1----:R-:W2:Y:S01]  /*1fc0*/  LDL R0, [R1+0x5c] ;  /* 0x00005c0001007983 */ /* 0x002ea20000100800 */
[----:B------:R-:W-:Y:S01]  /*1fd0*/  IMAD.MOV.U32 R2, RZ, RZ, 0x4 ;  /* 0x00000004ff027424 */ /* 0x000fe200078e00ff */
[----:B------:R-:W-:-:S04]  /*1fe0*/  ISETP.NE.U32.AND P0, PT, RZ, c[0x0][0x370], PT ;  /* 0x0000dc00ff007a0c */ /* 0x000fc80003f05070 */
[----:B------:R-:W-:Y:S01]  /*1ff0*/  ISETP.NE.AND.EX P1, PT, RZ, c[0x0][0x374], PT, P0 ;  /* 0x0000dd00ff007a0c */ /* 0x000fe20003f25300 */
[----:B--2---:R-:W-:-:S05]  /*2000*/  IMAD.WIDE R2, R0, R2, c[0x0][0x588] ;  /* 0x0001620000027625 */ /* 0x004fca00078e0202 */
[----:B------:R-:W2:Y:S01]  /*2010*/  LDG.E R17, [R2.64] ;  /* 0x0000000802117981 */ /* 0x000ea2000c1e1900 */
[----:B------:R-:W-:Y:S01]  /*2020*/  ISETP.NE.U32.AND P4, PT, RZ, c[0x0][0x360], PT ;  /* 0x0000d800ff007a0c */ /* 0x000fe20003f85070 */
[----:B------:R-:W-:Y:S01]  /*2030*/  IMAD.MOV.U32 R10, RZ, RZ, RZ ;  /* 0x000000ffff0a7224 */ /* 0x000fe200078e00ff */
[----:B------:R-:W-:Y:S02]  /*2040*/  ISETP.NE.U32.AND P3, PT, RZ, c[0x0][0x348], PT ;  /* 0x0000d200ff007a0c */ /* 0x000fe40003f65070 */
[----:B------:R-:W-:Y:S02]  /*2050*/  ISETP.NE.AND.EX P4, PT, RZ, c[0x0][0x364], PT, P4 ;  /* 0x0000d900ff007a0c */ /* 0x000fe40003f85340 */
[----:B------:R-:W-:Y:S02]  /*2060*/  ISETP.NE.U32.AND P5, PT, RZ, c[0x0][0x350], PT ;  /* 0x0000d400ff007a0c */ /* 0x000fe40003fa5070 */
[----:B------:R-:W-:Y:S02]  /*2070*/  ISETP.NE.U32.AND P6, PT, RZ, c[0x0][0x358], PT ;  /* 0x0000d600ff007a0c */ /* 0x000fe40003fc5070 */
[----:B------:R-:W-:-:S02]  /*2080*/  ISETP.NE.AND.EX P3, PT, RZ, c[0x0][0x34c], PT, P3 ;  /* 0x0000d300ff007a0c */ /* 0x000fc40003f65330 */
[----:B------:R-:W-:Y:S02]  /*2090*/  ISETP.NE.AND.EX P5, PT, RZ, c[0x0][0x354], PT, P5 ;  /* 0x0000d500ff007a0c */ /* 0x000fe40003fa5350 */
[----:B------:R-:W-:Y:S01]  /*20a0*/  ISETP.NE.AND.EX P6, PT, RZ, c[0x0][0x35c], PT, P6 ;  /* 0x0000d700ff007a0c */ /* 0x000fe20003fc5360 */
[----:B------:R-:W-:Y:S02]  /*20b0*/  IMAD.MOV.U32 R138, RZ, RZ, RZ ;  /* 0x000000ffff8a7224 */ /* 0x000fe400078e00ff */
[----:B------:R-:W-:Y:S02]  /*20c0*/  IMAD.MOV.U32 R15, RZ, RZ, RZ ;  /* 0x000000ffff0f7224 */ /* 0x000fe400078e00ff */
[----:B------:R-:W-:Y:S01]  /*20d0*/  IMAD.MOV.U32 R13, RZ, RZ, RZ ;  /* 0x000000ffff0d7224 */ /* 0x000fe200078e00ff */
[----:B--2---:R-:W-:Y:S01]  /*20e0*/  SHF.R.S32.HI R16, RZ, 0x1f, R17 ;  /* 0x0000001fff107819 */ /* 0x004fe20000011411 */
[C---:B------:R-:W-:Y:S01]  /*20f0*/  IMAD.SHL.U32 R19, R17.reuse, 0x4, RZ ;  /* 0x0000000411137824 */ /* 0x040fe200078e00ff */
[C---:B------:R-:W-:Y:S01]  /*2100*/  @P1 LEA R4, P0, R17.reuse, c[0x0][0x370], 0x2 ;  /* 0x0000dc0011041a11 */ /* 0x040fe200078010ff */
[----:B------:R1:W-:Y:S01]  /*2110*/  STL [R1+0x4c], R17 ;  /* 0x00004c1101007387 */ /* 0x0003e20000100800 */
[----:B------:R-:W-:-:S02]  /*2120*/  SHF.L.U64.HI R18, R17, 0x2, R16 ;  /* 0x0000000211127819 */ /* 0x000fc40000010210 */
[----:B------:R-:W-:Y:S01]  /*2130*/  @P1 LEA.HI.X R5, R17, c[0x0][0x374], R16, 0x2, P0 ;  /* 0x0000dd0011051a11 */ /* 0x000fe200000f1410 */
[----:B------:R1:W-:Y:S01]  /*2140*/  STL [R1+0xa0], R16 ;  /* 0x0000a01001007387 */ /* 0x0003e20000100800 */
[----:B------:R-:W-:-:S03]  /*2150*/  @P4 IADD3 R2, P0, R19, c[0x0][0x360], RZ ;  /* 0x0000d80013024a10 */ /* 0x000fc60007f1e0ff */
[----:B------:R2:W3:Y:S01]  /*2160*/  @P1 LDG.E R10, [R4.64] ;  /* 0x00000008040a1981 */ /* 0x0004e2000c1e1900 */
[C---:B------:R-:W-:Y:S02]  /*2170*/  @P4 IADD3.X R3, R18.reuse, c[0x0][0x364], RZ, P0, !PT ;  /* 0x0000d90012034a10 */ /* 0x040fe400007fe4ff */
[----:B------:R-:W-:Y:S01]  /*2180*/  IADD3 R8, P2, R19, c[0x0][0x348], RZ ;  /* 0x0000d20013087a10 */ /* 0x000fe20007f5e0ff */
[----:B------:R1:W-:Y:S04]  /*2190*/  STL [R1+0x44], R19 ;  /* 0x0000441301007387 */ /* 0x0003e80000100800 */
[----:B------:R4:W5:Y:S01]  /*21a0*/  @P4 LDG.E R139, [R2.64] ;  /* 0x00000008028b4981 */ /* 0x000962000c1e1900 */
[----:B------:R-:W-:-:S03]  /*21b0*/  IADD3.X R9, R18, c[0x0][0x34c], RZ, P2, !PT ;  /* 0x0000d30012097a10 */ /* 0x000fc600017fe4ff */
[----:B------:R1:W-:Y:S04]  /*21c0*/  STL [R1+0x48], R18 ;  /* 0x0000481201007387 */ /* 0x0003e80000100800 */
[----:B------:R1:W5:Y:S01]  /*21d0*/  @P3 LDG.E R138, [R8.64] ;  /* 0x00000008088a3981 */ /* 0x000362000c1e1900 */
[----:B--2---:R-:W-:-:S04]  /*21e0*/  IADD3 R4, P1, R19, c[0x0][0x350], RZ ;  /* 0x0000d40013047a10 */ /* 0x004fc80007f3e0ff */
[----:B------:R-:W-:Y:S02]  /*21f0*/  IADD3.X R5, R18, c[0x0][0x354], RZ, P1, !PT ;  /* 0x0000d50012057a10 */ /* 0x000fe40000ffe4ff */
[----:B----4-:R-:W-:-:S03]  /*2200*/  IADD3 R2, P0, R19, c[0x0][0x358], RZ ;  /* 0x0000d60013027a10 */ /* 0x010fc60007f1e0ff */
[----:B------:R1:W5:Y:S01]  /*2210*/  @P5 LDG.E R15, [R4.64] ;  /* 0x00000008040f5981 */ /* 0x000362000c1e1900 */
[----:B------:R-:W-:-:S05]  /*2220*/  IADD3.X R3, R18, c[0x0][0x35c], RZ, P0, !PT ;  /* 0x0000d70012037a10 */ /* 0x000fca00007fe4ff */
[----:B------:R1:W5:Y:S01]  /*2230*/  @P6 LDG.E R13, [R2.64] ;  /* 0x00000008020d6981 */ /* 0x000362000c1e1900 */
[----:B------:R-:W-:Y:S03]  /*2240*/  YIELD ;  /* 0x0000000000007946 */ /* 0x000fe60003800000 */
[----:B---3--:R1:W-:Y:S01]  /*2250*/  STL [R1+0x40], R10 ;  /* 0x0000400a01007387 */ /* 0x0083e20000100800 */
[----:B------:R-:W-:Y:S05]  /*2260*/  @P4 BRA `(.L_x_207) ;  /* 0x0000005000004947 */ /* 0x000fea0003800000 */
[----:B-----5:R-:W-:Y:S01]  /*2270*/  MOV R139, c[0x0][0x168] ;  /* 0x00005a00008b7a02 */ /* 0x020fe20000000f00 */
[----:B------:R-:W-:Y:S05]  /*2280*/  @!P3 BRA `(.L_x_207) ;  /* 0x000000300000b947 */ /* 0x000fea0003800000 */
[----:B------:R-:W2:Y:S04]  /*2290*/  LDG.E R6, [R8.64] ;  /* 0x0000000808067981 */ /* 0x000ea8000c1e1900 */
[----:B------:R-:W2:Y:S02]  /*22a0*/  LDG.E R0, [R8.64+0x4] ;  /* 0x0000040808007981 */ /* 0x000ea4000c1e1900 */
[----:B--2---:R-:W-:-:S02]  /*22b0*/  IADD3 R139, -R6, R0, RZ ;  /* 0x00000000068b7210 */ /* 0x004fc40007ffe1ff */
.L_x_207:
[----:B------:R-:W-:-:S04]  /*22c0*/  ISETP.NE.U32.AND P0, PT, RZ, c[0x0][0x368], PT ;  /* 0x0000da00ff007a0c */ /* 0x000fc80003f05070 */
[----:B------:R-:W-:-:S13]  /*22d0*/  ISETP.NE.AND.EX P0, PT, RZ, c[0x0][0x36c], PT, P0 ;  /* 0x0000db00ff007a0c */ /* 0x000fda0003f05300 */
[----:B------:R-:W-:Y:S05]  /*22e0*/  @!P0 BRA `(.L_x_208) ;  /* 0x0000004000008947 */ /* 0x000fea0003800000 */
[----:B-1----:R-:W-:-:S04]  /*22f0*/  IADD3 R4, P0, R19, c[0x0][0x368], RZ ;  /* 0x0000da0013047a10 */ /* 0x002fc80007f1e0ff */
[----:B------:R-:W-:-:S05]  /*2300*/  IADD3.X R5, R18, c[0x0][0x36c], RZ, P0, !PT ;  /* 0x0000db0012057a10 */ /* 0x000fca00007fe4ff */
[----:B------:R1:W5:Y:S01]  /*2310*/  LDG.E R12, [R4.64] ;  /* 0x00000008040c7981 */ /* 0x000362000c1e1900 */
[----:B------:R-:W-:Y:S05]  /*2320*/  BRA `(.L_x_209) ;  /* 0x0000005000007947 */ /* 0x000fea0003800000 */
.L_x_208:
[----:B------:R-:W-:Y:S01]  /*2330*/  MOV R12, UR6 ;  /* 0x00000006000c7c02 */ /* 0x000fe20008000f00 */
[----:B------:R-:W-:Y:S05]  /*2340*/  @!P5 BRA `(.L_x_209) ;  /* 0x000000300000d947 */ /* 0x000fea0003800000 */
[----:B------:R-:W2:Y:S04]  /*2350*/  LDG.E R6, [R4.64] ;  /* 0x0000000804067981 */ /* 0x000ea8000c1e1900 */
[----:B------:R-:W2:Y:S02]  /*2360*/  LDG.E R0, [R4.64+0x4] ;  /* 0x0000040804007981 */ /* 0x000ea4000c1e1900 */
[----:B--2---:R-:W-:Y:S02]  /*2370*/  IADD3 R12, -R6, R0, RZ ;  /* 0x00000000060c7210 */ /* 0x004fe40007ffe1ff */
.L_x_209:
[----:B------:R-:W2:Y:S04]  /*2380*/  LDL R14, [R1+0x58] ;  /* 0x00005800010e7983 */ /* 0x000ea80000100800 */
[----:B-1----:R1:W3:Y:S04]  /*2390*/  @P6 LDG.E R4, [R2.64] ;  /* 0x0000000802046981 */ /* 0x0022e8000c1e1900 */
[----:B------:R1:W3:Y:S01]  /*23a0*/  @P6 LDG.E R0, [R2.64+0x4] ;  /* 0x0000040802006981 */ /* 0x0002e2000c1e1900 */
[----:B------:R-:W-:Y:S01]  /*23b0*/  ISETP.NE.U32.AND P0, PT, RZ, c[0x0][0x378], PT ;  /* 0x0000de00ff007a0c */ /* 0x000fe20003f05070 */
[----:B-----5:R-:W-:-:S03]  /*23c0*/  IMAD.MOV.U32 R129, RZ, RZ, R12 ;  /* 0x000000ffff817224 */ /* 0x020fc600078e000c */
[----:B------:R-:W-:-:S13]  /*23d0*/  ISETP.NE.AND.EX P1, PT, RZ, c[0x0][0x37c], PT, P0 ;  /* 0x0000df00ff007a0c */ /* 0x000fda0003f25300 */
[----:B-1----:R-:W-:-:S04]  /*23e0*/  @P1 IADD3 R2, P0, R19, c[0x0][0x378], RZ ;  /* 0x0000de0013021a10 */ /* 0x002fc80007f1e0ff */
[----:B------:R-:W-:-:S05]  /*23f0*/  @P1 IADD3.X R3, R18, c[0x0][0x37c], RZ, P0, !PT ;  /* 0x0000df0012031a10 */ /* 0x000fca00007fe4ff */
[----:B------:R1:W5:Y:S01]  /*2400*/  @P1 LDG.E R129, [R2.64] ;  /* 0x0000000802811981 */ /* 0x000362000c1e1900 */
[----:B------:R-:W-:Y:S01]  /*2410*/  IMAD.IADD R6, R12, 0x1, -R10 ;  /* 0x000000010c067824 */ /* 0x000fe200078e0a0a */
[----:B------:R-:W-:Y:S01]  /*2420*/  BSSY B0, `(.L_x_210) ;  /* 0x0000031000007945 */ /* 0x000fe20003800000 */
[----:B-1----:R-:W-:Y:S01]  /*2430*/  IMAD.MOV.U32 R2, RZ, RZ, c[0x0][0x228] ;  /* 0x00008a00ff027624 */ /* 0x002fe200078e00ff */
[----:B--2---:R-:W-:-:S04]  /*2440*/  LOP3.LUT R3, R14, 0xff000000, RZ, 0xc0, !PT ;  /* 0xff0000000e037812 */ /* 0x004fc800078ec0ff */
[----:B------:R-:W-:Y:S01]  /*2450*/  SHF.R.U32.HI R3, RZ, 0x8, R3 ;  /* 0x00000008ff037819 */ /* 0x000fe20000011603 */
[----:B---3--:R-:W-:Y:S01]  /*2460*/  @P6 IMAD.IADD R2, R0, 0x1, -R4 ;  /* 0x0000000100026824 */ /* 0x008fe200078e0a04 */
[----:B------:R-:W-:-:S03]  /*2470*/  LOP3.LUT R4, R14, 0xff0000, RZ, 0xc0, !PT ;  /* 0x00ff00000e047812 */ /* 0x000fc600078ec0ff */
[----:B------:R-:W-:Y:S01]  /*2480*/  IMAD.IADD R136, R6, 0x1, R2 ;  /* 0x0000000106887824 */ /* 0x000fe200078e0202 */
[----:B------:R-:W-:-:S04]  /*2490*/  LEA.HI R3, R4, R3, RZ, 0x10 ;  /* 0x0000000304037211 */ /* 0x000fc800078f80ff */
[----:B------:R-:W-:Y:S02]  /*24a0*/  SHF.R.U32.HI R5, RZ, 0x10, R3 ;  /* 0x00000010ff057819 */ /* 0x000fe40000011603 */
[----:B------:R-:W-:Y:S02]  /*24b0*/  LOP3.LUT R20, R3, 0xff, RZ, 0xc0, !PT ;  /* 0x000000ff03147812 */ /* 0x000fe400078ec0ff */
[C---:B------:R-:W-:Y:S01]  /*24c0*/  IADD3 R0, R136.reuse, 0x2f, RZ ;  /* 0x0000002f88007810 */ /* 0x040fe20007ffe0ff */
[----:B------:R1:W-:Y:S01]  /*24d0*/  STL [R1+0xa4], R5 ;  /* 0x0000a40501007387 */ /* 0x0003e20000100800 */
[----:B------:R-:W-:Y:S02]  /*24e0*/  ISETP.GE.AND P0, PT, R136, 0x1, PT ;  /* 0x000000018800780c */ /* 0x000fe40003f06270 */
[----:B------:R-:W-:Y:S01]  /*24f0*/  ISETP.NE.AND P1, PT, R5, RZ, PT ;  /* 0x000000ff0500720c */ /* 0x000fe20003f25270 */
[----:B------:R1:W-:Y:S01]  /*2500*/  STL [R1+0xa8], R20 ;  /* 0x0000a81401007387 */ /* 0x0003e20000100800 */
[----:B------:R-:W-:-:S02]  /*2510*/  IMAD.HI R0, R0, 0x2aaaaaab, RZ ;  /* 0x2aaaaaab00007827 */ /* 0x000fc400078e02ff */
[----:B------:R-:W-:-:S03]  /*2520*/  SEL R128, R5, c[0x0][0x338], P1 ;  /* 0x0000ce0005807a07 */ /* 0x000fc60000800000 */
[----:B------:R-:W-:-:S04]  /*2530*/  SHF.R.U32.HI R4, RZ, 0x1f, R0 ;  /* 0x0000001fff047819 */ /* 0x000fc80000011600 */
[----:B------:R-:W-:Y:S01]  /*2540*/  LEA.HI.SX32 R137, R0, R4, 0x1d ;  /* 0x0000000400897211 */ /* 0x000fe200078feaff */
[----:B------:R-:W-:Y:S01]  /*2550*/  IMAD.MOV.U32 R0, RZ, RZ, RZ ;  /* 0x000000ffff007224 */ /* 0x000fe200078e00ff */
[----:B------:R-:W-:Y:S05]  /*2560*/  @!P0 BRA `(.L_x_211) ;  /* 0x000001c000008947 */ /* 0x000fea0003800000 */
        /* <DEDUP_REMOVED lines=11> */
[----:B------:R-:W-:Y:S02]  /*2620*/  IMAD.MOV.U32 R4, RZ, RZ, RZ ;  /* 0x000000ffff047224 */ /* 0x000fe400078e00ff */
        /* <DEDUP_REMOVED lines=16> */
.L_x_211:
[----:B------:R-:W-:Y:S05]  /*2730*/  BSYNC B0 ;  /* 0x0000000000007941 */ /* 0x000fea0003800000 */
.L_x_210:
[----:B------:R-:W-:-:S04]  /*2740*/  IMAD R3, R20, R0, RZ ;  /* 0x0000000014037224 */ /* 0x000fc800078e02ff */
[C---:B------:R-:W-:Y:S02]  /*2750*/  IMAD.IADD R0, R3.reuse, 0x1, R0 ;  /* 0x0000000103007824 */ /* 0x040fe400078e0200 */
[----:B------:R-:W-:-:S03]  /*2760*/  IMAD R3, R3, 0x30, -R6 ;  /* 0x0000003003037824 */ /* 0x000fc600078e0a06 */
[----:B------:R-:W-:Y:S02]  /*2770*/  IMNMX R0, R137, R0, PT ;  /* 0x0000000089007217 */ /* 0x000fe40003800200 */
[----:B------:R-:W-:-:S03]  /*2780*/  IMNMX R3, RZ, R3, !PT ;  /* 0x00000003ff037217 */ /* 0x000fc60007800200 */
[----:B------:R-:W-:Y:S02]  /*2790*/  IMAD R0, R0, 0x30, -R6 ;  /* 0x0000003000007824 */ /* 0x000fe400078e0a06 */
[----:B-1----:R-:W-:-:S03]  /*27a0*/  IMAD.WIDE.U32 R4, R3, -0x55555555, RZ ;  /* 0xaaaaaaab03047825 */ /* 0x002fc600078e00ff */
[----:B------:R-:W-:Y:S02]  /*27b0*/  IMNMX R0, R0, R2, PT ;  /* 0x0000000200007217 */ /* 0x000fe40003800200 */
[----:B------:R-:W-:Y:S02]  /*27c0*/  SHF.R.U32.HI R87, RZ, 0x5, R5 ;  /* 0x00000005ff577819 */ /* 0x000fe40000011605 */
[----:B------:R-:W-:-:S13]  /*27d0*/  ISETP.GT.AND P0, PT, R0, R3, PT ;  /* 0x000000030000720c */ /* 0x000fda0003f04270 */
[----:B------:R-:W-:Y:S01]  /*27e0*/  @P0 IADD3 R3, R0, 0x2f, RZ ;  /* 0x0000002f00030810 */ /* 0x000fe20007ffe0ff */
[----:B------:R-:W-:-:S04]  /*27f0*/  IMAD.MOV.U32 R0, RZ, RZ, R87 ;  /* 0x000000ffff007224 */ /* 0x000fc800078e0057 */
[----:B------:R-:W-:-:S05]  /*2800*/  @P0 IMAD.HI R3, R3, 0x2aaaaaab, RZ ;  /* 0x2aaaaaab03030827 */ /* 0x000fca00078e02ff */
[----:B------:R-:W-:-:S04]  /*2810*/  @P0 SHF.R.U32.HI R4, RZ, 0x1f, R3 ;  /* 0x0000001fff040819 */ /* 0x000fc80000011603 */
[----:B------:R-:W-:-:S04]  /*2820*/  @P0 LEA.HI.SX32 R0, R3, R4, 0x1d ;  /* 0x0000000403000211 */ /* 0x000fc800078feaff */
[----:B------:R-:W-:-:S13]  /*2830*/  ISETP.GT.AND P0, PT, R0, R87, PT ;  /* 0x000000570000720c */ /* 0x000fda0003f04270 */
[----:B------:R-:W-:Y:S05]  /*2840*/  @!P0 BRA `(.L_x_212) ;  /* 0x0000538000008947 */ /* 0x000fea0003800000 */
[----:B------:R-:W-:Y:S01]  /*2850*/  SHF.R.S32.HI R3, RZ, 0x1f, R13 ;  /* 0x0000001fff037819 */ /* 0x000fe2000001140d */
[----:B------:R-:W-:Y:S01]  /*2860*/  IMAD.MOV.U32 R130, RZ, RZ, 0x30 ;  /* 0x00000030ff827424 */ /* 0x000fe200078e00ff */
[C---:B------:R-:W-:Y:S01]  /*2870*/  IADD3 R88, P0, R247.reuse, R13, RZ ;  /* 0x0000000df7587210 */ /* 0x040fe20007f1e0ff */
[----:B------:R-:W-:Y:S01]  /*2880*/  IMAD.MOV.U32 R142, RZ, RZ, c[0x0][0x238] ;  /* 0x00008e00ff8e7624 */ /* 0x000fe200078e00ff */
[----:B------:R-:W-:Y:S01]  /*2890*/  IADD3 R33, R0, -0x1, RZ ;  /* 0xffffffff00217810 */ /* 0x000fe20007ffe0ff */
[----:B------:R-:W-:Y:S01]  /*28a0*/  IMAD R143, R130, c[0x0][0x23c], RZ ;  /* 0x00008f00828f7a24 */ /* 0x000fe200078e02ff */
[----:B------:R-:W-:Y:S01]  /*28b0*/  LEA.HI.X.SX32 R89, R247, R3, 0x1, P0 ;  /* 0x00000003f7597211 */ /* 0x000fe200000f0eff */
[----:B------:R-:W-:Y:S01]  /*28c0*/  IMAD.WIDE.U32 R4, R88, c[0x0][0x238], R228 ;  /* 0x00008e0058047a25 */ /* 0x000fe200078e00e4 */
[----:B------:R-:W-:Y:S02]  /*28d0*/  SEL R13, R16, RZ, !P6 ;  /* 0x000000ff100d7207 */ /* 0x000fe40007000000 */
[----:B------:R-:W-:Y:S01]  /*28e0*/  LOP3.LUT R26, R14, 0xffff, RZ, 0xc0, !PT ;  /* 0x0000ffff0e1a7812 */ /* 0x000fe200078ec0ff */
[----:B------:R-:W-:Y:S01]  /*28f0*/  IMAD R3, R89, c[0x0][0x238], RZ ;  /* 0x00008e0059037a24 */ /* 0x000fe200078e02ff */
[----:B------:R-:W-:Y:S01]  /*2900*/  SEL R14, R17, RZ, !P6 ;  /* 0x000000ff110e7207 */ /* 0x000fe20007000000 */
[----:B------:R-:W-:Y:S01]  /*2910*/  IMAD R0, R13, c[0x0][0x248], RZ ;  /* 0x000092000d007a24 */ /* 0x000fe200078e02ff */
[----:B------:R-:W-:Y:S01]  /*2920*/  ISETP.NE.U32.AND P4, PT, RZ, c[0x0][0x340], PT ;  /* 0x0000d000ff007a0c */ /* 0x000fe20003f85070 */
[----:B------:R-:W-:Y:S01]  /*2930*/  IMAD R3, R88, c[0x0][0x23c], R3 ;  /* 0x00008f0058037a24 */ /* 0x000fe200078e0203 */
[----:B------:R-:W-:Y:S01]  /*2940*/  LOP3.LUT R241, R241, 0xfffffffb, RZ, 0xc0, !PT ;  /* 0xfffffffbf1f17812 */ /* 0x000fe200078ec0ff */
[----:B------:R-:W-:Y:S01]  /*2950*/  IMAD R6, R14, c[0x0][0x24c], R0 ;  /* 0x000093000e067a24 */ /* 0x000fe200078e0200 */
[----:B------:R-:W-:Y:S01]  /*2960*/  ISETP.NE.AND.EX P4, PT, RZ, c[0x0][0x344], PT, P4 ;  /* 0x0000d100ff007a0c */ /* 0x000fe20003f85340 */
[----:B------:R-:W-:Y:S01]  /*2970*/  IMAD.IADD R5, R5, 0x1, R3 ;  /* 0x0000000105057824 */ /* 0x000fe200078e0203 */
[----:B------:R-:W-:Y:S01]  /*2980*/  ISETP.GE.AND P6, PT, R238, c[0x0][0x1d4], PT ;  /* 0x00007500ee007a0c */ /* 0x000fe20003fc6270 */
[----:B------:R-:W-:Y:S01]  /*2990*/  IMAD R3, R33, -0x30, R2 ;  /* 0xffffffd021037824 */ /* 0x000fe200078e0202 */
[----:B------:R-:W-:Y:S01]  /*29a0*/  ISETP.GE.AND P5, PT, R230, c[0x0][0x1d4], PT ;  /* 0x00007500e6007a0c */ /* 0x000fe20003fa6270 */
[----:B------:R-:W-:-:S03]  /*29b0*/  IMAD.WIDE.U32 R4, R26, c[0x0][0x240], R4 ;  /* 0x000090001a047a25 */ /* 0x000fc600078e0004 */
[----:B------:R-:W-:Y:S01]  /*29c0*/  IMNMX R3, R3, 0x30, PT ;  /* 0x0000003003037817 */ /* 0x000fe20003800200 */
[----:B------:R-:W-:-:S04]  /*29d0*/  IMAD.WIDE.U32 R134, R130, c[0x0][0x238], RZ ;  /* 0x00008e0082867a25 */ /* 0x000fc800078e00ff */
[----:B------:R-:W-:Y:S02]  /*29e0*/  IMAD.IADD R0, R3, 0x1, -R247 ;  /* 0x0000000103007824 */ /* 0x000fe400078e0af7 */
[----:B------:R-:W-:Y:S02]  /*29f0*/  IMAD R5, R26, c[0x0][0x244], R5 ;  /* 0x000091001a057a24 */ /* 0x000fe400078e0205 */
[----:B------:R-:W-:Y:S01]  /*2a00*/  IMAD.IADD R143, R135, 0x1, R143 ;  /* 0x00000001878f7824 */ /* 0x000fe200078e028f */
[----:B------:R-:W-:Y:S01]  /*2a10*/  ISETP.GE.AND P1, PT, R0, 0x1, PT ;  /* 0x000000010000780c */ /* 0x000fe20003f26270 */
[----:B------:R-:W-:Y:S01]  /*2a20*/  IMAD.WIDE.U32 R92, R14, c[0x0][0x248], R4 ;  /* 0x000092000e5c7a25 */ /* 0x000fe200078e0004 */
[----:B------:R-:W-:Y:S02]  /*2a30*/  SHF.R.S32.HI R4, RZ, 0x1f, R33 ;  /* 0x0000001fff047819 */ /* 0x000fe40000011421 */
[----:B------:R-:W-:Y:S01]  /*2a40*/  ISETP.GT.AND P0, PT, R0, 0x20, PT ;  /* 0x000000200000780c */ /* 0x000fe20003f04270 */
[----:B------:R-:W-:-:S02]  /*2a50*/  IMAD R3, R143, R33, RZ ;  /* 0x000000218f037224 */ /* 0x000fc400078e02ff */
[----:B------:R-:W-:Y:S02]  /*2a60*/  IMAD.IADD R91, R93, 0x1, R6 ;  /* 0x000000015d5b7824 */ /* 0x000fe400078e0206 */
[----:B------:R-:W-:Y:S02]  /*2a70*/  IMAD.MOV.U32 R90, RZ, RZ, R92 ;  /* 0x000000ffff5a7224 */ /* 0x000fe400078e005c */
[-C--:B------:R-:W-:Y:S02]  /*2a80*/  IMAD R3, R4, R134.reuse, R3 ;  /* 0x0000008604037224 */ /* 0x080fe400078e0203 */
[----:B------:R-:W-:-:S04]  /*2a90*/  IMAD.WIDE.U32 R4, R33, R134, R90 ;  /* 0x0000008621047225 */ /* 0x000fc800078e005a */
[----:B------:R-:W-:Y:S01]  /*2aa0*/  IMAD.IADD R0, R5, 0x1, R3 ;  /* 0x0000000105007824 */ /* 0x000fe200078e0203 */
[----:B------:R-:W-:Y:S01]  /*2ab0*/  @P1 LEA R8, P2, R4, c[0x0][0x220], 0x1 ;  /* 0x0000880004081a11 */ /* 0x000fe200078408ff */
[----:B------:R-:W-:Y:S02]  /*2ac0*/  IMAD.MOV.U32 R6, RZ, RZ, 0x5 ;  /* 0x00000005ff067424 */ /* 0x000fe400078e00ff */
[----:B------:R-:W-:Y:S01]  /*2ad0*/  IMAD.SHL.U32 R144, R142, 0x20, RZ ;  /* 0x000000208e907824 */ /* 0x000fe200078e00ff */
[----:B------:R-:W-:Y:S02]  /*2ae0*/  @P1 LEA.HI.X R9, R4, c[0x0][0x224], R0, 0x1, P2 ;  /* 0x0000890004091a11 */ /* 0x000fe400010f0c00 */
[----:B------:R-:W-:Y:S02]  /*2af0*/  ISETP.GE.AND P2, PT, R228, c[0x0][0x1d4], PT ;  /* 0x00007500e4007a0c */ /* 0x000fe40003f46270 */
[----:B------:R-:W-:Y:S02]  /*2b00*/  SHF.L.U64.HI R142, R142, R6, c[0x0][0x23c] ;  /* 0x00008f008e8e7619 */ /* 0x000fe40000010206 */
[----:B------:R-:W-:-:S05]  /*2b10*/  @P0 IADD3 R3, P3, R144, R4, RZ ;  /* 0x0000000490030210 */ /* 0x000fca0007f7e0ff */
[----:B------:R-:W-:-:S04]  /*2b20*/  @P0 IMAD.X R0, R0, 0x1, R142, P3 ;  /* 0x0000000100000824 */ /* 0x000fc800018e068e */
[----:B------:R-:W-:Y:S02]  /*2b30*/  @P2 LOP3.LUT R241, R241, 0x4, RZ, 0xfc, !PT ;  /* 0x00000004f1f12812 */ /* 0x000fe400078efcff */
[----:B------:R-:W-:Y:S02]  /*2b40*/  @P0 LEA R4, P2, R3, c[0x0][0x220], 0x1 ;  /* 0x0000880003040a11 */ /* 0x000fe400078408ff */
[----:B------:R-:W-:Y:S02]  /*2b50*/  LOP3.LUT P3, RZ, R241, 0x4, RZ, 0xc0, !PT ;  /* 0x00000004f1ff7812 */ /* 0x000fe4000786c0ff */
[----:B------:R-:W-:Y:S01]  /*2b60*/  @P0 LEA.HI.X R5, R3, c[0x0][0x224], R0, 0x1, P2 ;  /* 0x0000890003050a11 */ /* 0x000fe200010f0c00 */
[C---:B------:R-:W-:Y:S01]  /*2b70*/  @P1 IMAD.SHL.U32 R3, R248.reuse, 0x2, RZ ;  /* 0x00000002f8031824 */ /* 0x040fe200078e00ff */
[----:B------:R-:W-:Y:S01]  /*2b80*/  @P4 IADD3 R10, P2, R19, c[0x0][0x340], RZ ;  /* 0x0000d000130a4a10 */ /* 0x000fe20007f5e0ff */
[----:B------:R-:W-:Y:S01]  /*2b90*/  @P0 IMAD.SHL.U32 R0, R248, 0x2, RZ ;  /* 0x00000002f8000824 */ /* 0x000fe200078e00ff */
[----:B------:R-:W-:-:S02]  /*2ba0*/  LOP3.LUT R241, R241, 0xfffffffd, RZ, 0xc0, !PT ;  /* 0xfffffffdf1f17812 */ /* 0x000fc400078ec0ff */
[----:B------:R-:W-:Y:S02]  /*2bb0*/  @P4 IADD3.X R11, R18, c[0x0][0x344], RZ, P2, !PT ;  /* 0x0000d100120b4a10 */ /* 0x000fe400017fe4ff */
[----:B------:R-:W-:-:S03]  /*2bc0*/  @P6 LOP3.LUT R241, R241, 0x2, RZ, 0xfc, !PT ;  /* 0x00000002f1f16812 */ /* 0x000fc600078efcff */
[----:B------:R-:W2:Y:S01]  /*2bd0*/  @P4 LDG.E R6, [R10.64] ;  /* 0x000000080a064981 */ /* 0x000ea2000c1e1900 */
[----:B------:R-:W-:-:S03]  /*2be0*/  LOP3.LUT R241, R241, 0xfffffffe, RZ, 0xc0, !PT ;  /* 0xfffffffef1f17812 */ /* 0x000fc600078ec0ff */
[----:B------:R-:W-:Y:S01]  /*2bf0*/  @!PT LDS RZ, [RZ] ;  /* 0x00000000fffff984 */ /* 0x000fe20000000800 */
[----:B------:R-:W-:Y:S01]  /*2c00*/  @!PT LDS RZ, [RZ] ;  /* 0x00000000fffff984 */ /* 0x000fe20000000800 */
[----:B------:R-:W-:Y:S01]  /*2c10*/  @!PT LDS RZ, [RZ] ;  /* 0x00000000fffff984 */ /* 0x000fe20000000800 */
[----:B------:R1:W-:Y:S01]  /*2c20*/  @P1 LDGSTS.E.BYPASS.LTC128B.128 [R3+0x3c80], [R8.64], !P3 ;  /* 0x03c8000008031fae */ /* 0x0003e2000d901d48 */
[C---:B------:R-:W-:Y:S02]  /*2c30*/  IADD3 R28, R104.reuse, 0x20, RZ ;  /* 0x00000020681c7810 */ /* 0x040fe40007ffe0ff */
[----:B------:R-:W-:Y:S01]  /*2c40*/  IADD3 R29, R104, 0x10, RZ ;  /* 0x00000010681d7810 */ /* 0x000fe20007ffe0ff */
[----:B------:R1:W-:Y:S01]  /*2c50*/  @P1 LDGSTS.E.BYPASS.LTC128B.128 [R3+0x4880], [R8.64+0x40], !P6 ;  /* 0x0488004008031fae */ /* 0x0003e2000f101d48 */
[----:B------:R-:W-:-:S03]  /*2c60*/  @P5 LOP3.LUT R241, R241, 0x1, RZ, 0xfc, !PT ;  /* 0x00000001f1f15812 */ /* 0x000fc600078efcff */
[----:B------:R1:W-:Y:S04]  /*2c70*/  @P1 LDGSTS.E.BYPASS.LTC128B.128 [R3+0x5480], [R8.64+0x80], !P5 ;  /* 0x0548008008031fae */ /* 0x0003e8000e901d48 */
[----:B------:R3:W-:Y:S04]  /*2c80*/  @P0 LDGSTS.E.BYPASS.LTC128B.128 [R0+0x4480], [R4.64], !P3 ;  /* 0x0448000004000fae */ /* 0x0007e8000d901d48 */
[----:B------:R3:W-:Y:S04]  /*2c90*/  @P0 LDGSTS.E.BYPASS.LTC128B.128 [R0+0x5080], [R4.64+0x40], !P6 ;  /* 0x0508004004000fae */ /* 0x0007e8000f101d48 */
[----:B------:R3:W-:Y:S01]  /*2ca0*/  @P0 LDGSTS.E.BYPASS.LTC128B.128 [R0+0x5c80], [R4.64+0x80], !P5 ;  /* 0x05c8008004000fae */ /* 0x0007e2000e901d48 */
[----:B------:R-:W-:-:S03]  /*2cb0*/  ISETP.GE.AND P1, PT, R104, c[0x0][0x27c], PT ;  /* 0x00009f0068007a0c */ /* 0x000fc60003f26270 */
[----:B------:R-:W0:Y:S01]  /*2cc0*/  LDGDEPBAR ;  /* 0x00000000000079af */ /* 0x000e220000000000 */
[----:B------:R-:W-:Y:S01]  /*2cd0*/  WARPSYNC 0xffffffff ;  /* 0xffffffff00007948 */ /* 0x000fe20003800000 */
[----:B------:R-:W-:Y:S02]  /*2ce0*/  SHF.R.S32.HI R115, RZ, 0x1f, R114 ;  /* 0x0000001fff737819 */ /* 0x000fe40000011472 */
[----:B------:R-:W-:Y:S02]  /*2cf0*/  ISETP.GE.AND P3, PT, R28, c[0x0][0x27c], PT ;  /* 0x00009f001c007a0c */ /* 0x000fe40003f66270 */
[----:B------:R-:W-:Y:S02]  /*2d00*/  ISETP.GE.AND P2, PT, R29, c[0x0][0x27c], PT ;  /* 0x00009f001d007a0c */ /* 0x000fe40003f46270 */
[----:B-----5:R-:W-:Y:S02]  /*2d10*/  SHF.R.S32.HI R20, RZ, 0x1f, R129 ;  /* 0x0000001fff147819 */ /* 0x020fe40000011481 */
[----:B-1----:R-:W-:Y:S01]  /*2d20*/  SHF.R.S32.HI R3, RZ, 0x1f, R112 ;  /* 0x0000001fff037819 */ /* 0x002fe20000011470 */
[----:B---3--:R-:W-:-:S04]  /*2d30*/  IMAD.MOV.U32 R0, RZ, RZ, c[0x0][0x27c] ;  /* 0x00009f00ff007624 */ /* 0x008fc800078e00ff */
[----:B------:R-:W-:Y:S01]  /*2d40*/  IMAD.SHL.U32 R64, R0, 0x2, RZ ;  /* 0x0000000200407824 */ /* 0x000fe200078e00ff */
[----:B--2---:R-:W-:Y:S01]  /*2d50*/  @P4 SHF.R.S32.HI R19, RZ, 0x1f, R6 ;  /* 0x0000001fff134819 */ /* 0x004fe20000011406 */
[----:B------:R-:W-:Y:S02]  /*2d60*/  @!P4 IMAD.MOV.U32 R6, RZ, RZ, R17 ;  /* 0x000000ffff06c224 */ /* 0x000fe400078e0011 */
[----:B------:R-:W-:Y:S02]  /*2d70*/  @!P4 IMAD.MOV.U32 R19, RZ, RZ, R16 ;  /* 0x000000ffff13c224 */ /* 0x000fe400078e0010 */
[----:B------:R-:W2:Y:S04]  /*2d80*/  LDL R23, [R1+0x4] ;  /* 0x0000040001177983 */ /* 0x000ea80000100800 */
[----:B------:R-:W3:Y:S01]  /*2d90*/  LDL R27, [R1+0x8] ;  /* 0x00000800011b7983 */ /* 0x000ee20000100800 */
[----:B------:R-:W-:Y:S01]  /*2da0*/  IMAD.WIDE.U32 R4, R26, c[0x0][0x260], R228 ;  /* 0x000098001a047a25 */ /* 0x000fe200078e00e4 */
[----:B------:R-:W-:Y:S01]  /*2db0*/  MOV R146, c[0x0][0x2b8] ;  /* 0x0000ae0000927a02 */ /* 0x000fe20000000f00 */
[----:B------:R-:W-:Y:S01]  /*2dc0*/  ULDC.U8 UR5, c[0x0][0x298] ;  /* 0x0000a60000057ab9 */ /* 0x000fe20000000000 */
[----:B------:R-:W-:Y:S01]  /*2dd0*/  MOV R145, c[0x0][0x27c] ;  /* 0x00009f0000917a02 */ /* 0x000fe20000000f00 */
[----:B------:R-:W-:Y:S01]  /*2de0*/  IMAD R8, R3, c[0x0][0x280], RZ ;  /* 0x0000a00003087a24 */ /* 0x000fe200078e02ff */
[----:B------:R-:W-:Y:S01]  /*2df0*/  ISETP.NE.AND P4, PT, R146, 0x1, PT ;  /* 0x000000019200780c */ /* 0x000fe20003f85270 */
[----:B------:R-:W-:Y:S01]  /*2e00*/  IMAD R5, R26, c[0x0][0x264], R5 ;  /* 0x000099001a057a24 */ /* 0x000fe200078e0205 */
[----:B------:R-:W-:Y:S01]  /*2e10*/  ISETP.GE.AND P0, PT, R145, 0x1, PT ;  /* 0x000000019100780c */ /* 0x000fe20003f06270 */
[----:B------:R-:W-:Y:S01]  /*2e20*/  IMAD R0, R13, c[0x0][0x268], RZ ;  /* 0x00009a000d007a24 */ /* 0x000fe200078e02ff */
[----:B------:R-:W-:Y:S01]  /*2e30*/  LOP3.LUT R241, R241, 0xffffffef, RZ, 0xc0, !PT ;  /* 0xffffffeff1f17812 */ /* 0x000fe200078ec0ff */
[----:B------:R-:W-:-:S02]  /*2e40*/  IMAD R10, R3, c[0x0][0x290], RZ ;  /* 0x0000a400030a7a24 */ /* 0x000fc400078e02ff */
[C---:B------:R-:W-:Y:S01]  /*2e50*/  IMAD R3, R112.reuse, c[0x0][0x284], R8 ;  /* 0x0000a10070037a24 */ /* 0x040fe200078e0208 */
[----:B------:R-:W-:Y:S01]  /*2e60*/  LOP3.LUT R241, R241, 0xfffffff7, RZ, 0xc0, !PT ;  /* 0xfffffff7f1f17812 */ /* 0x000fe200078ec0ff */
[----:B------:R-:W-:-:S04]  /*2e70*/  IMAD.WIDE.U32 R8, R112, c[0x0][0x280], R114 ;  /* 0x0000a00070087a25 */ /* 0x000fc800078e0072 */
[----:B------:R-:W-:Y:S01]  /*2e80*/  IMAD.WIDE.U32 R82, R14, c[0x0][0x268], R4 ;  /* 0x00009a000e527a25 */ /* 0x000fe200078e0004 */
[----:B------:R-:W-:-:S03]  /*2e90*/  @P4 LOP3.LUT R241, R241, 0x8, RZ, 0xfc, !PT ;  /* 0x00000008f1f14812 */ /* 0x000fc600078efcff */
[----:B------:R-:W-:Y:S01]  /*2ea0*/  IMAD R25, R14, c[0x0][0x26c], R0 ;  /* 0x00009b000e197a24 */ /* 0x000fe200078e0200 */
[----:B------:R-:W-:Y:S01]  /*2eb0*/  SEL R0, RZ, c[0x0][0x27c], !P1 ;  /* 0x00009f00ff007a07 */ /* 0x000fe20004800000 */
[----:B------:R-:W-:Y:S01]  /*2ec0*/  IMAD.WIDE.U32 R4, R112, c[0x0][0x290], R114 ;  /* 0x0000a40070047a25 */ /* 0x000fe200078e0072 */
[----:B------:R-:W-:Y:S02]  /*2ed0*/  @P0 LOP3.LUT R241, R241, 0x10, RZ, 0xfc, !PT ;  /* 0x00000010f1f10812 */ /* 0x000fe400078efcff */
[----:B------:R-:W-:Y:S01]  /*2ee0*/  IADD3 R0, R104, R0, RZ ;  /* 0x0000000068007210 */ /* 0x000fe20007ffe0ff */
[C---:B------:R-:W-:Y:S01]  /*2ef0*/  IMAD R18, R112.reuse, c[0x0][0x294], R10 ;  /* 0x0000a50070127a24 */ /* 0x040fe200078e020a */
[----:B------:R-:W-:Y:S01]  /*2f00*/  IADD3 R81, R83, R25, RZ ;  /* 0x0000001953517210 */ /* 0x000fe20007ffe0ff */
[----:B------:R-:W-:Y:S01]  /*2f10*/  IMAD.MOV.U32 R14, RZ, RZ, R8 ;  /* 0x000000ffff0e7224 */ /* 0x000fe200078e0008 */
[----:B------:R-:W-:Y:S01]  /*2f20*/  SEL R8, RZ, c[0x0][0x27c], !P2 ;  /* 0x00009f00ff087a07 */ /* 0x000fe20005000000 */
[----:B------:R-:W-:Y:S01]  /*2f30*/  IMAD.WIDE.U32 R10, R112, c[0x0][0x280], R104 ;  /* 0x0000a000700a7a25 */ /* 0x000fe200078e0068 */
[----:B------:R-:W-:-:S02]  /*2f40*/  IADD3 R13, R5, R18, RZ ;  /* 0x00000012050d7210 */ /* 0x000fc40007ffe0ff */
[----:B------:R-:W-:Y:S01]  /*2f50*/  SEL R5, RZ, c[0x0][0x27c], !P3 ;  /* 0x00009f00ff057a07 */ /* 0x000fe20005800000 */
[----:B------:R-:W-:Y:S01]  /*2f60*/  IMAD.IADD R127, R12, 0x1, R15 ;  /* 0x000000010c7f7824 */ /* 0x000fe200078e020f */
[----:B------:R-:W-:Y:S01]  /*2f70*/  MOV R12, R4 ;  /* 0x00000004000c7202 */ /* 0x000fe20000000f00 */
[----:B------:R-:W-:Y:S01]  /*2f80*/  IMAD.IADD R15, R9, 0x1, R3 ;  /* 0x00000001090f7824 */ /* 0x000fe200078e0203 */
[----:B------:R-:W-:Y:S01]  /*2f90*/  SHF.R.S32.HI R4, RZ, 0x1f, R0 ;  /* 0x0000001fff047819 */ /* 0x000fe20000011400 */
[----:B------:R-:W-:Y:S02]  /*2fa0*/  IMAD.IADD R11, R3, 0x1, R11 ;  /* 0x00000001030b7824 */ /* 0x000fe400078e020b */
[----:B------:R-:W-:Y:S01]  /*2fb0*/  IMAD.IADD R3, R29, 0x1, R8 ;  /* 0x000000011d037824 */ /* 0x000fe200078e0208 */
[----:B------:R-:W-:Y:S01]  /*2fc0*/  IADD3 R8, R28, R5, RZ ;  /* 0x000000051c087210 */ /* 0x000fe20007ffe0ff */
[----:B------:R-:W-:Y:S01]  /*2fd0*/  IMAD.WIDE.U32 R16, R112, c[0x0][0x290], R104 ;  /* 0x0000a40070107a25 */ /* 0x000fe200078e0068 */
[----:B------:R-:W-:-:S02]  /*2fe0*/  LEA.HI R5, R4, R0, RZ, 0x3 ;  /* 0x0000000004057211 */ /* 0x000fc400078f18ff */
[----:B------:R-:W-:Y:S01]  /*2ff0*/  SHF.R.S32.HI R9, RZ, 0x1f, R3 ;  /* 0x0000001fff097819 */ /* 0x000fe20000011403 */
[----:B------:R-:W-:Y:S01]  /*3000*/  IMAD R140, R130, c[0x0][0x284], RZ ;  /* 0x0000a100828c7a24 */ /* 0x000fe200078e02ff */
[----:B------:R-:W-:Y:S01]  /*3010*/  LEA.HI R22, R4, R0, RZ, 0x5 ;  /* 0x0000000004167211 */ /* 0x000fe200078f28ff */
[C---:B------:R-:W-:Y:S01]  /*3020*/  IMAD R141, R130.reuse, c[0x0][0x294], RZ ;  /* 0x0000a500828d7a24 */ /* 0x040fe200078e02ff */
[----:B------:R-:W-:Y:S01]  /*3030*/  SHF.R.S32.HI R0, RZ, 0x1f, R8 ;  /* 0x0000001fff007819 */ /* 0x000fe20000011408 */
[----:B------:R-:W-:Y:S01]  /*3040*/  IMAD.WIDE.U32 R132, R130, c[0x0][0x280], RZ ;  /* 0x0000a00082847a25 */ /* 0x000fe200078e00ff */
[CC--:B------:R-:W-:Y:S02]  /*3050*/  LEA.HI R4, R9.reuse, R3.reuse, RZ, 0x3 ;  /* 0x0000000309047211 */ /* 0x0c0fe400078f18ff */
[----:B------:R-:W-:Y:S01]  /*3060*/  LEA.HI R21, R9, R3, RZ, 0x5 ;  /* 0x0000000309157211 */ /* 0x000fe200078f28ff */
[----:B------:R-:W-:Y:S01]  /*3070*/  IMAD.IADD R9, R18, 0x1, R17 ;  /* 0x0000000112097824 */ /* 0x000fe200078e0211 */
[-C--:B------:R-:W-:Y:S01]  /*3080*/  LEA.HI R3, R0, R8.reuse, RZ, 0x3 ;  /* 0x0000000800037211 */ /* 0x080fe200078f18ff */
[----:B------:R-:W-:Y:S01]  /*3090*/  IMAD.WIDE.U32 R108, R6, c[0x0][0x2b0], RZ ;  /* 0x0000ac00066c7a25 */ /* 0x000fe200078e00ff */
[----:B------:R-:W-:-:S02]  /*30a0*/  LEA.HI R0, R0, R8, RZ, 0x5 ;  /* 0x0000000800007211 */ /* 0x000fc400078f28ff */
[----:B------:R-:W-:Y:S01]  /*30b0*/  SHF.R.S32.HI R22, RZ, 0x5, R22 ;  /* 0x00000005ff167819 */ /* 0x000fe20000011416 */
[----:B------:R-:W-:Y:S01]  /*30c0*/  IMAD.WIDE.U32 R130, R130, c[0x0][0x290], RZ ;  /* 0x0000a40082827a25 */ /* 0x000fe200078e00ff */
[----:B------:R-:W-:Y:S02]  /*30d0*/  SHF.R.S32.HI R18, RZ, 0x5, R21 ;  /* 0x00000005ff127819 */ /* 0x000fe40000011415 */
[----:B------:R-:W-:Y:S01]  /*30e0*/  SHF.R.S32.HI R0, RZ, 0x5, R0 ;  /* 0x00000005ff007819 */ /* 0x000fe20000011400 */
[--C-:B------:R-:W-:Y:S01]  /*30f0*/  IMAD R24, R22, 0x600, R7.reuse ;  /* 0x0000060016187824 */ /* 0x100fe200078e0207 */
[----:B------:R-:W-:Y:S01]  /*3100*/  LOP3.LUT R86, R5, 0xfffffff8, RZ, 0xc0, !PT ;  /* 0xfffffff805567812 */ /* 0x000fe200078ec0ff */
[----:B------:R-:W-:Y:S01]  /*3110*/  IMAD R21, R18, 0x600, R7 ;  /* 0x0000060012157824 */ /* 0x000fe200078e0207 */
[----:B------:R-:W-:Y:S01]  /*3120*/  LOP3.LUT R85, R4, 0xfffffff8, RZ, 0xc0, !PT ;  /* 0xfffffff804557812 */ /* 0x000fe200078ec0ff */
[----:B------:R-:W-:Y:S01]  /*3130*/  IMAD.WIDE.U32 R96, R129, c[0x0][0x280], R10 ;  /* 0x0000a00081607a25 */ /* 0x000fe200078e000a */
[----:B------:R-:W-:-:S02]  /*3140*/  LOP3.LUT R84, R3, 0xfffffff8, RZ, 0xc0, !PT ;  /* 0xfffffff803547812 */ /* 0x000fc400078ec0ff */
[----:B------:R-:W-:Y:S01]  /*3150*/  IADD3 R141, R131, R141, RZ ;  /* 0x0000008d838d7210 */ /* 0x000fe20007ffe0ff */
[C---:B------:R-:W-:Y:S01]  /*3160*/  IMAD.WIDE.U32 R106, R26.reuse, c[0x0][0x1e8], RZ ;  /* 0x00007a001a6a7a25 */ /* 0x040fe200078e00ff */
[----:B------:R-:W-:Y:S02]  /*3170*/  SHF.R.S32.HI R62, RZ, 0x3, R5 ;  /* 0x00000003ff3e7819 */ /* 0x000fe40000011405 */
[----:B------:R-:W-:Y:S01]  /*3180*/  SHF.R.S32.HI R61, RZ, 0x3, R4 ;  /* 0x00000003ff3d7819 */ /* 0x000fe20000011404 */
[----:B------:R-:W-:Y:S01]  /*3190*/  IMAD.WIDE.U32 R102, R26, c[0x0][0x210], RZ ;  /* 0x000084001a667a25 */ /* 0x000fe200078e00ff */
[----:B------:R-:W-:Y:S02]  /*31a0*/  SHF.R.S32.HI R60, RZ, 0x3, R3 ;  /* 0x00000003ff3c7819 */ /* 0x000fe40000011403 */
[----:B------:R-:W-:Y:S01]  /*31b0*/  SHF.R.S32.HI R120, RZ, 0x1f, R86 ;  /* 0x0000001fff787819 */ /* 0x000fe20000011456 */
[----:B------:R-:W-:Y:S01]  /*31c0*/  IMAD.WIDE.U32 R100, R129, c[0x0][0x280], R14 ;  /* 0x0000a00081647a25 */ /* 0x000fe200078e000e */
[----:B------:R-:W-:-:S02]  /*31d0*/  SHF.R.S32.HI R119, RZ, 0x1f, R85 ;  /* 0x0000001fff777819 */ /* 0x000fc40000011455 */
[----:B------:R-:W-:Y:S01]  /*31e0*/  SHF.R.S32.HI R118, RZ, 0x1f, R84 ;  /* 0x0000001fff767819 */ /* 0x000fe20000011454 */
[----:B------:R-:W-:-:S04]  /*31f0*/  IMAD.WIDE.U32 R98, R129, c[0x0][0x290], R12 ;  /* 0x0000a40081627a25 */ /* 0x000fc800078e000c */
[----:B------:R-:W-:Y:S02]  /*3200*/  IMAD.IADD R140, R133, 0x1, R140 ;  /* 0x00000001858c7824 */ /* 0x000fe400078e028c */
[C---:B------:R-:W-:Y:S02]  /*3210*/  IMAD R126, R26.reuse, c[0x0][0x1ec], R107 ;  /* 0x00007b001a7e7a24 */ /* 0x040fe400078e026b */
[----:B------:R-:W-:Y:S01]  /*3220*/  IMAD R125, R26, c[0x0][0x214], R103 ;  /* 0x000085001a7d7a24 */ /* 0x000fe200078e0267 */
[C---:B--2---:R-:W-:Y:S02]  /*3230*/  LOP3.LUT R17, R23.reuse, 0x18, R5, 0xf8, !PT ;  /* 0x0000001817117812 */ /* 0x044fe400078ef805 */
[C---:B------:R-:W-:Y:S02]  /*3240*/  LOP3.LUT R8, R23.reuse, 0x18, R4, 0xf8, !PT ;  /* 0x0000001817087812 */ /* 0x040fe400078ef804 */
[----:B------:R-:W-:Y:S02]  /*3250*/  LOP3.LUT R23, R23, 0x18, R3, 0xf8, !PT ;  /* 0x0000001817177812 */ /* 0x000fe400078ef803 */
[-C--:B---3--:R-:W-:Y:S01]  /*3260*/  LOP3.LUT R22, R17, R27.reuse, RZ, 0x3c, !PT ;  /* 0x0000001b11167212 */ /* 0x088fe200078e3cff */
[----:B------:R-:W-:Y:S01]  /*3270*/  IMAD R17, R0, 0x600, R7 ;  /* 0x0000060000117824 */ /* 0x000fe200078e0207 */
[----:B------:R-:W-:-:S02]  /*3280*/  LOP3.LUT R18, R8, R27, RZ, 0x3c, !PT ;  /* 0x0000001b08127212 */ /* 0x000fc400078e3cff */
[----:B------:R-:W-:Y:S01]  /*3290*/  LOP3.LUT R0, R23, R27, RZ, 0x3c, !PT ;  /* 0x0000001b17007212 */ /* 0x000fe200078e3cff */
[----:B------:R-:W-:Y:S01]  /*32a0*/  IMAD.IADD R23, R24, 0x1, R22 ;  /* 0x0000000118177824 */ /* 0x000fe200078e0216 */
[----:B------:R-:W-:Y:S01]  /*32b0*/  IADD3 R22, R21, R18, RZ ;  /* 0x0000001215167210 */ /* 0x000fe20007ffe0ff */
[----:B------:R-:W-:Y:S01]  /*32c0*/  IMAD R18, R20, c[0x0][0x290], RZ ;  /* 0x0000a40014127a24 */ /* 0x000fe200078e02ff */
[----:B------:R-:W-:Y:S01]  /*32d0*/  MOV R8, R16 ;  /* 0x0000001000087202 */ /* 0x000fe20000000f00 */
[----:B------:R-:W-:Y:S01]  /*32e0*/  IMAD.IADD R21, R17, 0x1, R0 ;  /* 0x0000000111157824 */ /* 0x000fe200078e0200 */
[----:B------:R-:W-:Y:S01]  /*32f0*/  SHF.L.U32 R111, R22, 0x1, RZ ;  /* 0x00000001166f7819 */ /* 0x000fe200000006ff */
[----:B------:R-:W-:Y:S02]  /*3300*/  IMAD R0, R19, c[0x0][0x2b0], RZ ;  /* 0x0000ac0013007a24 */ /* 0x000fe400078e02ff */
[----:B------:R-:W-:Y:S02]  /*3310*/  IMAD R16, R20, c[0x0][0x280], RZ ;  /* 0x0000a00014107a24 */ /* 0x000fe400078e02ff */
[----:B------:R-:W-:Y:S01]  /*3320*/  IMAD R17, R6, c[0x0][0x2b4], R0 ;  /* 0x0000ad0006117a24 */ /* 0x000fe200078e0200 */
[----:B------:R-:W-:Y:S01]  /*3330*/  LEA R0, R168, R112, 0x6 ;  /* 0x00000070a8007211 */ /* 0x000fe200078e30ff */
[----:B------:R-:W-:-:S02]  /*3340*/  IMAD R16, R129, c[0x0][0x284], R16 ;  /* 0x0000a10081107a24 */ /* 0x000fc400078e0210 */
[C---:B------:R-:W-:Y:S02]  /*3350*/  IMAD R6, R129.reuse, c[0x0][0x294], R18 ;  /* 0x0000a50081067a24 */ /* 0x040fe400078e0212 */
[----:B------:R-:W-:Y:S01]  /*3360*/  IMAD.WIDE.U32 R94, R129, c[0x0][0x290], R8 ;  /* 0x0000a400815e7a25 */ /* 0x000fe200078e0008 */
[----:B------:R-:W-:-:S03]  /*3370*/  IADD3 R121, R16, R97, RZ ;  /* 0x0000006110797210 */ /* 0x000fc60007ffe0ff */
[----:B------:R-:W-:Y:S01]  /*3380*/  IMAD.IADD R124, R109, 0x1, R17 ;  /* 0x000000016d7c7824 */ /* 0x000fe200078e0211 */
[----:B------:R-:W-:Y:S01]  /*3390*/  IADD3 R117, R6, R95, RZ ;  /* 0x0000005f06757210 */ /* 0x000fe20007ffe0ff */
[----:B------:R-:W-:Y:S02]  /*33a0*/  IMAD.IADD R123, R101, 0x1, R16 ;  /* 0x00000001657b7824 */ /* 0x000fe400078e0210 */
[----:B------:R-:W-:Y:S02]  /*33b0*/  IMAD.IADD R122, R99, 0x1, R6 ;  /* 0x00000001637a7824 */ /* 0x000fe400078e0206 */
[----:B------:R-:W-:Y:S02]  /*33c0*/  IMAD.SHL.U32 R116, R23, 0x2, RZ ;  /* 0x0000000217747824 */ /* 0x000fe400078e00ff */
[----:B------:R-:W-:Y:S01]  /*33d0*/  IMAD.SHL.U32 R110, R21, 0x2, RZ ;  /* 0x00000002156e7824 */ /* 0x000fe200078e00ff */
[----:B------:R-:W-:Y:S06]  /*33e0*/  BAR.SYNC.DEFER_BLOCKING 0x0 ;  /* 0x0000000000007b1d */ /* 0x000fec0000010000 */
.L_x_239:
[----:B-1----:R-:W-:Y:S01]  /*33f0*/  IMAD R3, R33, 0x30, R0 ;  /* 0x0000003021037824 */ /* 0x002fe200078e0200 */
[----:B------:R-:W-:Y:S01]  /*3400*/  ISETP.NE.AND P4, PT, R146, 0x1, PT ;  /* 0x000000019200780c */ /* 0x000fe20003f85270 */
[----:B------:R-:W-:Y:S01]  /*3410*/  IMAD.MOV.U32 R77, RZ, RZ, RZ ;  /* 0x000000ffff4d7224 */ /* 0x000fe200078e00ff */
[----:B------:R-:W-:Y:S04]  /*3420*/  DEPBAR.LE SB0, 0x0 ;  /* 0x000080000000791a */ /* 0x000fe80000000000 */
[----:B--2---:R-:W-:Y:S01]  /*3430*/  IMAD.IADD R4, R127, 0x1, R3 ;  /* 0x000000017f047824 */ /* 0x004fe200078e0203 */
[----:B------:R-:W-:Y:S01]  /*3440*/  ISETP.GE.AND P0, PT, R3, R2, PT ;  /* 0x000000020300720c */ /* 0x000fe20003f06270 */
[----:B------:R-:W-:Y:S01]  /*3450*/  WARPSYNC 0xffffffff ;  /* 0xffffffff00007948 */ /* 0x000fe20003800000 */
[----:B------:R-:W-:Y:S01]  /*3460*/  ISETP.GE.AND P5, PT, R145, 0x1, PT ;  /* 0x000000019100780c */ /* 0x000fe20003fa6270 */
[--C-:B------:R-:W-:Y:S01]  /*3470*/  IMAD.MOV.U32 R3, RZ, RZ, R4.reuse ;  /* 0x000000ffff037224 */ /* 0x100fe200078e0004 */
[----:B------:R-:W-:Y:S01]  /*3480*/  ISETP.GT.OR P0, PT, R0, 0x2f, P0 ;  /* 0x0000002f0000780c */ /* 0x000fe20000704670 */
[----:B------:R-:W-:Y:S01]  /*3490*/  BSSY B1, `(.L_x_213) ;  /* 0x00003e1000017945 */ /* 0x000fe20003800000 */
[----:B---3--:R-:W-:Y:S05]  /*34a0*/  @P4 IMAD.HI.U32 R5, R4, c[0x0][0x2bc], RZ ;  /* 0x0000af0004054a27 */ /* 0x008fea00078e00ff */
[----:B------:R-:W-:Y:S06]  /*34b0*/  @P4 SHF.R.U32.HI R3, RZ, c[0x0][0x2c0], R5 ;  /* 0x0000b000ff034a19 */ /* 0x000fec0000011605 */
[C---:B------:R-:W-:Y:S04]  /*34c0*/  @!P0 IADD3 R5, P4, R3.reuse, R108, RZ ;  /* 0x0000006c03058210 */ /* 0x040fe80007f9e0ff */
[----:B------:R-:W-:Y:S01]  /*34d0*/  @!P0 LEA.HI.X.SX32 R6, R3, R124, 0x1, P4 ;  /* 0x0000007c03068211 */ /* 0x000fe200020f0eff */
[----:B------:R-:W-:Y:S01]  /*34e0*/  IMAD.MOV R3, RZ, RZ, -R3 ;  /* 0x000000ffff037224 */ /* 0x000fe200078e0a03 */
[----:B------:R-:W-:Y:S03]  /*34f0*/  @!P0 LEA R8, P4, R5, c[0x0][0x2a0], 0x2 ;  /* 0x0000a80005088a11 */ /* 0x000fe600078810ff */
[----:B------:R-:W-:Y:S01]  /*3500*/  IMAD R78, R3, c[0x0][0x2b8], R4 ;  /* 0x0000ae00034e7a24 */ /* 0x000fe200078e0204 */
[----:B------:R-:W-:Y:S03]  /*3510*/  @!P0 LEA.HI.X R9, R5, c[0x0][0x2a4], R6, 0x2, P4 ;  /* 0x0000a90005098a11 */ /* 0x000fe600020f1406 */
[C---:B------:R-:W-:Y:S01]  /*3520*/  IMAD.WIDE.U32 R4, R78.reuse, c[0x0][0x1e0], RZ ;  /* 0x000078004e047a25 */ /* 0x040fe200078e00ff */
[----:B------:R-:W-:Y:S01]  /*3530*/  SHF.R.S32.HI R79, RZ, 0x1f, R78 ;  /* 0x0000001fff4f7819 */ /* 0x000fe2000001144e */
[----:B------:R-:W2:Y:S04]  /*3540*/  @!P0 LDG.E R77, [R8.64] ;  /* 0x00000008084d8981 */ /* 0x000ea8000c1e1900 */
[----:B------:R-:W-:Y:S01]  /*3550*/  IMAD R3, R79, c[0x0][0x1e0], RZ ;  /* 0x000078004f037a24 */ /* 0x000fe200078e02ff */
[----:B------:R-:W-:Y:S03]  /*3560*/  BAR.SYNC.DEFER_BLOCKING 0x0 ;  /* 0x0000000000007b1d */ /* 0x000fe60000010000 */
[----:B------:R-:W-:Y:S04]  /*3570*/  IMAD R3, R78, c[0x0][0x1e4], R3 ;  /* 0x000079004e037a24 */ /* 0x000fe800078e0203 */
        /* <DEDUP_REMOVED lines=8> */
[----:B------:R-:W-:Y:S01]  /*3600*/  LEA.HI.X R32, R3, c[0x0][0x1cc], R4, 0x1, P0 ;  /* 0x0000730003207a11 */ /* 0x000fe200000f0c04 */
[----:B----4-:R-:W-:-:S05]  /*3610*/  @!P5 BRA `(.L_x_214) ;  /* 0x000039e00000d947 */ /* 0x010fca0003800000 */
[-C--:B------:R-:W-:Y:S01]  /*3620*/  IMAD R6, R140, R33.reuse, RZ ;  /* 0x000000218c067224 */ /* 0x080fe200078e02ff */
[----:B------:R-:W-:Y:S01]  /*3630*/  ISETP.NE.AND P0, PT, RZ, UR5, PT ;  /* 0x00000005ff007c0c */ /* 0x000fe2000bf05270 */
[-C--:B------:R-:W-:Y:S01]  /*3640*/  IMAD R5, R141, R33.reuse, RZ ;  /* 0x000000218d057224 */ /* 0x080fe200078e02ff */
[----:B------:R-:W-:Y:S01]  /*3650*/  SHF.R.S32.HI R4, RZ, 0x1f, R33 ;  /* 0x0000001fff047819 */ /* 0x000fe20000011421 */
[----:B------:R-:W-:Y:S02]  /*3660*/  IMAD R3, R33, -0x30, R2 ;  /* 0xffffffd021037824 */ /* 0x000fe400078e0202 */
[-C--:B------:R-:W-:Y:S03]  /*3670*/  IMAD.WIDE.U32 R30, R132, R33.reuse, RZ ;  /* 0x00000021841e7225 */ /* 0x080fe600078e00ff */
[----:B------:R-:W-:Y:S01]  /*3680*/  IMNMX R76, R3, 0x30, PT ;  /* 0x00000030034c7817 */ /* 0x000fe20003800200 */
[C---:B------:R-:W-:Y:S02]  /*3690*/  IMAD R6, R4.reuse, R132, R6 ;  /* 0x0000008404067224 */ /* 0x040fe400078e0206 */
[----:B------:R-:W-:Y:S02]  /*36a0*/  IMAD R5, R4, R130, R5 ;  /* 0x0000008204057224 */ /* 0x000fe400078e0205 */
[----:B------:R-:W-:Y:S01]  /*36b0*/  IMAD.WIDE.U32 R34, R130, R33, RZ ;  /* 0x0000002182227225 */ /* 0x000fe200078e00ff */
[----:B------:R-:W-:Y:S04]  /*36c0*/  IADD3 R6, R31, R6, RZ ;  /* 0x000000061f067210 */ /* 0x000fe80007ffe0ff */
[----:B------:R-:W-:Y:S01]  /*36d0*/  IADD3 R57, R35, R5, RZ ;  /* 0x0000000523397210 */ /* 0x000fe20007ffe0ff */
[----:B------:R-:W-:-:S05]  /*36e0*/  @!P0 BRA `(.L_x_215) ;  /* 0x00001c9000008947 */ /* 0x000fca0003800000 */
[----:B------:R-:W-:Y:S01]  /*36f0*/  ISETP.GE.AND P4, PT, R112, R76, PT ;  /* 0x0000004c7000720c */ /* 0x000fe20003f86270 */
[----:B------:R-:W-:Y:S01]  /*3700*/  BSSY B0, `(.L_x_216) ;  /* 0x000003a000007945 */ /* 0x000fe20003800000 */
        /* <DEDUP_REMOVED lines=12> */
[----:B------:R-:W-:-:S05]  /*37d0*/  @P4 BRA `(.L_x_217) ;  /* 0x000002c000004947 */ /* 0x000fca0003800000 */
[----:B------:R-:W-:Y:S01]  /*37e0*/  IADD3 R3, P0, R100, R30, RZ ;  /* 0x0000001e64037210 */ /* 0x000fe20007f1e0ff */
[----:B------:R-:W-:Y:S01]  /*37f0*/  CS2R R18, SRZ ;  /* 0x0000000000127805 */ /* 0x000fe2000001ff00 */
[----:B------:R-:W-:Y:S01]  /*3800*/  CS2R R12, SRZ ;  /* 0x00000000000c7805 */ /* 0x000fe2000001ff00 */
[----:B------:R-:W-:Y:S01]  /*3810*/  CS2R R38, SRZ ;  /* 0x0000000000267805 */ /* 0x000fe2000001ff00 */
[----:B------:R-:W-:Y:S01]  /*3820*/  CS2R R14, SRZ ;  /* 0x00000000000e7805 */ /* 0x000fe2000001ff00 */
[----:B------:R-:W-:Y:S01]  /*3830*/  IMAD.X R5, R6, 0x1, R123, P0 ;  /* 0x0000000106057824 */ /* 0x000fe200000e067b */
[----:B------:R-:W-:Y:S01]  /*3840*/  IADD3 R4, P0, R98, R34, RZ ;  /* 0x0000002262047210 */ /* 0x000fe20007f1e0ff */
[----:B------:R-:W-:Y:S01]  /*3850*/  CS2R R40, SRZ ;  /* 0x0000000000287805 */ /* 0x000fe2000001ff00 */
[----:B------:R-:W-:Y:S01]  /*3860*/  CS2R R16, SRZ ;  /* 0x0000000000107805 */ /* 0x000fe2000001ff00 */
[----:B------:R-:W-:Y:S01]  /*3870*/  CS2R R42, SRZ ;  /* 0x00000000002a7805 */ /* 0x000fe2000001ff00 */
[----:B------:R-:W-:Y:S01]  /*3880*/  CS2R R20, SRZ ;  /* 0x0000000000147805 */ /* 0x000fe2000001ff00 */
[----:B------:R-:W-:Y:S01]  /*3890*/  IMAD.X R6, R57, 0x1, R122, P0 ;  /* 0x0000000139067824 */ /* 0x000fe200000e067a */
[C---:B------:R-:W-:Y:S01]  /*38a0*/  LEA R10, P0, R3.reuse, c[0x0][0x270], 0x1 ;  /* 0x00009c00030a7a11 */ /* 0x040fe200078008ff */
[----:B------:R-:W-:Y:S01]  /*38b0*/  CS2R R44, SRZ ;  /* 0x00000000002c7805 */ /* 0x000fe2000001ff00 */
[----:B------:R-:W-:Y:S01]  /*38c0*/  CS2R R22, SRZ ;  /* 0x0000000000167805 */ /* 0x000fe2000001ff00 */
[----:B------:R-:W-:Y:S01]  /*38d0*/  CS2R R46, SRZ ;  /* 0x00000000002e7805 */ /* 0x000fe2000001ff00 */
[----:B------:R-:W-:Y:S02]  /*38e0*/  LEA.HI.X R11, R3, c[0x0][0x274], R5, 0x1, P0 ;  /* 0x00009d00030b7a11 */ /* 0x000fe400000f0c05 */
[C---:B------:R-:W-:Y:S04]  /*38f0*/  LEA R8, P0, R4.reuse, c[0x0][0x288], 0x1 ;  /* 0x0000a20004087a11 */ /* 0x040fe800078008ff */
[----:B------:R-:W-:Y:S02]  /*3900*/  LEA.HI.X R9, R4, c[0x0][0x28c], R6, 0x1, P0 ;  /* 0x0000a30004097a11 */ /* 0x000fe400000f0c06 */
[----:B------:R-:W-:Y:S01]  /*3910*/  ISETP.GE.AND P0, PT, R114, c[0x0][0x27c], PT ;  /* 0x00009f0072007a0c */ /* 0x000fe20003f06270 */
[----:B------:R-:W-:Y:S11]  /*3920*/  CS2R R4, SRZ ;  /* 0x0000000000047805 */ /* 0x000ff6000001ff00 */
[----:B------:R-:W-:Y:S01]  /*3930*/  @!UPT UIADD3 URZ, URZ, URZ, URZ ;  /* 0x0000003f3f3ff290 */ /* 0x000fe2000fffe03f */
[----:B------:R1:W5:Y:S04]  /*3940*/  @!P0 LDG.E.64 R4, [R10.64] ;  /* 0x000000080a048981 */ /* 0x000368000c1e1b00 */
[----:B------:R1:W5:Y:S01]  /*3950*/  @!P0 LDG.E.64 R18, [R8.64] ;  /* 0x0000000808128981 */ /* 0x000362000c1e1b00 */
[----:B------:R-:W-:Y:S11]  /*3960*/  ISETP.GE.AND P0, PT, R167, c[0x0][0x27c], PT ;  /* 0x00009f00a7007a0c */ /* 0x000ff60003f06270 */
[----:B------:R-:W-:Y:S02]  /*3970*/  @!UPT UIADD3 URZ, URZ, URZ, URZ ;  /* 0x0000003f3f3ff290 */ /* 0x000fe4000fffe03f */
[----:B------:R1:W5:Y:S04]  /*3980*/  @!P0 LDG.E.64 R12, [R10.64+0x10] ;  /* 0x000010080a0c8981 */ /* 0x000368000c1e1b00 */
[----:B------:R1:W5:Y:S01]  /*3990*/  @!P0 LDG.E.64 R38, [R8.64+0x10] ;  /* 0x0000100808268981 */ /* 0x000362000c1e1b00 */
        /* <DEDUP_REMOVED lines=15> */
[----:B------:R1:W5:Y:S02]  /*3a90*/  @!P0 LDG.E.64 R46, [R8.64+0x50] ;  /* 0x00005008082e8981 */ /* 0x000364000c1e1b00 */
.L_x_217:
[----:B------:R-:W-:Y:S05]  /*3aa0*/  BSYNC B0 ;  /* 0x0000000000007941 */ /* 0x000fea0003800000 */
.L_x_216:
[----:B------:R2:W3:Y:S04]  /*3ab0*/  SHFL.IDX PT, R55, R32, RZ, 0x1e1f ;  /* 0x001e1fff20377589 */ /* 0x0004e800000e0000 */
[----:B------:R2:W4:Y:S01]  /*3ac0*/  SHFL.IDX PT, R54, R56, RZ, 0x1e1f ;  /* 0x001e1fff38367589 */ /* 0x00052200000e0000 */
[----:B------:R-:W-:-:S05]  /*3ad0*/  @P4 BRA `(.L_x_218) ;  /* 0x000037c000004947 */ /* 0x000fca0003800000 */
[----:B-----5:R-:W-:Y:S01]  /*3ae0*/  MOV R3, R21 ;  /* 0x0000001500037202 */ /* 0x020fe20000000f00 */
[----:B-1----:R-:W-:Y:S01]  /*3af0*/  IMAD.MOV.U32 R9, RZ, RZ, R22 ;  /* 0x000000ffff097224 */ /* 0x002fe200078e0016 */
[----:B------:R-:W-:Y:S01]  /*3b00*/  ISETP.GE.AND P0, PT, R104, c[0x0][0x1d4], PT ;  /* 0x0000750068007a0c */ /* 0x000fe20003f06270 */
[----:B------:R-:W-:Y:S01]  /*3b10*/  IMAD.MOV.U32 R8, RZ, RZ, R23 ;  /* 0x000000ffff087224 */ /* 0x000fe200078e0017 */
[----:B------:R-:W-:Y:S01]  /*3b20*/  BSSY B0, `(.L_x_219) ;  /* 0x0000057000007945 */ /* 0x000fe20003800000 */
[----:B------:R-:W-:Y:S03]  /*3b30*/  IMAD.MOV.U32 R6, RZ, RZ, R20 ;  /* 0x000000ffff067224 */ /* 0x000fe600078e0014 */
[----:B------:R-:W-:Y:S01]  /*3b40*/  PRMT R30, R8, 0x5410, R9 ;  /* 0x00005410081e7816 */ /* 0x000fe20000000009 */
[----:B------:R-:W-:Y:S01]  /*3b50*/  IMAD.MOV.U32 R9, RZ, RZ, R16 ;  /* 0x000000ffff097224 */ /* 0x000fe200078e0010 */
[----:B------:R-:W-:Y:S01]  /*3b60*/  PRMT R27, R3, 0x5410, R6 ;  /* 0x00005410031b7816 */ /* 0x000fe20000000006 */
[----:B------:R-:W-:Y:S01]  /*3b70*/  IMAD.MOV.U32 R8, RZ, RZ, R17 ;  /* 0x000000ffff087224 */ /* 0x000fe200078e0011 */
[----:B------:R-:W-:Y:S01]  /*3b80*/  MOV R6, R14 ;  /* 0x0000000e00067202 */ /* 0x000fe20000000f00 */
        /* <DEDUP_REMOVED lines=11> */
[----:B------:R-:W-:Y:S02]  /*3c40*/  MOV R9, R44 ;  /* 0x0000002c00097202 */ /* 0x000fe40000000f00 */
[----:B------:R-:W-:Y:S02]  /*3c50*/  MOV R3, R43 ;  /* 0x0000002b00037202 */ /* 0x000fe40000000f00 */
[----:B------:R-:W-:Y:S01]  /*3c60*/  PRMT R51, R9, 0x5410, R8 ;  /* 0x0000541009337816 */ /* 0x000fe20000000008 */
[----:B------:R-:W-:Y:S01]  /*3c70*/  IMAD.MOV.U32 R9, RZ, RZ, R40 ;  /* 0x000000ffff097224 */ /* 0x000fe200078e0028 */
[----:B------:R-:W-:Y:S01]  /*3c80*/  PRMT R50, R6, 0x5410, R3 ;  /* 0x0000541006327816 */ /* 0x000fe20000000003 */
[----:B------:R-:W-:Y:S01]  /*3c90*/  IMAD.MOV.U32 R8, RZ, RZ, R41 ;  /* 0x000000ffff087224 */ /* 0x000fe200078e0029 */
[----:B------:R-:W-:Y:S01]  /*3ca0*/  MOV R6, R38 ;  /* 0x0000002600067202 */ /* 0x000fe20000000f00 */
[----:B------:R-:W-:Y:S03]  /*3cb0*/  IMAD.MOV.U32 R3, RZ, RZ, R39 ;  /* 0x000000ffff037224 */ /* 0x000fe600078e0027 */
[----:B------:R-:W-:Y:S02]  /*3cc0*/  PRMT R49, R9, 0x5410, R8 ;  /* 0x0000541009317816 */ /* 0x000fe40000000008 */
[----:B------:R-:W-:Y:S01]  /*3cd0*/  PRMT R48, R6, 0x5410, R3 ;  /* 0x0000541006307816 */ /* 0x000fe20000000003 */
[----:B------:R-:W-:-:S05]  /*3ce0*/  @P0 BRA `(.L_x_220) ;  /* 0x000003a000000947 */ /* 0x000fca0003800000 */
[C---:B--2-4-:R-:W-:Y:S01]  /*3cf0*/  LEA R56, P0, R104.reuse, R54, 0x1 ;  /* 0x0000003668387211 */ /* 0x054fe200078008ff */
[----:B------:R-:W1:Y:S01]  /*3d00*/  LDS.128 R8, [R242+0x2400] ;  /* 0x00240000f2087984 */ /* 0x000e620000000c00 */
[----:B------:R-:W-:Y:S01]  /*3d10*/  MOV R6, R4 ;  /* 0x0000000400067202 */ /* 0x000fe20000000f00 */
[----:B------:R-:W-:Y:S01]  /*3d20*/  IMAD.MOV.U32 R31, RZ, RZ, R18 ;  /* 0x000000ffff1f7224 */ /* 0x000fe200078e0012 */
[----:B---3--:R-:W-:Y:S01]  /*3d30*/  LEA.HI.X R57, R104, R55, R105, 0x1, P0 ;  /* 0x0000003768397211 */ /* 0x008fe200000f0c69 */
[--C-:B------:R-:W-:Y:S01]  /*3d40*/  IMAD.MOV.U32 R34, RZ, RZ, R19.reuse ;  /* 0x000000ffff227224 */ /* 0x100fe200078e0013 */
[----:B------:R-:W-:Y:S11]  /*3d50*/  ISETP.GE.AND P0, PT, R114, c[0x0][0x27c], PT ;  /* 0x00009f0072007a0c */ /* 0x000ff60003f06270 */
[----:B------:R-:W-:Y:S02]  /*3d60*/  @!UPT UIADD3 URZ, URZ, URZ, URZ ;  /* 0x0000003f3f3ff290 */ /* 0x000fe4000fffe03f */
[----:B------:R-:W-:Y:S02]  /*3d70*/  @!P0 SHF.R.U64 R32, R18, 0x10, R19 ;  /* 0x0000001012208819 */ /* 0x000fe40000001213 */
[--C-:B------:R-:W-:Y:S01]  /*3d80*/  @!P0 SHF.R.U64 R18, R4, 0x10, R5.reuse ;  /* 0x0000001004128819 */ /* 0x100fe20000001205 */
[----:B------:R-:W-:Y:S01]  /*3d90*/  IMAD.MOV.U32 R4, RZ, RZ, R5 ;  /* 0x000000ffff047224 */ /* 0x000fe200078e0005 */
[----:B------:R-:W-:Y:S02]  /*3da0*/  @!P0 SHF.R.U32.HI R19, RZ, 0x10, R19 ;  /* 0x00000010ff138819 */ /* 0x000fe40000011613 */
[----:B------:R-:W-:Y:S02]  /*3db0*/  @!P0 SHF.R.U32.HI R3, RZ, 0x10, R5 ;  /* 0x00000010ff038819 */ /* 0x000fe40000011605 */
[----:B------:R-:W-:Y:S02]  /*3dc0*/  @!P0 PRMT R32, R31, 0x5410, R32 ;  /* 0x000054101f208816 */ /* 0x000fe40000000020 */
[----:B------:R-:W-:Y:S02]  /*3dd0*/  @!P0 PRMT R6, R6, 0x5410, R18 ;  /* 0x0000541006068816 */ /* 0x000fe40000000012 */
[----:B------:R-:W-:Y:S01]  /*3de0*/  @!P0 PRMT R36, R34, 0x5410, R19 ;  /* 0x0000541022248816 */ /* 0x000fe20000000013 */
[----:B------:R-:W-:Y:S01]  /*3df0*/  @!P0 IMAD.U32 R18, R32, 0x10000, RZ ;  /* 0x0001000020128824 */ /* 0x000fe200078e00ff */
[----:B------:R-:W-:Y:S02]  /*3e00*/  @!P0 PRMT R19, R4, 0x5410, R3 ;  /* 0x0000541004138816 */ /* 0x000fe40000000003 */
[----:B------:R-:W-:Y:S02]  /*3e10*/  @!P0 SHF.L.U32 R5, R6, 0x10, RZ ;  /* 0x0000001006058819 */ /* 0x000fe400000006ff */
[----:B------:R-:W-:Y:S02]  /*3e20*/  @!P0 LOP3.LUT R32, R32, 0xffff0000, RZ, 0xc0, !PT ;  /* 0xffff000020208812 */ /* 0x000fe400078ec0ff */
[----:B------:R-:W-:Y:S01]  /*3e30*/  @!P0 LOP3.LUT R6, R6, 0xffff0000, RZ, 0xc0, !PT ;  /* 0xffff000006068812 */ /* 0x000fe200078ec0ff */
[C---:B-1----:R-:W-:Y:S01]  /*3e40*/  @!P0 IMAD.U32 R31, R8.reuse, 0x10000, RZ ;  /* 0x00010000081f8824 */ /* 0x042fe200078e00ff */
[----:B------:R-:W-:Y:S01]  /*3e50*/  @!P0 LOP3.LUT R3, R8, 0xffff0000, RZ, 0xc0, !PT ;  /* 0xffff000008038812 */ /* 0x000fe200078ec0ff */
[C---:B------:R-:W-:Y:S01]  /*3e60*/  @!P0 IMAD.U32 R34, R9.reuse, 0x10000, RZ ;  /* 0x0001000009228824 */ /* 0x040fe200078e00ff */
[----:B------:R-:W-:Y:S03]  /*3e70*/  @!P0 LOP3.LUT R4, R9, 0xffff0000, RZ, 0xc0, !PT ;  /* 0xffff000009048812 */ /* 0x000fe600078ec0ff */
[C---:B------:R-:W-:Y:S02]  /*3e80*/  @!P0 FMUL.FTZ R35, R3.reuse, R18 ;  /* 0x0000001203238220 */ /* 0x040fe40000410000 */
[-C--:B------:R-:W-:Y:S02]  /*3e90*/  @!P0 FMUL.FTZ R3, R3, R5.reuse ;  /* 0x0000000503038220 */ /* 0x080fe40000410000 */
[----:B------:R-:W-:Y:S02]  /*3ea0*/  @!P0 FMUL.FTZ R37, R4, R32 ;  /* 0x0000002004258220 */ /* 0x000fe40000410000 */
[----:B------:R-:W-:Y:S01]  /*3eb0*/  @!P0 FFMA.FTZ R63, R31, R5, -R35 ;  /* 0x000000051f3f8223 */ /* 0x000fe20000010823 */
[----:B------:R-:W-:Y:S01]  /*3ec0*/  @!P0 LOP3.LUT R5, R10, 0xffff0000, RZ, 0xc0, !PT ;  /* 0xffff00000a058812 */ /* 0x000fe200078ec0ff */
[----:B------:R-:W-:Y:S01]  /*3ed0*/  @!P0 FFMA.FTZ R3, R18, R31, R3 ;  /* 0x0000001f12038223 */ /* 0x000fe20000010003 */
[C---:B------:R-:W-:Y:S01]  /*3ee0*/  @!P0 SHF.L.U32 R31, R36.reuse, 0x10, RZ ;  /* 0x00000010241f8819 */ /* 0x040fe200000006ff */
[C---:B------:R-:W-:Y:S01]  /*3ef0*/  @!P0 IMAD.U32 R18, R19.reuse, 0x10000, RZ ;  /* 0x0001000013128824 */ /* 0x040fe200078e00ff */
[----:B------:R-:W-:Y:S01]  /*3f00*/  @!P0 LOP3.LUT R36, R36, 0xffff0000, RZ, 0xc0, !PT ;  /* 0xffff000024248812 */ /* 0x000fe200078ec0ff */
[-C--:B------:R-:W-:Y:S01]  /*3f10*/  @!P0 FMUL.FTZ R4, R4, R6.reuse ;  /* 0x0000000604048220 */ /* 0x080fe20000410000 */
[----:B------:R-:W-:Y:S01]  /*3f20*/  @!P0 LOP3.LUT R19, R19, 0xffff0000, RZ, 0xc0, !PT ;  /* 0xffff000013138812 */ /* 0x000fe200078ec0ff */
[----:B------:R-:W-:Y:S01]  /*3f30*/  @!P0 FFMA.FTZ R59, R34, R6, -R37 ;  /* 0x00000006223b8223 */ /* 0x000fe20000010825 */
[C---:B------:R-:W-:Y:S01]  /*3f40*/  @!P0 LOP3.LUT R6, R11.reuse, 0xffff0000, RZ, 0xc0, !PT ;  /* 0xffff00000b068812 */ /* 0x040fe200078ec0ff */
[----:B------:R-:W-:Y:S01]  /*3f50*/  @!P0 IMAD.U32 R35, R10, 0x10000, RZ ;  /* 0x000100000a238824 */ /* 0x000fe200078e00ff */
[----:B------:R-:W-:Y:S01]  /*3f60*/  @!P0 SHF.L.U32 R37, R11, 0x10, RZ ;  /* 0x000000100b258819 */ /* 0x000fe200000006ff */
[C---:B------:R-:W-:Y:S02]  /*3f70*/  @!P0 FMUL.FTZ R53, R5.reuse, R31 ;  /* 0x0000001f05358220 */ /* 0x040fe40000410000 */
[----:B------:R-:W-:Y:S02]  /*3f80*/  @!P0 FMUL.FTZ R5, R5, R18 ;  /* 0x0000001205058220 */ /* 0x000fe40000410000 */
[C---:B------:R-:W-:Y:S02]  /*3f90*/  @!P0 FMUL.FTZ R58, R6.reuse, R36 ;  /* 0x00000024063a8220 */ /* 0x040fe40000410000 */
[----:B------:R-:W-:Y:S02]  /*3fa0*/  @!P0 FMUL.FTZ R6, R6, R19 ;  /* 0x0000001306068220 */ /* 0x000fe40000410000 */
[----:B------:R-:W-:Y:S02]  /*3fb0*/  @!P0 FFMA.FTZ R4, R32, R34, R4 ;  /* 0x0000002220048223 */ /* 0x000fe40000010004 */
[----:B------:R-:W-:Y:S02]  /*3fc0*/  @!P0 FFMA.FTZ R5, R31, R35, R5 ;  /* 0x000000231f058223 */ /* 0x000fe40000010005 */
[----:B------:R-:W-:Y:S01]  /*3fd0*/  @!P0 FFMA.FTZ R53, R35, R18, -R53 ;  /* 0x0000001223358223 */ /* 0x000fe20000010835 */
[----:B------:R-:W-:Y:S01]  /*3fe0*/  @!P0 F2FP.BF16.PACK_AB R18, R3, R63 ;  /* 0x0000003f0312823e */ /* 0x000fe200000010ff */
[----:B------:R-:W-:Y:S01]  /*3ff0*/  @!P0 FFMA.FTZ R58, R37, R19, -R58 ;  /* 0x00000013253a8223 */ /* 0x000fe2000001083a */
[----:B------:R-:W-:Y:S01]  /*4000*/  @!P0 F2FP.BF16.PACK_AB R4, R4, R59 ;  /* 0x0000003b0404823e */ /* 0x000fe200000010ff */
[----:B------:R-:W-:Y:S01]  /*4010*/  @!P0 FFMA.FTZ R6, R36, R37, R6 ;  /* 0x0000002524068223 */ /* 0x000fe20000010006 */
[----:B------:R-:W-:Y:S01]  /*4020*/  @!P0 F2FP.BF16.PACK_AB R5, R5, R53 ;  /* 0x000000350505823e */ /* 0x000fe200000010ff */
[----:B------:R-:W-:Y:S01]  /*4030*/  @!P0 IMAD.MOV.U32 R8, RZ, RZ, R18 ;  /* 0x000000ffff088224 */ /* 0x000fe200078e0012 */
[----:B------:R-:W-:Y:S02]  /*4040*/  @!P0 MOV R9, R4 ;  /* 0x0000000400098202 */ /* 0x000fe40000000f00 */
[----:B------:R-:W-:Y:S01]  /*4050*/  @!P0 F2FP.BF16.PACK_AB R3, R6, R58 ;  /* 0x0000003a0603823e */ /* 0x000fe200000010ff */
[----:B------:R-:W-:Y:S03]  /*4060*/  @!P0 IMAD.MOV.U32 R10, RZ, RZ, R5 ;  /* 0x000000ffff0a8224 */ /* 0x000fe600078e0005 */
[----:B------:R-:W-:Y:S05]  /*4070*/  @!P0 MOV R11, R3 ;  /* 0x00000003000b8202 */ /* 0x000fea0000000f00 */
[----:B------:R1:W-:Y:S02]  /*4080*/  ST.E.128 [R56.64], R8 ;  /* 0x0000000838007985 */ /* 0x0003e4000c101d08 */
.L_x_220:
[----:B------:R-:W-:Y:S05]  /*4090*/  BSYNC B0 ;  /* 0x0000000000007941 */ /* 0x000fea0003800000 */
.L_x_219:
[----:B------:R-:W-:Y:S01]  /*40a0*/  ISETP.GE.AND P0, PT, R29, c[0x0][0x1d4], PT ;  /* 0x000075001d007a0c */ /* 0x000fe20003f06270 */
[----:B------:R-:W-:Y:S01]  /*40b0*/  @!UPT UIADD3 URZ, URZ, URZ, URZ ;  /* 0x0000003f3f3ff290 */ /* 0x000fe2000fffe03f */
[----:B------:R-:W-:Y:S11]  /*40c0*/  BSSY B0, `(.L_x_221) ;  /* 0x000003a000007945 */ /* 0x000ff60003800000 */
[----:B------:R-:W-:-:S05]  /*40d0*/  @P0 BRA `(.L_x_222) ;  /* 0x0000038000000947 */ /* 0x000fca0003800000 */
[----:B------:R-:W5:Y:S04]  /*40e0*/  LDL R3, [R1] ;  /* 0x0000000001037983 */ /* 0x000f680000100800 */
[----:B-1----:R-:W1:Y:S01]  /*40f0*/  LDS.128 R8, [R243+0x2400] ;  /* 0x00240000f3087984 */ /* 0x002e620000000c00 */
[----:B-----5:R-:W-:Y:S05]  /*4100*/  IMAD.SHL.U32 R3, R3, 0x8, RZ ;  /* 0x0000000803037824 */ /* 0x020fea00078e00ff */
[C---:B----4-:R-:W-:Y:S04]  /*4110*/  LEA R36, P0, R3.reuse, R54, 0x1 ;  /* 0x0000003603247211 */ /* 0x050fe800078008ff */
[----:B---3--:R-:W-:Y:S02]  /*4120*/  LEA.HI.X.SX32 R37, R3, R55, 0x1, P0 ;  /* 0x0000003703257211 */ /* 0x008fe400000f0eff */
[----:B------:R-:W-:Y:S11]  /*4130*/  ISETP.GE.AND P0, PT, R167, c[0x0][0x27c], PT ;  /* 0x00009f00a7007a0c */ /* 0x000ff60003f06270 */
[----:B------:R-:W-:Y:S02]  /*4140*/  @!UPT UIADD3 URZ, URZ, URZ, URZ ;  /* 0x0000003f3f3ff290 */ /* 0x000fe4000fffe03f */
[----:B------:R-:W-:Y:S01]  /*4150*/  @!P0 SHF.R.U64 R6, R38, 0x10, R39 ;  /* 0x0000001026068819 */ /* 0x000fe20000001227 */
[----:B-1----:R-:W-:Y:S01]  /*4160*/  @!P0 IMAD.U32 R31, R9, 0x10000, RZ ;  /* 0x00010000091f8824 */ /* 0x002fe200078e00ff */
[--C-:B------:R-:W-:Y:S02]  /*4170*/  @!P0 SHF.R.U64 R3, R12, 0x10, R13.reuse ;  /* 0x000000100c038819 */ /* 0x100fe4000000120d */
[----:B------:R-:W-:Y:S02]  /*4180*/  @!P0 SHF.R.U32.HI R4, RZ, 0x10, R13 ;  /* 0x00000010ff048819 */ /* 0x000fe4000001160d */
[----:B------:R-:W-:Y:S02]  /*4190*/  @!P0 PRMT R6, R48, 0x5410, R6 ;  /* 0x0000541030068816 */ /* 0x000fe40000000006 */
[----:B------:R-:W-:Y:S02]  /*41a0*/  @!P0 PRMT R3, R24, 0x5432, R3 ;  /* 0x0000543218038816 */ /* 0x000fe40000000003 */
[----:B------:R-:W-:Y:S01]  /*41b0*/  @!P0 SHF.R.U32.HI R5, RZ, 0x10, R39 ;  /* 0x00000010ff058819 */ /* 0x000fe20000011627 */
[----:B------:R-:W-:Y:S01]  /*41c0*/  @!P0 IMAD.U32 R18, R6, 0x10000, RZ ;  /* 0x0001000006128824 */ /* 0x000fe200078e00ff */
[----:B------:R-:W-:Y:S01]  /*41d0*/  @!P0 PRMT R12, R24, 0x5410, R4 ;  /* 0x00005410180c8816 */ /* 0x000fe20000000004 */
[----:B------:R-:W-:Y:S01]  /*41e0*/  @!P0 IMAD.U32 R13, R3, 0x10000, RZ ;  /* 0x00010000030d8824 */ /* 0x000fe200078e00ff */
[----:B------:R-:W-:Y:S02]  /*41f0*/  @!P0 LOP3.LUT R4, R8, 0xffff0000, RZ, 0xc0, !PT ;  /* 0xffff000008048812 */ /* 0x000fe400078ec0ff */
[----:B--2---:R-:W-:Y:S02]  /*4200*/  @!P0 PRMT R32, R48, 0x5432, R5 ;  /* 0x0000543230208816 */ /* 0x004fe40000000005 */
[----:B------:R-:W-:Y:S01]  /*4210*/  @!P0 LOP3.LUT R5, R9, 0xffff0000, RZ, 0xc0, !PT ;  /* 0xffff000009058812 */ /* 0x000fe200078ec0ff */
[----:B------:R-:W-:Y:S01]  /*4220*/  @!P0 FMUL.FTZ R34, R4, R18 ;  /* 0x0000001204228220 */ /* 0x000fe20000410000 */
[----:B------:R-:W-:Y:S02]  /*4230*/  @!P0 LOP3.LUT R24, R6, 0xffff0000, RZ, 0xc0, !PT ;  /* 0xffff000006188812 */ /* 0x000fe400078ec0ff */
[----:B------:R-:W-:Y:S01]  /*4240*/  @!P0 LOP3.LUT R6, R3, 0xffff0000, RZ, 0xc0, !PT ;  /* 0xffff000003068812 */ /* 0x000fe200078ec0ff */
[-C--:B------:R-:W-:Y:S01]  /*4250*/  @!P0 FMUL.FTZ R3, R4, R13.reuse ;  /* 0x0000000d04038220 */ /* 0x080fe20000410000 */
[----:B------:R-:W-:Y:S01]  /*4260*/  @!P0 SHF.L.U32 R19, R8, 0x10, RZ ;  /* 0x0000001008138819 */ /* 0x000fe200000006ff */
[C---:B------:R-:W-:Y:S02]  /*4270*/  @!P0 FMUL.FTZ R35, R5.reuse, R24 ;  /* 0x0000001805238220 */ /* 0x040fe40000410000 */
[-C--:B------:R-:W-:Y:S01]  /*4280*/  @!P0 FMUL.FTZ R4, R5, R6.reuse ;  /* 0x0000000605048220 */ /* 0x080fe20000410000 */
[----:B------:R-:W-:Y:S01]  /*4290*/  @!P0 LOP3.LUT R5, R10, 0xffff0000, RZ, 0xc0, !PT ;  /* 0xffff00000a058812 */ /* 0x000fe200078ec0ff */
[----:B------:R-:W-:Y:S02]  /*42a0*/  @!P0 FFMA.FTZ R48, R19, R13, -R34 ;  /* 0x0000000d13308223 */ /* 0x000fe40000010822 */
[----:B------:R-:W-:Y:S01]  /*42b0*/  @!P0 FFMA.FTZ R3, R18, R19, R3 ;  /* 0x0000001312038223 */ /* 0x000fe20000010003 */
[----:B------:R-:W-:Y:S01]  /*42c0*/  @!P0 SHF.L.U32 R19, R10, 0x10, RZ ;  /* 0x000000100a138819 */ /* 0x000fe200000006ff */
[C---:B------:R-:W-:Y:S01]  /*42d0*/  @!P0 IMAD.U32 R18, R32.reuse, 0x10000, RZ ;  /* 0x0001000020128824 */ /* 0x040fe200078e00ff */
[----:B------:R-:W-:Y:S01]  /*42e0*/  @!P0 LOP3.LUT R32, R32, 0xffff0000, RZ, 0xc0, !PT ;  /* 0xffff000020208812 */ /* 0x000fe200078ec0ff */
[C---:B------:R-:W-:Y:S01]  /*42f0*/  @!P0 IMAD.U32 R13, R12.reuse, 0x10000, RZ ;  /* 0x000100000c0d8824 */ /* 0x040fe200078e00ff */
[----:B------:R-:W-:Y:S01]  /*4300*/  @!P0 LOP3.LUT R12, R12, 0xffff0000, RZ, 0xc0, !PT ;  /* 0xffff00000c0c8812 */ /* 0x000fe200078ec0ff */
[----:B------:R-:W-:Y:S01]  /*4310*/  @!P0 FFMA.FTZ R39, R31, R6, -R35 ;  /* 0x000000061f278223 */ /* 0x000fe20000010823 */
[----:B------:R-:W-:Y:S01]  /*4320*/  @!P0 LOP3.LUT R6, R11, 0xffff0000, RZ, 0xc0, !PT ;  /* 0xffff00000b068812 */ /* 0x000fe200078ec0ff */
[C---:B------:R-:W-:Y:S02]  /*4330*/  @!P0 FMUL.FTZ R35, R5.reuse, R18 ;  /* 0x0000001205238220 */ /* 0x040fe40000410000 */
[----:B------:R-:W-:Y:S02]  /*4340*/  @!P0 FMUL.FTZ R5, R5, R13 ;  /* 0x0000000d05058220 */ /* 0x000fe40000410000 */
[----:B------:R-:W-:Y:S02]  /*4350*/  @!P0 IMAD.U32 R34, R11, 0x10000, RZ ;  /* 0x000100000b228824 */ /* 0x000fe400078e00ff */
[C---:B------:R-:W-:Y:S02]  /*4360*/  @!P0 FMUL.FTZ R38, R6.reuse, R32 ;  /* 0x0000002006268220 */ /* 0x040fe40000410000 */
[-C--:B------:R-:W-:Y:S02]  /*4370*/  @!P0 FMUL.FTZ R6, R6, R12.reuse ;  /* 0x0000000c06068220 */ /* 0x080fe40000410000 */
        /* <DEDUP_REMOVED lines=14> */
.L_x_222:
[----:B------:R-:W-:Y:S05]  /*4460*/  BSYNC B0 ;  /* 0x0000000000007941 */ /* 0x000fea0003800000 */
.L_x_221:
[----:B------:R-:W-:Y:S01]  /*4470*/  ISETP.GE.AND P0, PT, R28, c[0x0][0x1d4], PT ;  /* 0x000075001c007a0c */ /* 0x000fe20003f06270 */
[----:B------:R-:W-:Y:S01]  /*4480*/  @!UPT UIADD3 URZ, URZ, URZ, URZ ;  /* 0x0000003f3f3ff290 */ /* 0x000fe2000fffe03f */
[----:B------:R-:W-:Y:S11]  /*4490*/  BSSY B0, `(.L_x_223) ;  /* 0x000003b000007945 */ /* 0x000ff60003800000 */
[----:B------:R-:W-:-:S05]  /*44a0*/  @P0 BRA `(.L_x_224) ;  /* 0x0000039000000947 */ /* 0x000fca0003800000 */
[----:B-1----:R-:W1:Y:S01]  /*44b0*/  LDS.128 R8, [R242+0x3000] ;  /* 0x00300000f2087984 */ /* 0x002e620000000c00 */
[----:B------:R-:W-:Y:S02]  /*44c0*/  IMAD.SHL.U32 R3, R252, 0x8, RZ ;  /* 0x00000008fc037824 */ /* 0x000fe400078e00ff */
[----:B----4-:R-:W-:Y:S02]  /*44d0*/  IMAD.MOV.U32 R4, RZ, RZ, R54 ;  /* 0x000000ffff047224 */ /* 0x010fe400078e0036 */
[----:B---3--:R-:W-:Y:S03]  /*44e0*/  IMAD.MOV.U32 R5, RZ, RZ, R55 ;  /* 0x000000ffff057224 */ /* 0x008fe600078e0037 */
[C---:B------:R-:W-:Y:S04]  /*44f0*/  LEA R34, P0, R3.reuse, R4, 0x1 ;  /* 0x0000000403227211 */ /* 0x040fe800078008ff */
[----:B------:R-:W-:Y:S02]  /*4500*/  LEA.HI.X.SX32 R35, R3, R5, 0x1, P0 ;  /* 0x0000000503237211 */ /* 0x000fe400000f0eff */
[----:B------:R-:W-:Y:S11]  /*4510*/  ISETP.GE.AND P0, PT, R164, c[0x0][0x27c], PT ;  /* 0x00009f00a4007a0c */ /* 0x000ff60003f06270 */
[----:B------:R-:W-:Y:S02]  /*4520*/  @!UPT UIADD3 URZ, URZ, URZ, URZ ;  /* 0x0000003f3f3ff290 */ /* 0x000fe4000fffe03f */
[----:B------:R-:W-:Y:S02]  /*4530*/  @!P0 SHF.R.U64 R6, R40, 0x10, R41 ;  /* 0x0000001028068819 */ /* 0x000fe40000001229 */
[--C-:B------:R-:W-:Y:S02]  /*4540*/  @!P0 SHF.R.U64 R3, R14, 0x10, R15.reuse ;  /* 0x000000100e038819 */ /* 0x100fe4000000120f */
[----:B------:R-:W-:Y:S02]  /*4550*/  @!P0 SHF.R.U32.HI R4, RZ, 0x10, R15 ;  /* 0x00000010ff048819 */ /* 0x000fe4000001160f */
[----:B------:R-:W-:Y:S02]  /*4560*/  @!P0 PRMT R6, R49, 0x5410, R6 ;  /* 0x0000541031068816 */ /* 0x000fe40000000006 */
[C---:B------:R-:W-:Y:S02]  /*4570*/  @!P0 PRMT R3, R25.reuse, 0x5432, R3 ;  /* 0x0000543219038816 */ /* 0x040fe40000000003 */
[----:B------:R-:W-:Y:S02]  /*4580*/  @!P0 SHF.R.U32.HI R5, RZ, 0x10, R41 ;  /* 0x00000010ff058819 */ /* 0x000fe40000011629 */
[----:B------:R-:W-:Y:S01]  /*4590*/  @!P0 PRMT R12, R25, 0x5410, R4 ;  /* 0x00005410190c8816 */ /* 0x000fe20000000004 */
[----:B------:R-:W-:Y:S01]  /*45a0*/  @!P0 IMAD.U32 R13, R3, 0x10000, RZ ;  /* 0x00010000030d8824 */ /* 0x000fe200078e00ff */
[C---:B-1----:R-:W-:Y:S01]  /*45b0*/  @!P0 LOP3.LUT R4, R8.reuse, 0xffff0000, RZ, 0xc0, !PT ;  /* 0xffff000008048812 */ /* 0x042fe200078ec0ff */
[----:B------:R-:W-:Y:S01]  /*45c0*/  @!P0 IMAD.U32 R15, R8, 0x10000, RZ ;  /* 0x00010000080f8824 */ /* 0x000fe200078e00ff */
[----:B------:R-:W-:Y:S02]  /*45d0*/  @!P0 SHF.L.U32 R14, R6, 0x10, RZ ;  /* 0x00000010060e8819 */ /* 0x000fe400000006ff */
[----:B------:R-:W-:Y:S02]  /*45e0*/  @!P0 PRMT R24, R49, 0x5432, R5 ;  /* 0x0000543231188816 */ /* 0x000fe40000000005 */
[----:B------:R-:W-:Y:S01]  /*45f0*/  @!P0 LOP3.LUT R5, R9, 0xffff0000, RZ, 0xc0, !PT ;  /* 0xffff000009058812 */ /* 0x000fe200078ec0ff */
[----:B------:R-:W-:Y:S01]  /*4600*/  @!P0 FMUL.FTZ R25, R4, R14 ;  /* 0x0000000e04198220 */ /* 0x000fe20000410000 */
[----:B------:R-:W-:Y:S02]  /*4610*/  @!P0 LOP3.LUT R18, R6, 0xffff0000, RZ, 0xc0, !PT ;  /* 0xffff000006128812 */ /* 0x000fe400078ec0ff */
[----:B------:R-:W-:Y:S01]  /*4620*/  @!P0 LOP3.LUT R6, R3, 0xffff0000, RZ, 0xc0, !PT ;  /* 0xffff000003068812 */ /* 0x000fe200078ec0ff */
[-C--:B------:R-:W-:Y:S01]  /*4630*/  @!P0 FMUL.FTZ R3, R4, R13.reuse ;  /* 0x0000000d04038220 */ /* 0x080fe20000410000 */
[----:B------:R-:W-:Y:S01]  /*4640*/  @!P0 SHF.L.U32 R19, R9, 0x10, RZ ;  /* 0x0000001009138819 */ /* 0x000fe200000006ff */
[----:B------:R-:W-:Y:S02]  /*4650*/  @!P0 FMUL.FTZ R31, R5, R18 ;  /* 0x00000012051f8220 */ /* 0x000fe40000410000 */
[----:B------:R-:W-:Y:S01]  /*4660*/  @!P0 FFMA.FTZ R37, R15, R13, -R25 ;  /* 0x0000000d0f258223 */ /* 0x000fe20000010819 */
[----:B------:R-:W-:Y:S01]  /*4670*/  @!P0 SHF.L.U32 R13, R12, 0x10, RZ ;  /* 0x000000100c0d8819 */ /* 0x000fe200000006ff */
[-C--:B------:R-:W-:Y:S01]  /*4680*/  @!P0 FMUL.FTZ R4, R5, R6.reuse ;  /* 0x0000000605048220 */ /* 0x080fe20000410000 */
[----:B------:R-:W-:Y:S01]  /*4690*/  @!P0 LOP3.LUT R5, R10, 0xffff0000, RZ, 0xc0, !PT ;  /* 0xffff00000a058812 */ /* 0x000fe200078ec0ff */
[----:B------:R-:W-:Y:S01]  /*46a0*/  @!P0 FFMA.FTZ R3, R14, R15, R3 ;  /* 0x0000000f0e038223 */ /* 0x000fe20000010003 */
[----:B------:R-:W-:Y:S01]  /*46b0*/  @!P0 LOP3.LUT R12, R12, 0xffff0000, RZ, 0xc0, !PT ;  /* 0xffff00000c0c8812 */ /* 0x000fe200078ec0ff */
[C---:B------:R-:W-:Y:S01]  /*46c0*/  @!P0 IMAD.U32 R14, R24.reuse, 0x10000, RZ ;  /* 0x00010000180e8824 */ /* 0x040fe200078e00ff */
[----:B------:R-:W-:Y:S01]  /*46d0*/  @!P0 LOP3.LUT R24, R24, 0xffff0000, RZ, 0xc0, !PT ;  /* 0xffff000018188812 */ /* 0x000fe200078ec0ff */
[----:B------:R-:W-:Y:S01]  /*46e0*/  @!P0 FFMA.FTZ R36, R19, R6, -R31 ;  /* 0x0000000613248223 */ /* 0x000fe2000001081f */
[----:B------:R-:W-:Y:S01]  /*46f0*/  @!P0 LOP3.LUT R6, R11, 0xffff0000, RZ, 0xc0, !PT ;  /* 0xffff00000b068812 */ /* 0x000fe200078ec0ff */
[----:B------:R-:W-:Y:S02]  /*4700*/  @!P0 IMAD.U32 R15, R10, 0x10000, RZ ;  /* 0x000100000a0f8824 */ /* 0x000fe400078e00ff */
[C---:B------:R-:W-:Y:S02]  /*4710*/  @!P0 FMUL.FTZ R31, R5.reuse, R14 ;  /* 0x0000000e051f8220 */ /* 0x040fe40000410000 */
[----:B------:R-:W-:Y:S02]  /*4720*/  @!P0 FMUL.FTZ R5, R5, R13 ;  /* 0x0000000d05058220 */ /* 0x000fe40000410000 */
[----:B------:R-:W-:Y:S02]  /*4730*/  @!P0 IMAD.U32 R25, R11, 0x10000, RZ ;  /* 0x000100000b198824 */ /* 0x000fe400078e00ff */
[C---:B--2---:R-:W-:Y:S02]  /*4740*/  @!P0 FMUL.FTZ R32, R6.reuse, R24 ;  /* 0x0000001806208220 */ /* 0x044fe40000410000 */
        /* <DEDUP_REMOVED lines=8> */
[----:B------:R-:W-:Y:S02]  /*47d0*/  @!P0 F2FP.BF16.PACK_AB R5, R5, R31 ;  /* 0x0000001f0505823e */ /* 0x000fe400000010ff */
[----:B------:R-:W-:Y:S01]  /*47e0*/  @!P0 MOV R9, R4 ;  /* 0x0000000400098202 */ /* 0x000fe20000000f00 */
[----:B------:R-:W-:Y:S01]  /*47f0*/  @!P0 IMAD.MOV.U32 R8, RZ, RZ, R12 ;  /* 0x000000ffff088224 */ /* 0x000fe200078e000c */
[----:B------:R-:W-:Y:S01]  /*4800*/  @!P0 F2FP.BF16.PACK_AB R3, R6, R32 ;  /* 0x000000200603823e */ /* 0x000fe200000010ff */
[----:B------:R-:W-:Y:S03]  /*4810*/  @!P0 IMAD.MOV.U32 R10, RZ, RZ, R5 ;  /* 0x000000ffff0a8224 */ /* 0x000fe600078e0005 */
[----:B------:R-:W-:Y:S05]  /*4820*/  @!P0 MOV R11, R3 ;  /* 0x00000003000b8202 */ /* 0x000fea0000000f00 */
[----:B------:R1:W-:Y:S02]  /*4830*/  ST.E.128 [R34.64], R8 ;  /* 0x0000000822007985 */ /* 0x0003e4000c101d08 */
.L_x_224:
[----:B------:R-:W-:Y:S05]  /*4840*/  BSYNC B0 ;  /* 0x0000000000007941 */ /* 0x000fea0003800000 */
.L_x_223:
[----:B------:R-:W-:Y:S01]  /*4850*/  ISETP.GE.AND P0, PT, R246, c[0x0][0x1d4], PT ;  /* 0x00007500f6007a0c */ /* 0x000fe20003f06270 */
[----:B------:R-:W-:Y:S01]  /*4860*/  @!UPT UIADD3 URZ, URZ, URZ, URZ ;  /* 0x0000003f3f3ff290 */ /* 0x000fe2000fffe03f */
[----:B------:R-:W-:Y:S11]  /*4870*/  BSSY B0, `(.L_x_225) ;  /* 0x0000039000007945 */ /* 0x000ff60003800000 */
[----:B------:R-:W-:-:S05]  /*4880*/  @P0 BRA `(.L_x_226) ;  /* 0x0000037000000947 */ /* 0x000fca0003800000 */
[C---:B----4-:R-:W-:Y:S01]  /*4890*/  LEA R24, P0, R246.reuse, R54, 0x1 ;  /* 0x00000036f6187211 */ /* 0x050fe200078008ff */
[----:B------:R-:W4:Y:S04]  /*48a0*/  LDL R3, [R1+0x14] ;  /* 0x0000140001037983 */ /* 0x000f280000100800 */
[----:B-1----:R-:W1:Y:S01]  /*48b0*/  LDS.128 R8, [R243+0x3000] ;  /* 0x00300000f3087984 */ /* 0x002e620000000c00 */
[----:B---34-:R-:W-:Y:S02]  /*48c0*/  LEA.HI.X R25, R246, R55, R3, 0x1, P0 ;  /* 0x00000037f6197211 */ /* 0x018fe400000f0c03 */
        /* <DEDUP_REMOVED lines=29> */
[----:B--2---:R-:W-:Y:S01]  /*4aa0*/  @!P0 FFMA.FTZ R32, R17, R6, -R26 ;  /* 0x0000000611208223 */ /* 0x004fe2000001081a */
[----:B------:R-:W-:Y:S01]  /*4ab0*/  @!P0 LOP3.LUT R6, R11, 0xffff0000, RZ, 0xc0, !PT ;  /* 0xffff00000b068812 */ /* 0x000fe200078ec0ff */
[----:B------:R-:W-:Y:S02]  /*4ac0*/  @!P0 IMAD.U32 R15, R10, 0x10000, RZ ;  /* 0x000100000a0f8824 */ /* 0x000fe400078e00ff */
[C---:B------:R-:W-:Y:S02]  /*4ad0*/  @!P0 FMUL.FTZ R26, R5.reuse, R14 ;  /* 0x0000000e051a8220 */ /* 0x040fe40000410000 */
[----:B------:R-:W-:Y:S02]  /*4ae0*/  @!P0 FMUL.FTZ R5, R5, R13 ;  /* 0x0000000d05058220 */ /* 0x000fe40000410000 */
[----:B------:R-:W-:Y:S02]  /*4af0*/  @!P0 IMAD.U32 R19, R11, 0x10000, RZ ;  /* 0x000100000b138824 */ /* 0x000fe400078e00ff */
        /* <DEDUP_REMOVED lines=16> */
.L_x_226:
[----:B------:R-:W-:Y:S05]  /*4c00*/  BSYNC B0 ;  /* 0x0000000000007941 */ /* 0x000fea0003800000 */
.L_x_225:
[----:B------:R-:W-:Y:S01]  /*4c10*/  ISETP.GE.AND P0, PT, R245, c[0x0][0x1d4], PT ;  /* 0x00007500f5007a0c */ /* 0x000fe20003f06270 */
[----:B------:R-:W-:Y:S01]  /*4c20*/  @!UPT UIADD3 URZ, URZ, URZ, URZ ;  /* 0x0000003f3f3ff290 */ /* 0x000fe2000fffe03f */
[----:B------:R-:W-:Y:S11]  /*4c30*/  BSSY B0, `(.L_x_227) ;  /* 0x0000039000007945 */ /* 0x000ff60003800000 */
[----:B------:R-:W-:-:S05]  /*4c40*/  @P0 BRA `(.L_x_228) ;  /* 0x0000037000000947 */ /* 0x000fca0003800000 */
[C---:B-1--4-:R-:W-:Y:S01]  /*4c50*/  LEA R24, P0, R245.reuse, R54, 0x1 ;  /* 0x00000036f5187211 */ /* 0x052fe200078008ff */
[----:B------:R-:W4:Y:S04]  /*4c60*/  LDL R3, [R1+0x10] ;  /* 0x0000100001037983 */ /* 0x000f280000100800 */
[----:B------:R-:W1:Y:S01]  /*4c70*/  LDS.128 R8, [R242+0x3c00] ;  /* 0x003c0000f2087984 */ /* 0x000e620000000c00 */
        /* <DEDUP_REMOVED lines=8> */
[C---:B------:R-:W-:Y:S02]  /*4d00*/  @!P0 PRMT R3, R27.reuse, 0x5432, R3 ;  /* 0x000054321b038816 */ /* 0x040fe40000000003 */
        /* <DEDUP_REMOVED lines=43> */
.L_x_228:
[----:B------:R-:W-:Y:S05]  /*4fc0*/  BSYNC B0 ;  /* 0x0000000000007941 */ /* 0x000fea0003800000 */
.L_x_227:
[----:B------:R-:W-:Y:S11]  /*4fd0*/  ISETP.GE.AND P0, PT, R244, c[0x0][0x1d4], PT ;  /* 0x00007500f4007a0c */ /* 0x000ff60003f06270 */
[----:B------:R-:W-:Y:S02]  /*4fe0*/  @!UPT UIADD3 URZ, URZ, URZ, URZ ;  /* 0x0000003f3f3ff290 */ /* 0x000fe4000fffe03f */
        /* <DEDUP_REMOVED lines=55> */
[----:B------:R1:W-:Y:S01]  /*5360*/  ST.E.128 [R20.64], R8 ;  /* 0x0000000814007985 */ /* 0x0003e2000c101d08 */
[----:B------:R-:W-:-:S05]  /*5370*/  BRA `(.L_x_218) ;  /* 0x00001f2000007947 */ /* 0x000fca0003800000 */
.L_x_215:
        /* <DEDUP_REMOVED lines=31> */
[----:B------:R-:W-:Y:S01]  /*5570*/  LEA.HI.X R13, R3, c[0x0][0x274], R4, 0x1, P0 ;  /* 0x00009d00030d7a11 */ /* 0x000fe200000f0c04 */
[----:B------:R-:W-:Y:S01]  /*5580*/  CS2R R52, SRZ ;  /* 0x0000000000347805 */ /* 0x000fe2000001ff00 */
[C---:B------:R-:W-:Y:S04]  /*5590*/  LEA R4, P0, R5.reuse, c[0x0][0x288], 0x1 ;  /* 0x0000a20005047a11 */ /* 0x040fe800078008ff */
[----:B------:R-:W-:Y:S02]  /*55a0*/  LEA.HI.X R5, R5, c[0x0][0x28c], R6, 0x1, P0 ;  /* 0x0000a30005057a11 */ /* 0x000fe400000f0c06 */
[----:B------:R-:W-:Y:S11]  /*55b0*/  ISETP.GE.AND P0, PT, R104, c[0x0][0x27c], PT ;  /* 0x00009f0068007a0c */ /* 0x000ff60003f06270 */
[----:B------:R-:W-:Y:S02]  /*55c0*/  @!UPT UIADD3 URZ, URZ, URZ, URZ ;  /* 0x0000003f3f3ff290 */ /* 0x000fe4000fffe03f */
[----:B------:R1:W5:Y:S04]  /*55d0*/  @!P0 LDG.E.128 R8, [R12.64] ;  /* 0x000000080c088981 */ /* 0x000368000c1e1d00 */
[----:B------:R1:W5:Y:S01]  /*55e0*/  @!P0 LDG.E.128 R36, [R4.64] ;  /* 0x0000000804248981 */ /* 0x000362000c1e1d00 */
[----:B------:R-:W-:Y:S11]  /*55f0*/  ISETP.GE.AND P0, PT, R29, c[0x0][0x27c], PT ;  /* 0x00009f001d007a0c */ /* 0x000ff60003f06270 */
[----:B------:R-:W-:Y:S02]  /*5600*/  @!UPT UIADD3 URZ, URZ, URZ, URZ ;  /* 0x0000003f3f3ff290 */ /* 0x000fe4000fffe03f */
[----:B------:R1:W5:Y:S04]  /*5610*/  @!P0 LDG.E.128 R16, [R12.64+0x20] ;  /* 0x000020080c108981 */ /* 0x000368000c1e1d00 */
[----:B------:R1:W5:Y:S01]  /*5620*/  @!P0 LDG.E.128 R48, [R4.64+0x20] ;  /* 0x0000200804308981 */ /* 0x000362000c1e1d00 */
[----:B------:R-:W-:Y:S11]  /*5630*/  ISETP.GE.AND P0, PT, R28, c[0x0][0x27c], PT ;  /* 0x00009f001c007a0c */ /* 0x000ff60003f06270 */
[----:B------:R-:W-:Y:S02]  /*5640*/  @!UPT UIADD3 URZ, URZ, URZ, URZ ;  /* 0x0000003f3f3ff290 */ /* 0x000fe4000fffe03f */
[----:B------:R1:W5:Y:S04]  /*5650*/  @!P0 LDG.E.128 R24, [R12.64+0x40] ;  /* 0x000040080c188981 */ /* 0x000368000c1e1d00 */
[----:B------:R1:W5:Y:S02]  /*5660*/  @!P0 LDG.E.128 R52, [R4.64+0x40] ;  /* 0x0000400804348981 */ /* 0x000364000c1e1d00 */
.L_x_230:
[----:B------:R-:W-:Y:S05]  /*5670*/  BSYNC B0 ;  /* 0x0000000000007941 */ /* 0x000fea0003800000 */
.L_x_229:
[----:B------:R2:W3:Y:S04]  /*5680*/  SHFL.IDX PT, R67, R32, RZ, 0x1e1f ;  /* 0x001e1fff20437589 */ /* 0x0004e800000e0000 */
[----:B------:R2:W4:Y:S01]  /*5690*/  SHFL.IDX PT, R66, R56, RZ, 0x1e1f ;  /* 0x001e1fff38427589 */ /* 0x00052200000e0000 */
[----:B------:R-:W-:-:S05]  /*56a0*/  @P4 BRA `(.L_x_218) ;  /* 0x00001bf000004947 */ /* 0x000fca0003800000 */
[----:B------:R-:W-:Y:S01]  /*56b0*/  ISETP.GE.AND P0, PT, R104, c[0x0][0x1d4], PT ;  /* 0x0000750068007a0c */ /* 0x000fe20003f06270 */
[----:B------:R1:W5:Y:S01]  /*56c0*/  LDL R148, [R1+0x4] ;  /* 0x0000040001947983 */ /* 0x0003620000100800 */
[----:B------:R-:W-:Y:S01]  /*56d0*/  IADD3 R63, -R64, c[0x0][0x1d4], RZ ;  /* 0x00007500403f7a10 */ /* 0x000fe20007ffe1ff */
[----:B-----5:R-:W-:Y:S01]  /*56e0*/  IMAD.MOV.U32 R6, RZ, RZ, R26 ;  /* 0x000000ffff067224 */ /* 0x020fe200078e001a */
[----:B------:R-:W-:Y:S01]  /*56f0*/  BSSY B0, `(.L_x_231) ;  /* 0x0000098000007945 */ /* 0x000fe20003800000 */
[----:B------:R1:W5:Y:S02]  /*5700*/  LDL R147, [R1+0x8] ;  /* 0x0000080001937983 */ /* 0x0003640000100800 */
[----:B-1----:R-:W-:Y:S02]  /*5710*/  IMAD.MOV.U32 R5, RZ, RZ, R27 ;  /* 0x000000ffff057224 */ /* 0x002fe400078e001b */
[----:B------:R-:W-:Y:S02]  /*5720*/  IMAD.MOV.U32 R4, RZ, RZ, R24 ;  /* 0x000000ffff047224 */ /* 0x000fe400078e0018 */
[----:B------:R-:W-:Y:S01]  /*5730*/  IMAD.MOV.U32 R3, RZ, RZ, R25 ;  /* 0x000000ffff037224 */ /* 0x000fe200078e0019 */
[----:B--2---:R-:W-:Y:S01]  /*5740*/  PRMT R32, R5, 0x5410, R6 ;  /* 0x0000541005207816 */ /* 0x004fe20000000006 */
[----:B------:R-:W-:Y:S01]  /*5750*/  IMAD.MOV.U32 R5, RZ, RZ, R19 ;  /* 0x000000ffff057224 */ /* 0x000fe200078e0013 */
[----:B------:R-:W-:Y:S02]  /*5760*/  MOV R6, R18 ;  /* 0x0000001200067202 */ /* 0x000fe40000000f00 */
        /* <DEDUP_REMOVED lines=18> */
[----:B------:R-:W-:Y:S01]  /*5890*/  SEL R3, R64, R63, !P1 ;  /* 0x0000003f40037207 */ /* 0x000fe20004800000 */
[----:B------:R-:W1:Y:S01]  /*58a0*/  LDS.128 R44, [R116+0x3c80] ;  /* 0x003c8000742c7984 */ /* 0x000e620000000c00 */
[----:B------:R-:W-:Y:S01]  /*58b0*/  ISETP.GE.AND P0, PT, R104, c[0x0][0x27c], PT ;  /* 0x00009f0068007a0c */ /* 0x000fe20003f06270 */
[----:B------:R-:W-:Y:S01]  /*58c0*/  IMAD.MOV.U32 R21, RZ, RZ, R8 ;  /* 0x000000ffff157224 */ /* 0x000fe200078e0008 */
[----:B------:R-:W-:Y:S01]  /*58d0*/  SHF.R.S32.HI R4, RZ, 0x1f, R3 ;  /* 0x0000001fff047819 */ /* 0x000fe20000011403 */
[----:B------:R-:W-:Y:S01]  /*58e0*/  IMAD.MOV.U32 R20, RZ, RZ, R9 ;  /* 0x000000ffff147224 */ /* 0x000fe200078e0009 */
[----:B------:R-:W-:Y:S01]  /*58f0*/  MOV R40, R36 ;  /* 0x0000002400287202 */ /* 0x000fe20000000f00 */
[----:B------:R-:W-:Y:S01]  /*5900*/  IMAD.MOV.U32 R42, RZ, RZ, R37 ;  /* 0x000000ffff2a7224 */ /* 0x000fe200078e0025 */
[----:B------:R-:W-:Y:S01]  /*5910*/  LEA.HI R3, R4, R3, RZ, 0x4 ;  /* 0x0000000304037211 */ /* 0x000fe200078f20ff */
[----:B------:R-:W-:Y:S01]  /*5920*/  IMAD.MOV.U32 R43, RZ, RZ, R39 ;  /* 0x000000ffff2b7224 */ /* 0x000fe200078e0027 */
[----:B------:R-:W-:Y:S02]  /*5930*/  MOV R34, R38 ;  /* 0x0000002600227202 */ /* 0x000fe40000000f00 */
[----:B------:R-:W-:Y:S03]  /*5940*/  LEA.HI.SX32 R3, R3, R62, 0x1c ;  /* 0x0000003e03037211 */ /* 0x000fe600078fe2ff */
[----:B------:R-:W-:Y:S02]  /*5950*/  @!P0 SHF.R.U64 R41, R36, 0x10, R37 ;  /* 0x0000001024298819 */ /* 0x000fe40000001225 */
[----:B------:R-:W-:Y:S01]  /*5960*/  IMAD.SHL.U32 R70, R3, 0x8, RZ ;  /* 0x0000000803467824 */ /* 0x000fe200078e00ff */
[----:B------:R-:W-:Y:S02]  /*5970*/  SHF.R.S32.HI R4, RZ, 0x1f, R3 ;  /* 0x0000001fff047819 */ /* 0x000fe40000011403 */
[----:B------:R-:W-:Y:S01]  /*5980*/  @!P0 SHF.R.U64 R22, R8, 0x10, R9 ;  /* 0x0000001008168819 */ /* 0x000fe20000001209 */
[----:B------:R-:W-:Y:S01]  /*5990*/  IMAD.MOV.U32 R8, RZ, RZ, R11 ;  /* 0x000000ffff087224 */ /* 0x000fe200078e000b */
[----:B------:R-:W-:Y:S02]  /*59a0*/  LEA.HI R4, R4, R3, RZ, 0x2 ;  /* 0x0000000304047211 */ /* 0x000fe400078f10ff */
[----:B------:R-:W-:Y:S02]  /*59b0*/  @!P0 SHF.R.U64 R35, R38, 0x10, R39 ;  /* 0x0000001026238819 */ /* 0x000fe40000001227 */
[----:B------:R-:W-:Y:S02]  /*59c0*/  SHF.R.S32.HI R3, RZ, 0x2, R4 ;  /* 0x00000002ff037819 */ /* 0x000fe40000011404 */
[----:B------:R-:W-:Y:S02]  /*59d0*/  LOP3.LUT R4, R148, 0x18, R70, 0xf8, !PT ;  /* 0x0000001894047812 */ /* 0x000fe400078ef846 */
[----:B------:R-:W-:Y:S01]  /*59e0*/  @!P0 PRMT R38, R40, 0x5410, R41 ;  /* 0x0000541028268816 */ /* 0x000fe20000000029 */
[----:B------:R-:W-:Y:S01]  /*59f0*/  IMAD R3, R3, 0x600, R7 ;  /* 0x0000060003037824 */ /* 0x000fe200078e0207 */
[----:B-----5:R-:W-:Y:S02]  /*5a00*/  LOP3.LUT R4, R4, R147, RZ, 0x3c, !PT ;  /* 0x0000009304047212 */ /* 0x020fe400078e3cff */
[----:B------:R-:W-:Y:S02]  /*5a10*/  @!P0 SHF.R.U64 R5, R10, 0x10, R11 ;  /* 0x000000100a058819 */ /* 0x000fe4000000120b */
[----:B------:R-:W-:Y:S01]  /*5a20*/  @!P0 SHF.R.U32.HI R36, RZ, 0x10, R37 ;  /* 0x00000010ff248819 */ /* 0x000fe20000011625 */
[----:B------:R-:W-:Y:S01]  /*5a30*/  IMAD.IADD R3, R3, 0x1, R4 ;  /* 0x0000000103037824 */ /* 0x000fe200078e0204 */
[----:B------:R-:W-:Y:S02]  /*5a40*/  @!P0 SHF.R.U32.HI R4, RZ, 0x10, R9 ;  /* 0x00000010ff048819 */ /* 0x000fe40000011609 */
[----:B------:R-:W-:Y:S01]  /*5a50*/  @!P0 PRMT R9, R21, 0x5410, R22 ;  /* 0x0000541015098816 */ /* 0x000fe20000000016 */
[----:B------:R-:W-:Y:S01]  /*5a60*/  IMAD.SHL.U32 R3, R3, 0x2, RZ ;  /* 0x0000000203037824 */ /* 0x000fe200078e00ff */
[----:B------:R-:W-:Y:S02]  /*5a70*/  @!P0 SHF.L.U32 R21, R38, 0x10, RZ ;  /* 0x0000001026158819 */ /* 0x000fe400000006ff */
[----:B------:R-:W-:Y:S02]  /*5a80*/  @!P0 SHF.R.U32.HI R6, RZ, 0x10, R11 ;  /* 0x00000010ff068819 */ /* 0x000fe4000001160b */
[----:B------:R2:W4:Y:S01]  /*5a90*/  LDS.128 R12, [R3+0x3c80] ;  /* 0x003c8000030c7984 */ /* 0x0005220000000c00 */
[----:B------:R-:W-:Y:S02]  /*5aa0*/  @!P0 PRMT R36, R42, 0x5410, R36 ;  /* 0x000054102a248816 */ /* 0x000fe40000000024 */
[----:B------:R-:W-:Y:S02]  /*5ab0*/  @!P0 LOP3.LUT R22, R38, 0xffff0000, RZ, 0xc0, !PT ;  /* 0xffff000026168812 */ /* 0x000fe400078ec0ff */
[----:B------:R-:W-:Y:S01]  /*5ac0*/  @!P0 PRMT R40, R34, 0x5410, R35 ;  /* 0x0000541022288816 */ /* 0x000fe20000000023 */
[----:B-1----:R-:W-:Y:S01]  /*5ad0*/  @!P0 IMAD.U32 R35, R45, 0x10000, RZ ;  /* 0x000100002d238824 */ /* 0x002fe200078e00ff */
[----:B------:R-:W-:Y:S02]  /*5ae0*/  @!P0 SHF.L.U32 R34, R36, 0x10, RZ ;  /* 0x0000001024228819 */ /* 0x000fe400000006ff */
[----:B------:R-:W-:Y:S01]  /*5af0*/  @!P0 SHF.R.U32.HI R37, RZ, 0x10, R39 ;  /* 0x00000010ff258819 */ /* 0x000fe20000011627 */
[----:B------:R-:W-:Y:S01]  /*5b00*/  @!P0 IMAD.U32 R39, R46, 0x10000, RZ ;  /* 0x000100002e278824 */ /* 0x000fe200078e00ff */
[----:B------:R-:W-:Y:S02]  /*5b10*/  @!P0 LOP3.LUT R36, R36, 0xffff0000, RZ, 0xc0, !PT ;  /* 0xffff000024248812 */ /* 0x000fe400078ec0ff */
[----:B------:R-:W-:Y:S02]  /*5b20*/  @!P0 PRMT R43, R43, 0x5410, R37 ;  /* 0x000054102b2b8816 */ /* 0x000fe40000000025 */
[----:B------:R-:W-:Y:S02]  /*5b30*/  @!P0 LOP3.LUT R37, R45, 0xffff0000, RZ, 0xc0, !PT ;  /* 0xffff00002d258812 */ /* 0x000fe400078ec0ff */
[C---:B------:R-:W-:Y:S02]  /*5b40*/  @!P0 SHF.L.U32 R38, R40.reuse, 0x10, RZ ;  /* 0x0000001028268819 */ /* 0x040fe400000006ff */
[----:B------:R-:W-:Y:S02]  /*5b50*/  @!P0 LOP3.LUT R40, R40, 0xffff0000, RZ, 0xc0, !PT ;  /* 0xffff000028288812 */ /* 0x000fe400078ec0ff */
[----:B------:R-:W-:Y:S01]  /*5b60*/  @!P0 SHF.L.U32 R42, R43, 0x10, RZ ;  /* 0x000000102b2a8819 */ /* 0x000fe200000006ff */
[----:B--2---:R-:W-:Y:S01]  /*5b70*/  IMAD.MOV.U32 R3, RZ, RZ, R10 ;  /* 0x000000ffff037224 */ /* 0x004fe200078e000a */
[----:B------:R-:W-:Y:S02]  /*5b80*/  @!P0 PRMT R10, R20, 0x5410, R4 ;  /* 0x00005410140a8816 */ /* 0x000fe40000000004 */
[----:B------:R-:W-:Y:S01]  /*5b90*/  @!P0 PRMT R20, R8, 0x5410, R6 ;  /* 0x0000541008148816 */ /* 0x000fe20000000006 */
[----:B------:R-:W-:Y:S01]  /*5ba0*/  @!P0 IMAD.U32 R6, R44, 0x10000, RZ ;  /* 0x000100002c068824 */ /* 0x000fe200078e00ff */
[----:B------:R-:W-:Y:S01]  /*5bb0*/  @!P0 PRMT R11, R3, 0x5410, R5 ;  /* 0x00005410030b8816 */ /* 0x000fe20000000005 */
[----:B------:R-:W-:Y:S02]  /*5bc0*/  @!P0 IMAD.U32 R5, R9, 0x10000, RZ ;  /* 0x0001000009058824 */ /* 0x000fe400078e00ff */
[C---:B----4-:R-:W-:Y:S01]  /*5bd0*/  @!P0 IMAD.U32 R3, R12.reuse, 0x10000, RZ ;  /* 0x000100000c038824 */ /* 0x050fe200078e00ff */
[----:B------:R-:W-:Y:S03]  /*5be0*/  @!P0 LOP3.LUT R4, R12, 0xffff0000, RZ, 0xc0, !PT ;  /* 0xffff00000c048812 */ /* 0x000fe600078ec0ff */
[C---:B------:R-:W-:Y:S02]  /*5bf0*/  @!P0 FMUL.FTZ R8, R3.reuse, R21 ;  /* 0x0000001503088220 */ /* 0x040fe40000410000 */
[-C--:B------:R-:W-:Y:S02]  /*5c00*/  @!P0 FMUL.FTZ R3, R3, R5.reuse ;  /* 0x0000000503038220 */ /* 0x080fe40000410000 */
[----:B------:R-:W-:Y:S02]  /*5c10*/  @!P0 FFMA.FTZ R71, R6, R5, -R8 ;  /* 0x0000000506478223 */ /* 0x000fe40000010808 */
[----:B------:R-:W-:Y:S01]  /*5c20*/  @!P0 FFMA.FTZ R3, R21, R6, R3 ;  /* 0x0000000615038223 */ /* 0x000fe20000010003 */
[----:B------:R-:W-:Y:S01]  /*5c30*/  @!P0 LOP3.LUT R6, R9, 0xffff0000, RZ, 0xc0, !PT ;  /* 0xffff000009068812 */ /* 0x000fe200078ec0ff */
[----:B------:R-:W-:Y:S01]  /*5c40*/  @!P0 FMUL.FTZ R8, R4, R22 ;  /* 0x0000001604088220 */ /* 0x000fe20000410000 */
[----:B------:R-:W-:Y:S01]  /*5c50*/  @!P0 LOP3.LUT R21, R44, 0xffff0000, RZ, 0xc0, !PT ;  /* 0xffff00002c158812 */ /* 0x000fe200078ec0ff */
[----:B------:R-:W-:Y:S02]  /*5c60*/  @!P0 IMAD.U32 R5, R13, 0x10000, RZ ;  /* 0x000100000d058824 */ /* 0x000fe400078e00ff */
[-C--:B------:R-:W-:Y:S02]  /*5c70*/  @!P0 FMUL.FTZ R4, R4, R6.reuse ;  /* 0x0000000604048220 */ /* 0x080fe40000410000 */
[----:B------:R-:W-:Y:S01]  /*5c80*/  @!P0 FFMA.FTZ R69, R21, R6, -R8 ;  /* 0x0000000615458223 */ /* 0x000fe20000010808 */
[----:B------:R-:W-:Y:S01]  /*5c90*/  @!P0 LOP3.LUT R6, R13, 0xffff0000, RZ, 0xc0, !PT ;  /* 0xffff00000d068812 */ /* 0x000fe200078ec0ff */
[C---:B------:R-:W-:Y:S02]  /*5ca0*/  @!P0 IMAD.U32 R8, R10.reuse, 0x10000, RZ ;  /* 0x000100000a088824 */ /* 0x040fe400078e00ff */
[----:B------:R-:W-:Y:S01]  /*5cb0*/  @!P0 FMUL.FTZ R9, R5, R34 ;  /* 0x0000002205098220 */ /* 0x000fe20000410000 */
[----:B------:R-:W-:Y:S01]  /*5cc0*/  @!P0 F2FP.BF16.PACK_AB R69, R69, R71 ;  /* 0x000000474545823e */ /* 0x000fe200000010ff */
[-C--:B------:R-:W-:Y:S02]  /*5cd0*/  @!P0 FMUL.FTZ R5, R5, R8.reuse ;  /* 0x0000000805058220 */ /* 0x080fe40000410000 */
[----:B------:R-:W-:Y:S01]  /*5ce0*/  @!P0 FFMA.FTZ R75, R35, R8, -R9 ;  /* 0x00000008234b8223 */ /* 0x000fe20000010809 */
[----:B------:R-:W-:Y:S01]  /*5cf0*/  @!P0 LOP3.LUT R9, R10, 0xffff0000, RZ, 0xc0, !PT ;  /* 0xffff00000a098812 */ /* 0x000fe200078ec0ff */
[----:B------:R-:W-:Y:S01]  /*5d00*/  @!P0 FMUL.FTZ R10, R6, R36 ;  /* 0x00000024060a8220 */ /* 0x000fe20000410000 */
[----:B------:R-:W-:Y:S01]  /*5d10*/  @!P0 MOV R44, R69 ;  /* 0x00000045002c8202 */ /* 0x000fe20000000f00 */
[----:B------:R-:W-:Y:S02]  /*5d20*/  @!P0 IMAD.U32 R8, R14, 0x10000, RZ ;  /* 0x000100000e088824 */ /* 0x000fe400078e00ff */
[-C--:B------:R-:W-:Y:S02]  /*5d30*/  @!P0 FMUL.FTZ R6, R6, R9.reuse ;  /* 0x0000000906068220 */ /* 0x080fe40000410000 */
[----:B------:R-:W-:Y:S01]  /*5d40*/  @!P0 FFMA.FTZ R68, R37, R9, -R10 ;  /* 0x0000000925448223 */ /* 0x000fe2000001080a */
[----:B------:R-:W-:Y:S01]  /*5d50*/  @!P0 LOP3.LUT R9, R14, 0xffff0000, RZ, 0xc0, !PT ;  /* 0xffff00000e098812 */ /* 0x000fe200078ec0ff */
[C---:B------:R-:W-:Y:S01]  /*5d60*/  @!P0 IMAD.U32 R10, R11.reuse, 0x10000, RZ ;  /* 0x000100000b0a8824 */ /* 0x040fe200078e00ff */
[----:B------:R-:W-:Y:S01]  /*5d70*/  @!P0 LOP3.LUT R11, R11, 0xffff0000, RZ, 0xc0, !PT ;  /* 0xffff00000b0b8812 */ /* 0x000fe200078ec0ff */
[----:B------:R-:W-:Y:S01]  /*5d80*/  @!P0 FMUL.FTZ R41, R8, R38 ;  /* 0x0000002608298220 */ /* 0x000fe20000410000 */
[----:B------:R-:W-:Y:S01]  /*5d90*/  @!P0 F2FP.BF16.PACK_AB R68, R68, R75 ;  /* 0x0000004b4444823e */ /* 0x000fe200000010ff */
[-C--:B------:R-:W-:Y:S02]  /*5da0*/  @!P0 FMUL.FTZ R8, R8, R10.reuse ;  /* 0x0000000a08088220 */ /* 0x080fe40000410000 */
[----:B------:R-:W-:Y:S01]  /*5db0*/  @!P0 FFMA.FTZ R74, R39, R10, -R41 ;  /* 0x0000000a274a8223 */ /* 0x000fe20000010829 */
[----:B------:R-:W-:Y:S01]  /*5dc0*/  @!P0 LOP3.LUT R41, R46, 0xffff0000, RZ, 0xc0, !PT ;  /* 0xffff00002e298812 */ /* 0x000fe200078ec0ff */
[----:B------:R-:W-:Y:S02]  /*5dd0*/  @!P0 FMUL.FTZ R65, R9, R40 ;  /* 0x0000002809418220 */ /* 0x000fe40000410000 */
[----:B------:R-:W-:Y:S02]  /*5de0*/  @!P0 IMAD.U32 R10, R15, 0x10000, RZ ;  /* 0x000100000f0a8824 */ /* 0x000fe400078e00ff */
[-C--:B------:R-:W-:Y:S02]  /*5df0*/  @!P0 FMUL.FTZ R9, R9, R11.reuse ;  /* 0x0000000b09098220 */ /* 0x080fe40000410000 */
[----:B------:R-:W-:Y:S02]  /*5e00*/  @!P0 FFMA.FTZ R72, R41, R11, -R65 ;  /* 0x0000000b29488223 */ /* 0x000fe40000010841 */
[----:B------:R-:W-:Y:S02]  /*5e10*/  @!P0 FFMA.FTZ R4, R22, R21, R4 ;  /* 0x0000001516048223 */ /* 0x000fe40000010004 */
[C---:B------:R-:W-:Y:S01]  /*5e20*/  @!P0 IMAD.U32 R11, R20.reuse, 0x10000, RZ ;  /* 0x00010000140b8824 */ /* 0x040fe200078e00ff */
[----:B------:R-:W-:Y:S01]  /*5e30*/  @!P0 LOP3.LUT R20, R20, 0xffff0000, RZ, 0xc0, !PT ;  /* 0xffff000014148812 */ /* 0x000fe200078ec0ff */
[----:B------:R-:W-:Y:S02]  /*5e40*/  @!P0 IMAD.U32 R21, R47, 0x10000, RZ ;  /* 0x000100002f158824 */ /* 0x000fe400078e00ff */
[----:B------:R-:W-:Y:S02]  /*5e50*/  @!P0 FMUL.FTZ R22, R10, R42 ;  /* 0x0000002a0a168220 */ /* 0x000fe40000410000 */
[----:B------:R-:W-:Y:S02]  /*5e60*/  @!P0 FFMA.FTZ R5, R34, R35, R5 ;  /* 0x0000002322058223 */ /* 0x000fe40000010005 */
[-C--:B------:R-:W-:Y:S02]  /*5e70*/  @!P0 FMUL.FTZ R10, R10, R11.reuse ;  /* 0x0000000b0a0a8220 */ /* 0x080fe40000410000 */
[----:B------:R-:W-:Y:S01]  /*5e80*/  @!P0 FFMA.FTZ R73, R21, R11, -R22 ;  /* 0x0000000b15498223 */ /* 0x000fe20000010816 */
[----:B------:R-:W-:Y:S01]  /*5e90*/  @!P0 LOP3.LUT R22, R43, 0xffff0000, RZ, 0xc0, !PT ;  /* 0xffff00002b168812 */ /* 0x000fe200078ec0ff */
[----:B------:R-:W-:Y:S01]  /*5ea0*/  @!P0 FFMA.FTZ R6, R36, R37, R6 ;  /* 0x0000002524068223 */ /* 0x000fe20000010006 */
[----:B------:R-:W-:Y:S01]  /*5eb0*/  @!P0 LOP3.LUT R11, R15, 0xffff0000, RZ, 0xc0, !PT ;  /* 0xffff00000f0b8812 */ /* 0x000fe200078ec0ff */
[----:B------:R-:W-:Y:S01]  /*5ec0*/  @!P0 FFMA.FTZ R8, R38, R39, R8 ;  /* 0x0000002726088223 */ /* 0x000fe20000010008 */
[----:B------:R-:W-:Y:S01]  /*5ed0*/  @!P0 LOP3.LUT R43, R47, 0xffff0000, RZ, 0xc0, !PT ;  /* 0xffff00002f2b8812 */ /* 0x000fe200078ec0ff */
[----:B------:R-:W-:Y:S01]  /*5ee0*/  @!P0 FFMA.FTZ R9, R40, R41, R9 ;  /* 0x0000002928098223 */ /* 0x000fe20000010009 */
[----:B------:R-:W-:Y:S01]  /*5ef0*/  @!P0 F2FP.BF16.PACK_AB R5, R6, R5 ;  /* 0x000000050605823e */ /* 0x000fe200000010ff */
[C---:B------:R-:W-:Y:S02]  /*5f00*/  @!P0 FMUL.FTZ R65, R11.reuse, R22 ;  /* 0x000000160b418220 */ /* 0x040fe40000410000 */
[-C--:B------:R-:W-:Y:S02]  /*5f10*/  @!P0 FMUL.FTZ R11, R11, R20.reuse ;  /* 0x000000140b0b8220 */ /* 0x080fe40000410000 */
[----:B------:R-:W-:Y:S02]  /*5f20*/  @!P0 FFMA.FTZ R10, R42, R21, R10 ;  /* 0x000000152a0a8223 */ /* 0x000fe4000001000a */
[----:B------:R-:W-:Y:S02]  /*5f30*/  @!P0 FFMA.FTZ R11, R22, R43, R11 ;  /* 0x0000002b160b8223 */ /* 0x000fe4000001000b */
[----:B------:R-:W-:Y:S01]  /*5f40*/  @!P0 FFMA.FTZ R71, R43, R20, -R65 ;  /* 0x000000142b478223 */ /* 0x000fe20000010841 */
[----:B------:R-:W-:Y:S01]  /*5f50*/  @!P0 F2FP.BF16.PACK_AB R65, R72, R74 ;  /* 0x0000004a4841823e */ /* 0x000fe200000010ff */
[----:B------:R-:W-:Y:S01]  /*5f60*/  @!P0 IMAD.MOV.U32 R45, RZ, RZ, R68 ;  /* 0x000000ffff2d8224 */ /* 0x000fe200078e0044 */
        /* <DEDUP_REMOVED lines=8> */
[----:B------:R-:W-:Y:S02]  /*5ff0*/  @!P0 MOV R47, R21 ;  /* 0x00000015002f8202 */ /* 0x000fe40000000f00 */
[----:B------:R-:W-:Y:S02]  /*6000*/  @!P0 MOV R14, R4 ;  /* 0x00000004000e8202 */ /* 0x000fe40000000f00 */
[C---:B------:R-:W-:Y:S04]  /*6010*/  LEA R4, P0, R86.reuse, R66, 0x1 ;  /* 0x0000004256047211 */ /* 0x040fe800078008ff */
[----:B---3--:R-:W-:Y:S02]  /*6020*/  LEA.HI.X R5, R86, R67, R120, 0x1, P0 ;  /* 0x0000004356057211 */ /* 0x008fe400000f0c78 */
[C---:B------:R-:W-:Y:S03]  /*6030*/  ISETP.GE.AND P0, PT, R70.reuse, c[0x0][0x1d4], PT ;  /* 0x0000750046007a0c */ /* 0x040fe60003f06270 */
[----:B------:R1:W-:Y:S10]  /*6040*/  ST.E.128 [R4.64], R44 ;  /* 0x0000002c04007985 */ /* 0x0003f4000c101d08 */
[----:B------:R-:W-:Y:S05]  /*6050*/  @!P0 IMAD.WIDE R8, R70, 0x2, R66 ;  /* 0x0000000246088825 */ /* 0x000fea00078e0242 */
[----:B------:R1:W-:Y:S02]  /*6060*/  @!P0 ST.E.128 [R8.64], R12 ;  /* 0x0000000c08008985 */ /* 0x0003e4000c101d08 */
.L_x_232:
[----:B------:R-:W-:Y:S05]  /*6070*/  BSYNC B0 ;  /* 0x0000000000007941 */ /* 0x000fea0003800000 */
.L_x_231:
[----:B------:R-:W-:Y:S01]  /*6080*/  ISETP.GE.AND P0, PT, R29, c[0x0][0x1d4], PT ;  /* 0x000075001d007a0c */ /* 0x000fe20003f06270 */
[----:B------:R-:W-:Y:S01]  /*6090*/  @!UPT UIADD3 URZ, URZ, URZ, URZ ;  /* 0x0000003f3f3ff290 */ /* 0x000fe2000fffe03f */
[----:B------:R-:W-:Y:S11]  /*60a0*/  BSSY B0, `(.L_x_233) ;  /* 0x0000078000007945 */ /* 0x000ff60003800000 */
[----:B------:R-:W-:-:S05]  /*60b0*/  @P0 BRA `(.L_x_234) ;  /* 0x0000076000000947 */ /* 0x000fca0003800000 */
[----:B------:R-:W-:Y:S01]  /*60c0*/  SEL R3, R64, R63, !P2 ;  /* 0x0000003f40037207 */ /* 0x000fe20005000000 */
[----:B-1----:R-:W1:Y:S01]  /*60d0*/  LDS.128 R44, [R111+0x3c80] ;  /* 0x003c80006f2c7984 */ /* 0x002e620000000c00 */
[----:B------:R-:W-:Y:S02]  /*60e0*/  ISETP.GE.AND P0, PT, R29, c[0x0][0x27c], PT ;  /* 0x00009f001d007a0c */ /* 0x000fe40003f06270 */
[----:B------:R-:W-:Y:S04]  /*60f0*/  SHF.R.S32.HI R4, RZ, 0x1f, R3 ;  /* 0x0000001fff047819 */ /* 0x000fe80000011403 */
[----:B------:R-:W-:Y:S04]  /*6100*/  LEA.HI R3, R4, R3, RZ, 0x4 ;  /* 0x0000000304037211 */ /* 0x000fe800078f20ff */
[----:B------:R-:W-:Y:S03]  /*6110*/  LEA.HI.SX32 R3, R3, R61, 0x1c ;  /* 0x0000003d03037211 */ /* 0x000fe600078fe2ff */
[----:B------:R-:W-:Y:S02]  /*6120*/  @!P0 SHF.R.U64 R8, R48, 0x10, R49 ;  /* 0x0000001030088819 */ /* 0x000fe40000001231 */
[----:B------:R-:W-:Y:S01]  /*6130*/  IMAD.SHL.U32 R42, R3, 0x8, RZ ;  /* 0x00000008032a7824 */ /* 0x000fe200078e00ff */
[----:B------:R-:W-:Y:S02]  /*6140*/  SHF.R.S32.HI R4, RZ, 0x1f, R3 ;  /* 0x0000001fff047819 */ /* 0x000fe40000011403 */
[----:B------:R-:W-:Y:S02]  /*6150*/  @!P0 SHF.R.U32.HI R10, RZ, 0x10, R49 ;  /* 0x00000010ff0a8819 */ /* 0x000fe40000011631 */
[----:B------:R-:W-:Y:S02]  /*6160*/  LEA.HI R4, R4, R3, RZ, 0x2 ;  /* 0x0000000304047211 */ /* 0x000fe400078f10ff */
[----:B------:R-:W-:Y:S02]  /*6170*/  @!P0 SHF.R.U64 R5, R16, 0x10, R17 ;  /* 0x0000001010058819 */ /* 0x000fe40000001211 */
[----:B------:R-:W-:Y:S02]  /*6180*/  SHF.R.S32.HI R3, RZ, 0x2, R4 ;  /* 0x00000002ff037819 */ /* 0x000fe40000011404 */
[----:B------:R-:W-:Y:S02]  /*6190*/  LOP3.LUT R4, R148, 0x18, R42, 0xf8, !PT ;  /* 0x0000001894047812 */ /* 0x000fe400078ef82a */
[----:B------:R-:W-:Y:S01]  /*61a0*/  @!P0 SHF.R.U32.HI R6, RZ, 0x10, R19 ;  /* 0x00000010ff068819 */ /* 0x000fe20000011613 */
[----:B------:R-:W-:Y:S01]  /*61b0*/  IMAD R3, R3, 0x600, R7 ;  /* 0x0000060003037824 */ /* 0x000fe200078e0207 */
[----:B-----5:R-:W-:Y:S02]  /*61c0*/  LOP3.LUT R4, R4, R147, RZ, 0x3c, !PT ;  /* 0x0000009304047212 */ /* 0x020fe400078e3cff */
[----:B------:R-:W-:Y:S02]  /*61d0*/  @!P0 PRMT R9, R23, 0x5432, R5 ;  /* 0x0000543217098816 */ /* 0x000fe40000000005 */
[----:B------:R-:W-:Y:S01]  /*61e0*/  @!P0 SHF.R.U64 R11, R50, 0x10, R51 ;  /* 0x00000010320b8819 */ /* 0x000fe20000001233 */
[----:B------:R-:W-:Y:S01]  /*61f0*/  IMAD.IADD R3, R3, 0x1, R4 ;  /* 0x0000000103037824 */ /* 0x000fe200078e0204 */
[----:B------:R-:W-:Y:S02]  /*6200*/  @!P0 SHF.R.U32.HI R4, RZ, 0x10, R17 ;  /* 0x00000010ff048819 */ /* 0x000fe40000011611 */
[----:B------:R-:W-:Y:S01]  /*6210*/  @!P0 SHF.R.U32.HI R16, RZ, 0x10, R51 ;  /* 0x00000010ff108819 */ /* 0x000fe20000011633 */
[----:B------:R-:W-:Y:S01]  /*6220*/  IMAD.SHL.U32 R3, R3, 0x2, RZ ;  /* 0x0000000203037824 */ /* 0x000fe200078e00ff */
[----:B------:R-:W-:Y:S01]  /*6230*/  @!P0 PRMT R35, R57, 0x5432, R11 ;  /* 0x0000543239238816 */ /* 0x000fe2000000000b */
[----:B-1----:R-:W-:Y:S01]  /*6240*/  @!P0 IMAD.U32 R11, R44, 0x10000, RZ ;  /* 0x000100002c0b8824 */ /* 0x002fe200078e00ff */
[----:B------:R-:W-:Y:S01]  /*6250*/  @!P0 SHF.L.U32 R21, R45, 0x10, RZ ;  /* 0x000000102d158819 */ /* 0x000fe200000006ff */
[----:B------:R-:W-:Y:S01]  /*6260*/  @!P0 IMAD.U32 R38, R47, 0x10000, RZ ;  /* 0x000100002f268824 */ /* 0x000fe200078e00ff */
[----:B------:R1:W2:Y:S01]  /*6270*/  LDS.128 R12, [R3+0x3c80] ;  /* 0x003c8000030c7984 */ /* 0x0002a20000000c00 */
[----:B------:R-:W-:Y:S02]  /*6280*/  @!P0 PRMT R34, R57, 0x5410, R16 ;  /* 0x0000541039228816 */ /* 0x000fe40000000010 */
[----:B------:R-:W-:Y:S02]  /*6290*/  @!P0 PRMT R16, R30, 0x5410, R6 ;  /* 0x000054101e108816 */ /* 0x000fe40000000006 */
[C---:B------:R-:W-:Y:S01]  /*62a0*/  @!P0 LOP3.LUT R39, R34.reuse, 0xffff0000, RZ, 0xc0, !PT ;  /* 0xffff000022278812 */ /* 0x040fe200078ec0ff */
[----:B------:R-:W-:Y:S01]  /*62b0*/  @!P0 IMAD.U32 R37, R34, 0x10000, RZ ;  /* 0x0001000022258824 */ /* 0x000fe200078e00ff */
[----:B------:R-:W-:Y:S02]  /*62c0*/  @!P0 LOP3.LUT R40, R47, 0xffff0000, RZ, 0xc0, !PT ;  /* 0xffff00002f288812 */ /* 0x000fe400078ec0ff */
[C---:B------:R-:W-:Y:S02]  /*62d0*/  @!P0 SHF.L.U32 R34, R46.reuse, 0x10, RZ ;  /* 0x000000102e228819 */ /* 0x040fe400000006ff */
[----:B------:R-:W-:Y:S02]  /*62e0*/  @!P0 LOP3.LUT R36, R46, 0xffff0000, RZ, 0xc0, !PT ;  /* 0xffff00002e248812 */ /* 0x000fe400078ec0ff */
[----:B-1----:R-:W-:Y:S02]  /*62f0*/  @!P0 SHF.R.U64 R3, R18, 0x10, R19 ;  /* 0x0000001012038819 */ /* 0x002fe40000001213 */
[C---:B------:R-:W-:Y:S02]  /*6300*/  @!P0 PRMT R19, R56.reuse, 0x5410, R8 ;  /* 0x0000541038138816 */ /* 0x040fe40000000008 */
[----:B------:R-:W-:Y:S02]  /*6310*/  @!P0 PRMT R18, R56, 0x5432, R10 ;  /* 0x0000543238128816 */ /* 0x000fe4000000000a */
[----:B------:R-:W-:Y:S01]  /*6320*/  @!P0 PRMT R17, R30, 0x5432, R3 ;  /* 0x000054321e118816 */ /* 0x000fe20000000003 */
[----:B------:R-:W-:Y:S01]  /*6330*/  @!P0 IMAD.U32 R10, R19, 0x10000, RZ ;  /* 0x00010000130a8824 */ /* 0x000fe200078e00ff */
[----:B------:R-:W-:Y:S01]  /*6340*/  @!P0 PRMT R8, R23, 0x5410, R4 ;  /* 0x0000541017088816 */ /* 0x000fe20000000004 */
[----:B------:R-:W-:Y:S02]  /*6350*/  @!P0 IMAD.U32 R20, R18, 0x10000, RZ ;  /* 0x0001000012148824 */ /* 0x000fe400078e00ff */
[C---:B------:R-:W-:Y:S01]  /*6360*/  @!P0 IMAD.U32 R4, R9.reuse, 0x10000, RZ ;  /* 0x0001000009048824 */ /* 0x040fe200078e00ff */
[----:B------:R-:W-:Y:S01]  /*6370*/  @!P0 LOP3.LUT R9, R9, 0xffff0000, RZ, 0xc0, !PT ;  /* 0xffff000009098812 */ /* 0x000fe200078ec0ff */
[C---:B------:R-:W-:Y:S01]  /*6380*/  @!P0 IMAD.U32 R6, R8.reuse, 0x10000, RZ ;  /* 0x0001000008068824 */ /* 0x040fe200078e00ff */
[----:B------:R-:W-:Y:S01]  /*6390*/  @!P0 LOP3.LUT R8, R8, 0xffff0000, RZ, 0xc0, !PT ;  /* 0xffff000008088812 */ /* 0x000fe200078ec0ff */
[----:B--2---:R-:W-:Y:S01]  /*63a0*/  @!P0 IMAD.U32 R5, R13, 0x10000, RZ ;  /* 0x000100000d058824 */ /* 0x004fe200078e00ff */
[----:B------:R-:W-:Y:S03]  /*63b0*/  @!P0 SHF.L.U32 R3, R12, 0x10, RZ ;  /* 0x000000100c038819 */ /* 0x000fe600000006ff */
[----:B------:R-:W-:Y:S02]  /*63c0*/  @!P0 FMUL.FTZ R23, R5, R20 ;  /* 0x0000001405178220 */ /* 0x000fe40000410000 */
[C---:B------:R-:W-:Y:S02]  /*63d0*/  @!P0 FMUL.FTZ R22, R3.reuse, R10 ;  /* 0x0000000a03168220 */ /* 0x040fe40000410000 */
[-C--:B------:R-:W-:Y:S02]  /*63e0*/  @!P0 FMUL.FTZ R3, R3, R4.reuse ;  /* 0x0000000403038220 */ /* 0x080fe40000410000 */
[----:B------:R-:W-:Y:S01]  /*63f0*/  @!P0 FFMA.FTZ R57, R11, R4, -R22 ;  /* 0x000000040b398223 */ /* 0x000fe20000010816 */
[----:B------:R-:W-:Y:S01]  /*6400*/  @!P0 LOP3.LUT R22, R18, 0xffff0000, RZ, 0xc0, !PT ;  /* 0xffff000012168812 */ /* 0x000fe200078ec0ff */
[-C--:B------:R-:W-:Y:S01]  /*6410*/  @!P0 FMUL.FTZ R5, R5, R6.reuse ;  /* 0x0000000605058220 */ /* 0x080fe20000410000 */
[----:B------:R-:W-:Y:S01]  /*6420*/  @!P0 LOP3.LUT R18, R19, 0xffff0000, RZ, 0xc0, !PT ;  /* 0xffff000013128812 */ /* 0x000fe200078ec0ff */
[----:B------:R-:W-:Y:S01]  /*6430*/  @!P0 FFMA.FTZ R56, R21, R6, -R23 ;  /* 0x0000000615388223 */ /* 0x000fe20000010817 */
[----:B------:R-:W-:Y:S01]  /*6440*/  @!P0 LOP3.LUT R4, R12, 0xffff0000, RZ, 0xc0, !PT ;  /* 0xffff00000c048812 */ /* 0x000fe200078ec0ff */
[----:B------:R-:W-:Y:S01]  /*6450*/  @!P0 FFMA.FTZ R3, R10, R11, R3 ;  /* 0x0000000b0a038223 */ /* 0x000fe20000010003 */
[----:B------:R-:W-:Y:S02]  /*6460*/  @!P0 LOP3.LUT R6, R13, 0xffff0000, RZ, 0xc0, !PT ;  /* 0xffff00000d068812 */ /* 0x000fe400078ec0ff */
[----:B------:R-:W-:Y:S01]  /*6470*/  @!P0 LOP3.LUT R19, R44, 0xffff0000, RZ, 0xc0, !PT ;  /* 0xffff00002c138812 */ /* 0x000fe200078ec0ff */
[----:B------:R-:W-:Y:S01]  /*6480*/  @!P0 FMUL.FTZ R11, R4, R18 ;  /* 0x00000012040b8220 */ /* 0x000fe20000410000 */
[----:B------:R-:W-:Y:S01]  /*6490*/  @!P0 LOP3.LUT R23, R45, 0xffff0000, RZ, 0xc0, !PT ;  /* 0xffff00002d178812 */ /* 0x000fe200078ec0ff */
[C---:B------:R-:W-:Y:S02]  /*64a0*/  @!P0 FMUL.FTZ R10, R6.reuse, R22 ;  /* 0x00000016060a8220 */ /* 0x040fe40000410000 */
[-C--:B------:R-:W-:Y:S01]  /*64b0*/  @!P0 FFMA.FTZ R50, R19, R9.reuse, -R11 ;  /* 0x0000000913328223 */ /* 0x080fe2000001080b */
[----:B------:R-:W-:Y:S01]  /*64c0*/  @!P0 LOP3.LUT R11, R15, 0xffff0000, RZ, 0xc0, !PT ;  /* 0xffff00000f0b8812 */ /* 0x000fe200078ec0ff */
[-C--:B------:R-:W-:Y:S02]  /*64d0*/  @!P0 FFMA.FTZ R51, R23, R8.reuse, -R10 ;  /* 0x0000000817338223 */ /* 0x080fe4000001080a */
[----:B------:R-:W-:Y:S02]  /*64e0*/  @!P0 IMAD.U32 R10, R15, 0x10000, RZ ;  /* 0x000100000f0a8824 */ /* 0x000fe400078e00ff */
[----:B------:R-:W-:Y:S01]  /*64f0*/  @!P0 FMUL.FTZ R6, R6, R8 ;  /* 0x0000000806068220 */ /* 0x000fe20000410000 */
[----:B------:R-:W-:Y:S01]  /*6500*/  @!P0 LOP3.LUT R8, R16, 0xffff0000, RZ, 0xc0, !PT ;  /* 0xffff000010088812 */ /* 0x000fe200078ec0ff */
[----:B------:R-:W-:Y:S02]  /*6510*/  @!P0 FMUL.FTZ R4, R4, R9 ;  /* 0x0000000904048220 */ /* 0x000fe40000410000 */
[----:B------:R-:W-:Y:S02]  /*6520*/  @!P0 IMAD.U32 R9, R16, 0x10000, RZ ;  /* 0x0001000010098824 */ /* 0x000fe400078e00ff */
[----:B------:R-:W-:Y:S02]  /*6530*/  @!P0 FMUL.FTZ R16, R10, R37 ;  /* 0x000000250a108220 */ /* 0x000fe40000410000 */
[C---:B------:R-:W-:Y:S02]  /*6540*/  @!P0 FMUL.FTZ R30, R11.reuse, R39 ;  /* 0x000000270b1e8220 */ /* 0x040fe40000410000 */
[-C--:B------:R-:W-:Y:S02]  /*6550*/  @!P0 FFMA.FTZ R49, R38, R9.reuse, -R16 ;  /* 0x0000000926318223 */ /* 0x080fe40000010810 */
[-C--:B------:R-:W-:Y:S02]  /*6560*/  @!P0 FMUL.FTZ R11, R11, R8.reuse ;  /* 0x000000080b0b8220 */ /* 0x080fe40000410000 */
[----:B------:R-:W-:Y:S02]  /*6570*/  @!P0 FFMA.FTZ R48, R40, R8, -R30 ;  /* 0x0000000828308223 */ /* 0x000fe4000001081e */
[C---:B------:R-:W-:Y:S01]  /*6580*/  @!P0 IMAD.U32 R30, R35.reuse, 0x10000, RZ ;  /* 0x00010000231e8824 */ /* 0x040fe200078e00ff */
[----:B------:R-:W-:Y:S01]  /*6590*/  @!P0 LOP3.LUT R35, R35, 0xffff0000, RZ, 0xc0, !PT ;  /* 0xffff000023238812 */ /* 0x000fe200078ec0ff */
[----:B------:R-:W-:Y:S02]  /*65a0*/  @!P0 IMAD.U32 R8, R14, 0x10000, RZ ;  /* 0x000100000e088824 */ /* 0x000fe400078e00ff */
[C---:B------:R-:W-:Y:S01]  /*65b0*/  @!P0 IMAD.U32 R16, R17.reuse, 0x10000, RZ ;  /* 0x0001000011108824 */ /* 0x040fe200078e00ff */
[----:B------:R-:W-:Y:S01]  /*65c0*/  @!P0 LOP3.LUT R17, R17, 0xffff0000, RZ, 0xc0, !PT ;  /* 0xffff000011118812 */ /* 0x000fe200078ec0ff */
[----:B------:R-:W-:Y:S01]  /*65d0*/  @!P0 FMUL.FTZ R10, R10, R9 ;  /* 0x000000090a0a8220 */ /* 0x000fe20000410000 */
[----:B------:R-:W-:Y:S01]  /*65e0*/  @!P0 LOP3.LUT R9, R14, 0xffff0000, RZ, 0xc0, !PT ;  /* 0xffff00000e098812 */ /* 0x000fe200078ec0ff */
[----:B------:R-:W-:Y:S01]  /*65f0*/  @!P0 FFMA.FTZ R4, R18, R19, R4 ;  /* 0x0000001312048223 */ /* 0x000fe20000010004 */
[----:B------:R-:W-:Y:S01]  /*6600*/  @!P0 F2FP.BF16.PACK_AB R19, R50, R57 ;  /* 0x000000393213823e */ /* 0x000fe200000010ff */
[----:B------:R-:W-:Y:S01]  /*6610*/  @!P0 FMUL.FTZ R41, R8, R30 ;  /* 0x0000001e08298220 */ /* 0x000fe20000410000 */
[----:B------:R-:W-:Y:S01]  /*6620*/  @!P0 F2FP.BF16.PACK_AB R18, R48, R49 ;  /* 0x000000313012823e */ /* 0x000fe200000010ff */
[----:B------:R-:W-:Y:S02]  /*6630*/  @!P0 FMUL.FTZ R8, R8, R16 ;  /* 0x0000001008088220 */ /* 0x000fe40000410000 */
[----:B------:R-:W-:Y:S02]  /*6640*/  @!P0 FFMA.FTZ R5, R20, R21, R5 ;  /* 0x0000001514058223 */ /* 0x000fe40000010005 */
[C---:B------:R-:W-:Y:S02]  /*6650*/  @!P0 FMUL.FTZ R43, R9.reuse, R35 ;  /* 0x00000023092b8220 */ /* 0x040fe40000410000 */
[----:B------:R-:W-:Y:S02]  /*6660*/  @!P0 FMUL.FTZ R9, R9, R17 ;  /* 0x0000001109098220 */ /* 0x000fe40000410000 */
[----:B------:R-:W-:Y:S02]  /*6670*/  @!P0 FFMA.FTZ R6, R22, R23, R6 ;  /* 0x0000001716068223 */ /* 0x000fe40000010006 */
[----:B------:R-:W-:Y:S02]  /*6680*/  @!P0 FFMA.FTZ R8, R30, R34, R8 ;  /* 0x000000221e088223 */ /* 0x000fe40000010008 */
[----:B------:R-:W-:Y:S01]  /*6690*/  @!P0 FFMA.FTZ R9, R35, R36, R9 ;  /* 0x0000002423098223 */ /* 0x000fe20000010009 */
[----:B------:R-:W-:Y:S01]  /*66a0*/  @!P0 F2FP.BF16.PACK_AB R5, R6, R5 ;  /* 0x000000050605823e */ /* 0x000fe200000010ff */
[----:B------:R-:W-:Y:S02]  /*66b0*/  @!P0 FFMA.FTZ R10, R37, R38, R10 ;  /* 0x00000026250a8223 */ /* 0x000fe4000001000a */
[----:B------:R-:W-:Y:S01]  /*66c0*/  @!P0 FFMA.FTZ R16, R34, R16, -R41 ;  /* 0x0000001022108223 */ /* 0x000fe20000010829 */
[----:B------:R-:W-:Y:S01]  /*66d0*/  @!P0 F2FP.BF16.PACK_AB R41, R51, R56 ;  /* 0x000000383329823e */ /* 0x000fe200000010ff */
[----:B------:R-:W-:Y:S01]  /*66e0*/  @!P0 FFMA.FTZ R43, R36, R17, -R43 ;  /* 0x00000011242b8223 */ /* 0x000fe2000001082b */
[----:B------:R-:W-:Y:S01]  /*66f0*/  @!P0 MOV R13, R5 ;  /* 0x00000005000d8202 */ /* 0x000fe20000000f00 */
[----:B------:R-:W-:Y:S01]  /*6700*/  @!P0 FFMA.FTZ R11, R39, R40, R11 ;  /* 0x00000028270b8223 */ /* 0x000fe2000001000b */
[----:B------:R-:W-:Y:S01]  /*6710*/  @!P0 MOV R45, R41 ;  /* 0x00000029002d8202 */ /* 0x000fe20000000f00 */
[----:B------:R-:W-:Y:S01]  /*6720*/  @!P0 IMAD.MOV.U32 R44, RZ, RZ, R19 ;  /* 0x000000ffff2c8224 */ /* 0x000fe200078e0013 */
[----:B------:R-:W-:Y:S01]  /*6730*/  @!P0 F2FP.BF16.PACK_AB R17, R43, R16 ;  /* 0x000000102b11823e */ /* 0x000fe200000010ff */
[----:B------:R-:W-:Y:S01]  /*6740*/  @!P0 IMAD.MOV.U32 R47, RZ, RZ, R18 ;  /* 0x000000ffff2f8224 */ /* 0x000fe200078e0012 */
[----:B------:R-:W-:Y:S02]  /*6750*/  @!P0 F2FP.BF16.PACK_AB R16, R4, R3 ;  /* 0x000000030410823e */ /* 0x000fe400000010ff */
[----:B------:R-:W-:Y:S01]  /*6760*/  @!P0 F2FP.BF16.PACK_AB R4, R9, R8 ;  /* 0x000000080904823e */ /* 0x000fe200000010ff */
[----:B------:R-:W-:Y:S01]  /*6770*/  @!P0 IMAD.MOV.U32 R46, RZ, RZ, R17 ;  /* 0x000000ffff2e8224 */ /* 0x000fe200078e0011 */
[----:B------:R-:W-:Y:S01]  /*6780*/  @!P0 F2FP.BF16.PACK_AB R3, R11, R10 ;  /* 0x0000000a0b03823e */ /* 0x000fe200000010ff */
[----:B------:R-:W-:Y:S02]  /*6790*/  @!P0 IMAD.MOV.U32 R12, RZ, RZ, R16 ;  /* 0x000000ffff0c8224 */ /* 0x000fe400078e0010 */
[----:B------:R-:W-:Y:S02]  /*67a0*/  @!P0 IMAD.MOV.U32 R14, RZ, RZ, R4 ;  /* 0x000000ffff0e8224 */ /* 0x000fe400078e0004 */
[----:B------:R-:W-:Y:S01]  /*67b0*/  @!P0 IMAD.MOV.U32 R15, RZ, RZ, R3 ;  /* 0x000000ffff0f8224 */ /* 0x000fe200078e0003 */
[C---:B----4-:R-:W-:Y:S04]  /*67c0*/  LEA R4, P0, R85.reuse, R66, 0x1 ;  /* 0x0000004255047211 */ /* 0x050fe800078008ff */
[----:B---3--:R-:W-:Y:S02]  /*67d0*/  LEA.HI.X R5, R85, R67, R119, 0x1, P0 ;  /* 0x0000004355057211 */ /* 0x008fe400000f0c77 */
[C---:B------:R-:W-:Y:S03]  /*67e0*/  ISETP.GE.AND P0, PT, R42.reuse, c[0x0][0x1d4], PT ;  /* 0x000075002a007a0c */ /* 0x040fe60003f06270 */
[----:B------:R1:W-:Y:S10]  /*67f0*/  ST.E.128 [R4.64], R44 ;  /* 0x0000002c04007985 */ /* 0x0003f4000c101d08 */
[----:B------:R-:W-:Y:S05]  /*6800*/  @!P0 IMAD.WIDE R8, R42, 0x2, R66 ;  /* 0x000000022a088825 */ /* 0x000fea00078e0242 */
[----:B------:R1:W-:Y:S02]  /*6810*/  @!P0 ST.E.128 [R8.64], R12 ;  /* 0x0000000c08008985 */ /* 0x0003e4000c101d08 */
.L_x_234:
[----:B------:R-:W-:Y:S05]  /*6820*/  BSYNC B0 ;  /* 0x0000000000007941 */ /* 0x000fea0003800000 */
.L_x_233:
[----:B------:R-:W-:Y:S11]  /*6830*/  ISETP.GE.AND P0, PT, R28, c[0x0][0x1d4], PT ;  /* 0x000075001c007a0c */ /* 0x000ff60003f06270 */
[----:B------:R-:W-:Y:S02]  /*6840*/  @!UPT UIADD3 URZ, URZ, URZ, URZ ;  /* 0x0000003f3f3ff290 */ /* 0x000fe4000fffe03f */
[----:B------:R-:W-:-:S05]  /*6850*/  @P0 BRA `(.L_x_218) ;  /* 0x00000a4000000947 */ /* 0x000fca0003800000 */
[----:B------:R-:W-:Y:S01]  /*6860*/  SEL R3, R64, R63, !P3 ;  /* 0x0000003f40037207 */ /* 0x000fe20005800000 */
[----:B------:R-:W2:Y:S01]  /*6870*/  LDS.128 R36, [R110+0x3c80] ;  /* 0x003c80006e247984 */ /* 0x000ea20000000c00 */
[C---:B-1--4-:R-:W-:Y:S02]  /*6880*/  LEA R46, P0, R84.reuse, R66, 0x1 ;  /* 0x00000042542e7211 */ /* 0x052fe400078008ff */
[----:B------:R-:W-:Y:S02]  /*6890*/  SHF.R.S32.HI R4, RZ, 0x1f, R3 ;  /* 0x0000001fff047819 */ /* 0x000fe40000011403 */
[----:B---3--:R-:W-:Y:S02]  /*68a0*/  LEA.HI.X R47, R84, R67, R118, 0x1, P0 ;  /* 0x00000043542f7211 */ /* 0x008fe400000f0c76 */
[----:B------:R-:W-:Y:S02]  /*68b0*/  LEA.HI R3, R4, R3, RZ, 0x4 ;  /* 0x0000000304037211 */ /* 0x000fe400078f20ff */
[----:B------:R-:W-:Y:S02]  /*68c0*/  ISETP.GE.AND P0, PT, R28, c[0x0][0x27c], PT ;  /* 0x00009f001c007a0c */ /* 0x000fe40003f06270 */
[----:B------:R-:W-:Y:S04]  /*68d0*/  LEA.HI.SX32 R3, R3, R60, 0x1c ;  /* 0x0000003c03037211 */ /* 0x000fe800078fe2ff */
[----:B------:R-:W-:Y:S01]  /*68e0*/  SHF.R.S32.HI R4, RZ, 0x1f, R3 ;  /* 0x0000001fff047819 */ /* 0x000fe20000011403 */
[----:B------:R-:W-:Y:S03]  /*68f0*/  IMAD.SHL.U32 R40, R3, 0x8, RZ ;  /* 0x0000000803287824 */ /* 0x000fe600078e00ff */
[----:B------:R-:W-:Y:S03]  /*6900*/  LEA.HI R4, R4, R3, RZ, 0x2 ;  /* 0x0000000304047211 */ /* 0x000fe600078f10ff */
[----:B------:R-:W-:Y:S02]  /*6910*/  @!P0 SHF.R.U64 R5, R26, 0x10, R27 ;  /* 0x000000101a058819 */ /* 0x000fe4000000121b */
[----:B------:R-:W-:Y:S02]  /*6920*/  SHF.R.S32.HI R3, RZ, 0x2, R4 ;  /* 0x00000002ff037819 */ /* 0x000fe40000011404 */
[----:B------:R-:W-:Y:S02]  /*6930*/  LOP3.LUT R4, R148, 0x18, R40, 0xf8, !PT ;  /* 0x0000001894047812 */ /* 0x000fe400078ef828 */
[----:B------:R-:W-:Y:S01]  /*6940*/  @!P0 SHF.R.U32.HI R11, RZ, 0x10, R55 ;  /* 0x00000010ff0b8819 */ /* 0x000fe20000011637 */
[----:B------:R-:W-:Y:S01]  /*6950*/  IMAD R3, R3, 0x600, R7 ;  /* 0x0000060003037824 */ /* 0x000fe200078e0207 */
[----:B-----5:R-:W-:Y:S02]  /*6960*/  LOP3.LUT R4, R4, R147, RZ, 0x3c, !PT ;  /* 0x0000009304047212 */ /* 0x020fe400078e3cff */
[----:B------:R-:W-:Y:S02]  /*6970*/  @!P0 SHF.R.U32.HI R6, RZ, 0x10, R27 ;  /* 0x00000010ff068819 */ /* 0x000fe4000001161b */
[----:B------:R-:W-:Y:S01]  /*6980*/  @!P0 SHF.R.U64 R8, R52, 0x10, R53 ;  /* 0x0000001034088819 */ /* 0x000fe20000001235 */
[----:B------:R-:W-:Y:S01]  /*6990*/  IMAD.IADD R3, R3, 0x1, R4 ;  /* 0x0000000103037824 */ /* 0x000fe200078e0204 */
[----:B------:R-:W-:Y:S02]  /*69a0*/  @!P0 SHF.R.U32.HI R4, RZ, 0x10, R25 ;  /* 0x00000010ff048819 */ /* 0x000fe40000011619 */
[----:B------:R-:W-:Y:S01]  /*69b0*/  @!P0 PRMT R19, R58, 0x5410, R8 ;  /* 0x000054103a138816 */ /* 0x000fe20000000008 */
[----:B------:R-:W-:Y:S01]  /*69c0*/  IMAD.SHL.U32 R3, R3, 0x2, RZ ;  /* 0x0000000203037824 */ /* 0x000fe200078e00ff */
[----:B--2---:R-:W-:Y:S02]  /*69d0*/  @!P0 SHF.L.U32 R21, R37, 0x10, RZ ;  /* 0x0000001025158819 */ /* 0x004fe400000006ff */
[----:B------:R-:W-:Y:S02]  /*69e0*/  @!P0 LOP3.LUT R34, R39, 0xffff0000, RZ, 0xc0, !PT ;  /* 0xffff000027228812 */ /* 0x000fe400078ec0ff */
[----:B------:R1:W2:Y:S01]  /*69f0*/  LDS.128 R12, [R3+0x3c80] ;  /* 0x003c8000030c7984 */ /* 0x0002a20000000c00 */
[----:B------:R-:W-:Y:S02]  /*6a00*/  @!P0 LOP3.LUT R27, R38, 0xffff0000, RZ, 0xc0, !PT ;  /* 0xffff0000261b8812 */ /* 0x000fe400078ec0ff */
[----:B------:R-:W-:Y:S02]  /*6a10*/  @!P0 PRMT R8, R31, 0x5410, R4 ;  /* 0x000054101f088816 */ /* 0x000fe40000000004 */
[----:B------:R-:W-:Y:S02]  /*6a20*/  @!P0 SHF.R.U32.HI R10, RZ, 0x10, R53 ;  /* 0x00000010ff0a8819 */ /* 0x000fe40000011635 */
[----:B------:R-:W-:Y:S02]  /*6a30*/  @!P0 SHF.R.U64 R17, R54, 0x10, R55 ;  /* 0x0000001036118819 */ /* 0x000fe40000001237 */
[----:B------:R-:W-:Y:S01]  /*6a40*/  @!P0 PRMT R18, R58, 0x5432, R10 ;  /* 0x000054323a128816 */ /* 0x000fe2000000000a */
[----:B------:R-:W-:Y:S01]  /*6a50*/  @!P0 IMAD.U32 R10, R19, 0x10000, RZ ;  /* 0x00010000130a8824 */ /* 0x000fe200078e00ff */
[----:B------:R-:W-:Y:S02]  /*6a60*/  @!P0 PRMT R26, R59, 0x5432, R17 ;  /* 0x000054323b1a8816 */ /* 0x000fe40000000011 */
[----:B------:R-:W-:Y:S01]  /*6a70*/  @!P0 PRMT R17, R32, 0x5432, R5 ;  /* 0x0000543220118816 */ /* 0x000fe20000000005 */
[----:B------:R-:W-:Y:S01]  /*6a80*/  @!P0 IMAD.U32 R20, R18, 0x10000, RZ ;  /* 0x0001000012148824 */ /* 0x000fe200078e00ff */
[----:B------:R-:W-:Y:S01]  /*6a90*/  @!P0 PRMT R16, R32, 0x5410, R6 ;  /* 0x0000541020108816 */ /* 0x000fe20000000006 */
[C---:B------:R-:W-:Y:S01]  /*6aa0*/  @!P0 IMAD.U32 R6, R8.reuse, 0x10000, RZ ;  /* 0x0001000008068824 */ /* 0x040fe200078e00ff */
[----:B------:R-:W-:Y:S02]  /*6ab0*/  @!P0 LOP3.LUT R8, R8, 0xffff0000, RZ, 0xc0, !PT ;  /* 0xffff000008088812 */ /* 0x000fe400078ec0ff */
[----:B-1----:R-:W-:Y:S02]  /*6ac0*/  @!P0 SHF.R.U64 R3, R24, 0x10, R25 ;  /* 0x0000001018038819 */ /* 0x002fe40000001219 */
[----:B------:R-:W-:Y:S02]  /*6ad0*/  @!P0 SHF.L.U32 R25, R38, 0x10, RZ ;  /* 0x0000001026198819 */ /* 0x000fe400000006ff */
        /* <DEDUP_REMOVED lines=21> */
[----:B------:R-:W-:Y:S02]  /*6c30*/  @!P0 LOP3.LUT R4, R12, 0xffff0000, RZ, 0xc0, !PT ;  /* 0xffff00000c048812 */ /* 0x000fe400078ec0ff */
[----:B------:R-:W-:Y:S03]  /*6c40*/  @!P0 LOP3.LUT R6, R13, 0xffff0000, RZ, 0xc0, !PT ;  /* 0xffff00000d068812 */ /* 0x000fe600078ec0ff */
[----:B------:R-:W-:Y:S02]  /*6c50*/  @!P0 FMUL.FTZ R11, R4, R18 ;  /* 0x00000012040b8220 */ /* 0x000fe40000410000 */
        /* <DEDUP_REMOVED lines=9> */
[C---:B------:R-:W-:Y:S02]  /*6cf0*/  @!P0 FMUL.FTZ R16, R10.reuse, R30 ;  /* 0x0000001e0a108220 */ /* 0x040fe40000410000 */
[----:B------:R-:W-:Y:S02]  /*6d00*/  @!P0 FMUL.FTZ R24, R11, R32 ;  /* 0x000000200b188220 */ /* 0x000fe40000410000 */
[-C--:B------:R-:W-:Y:S02]  /*6d10*/  @!P0 FMUL.FTZ R10, R10, R9.reuse ;  /* 0x000000090a0a8220 */ /* 0x080fe40000410000 */
[----:B------:R-:W-:Y:S01]  /*6d20*/  @!P0 FFMA.FTZ R43, R31, R9, -R16 ;  /* 0x000000091f2b8223 */ /* 0x000fe20000010810 */
[----:B------:R-:W-:Y:S01]  /*6d30*/  @!P0 LOP3.LUT R9, R14, 0xffff0000, RZ, 0xc0, !PT ;  /* 0xffff00000e098812 */ /* 0x000fe200078ec0ff */
[-C--:B------:R-:W-:Y:S02]  /*6d40*/  @!P0 FFMA.FTZ R42, R34, R8.reuse, -R24 ;  /* 0x00000008222a8223 */ /* 0x080fe40000010818 */
[C---:B------:R-:W-:Y:S01]  /*6d50*/  @!P0 IMAD.U32 R24, R26.reuse, 0x10000, RZ ;  /* 0x000100001a188824 */ /* 0x040fe200078e00ff */
[----:B------:R-:W-:Y:S01]  /*6d60*/  @!P0 LOP3.LUT R26, R26, 0xffff0000, RZ, 0xc0, !PT ;  /* 0xffff00001a1a8812 */ /* 0x000fe200078ec0ff */
[----:B------:R-:W-:Y:S02]  /*6d70*/  @!P0 FMUL.FTZ R11, R11, R8 ;  /* 0x000000080b0b8220 */ /* 0x000fe40000410000 */
[----:B------:R-:W-:Y:S02]  /*6d80*/  @!P0 IMAD.U32 R8, R14, 0x10000, RZ ;  /* 0x000100000e088824 */ /* 0x000fe400078e00ff */
[C---:B------:R-:W-:Y:S01]  /*6d90*/  @!P0 IMAD.U32 R16, R17.reuse, 0x10000, RZ ;  /* 0x0001000011108824 */ /* 0x040fe200078e00ff */
[----:B------:R-:W-:Y:S01]  /*6da0*/  @!P0 LOP3.LUT R17, R17, 0xffff0000, RZ, 0xc0, !PT ;  /* 0xffff000011118812 */ /* 0x000fe200078ec0ff */
[----:B------:R-:W-:Y:S02]  /*6db0*/  @!P0 FMUL.FTZ R35, R8, R24 ;  /* 0x0000001808238220 */ /* 0x000fe40000410000 */
[----:B------:R-:W-:Y:S02]  /*6dc0*/  @!P0 FMUL.FTZ R41, R9, R26 ;  /* 0x0000001a09298220 */ /* 0x000fe40000410000 */
[----:B------:R-:W-:Y:S01]  /*6dd0*/  @!P0 FFMA.FTZ R4, R18, R19, R4 ;  /* 0x0000001312048223 */ /* 0x000fe20000010004 */
[----:B------:R-:W-:Y:S01]  /*6de0*/  @!P0 F2FP.BF16.PACK_AB R19, R44, R49 ;  /* 0x000000312c13823e */ /* 0x000fe200000010ff */
[-C--:B------:R-:W-:Y:S01]  /*6df0*/  @!P0 FMUL.FTZ R8, R8, R16.reuse ;  /* 0x0000001008088220 */ /* 0x080fe20000410000 */
[----:B------:R-:W-:Y:S01]  /*6e00*/  @!P0 F2FP.BF16.PACK_AB R18, R42, R43 ;  /* 0x0000002b2a12823e */ /* 0x000fe200000010ff */
[----:B------:R-:W-:Y:S01]  /*6e10*/  @!P0 FFMA.FTZ R16, R25, R16, -R35 ;  /* 0x0000001019108223 */ /* 0x000fe20000010823 */
[----:B------:R-:W-:Y:S01]  /*6e20*/  @!P0 F2FP.BF16.PACK_AB R35, R45, R48 ;  /* 0x000000302d23823e */ /* 0x000fe200000010ff */
[----:B------:R-:W-:Y:S02]  /*6e30*/  @!P0 FFMA.FTZ R41, R27, R17, -R41 ;  /* 0x000000111b298223 */ /* 0x000fe40000010829 */
[----:B------:R-:W-:Y:S01]  /*6e40*/  @!P0 FFMA.FTZ R5, R20, R21, R5 ;  /* 0x0000001514058223 */ /* 0x000fe20000010005 */
[----:B------:R-:W-:Y:S01]  /*6e50*/  @!P0 MOV R37, R35 ;  /* 0x0000002300258202 */ /* 0x000fe20000000f00 */
[----:B------:R-:W-:Y:S01]  /*6e60*/  @!P0 FMUL.FTZ R9, R9, R17 ;  /* 0x0000001109098220 */ /* 0x000fe20000410000 */
[----:B------:R-:W-:Y:S01]  /*6e70*/  @!P0 F2FP.BF16.PACK_AB R17, R41, R16 ;  /* 0x000000102911823e */ /* 0x000fe200000010ff */
[----:B------:R-:W-:Y:S01]  /*6e80*/  @!P0 FFMA.FTZ R6, R22, R23, R6 ;  /* 0x0000001716068223 */ /* 0x000fe20000010006 */
[----:B------:R-:W-:Y:S01]  /*6e90*/  @!P0 F2FP.BF16.PACK_AB R16, R4, R3 ;  /* 0x000000030410823e */ /* 0x000fe200000010ff */
[----:B------:R-:W-:Y:S02]  /*6ea0*/  @!P0 FFMA.FTZ R8, R24, R25, R8 ;  /* 0x0000001918088223 */ /* 0x000fe40000010008 */
[----:B------:R-:W-:Y:S01]  /*6eb0*/  @!P0 FFMA.FTZ R9, R26, R27, R9 ;  /* 0x0000001b1a098223 */ /* 0x000fe20000010009 */
[----:B------:R-:W-:Y:S01]  /*6ec0*/  @!P0 F2FP.BF16.PACK_AB R5, R6, R5 ;  /* 0x000000050605823e */ /* 0x000fe200000010ff */
[----:B------:R-:W-:Y:S02]  /*6ed0*/  @!P0 FFMA.FTZ R10, R30, R31, R10 ;  /* 0x0000001f1e0a8223 */ /* 0x000fe4000001000a */
[----:B------:R-:W-:Y:S01]  /*6ee0*/  @!P0 FFMA.FTZ R11, R32, R34, R11 ;  /* 0x00000022200b8223 */ /* 0x000fe2000001000b */
[----:B------:R-:W-:Y:S01]  /*6ef0*/  @!P0 F2FP.BF16.PACK_AB R4, R9, R8 ;  /* 0x000000080904823e */ /* 0x000fe200000010ff */
[----:B------:R-:W-:Y:S01]  /*6f00*/  @!P0 IMAD.MOV.U32 R36, RZ, RZ, R19 ;  /* 0x000000ffff248224 */ /* 0x000fe200078e0013 */
[----:B------:R-:W-:Y:S01]  /*6f10*/  @!P0 MOV R13, R5 ;  /* 0x00000005000d8202 */ /* 0x000fe20000000f00 */
[----:B------:R-:W-:Y:S01]  /*6f20*/  @!P0 IMAD.MOV.U32 R38, RZ, RZ, R17 ;  /* 0x000000ffff268224 */ /* 0x000fe200078e0011 */
[----:B------:R-:W-:Y:S01]  /*6f30*/  @!P0 F2FP.BF16.PACK_AB R3, R11, R10 ;  /* 0x0000000a0b03823e */ /* 0x000fe200000010ff */
[----:B------:R-:W-:Y:S02]  /*6f40*/  @!P0 IMAD.MOV.U32 R39, RZ, RZ, R18 ;  /* 0x000000ffff278224 */ /* 0x000fe400078e0012 */
[----:B------:R-:W-:Y:S02]  /*6f50*/  @!P0 IMAD.MOV.U32 R12, RZ, RZ, R16 ;  /* 0x000000ffff0c8224 */ /* 0x000fe400078e0010 */
[----:B------:R-:W-:Y:S01]  /*6f60*/  @!P0 IMAD.MOV.U32 R14, RZ, RZ, R4 ;  /* 0x000000ffff0e8224 */ /* 0x000fe200078e0004 */
[----:B------:R1:W-:Y:S01]  /*6f70*/  ST.E.128 [R46.64], R36 ;  /* 0x000000242e007985 */ /* 0x0003e2000c101d08 */
[----:B------:R-:W-:Y:S01]  /*6f80*/  @!P0 IMAD.MOV.U32 R15, RZ, RZ, R3 ;  /* 0x000000ffff0f8224 */ /* 0x000fe200078e0003 */
[----:B------:R-:W-:Y:S11]  /*6f90*/  ISETP.GE.AND P0, PT, R40, c[0x0][0x1d4], PT ;  /* 0x0000750028007a0c */ /* 0x000ff60003f06270 */
[----:B------:R-:W-:Y:S02]  /*6fa0*/  @!UPT UIADD3 URZ, URZ, URZ, URZ ;  /* 0x0000003f3f3ff290 */ /* 0x000fe4000fffe03f */
[----:B------:R-:W-:-:S05]  /*6fb0*/  @P0 BRA `(.L_x_218) ;  /* 0x000002e000000947 */ /* 0x000fca0003800000 */
[C---:B------:R-:W-:Y:S04]  /*6fc0*/  LEA R4, P0, R40.reuse, R66, 0x1 ;  /* 0x0000004228047211 */ /* 0x040fe800078008ff */
[----:B------:R-:W-:Y:S05]  /*6fd0*/  LEA.HI.X.SX32 R5, R40, R67, 0x1, P0 ;  /* 0x0000004328057211 */ /* 0x000fea00000f0eff */
[----:B------:R2:W-:Y:S01]  /*6fe0*/  ST.E.128 [R4.64], R12 ;  /* 0x0000000c04007985 */ /* 0x0005e2000c101d08 */
[----:B------:R-:W-:-:S05]  /*6ff0*/  BRA `(.L_x_218) ;  /* 0x000002a000007947 */ /* 0x000fca0003800000 */
.L_x_214:
[----:B------:R1:W2:Y:S01]  /*7000*/  SHFL.IDX PT, R5, R32, RZ, 0x1e1f ;  /* 0x001e1fff20057589 */ /* 0x0002a200000e0000 */
[----:B------:R-:W-:Y:S03]  /*7010*/  IMAD R3, R33, -0x30, R2 ;  /* 0xffffffd021037824 */ /* 0x000fe600078e0202 */
[----:B------:R1:W3:Y:S02]  /*7020*/  SHFL.IDX PT, R4, R56, RZ, 0x1e1f ;  /* 0x001e1fff38047589 */ /* 0x0002e400000e0000 */
[----:B------:R-:W-:Y:S04]  /*7030*/  IMNMX R76, R3, 0x30, PT ;  /* 0x00000030034c7817 */ /* 0x000fe80003800200 */
[----:B------:R-:W-:Y:S11]  /*7040*/  ISETP.GT.AND P0, PT, R76, R112, PT ;  /* 0x000000704c00720c */ /* 0x000ff60003f04270 */
[----:B------:R-:W-:Y:S02]  /*7050*/  @!UPT UIADD3 URZ, URZ, URZ, URZ ;  /* 0x0000003f3f3ff290 */ /* 0x000fe4000fffe03f */
[----:B------:R-:W-:-:S05]  /*7060*/  @!P0 BRA `(.L_x_218) ;  /* 0x0000023000008947 */ /* 0x000fca0003800000 */
[----:B------:R-:W4:Y:S01]  /*7070*/  LDL R14, [R1] ;  /* 0x00000000010e7983 */ /* 0x000f220000100800 */
[----:B------:R-:W-:Y:S02]  /*7080*/  ISETP.GE.AND P0, PT, R104, c[0x0][0x1d4], PT ;  /* 0x0000750068007a0c */ /* 0x000fe40003f06270 */
[----:B------:R-:W-:Y:S01]  /*7090*/  ISETP.GE.AND P5, PT, R246, c[0x0][0x1d4], PT ;  /* 0x00007500f6007a0c */ /* 0x000fe20003fa6270 */
[----:B------:R-:W5:Y:S04]  /*70a0*/  LDL R6, [R1+0xc] ;  /* 0x00000c0001067983 */ /* 0x000f680000100800 */
[----:B---3--:R-:W3:Y:S04]  /*70b0*/  LDL R10, [R1+0x14] ;  /* 0x00001400010a7983 */ /* 0x008ee80000100800 */
[----:B--2---:R-:W2:Y:S02]  /*70c0*/  LDL R15, [R1+0x10] ;  /* 0x00001000010f7983 */ /* 0x004ea40000100800 */
[CC--:B------:R-:W-:Y:S02]  /*70d0*/  @!P0 LEA R8, P4, R104.reuse, R4.reuse, 0x1 ;  /* 0x0000000468088211 */ /* 0x0c0fe400078808ff */
[----:B------:R-:W1:Y:S02]  /*70e0*/  @!P0 LDS.128 R16, [R242+0x2400] ;  /* 0x00240000f2108984 */ /* 0x000e640000000c00 */
[-C--:B------:R-:W-:Y:S02]  /*70f0*/  @!P0 LEA.HI.X R9, R104, R5.reuse, R105, 0x1, P4 ;  /* 0x0000000568098211 */ /* 0x080fe400020f0c69 */
[-C--:B------:R-:W-:Y:S03]  /*7100*/  @!P5 LEA R12, P4, R246, R4.reuse, 0x1 ;  /* 0x00000004f60cd211 */ /* 0x080fe600078808ff */
[----:B-1----:R1:W-:Y:S01]  /*7110*/  @!P0 ST.E.128 [R8.64], R16 ;  /* 0x0000001008008985 */ /* 0x0023e2000c101d08 */
[----:B------:R-:W-:Y:S11]  /*7120*/  ISETP.GE.AND P0, PT, R29, c[0x0][0x1d4], PT ;  /* 0x000075001d007a0c */ /* 0x000ff60003f06270 */
[----:B------:R-:W-:Y:S02]  /*7130*/  @!UPT UIADD3 URZ, URZ, URZ, URZ ;  /* 0x0000003f3f3ff290 */ /* 0x000fe4000fffe03f */
[----:B------:R-:W1:Y:S01]  /*7140*/  @!P0 LDS.128 R16, [R243+0x2400] ;  /* 0x00240000f3108984 */ /* 0x000e620000000c00 */
[----:B----4-:R-:W-:Y:S04]  /*7150*/  @!P0 IMAD.SHL.U32 R3, R14, 0x8, RZ ;  /* 0x000000080e038824 */ /* 0x010fe800078e00ff */
[----:B-1----:R-:W-:Y:S01]  /*7160*/  @!P0 IMAD.WIDE R8, R3, 0x2, R4 ;  /* 0x0000000203088825 */ /* 0x002fe200078e0204 */
[-C--:B---3--:R-:W-:Y:S04]  /*7170*/  @!P5 LEA.HI.X R13, R246, R5.reuse, R10, 0x1, P4 ;  /* 0x00000005f60dd211 */ /* 0x088fe800020f0c0a */
[----:B------:R1:W-:Y:S01]  /*7180*/  @!P0 ST.E.128 [R8.64], R16 ;  /* 0x0000001008008985 */ /* 0x0003e2000c101d08 */
[----:B------:R-:W-:Y:S02]  /*7190*/  ISETP.GE.AND P0, PT, R28, c[0x0][0x1d4], PT ;  /* 0x000075001c007a0c */ /* 0x000fe40003f06270 */
[C---:B------:R-:W-:Y:S11]  /*71a0*/  ISETP.GE.AND P4, PT, R245.reuse, c[0x0][0x1d4], PT ;  /* 0x00007500f5007a0c */ /* 0x040ff60003f86270 */
[----:B------:R-:W3:Y:S01]  /*71b0*/  @!P0 LDS.128 R20, [R242+0x3000] ;  /* 0x00300000f2148984 */ /* 0x000ee20000000c00 */
[----:B------:R-:W-:Y:S01]  /*71c0*/  @!P0 IMAD.SHL.U32 R3, R252, 0x8, RZ ;  /* 0x00000008fc038824 */ /* 0x000fe200078e00ff */
[CC--:B------:R-:W-:Y:S04]  /*71d0*/  @!P4 LEA R10, P6, R245.reuse, R4.reuse, 0x1 ;  /* 0x00000004f50ac211 */ /* 0x0c0fe800078c08ff */
[-C--:B--2---:R-:W-:Y:S01]  /*71e0*/  @!P4 LEA.HI.X R11, R245, R5.reuse, R15, 0x1, P6 ;  /* 0x00000005f50bc211 */ /* 0x084fe200030f0c0f */
[----:B-1----:R-:W-:Y:S05]  /*71f0*/  @!P0 IMAD.WIDE R8, R3, 0x2, R4 ;  /* 0x0000000203088825 */ /* 0x002fea00078e0204 */
[----:B---3--:R-:W-:Y:S01]  /*7200*/  @!P0 ST.E.128 [R8.64], R20 ;  /* 0x0000001408008985 */ /* 0x008fe2000c101d08 */
[C---:B------:R-:W-:Y:S03]  /*7210*/  ISETP.GE.AND P0, PT, R244.reuse, c[0x0][0x1d4], PT ;  /* 0x00007500f4007a0c */ /* 0x040fe60003f06270 */
[----:B------:R-:W1:Y:S10]  /*7220*/  @!P5 LDS.128 R16, [R243+0x3000] ;  /* 0x00300000f310d984 */ /* 0x000e740000000c00 */
[C---:B------:R-:W-:Y:S04]  /*7230*/  @!P0 LEA R4, P6, R244.reuse, R4, 0x1 ;  /* 0x00000004f4048211 */ /* 0x040fe800078c08ff */
[----:B-----5:R-:W-:Y:S01]  /*7240*/  @!P0 LEA.HI.X R5, R244, R5, R6, 0x1, P6 ;  /* 0x00000005f4058211 */ /* 0x020fe200030f0c06 */
[----:B-1----:R-:W-:Y:S04]  /*7250*/  @!P5 ST.E.128 [R12.64], R16 ;  /* 0x000000100c00d985 */ /* 0x002fe8000c101d08 */
[----:B------:R-:W1:Y:S04]  /*7260*/  @!P4 LDS.128 R12, [R242+0x3c00] ;  /* 0x003c0000f20cc984 */ /* 0x000e680000000c00 */
[----:B-1----:R-:W-:Y:S04]  /*7270*/  @!P4 ST.E.128 [R10.64], R12 ;  /* 0x0000000c0a00c985 */ /* 0x002fe8000c101d08 */
[----:B------:R-:W1:Y:S04]  /*7280*/  @!P0 LDS.128 R8, [R243+0x3c00] ;  /* 0x003c0000f3088984 */ /* 0x000e680000000c00 */
[----:B-1----:R1:W-:Y:S02]  /*7290*/  @!P0 ST.E.128 [R4.64], R8 ;  /* 0x0000000804008985 */ /* 0x0023e4000c101d08 */
.L_x_218:
[----:B------:R-:W-:Y:S05]  /*72a0*/  BSYNC B1 ;  /* 0x0000000000017941 */ /* 0x000fea0003800000 */
.L_x_213:
[----:B------:R-:W-:Y:S01]  /*72b0*/  IMAD.IADD R3, R76, 0x1, -R247 ;  /* 0x000000014c037824 */ /* 0x000fe200078e0af7 */
[----:B------:R-:W-:Y:S01]  /*72c0*/  LOP3.LUT P6, RZ, R241, 0x1, RZ, 0xc0, !PT ;  /* 0x00000001f1ff7812 */ /* 0x000fe200078cc0ff */
[----:B-1---5:R-:W-:Y:S01]  /*72d0*/  IMAD.WIDE R8, R33, 0x30, R88 ;  /* 0x0000003021087825 */ /* 0x022fe200078e0258 */
[----:B--2---:R-:W-:Y:S01]  /*72e0*/  P2R R13, PR, RZ, 0x2 ;  /* 0x00000002ff0d7803 */ /* 0x004fe20000000000 */
[----:B------:R-:W-:Y:S01]  /*72f0*/  BSSY B0, `(.L_x_235) ;  /* 0x000005c000007945 */ /* 0x000fe20003800000 */
[----:B------:R-:W-:Y:S01]  /*7300*/  ISETP.GE.AND P0, PT, R3, 0x21, PT ;  /* 0x000000210300780c */ /* 0x000fe20003f06270 */
[----:B------:R-:W-:Y:S01]  /*7310*/  IMAD R10, R80, c[0x0][0x218], RZ ;  /* 0x00008600500a7a24 */ /* 0x000fe200078e02ff */
[----:B------:R-:W-:Y:S03]  /*7320*/  LOP3.LUT P1, RZ, R241, 0x4, RZ, 0xc0, !PT ;  /* 0x00000004f1ff7812 */ /* 0x000fe6000782c0ff */
[----:B------:R-:W-:Y:S08]  /*7330*/  IMAD R10, R77, c[0x0][0x21c], R10 ;  /* 0x000087004d0a7a24 */ /* 0x000ff000078e020a */
[C---:B------:R-:W-:Y:S05]  /*7340*/  @P0 IADD3 R6, P4, R8.reuse, 0x20, RZ ;  /* 0x0000002008060810 */ /* 0x040fea0007f9e0ff */
[----:B------:R-:W-:Y:S01]  /*7350*/  @P0 IMAD.X R11, RZ, RZ, R9, P4 ;  /* 0x000000ffff0b0224 */ /* 0x000fe200020e0609 */
[----:B------:R-:W-:Y:S11]  /*7360*/  ISETP.GE.AND P4, PT, R3, 0x1, PT ;  /* 0x000000010300780c */ /* 0x000ff60003f86270 */
[----:B------:R-:W-:Y:S02]  /*7370*/  @!UPT UIADD3 URZ, URZ, URZ, URZ ;  /* 0x0000003f3f3ff290 */ /* 0x000fe4000fffe03f */
[----:B---3--:R-:W-:Y:S01]  /*7380*/  @P4 MOV R4, R82 ;  /* 0x0000005200044202 */ /* 0x008fe20000000f00 */
[----:B------:R-:W-:Y:S02]  /*7390*/  @P4 IMAD R3, R9, c[0x0][0x258], RZ ;  /* 0x0000960009034a24 */ /* 0x000fe400078e02ff */
[----:B------:R-:W-:Y:S02]  /*73a0*/  @P4 IMAD.MOV.U32 R5, RZ, RZ, R81 ;  /* 0x000000ffff054224 */ /* 0x000fe400078e0051 */
[C---:B------:R-:W-:Y:S02]  /*73b0*/  @P4 IMAD R3, R8.reuse, c[0x0][0x25c], R3 ;  /* 0x0000970008034a24 */ /* 0x040fe400078e0203 */
[----:B------:R-:W-:Y:S04]  /*73c0*/  @P4 IMAD.WIDE.U32 R4, R8, c[0x0][0x258], R4 ;  /* 0x0000960008044a25 */ /* 0x000fe800078e0004 */
[----:B------:R-:W-:Y:S01]  /*73d0*/  @P4 IMAD.IADD R3, R5, 0x1, R3 ;  /* 0x0000000105034824 */ /* 0x000fe200078e0203 */
[C---:B------:R-:W-:Y:S04]  /*73e0*/  @P4 LEA R8, P5, R4.reuse, c[0x0][0x250], 0x1 ;  /* 0x0000940004084a11 */ /* 0x040fe800078a08ff */
[----:B------:R-:W-:Y:S01]  /*73f0*/  @P4 LEA.HI.X R9, R4, c[0x0][0x254], R3, 0x1, P5 ;  /* 0x0000950004094a11 */ /* 0x000fe200028f0c03 */
[----:B------:R-:W-:Y:S02]  /*7400*/  IMAD R3, R79, c[0x0][0x208], RZ ;  /* 0x000082004f037a24 */ /* 0x000fe400078e02ff */
[C---:B------:R-:W-:Y:S04]  /*7410*/  IMAD.WIDE.U32 R4, R78.reuse, c[0x0][0x208], RZ ;  /* 0x000082004e047a25 */ /* 0x040fe800078e00ff */
[----:B------:R-:W-:Y:S05]  /*7420*/  IMAD R3, R78, c[0x0][0x20c], R3 ;  /* 0x000083004e037a24 */ /* 0x000fea00078e0203 */
[----:B------:R-:W-:Y:S05]  /*7430*/  IADD3 R5, R5, R3, RZ ;  /* 0x0000000305057210 */ /* 0x000fea0007ffe0ff */
[----:B------:R-:W-:Y:S05]  /*7440*/  IMAD.WIDE.U32 R4, R77, c[0x0][0x218], R4 ;  /* 0x000086004d047a25 */ /* 0x000fea00078e0004 */
[----:B------:R-:W-:Y:S01]  /*7450*/  IADD3 R3, P5, R102, R4, RZ ;  /* 0x0000000466037210 */ /* 0x000fe20007fbe0ff */
[----:B------:R-:W-:Y:S02]  /*7460*/  @P0 IMAD R4, R11, c[0x0][0x258], RZ ;  /* 0x000096000b040a24 */ /* 0x000fe400078e02ff */
[----:B------:R-:W-:Y:S01]  /*7470*/  @P0 IMAD.MOV.U32 R11, RZ, RZ, R81 ;  /* 0x000000ffff0b0224 */ /* 0x000fe200078e0051 */
[----:B------:R-:W-:Y:S01]  /*7480*/  IADD3.X R12, R125, R5, R10, P5, !PT ;  /* 0x000000057d0c7210 */ /* 0x000fe20002ffe40a */
[----:B------:R-:W-:Y:S04]  /*7490*/  @P0 IMAD.MOV.U32 R10, RZ, RZ, R82 ;  /* 0x000000ffff0a0224 */ /* 0x000fe800078e0052 */
[C---:B------:R-:W-:Y:S04]  /*74a0*/  @P0 IMAD.WIDE.U32 R10, R6.reuse, c[0x0][0x258], R10 ;  /* 0x00009600060a0a25 */ /* 0x040fe800078e000a */
[----:B------:R-:W-:Y:S01]  /*74b0*/  @P0 IMAD R6, R6, c[0x0][0x25c], R4 ;  /* 0x0000970006060a24 */ /* 0x000fe200078e0204 */
[C---:B------:R-:W-:Y:S04]  /*74c0*/  @P0 LEA R4, P5, R10.reuse, c[0x0][0x250], 0x1 ;  /* 0x000094000a040a11 */ /* 0x040fe800078a08ff */
[----:B------:R-:W-:Y:S04]  /*74d0*/  @P0 IADD3 R6, R11, R6, RZ ;  /* 0x000000060b060210 */ /* 0x000fe80007ffe0ff */
[----:B------:R-:W-:Y:S02]  /*74e0*/  @P0 LEA.HI.X R5, R10, c[0x0][0x254], R6, 0x1, P5 ;  /* 0x000095000a050a11 */ /* 0x000fe400028f0c06 */
[C---:B------:R-:W-:Y:S04]  /*74f0*/  LEA R6, P5, R3.reuse, c[0x0][0x1f8], 0x1 ;  /* 0x00007e0003067a11 */ /* 0x040fe800078a08ff */
[----:B------:R-:W-:Y:S01]  /*7500*/  LEA.HI.X R10, R3, c[0x0][0x1fc], R12, 0x1, P5 ;  /* 0x00007f00030a7a11 */ /* 0x000fe200028f0c0c */
[C---:B------:R-:W-:Y:S01]  /*7510*/  @P4 IMAD.SHL.U32 R3, R248.reuse, 0x2, RZ ;  /* 0x00000002f8034824 */ /* 0x040fe200078e00ff */
[----:B------:R-:W-:Y:S04]  /*7520*/  LOP3.LUT P5, RZ, R241, 0x2, RZ, 0xc0, !PT ;  /* 0x00000002f1ff7812 */ /* 0x000fe800078ac0ff */
[----:B------:R-:W-:Y:S01]  /*7530*/  @!PT LDS RZ, [RZ] ;  /* 0x00000000fffff984 */ /* 0x000fe20000000800 */
[----:B------:R-:W-:Y:S01]  /*7540*/  @!PT LDS RZ, [RZ] ;  /* 0x00000000fffff984 */ /* 0x000fe20000000800 */
[----:B------:R-:W-:Y:S01]  /*7550*/  @!PT LDS RZ, [RZ] ;  /* 0x00000000fffff984 */ /* 0x000fe20000000800 */
[----:B------:R1:W-:Y:S01]  /*7560*/  @P4 LDGSTS.E.BYPASS.LTC128B.128 [R3+0x1880], [R8.64], !P1 ;  /* 0x0188000008034fae */ /* 0x0003e2000c901d48 */
[----:B------:R-:W-:Y:S08]  /*7570*/  ISETP.NE.AND P1, PT, R13, RZ, PT ;  /* 0x000000ff0d00720c */ /* 0x000ff00003f25270 */
[----:B------:R1:W-:Y:S04]  /*7580*/  @P4 LDGSTS.E.BYPASS.LTC128B.128 [R3+0x2480], [R8.64+0x40], !P5 ;  /* 0x0248004008034fae */ /* 0x0003e8000e901d48 */
[----:B------:R1:W-:Y:S01]  /*7590*/  @P4 LDGSTS.E.BYPASS.LTC128B.128 [R3+0x3080], [R8.64+0x80], !P6 ;  /* 0x0308008008034fae */ /* 0x0003e2000f101d48 */
[----:B------:R-:W-:Y:S02]  /*75a0*/  LOP3.LUT P4, RZ, R241, 0x4, RZ, 0xc0, !PT ;  /* 0x00000004f1ff7812 */ /* 0x000fe4000788c0ff */
[----:B-1----:R-:W-:Y:S11]  /*75b0*/  @P0 SHF.L.U32 R3, R248, 0x1, RZ ;  /* 0x00000001f8030819 */ /* 0x002ff600000006ff */
[----:B------:R1:W-:Y:S04]  /*75c0*/  @P0 LDGSTS.E.BYPASS.LTC128B.128 [R3+0x2080], [R4.64], !P4 ;  /* 0x0208000004030fae */ /* 0x0003e8000e101d48 */
[----:B------:R1:W-:Y:S04]  /*75d0*/  @P0 LDGSTS.E.BYPASS.LTC128B.128 [R3+0x2c80], [R4.64+0x40], !P5 ;  /* 0x02c8004004030fae */ /* 0x0003e8000e901d48 */
[----:B------:R1:W-:Y:S01]  /*75e0*/  @P0 LDGSTS.E.BYPASS.LTC128B.128 [R3+0x3880], [R4.64+0x80], !P6 ;  /* 0x0388008004030fae */ /* 0x0003e2000f101d48 */
[----:B------:R-:W-:Y:S03]  /*75f0*/  ISETP.GT.AND P0, PT, R76, R112, PT ;  /* 0x000000704c00720c */ /* 0x000fe60003f04270 */
[----:B------:R-:W0:Y:S04]  /*7600*/  LDGDEPBAR ;  /* 0x00000000000079af */ /* 0x000e280000000000 */
[----:B-1----:R1:W2:Y:S01]  /*7610*/  SHFL.IDX PT, R4, R6, RZ, 0x1e1f ;  /* 0x001e1fff06047589 */ /* 0x0022a200000e0000 */
[----:B------:R-:W-:Y:S04]  /*7620*/  DEPBAR.LE SB0, 0x0 ;  /* 0x000080000000791a */ /* 0x000fe80000000000 */
[----:B------:R1:W3:Y:S04]  /*7630*/  SHFL.IDX PT, R5, R10, RZ, 0x1e1f ;  /* 0x001e1fff0a057589 */ /* 0x0002e800000e0000 */
[----:B------:R-:W-:Y:S06]  /*7640*/  BAR.SYNC.DEFER_BLOCKING 0x0 ;  /* 0x0000000000007b1d */ /* 0x000fec0000010000 */
[----:B------:R-:W-:-:S05]  /*7650*/  @!P0 BRA `(.L_x_236) ;  /* 0x0000025000008947 */ /* 0x000fca0003800000 */
[----:B------:R-:W5:Y:S01]  /*7660*/  LDL R17, [R1+0x14] ;  /* 0x0000140001117983 */ /* 0x000f620000100800 */
[----:B------:R-:W-:Y:S02]  /*7670*/  ISETP.GE.AND P0, PT, R104, c[0x0][0x1d4], PT ;  /* 0x0000750068007a0c */ /* 0x000fe40003f06270 */
[----:B------:R-:W-:Y:S01]  /*7680*/  ISETP.GE.AND P5, PT, R246, c[0x0][0x1d4], PT ;  /* 0x00007500f6007a0c */ /* 0x000fe20003fa6270 */
[----:B----4-:R-:W4:Y:S04]  /*7690*/  LDL R16, [R1+0x10] ;  /* 0x0000100001107983 */ /* 0x010f280000100800 */
[----:B---3--:R-:W3:Y:S04]  /*76a0*/  LDL R15, [R1] ;  /* 0x00000000010f7983 */ /* 0x008ee80000100800 */
[----:B--2---:R-:W2:Y:S02]  /*76b0*/  LDL R14, [R1+0xc] ;  /* 0x00000c00010e7983 */ /* 0x004ea40000100800 */
[CC--:B------:R-:W-:Y:S04]  /*76c0*/  @!P0 LEA R8, P4, R104.reuse, R4.reuse, 0x1 ;  /* 0x0000000468088211 */ /* 0x0c0fe800078808ff */
[-C--:B------:R-:W-:Y:S02]  /*76d0*/  @!P0 LEA.HI.X R9, R104, R5.reuse, R105, 0x1, P4 ;  /* 0x0000000568098211 */ /* 0x080fe400020f0c69 */
[CC--:B------:R-:W-:Y:S04]  /*76e0*/  @!P5 LEA R12, P4, R246.reuse, R4.reuse, 0x1 ;  /* 0x00000004f60cd211 */ /* 0x0c0fe800078808ff */
[-C--:B-----5:R-:W-:Y:S02]  /*76f0*/  @!P5 LEA.HI.X R13, R246, R5.reuse, R17, 0x1, P4 ;  /* 0x00000005f60dd211 */ /* 0x0a0fe400020f0c11 */
[C---:B------:R-:W-:Y:S11]  /*7700*/  ISETP.GE.AND P4, PT, R245.reuse, c[0x0][0x1d4], PT ;  /* 0x00007500f5007a0c */ /* 0x040ff60003f86270 */
[----:B------:R-:W-:Y:S02]  /*7710*/  @!UPT UIADD3 URZ, URZ, URZ, URZ ;  /* 0x0000003f3f3ff290 */ /* 0x000fe4000fffe03f */
[CC--:B-1----:R-:W-:Y:S04]  /*7720*/  @!P4 LEA R10, P6, R245.reuse, R4.reuse, 0x1 ;  /* 0x00000004f50ac211 */ /* 0x0c2fe800078c08ff */
[-C--:B----4-:R-:W-:Y:S02]  /*7730*/  @!P4 LEA.HI.X R11, R245, R5.reuse, R16, 0x1, P6 ;  /* 0x00000005f50bc211 */ /* 0x090fe400030f0c10 */
[----:B------:R-:W1:Y:S04]  /*7740*/  @!P0 LDS.128 R16, [R242] ;  /* 0x00000000f2108984 */ /* 0x000e680000000c00 */
[----:B-1----:R1:W-:Y:S01]  /*7750*/  @!P0 ST.E.128 [R8.64], R16 ;  /* 0x0000001008008985 */ /* 0x0023e2000c101d08 */
[----:B------:R-:W-:Y:S11]  /*7760*/  ISETP.GE.AND P0, PT, R29, c[0x0][0x1d4], PT ;  /* 0x000075001d007a0c */ /* 0x000ff60003f06270 */
[----:B------:R-:W-:Y:S02]  /*7770*/  @!UPT UIADD3 URZ, URZ, URZ, URZ ;  /* 0x0000003f3f3ff290 */ /* 0x000fe4000fffe03f */
[----:B------:R-:W4:Y:S01]  /*7780*/  @!P0 LDS.128 R16, [R243] ;  /* 0x00000000f3108984 */ /* 0x000f220000000c00 */
[----:B---3--:R-:W-:Y:S04]  /*7790*/  @!P0 IMAD.SHL.U32 R3, R15, 0x8, RZ ;  /* 0x000000080f038824 */ /* 0x008fe800078e00ff */
[--C-:B-1----:R-:W-:Y:S05]  /*77a0*/  @!P0 IMAD.WIDE R8, R3, 0x2, R4.reuse ;  /* 0x0000000203088825 */ /* 0x102fea00078e0204 */
[----:B----4-:R1:W-:Y:S01]  /*77b0*/  @!P0 ST.E.128 [R8.64], R16 ;  /* 0x0000001008008985 */ /* 0x0103e2000c101d08 */
[----:B------:R-:W-:Y:S11]  /*77c0*/  ISETP.GE.AND P0, PT, R28, c[0x0][0x1d4], PT ;  /* 0x000075001c007a0c */ /* 0x000ff60003f06270 */
[----:B------:R-:W-:Y:S02]  /*77d0*/  @!UPT UIADD3 URZ, URZ, URZ, URZ ;  /* 0x0000003f3f3ff290 */ /* 0x000fe4000fffe03f */
[----:B------:R-:W3:Y:S01]  /*77e0*/  @!P0 LDS.128 R20, [R242+0xc00] ;  /* 0x000c0000f2148984 */ /* 0x000ee20000000c00 */
[----:B------:R-:W-:Y:S04]  /*77f0*/  @!P0 IMAD.SHL.U32 R3, R252, 0x8, RZ ;  /* 0x00000008fc038824 */ /* 0x000fe800078e00ff */
[----:B-1----:R-:W-:Y:S05]  /*7800*/  @!P0 IMAD.WIDE R8, R3, 0x2, R4 ;  /* 0x0000000203088825 */ /* 0x002fea00078e0204 */
[----:B---3--:R-:W-:Y:S01]  /*7810*/  @!P0 ST.E.128 [R8.64], R20 ;  /* 0x0000001408008985 */ /* 0x008fe2000c101d08 */
[C---:B------:R-:W-:Y:S03]  /*7820*/  ISETP.GE.AND P0, PT, R244.reuse, c[0x0][0x1d4], PT ;  /* 0x00007500f4007a0c */ /* 0x040fe60003f06270 */
[----:B------:R-:W1:Y:S10]  /*7830*/  @!P5 LDS.128 R16, [R243+0xc00] ;  /* 0x000c0000f310d984 */ /* 0x000e740000000c00 */
[C---:B------:R-:W-:Y:S04]  /*7840*/  @!P0 LEA R4, P6, R244.reuse, R4, 0x1 ;  /* 0x00000004f4048211 */ /* 0x040fe800078c08ff */
[----:B--2---:R-:W-:Y:S01]  /*7850*/  @!P0 LEA.HI.X R5, R244, R5, R14, 0x1, P6 ;  /* 0x00000005f4058211 */ /* 0x004fe200030f0c0e */
[----:B-1----:R-:W-:Y:S04]  /*7860*/  @!P5 ST.E.128 [R12.64], R16 ;  /* 0x000000100c00d985 */ /* 0x002fe8000c101d08 */
[----:B------:R-:W1:Y:S04]  /*7870*/  @!P4 LDS.128 R12, [R242+0x1800] ;  /* 0x00180000f20cc984 */ /* 0x000e680000000c00 */
[----:B-1----:R-:W-:Y:S04]  /*7880*/  @!P4 ST.E.128 [R10.64], R12 ;  /* 0x0000000c0a00c985 */ /* 0x002fe8000c101d08 */
[----:B------:R-:W1:Y:S04]  /*7890*/  @!P0 LDS.128 R8, [R243+0x1800] ;  /* 0x00180000f3088984 */ /* 0x000e680000000c00 */
[----:B-1----:R1:W-:Y:S02]  /*78a0*/  @!P0 ST.E.128 [R4.64], R8 ;  /* 0x0000000804008985 */ /* 0x0023e4000c101d08 */
.L_x_236:
[----:B------:R-:W-:Y:S05]  /*78b0*/  BSYNC B0 ;  /* 0x0000000000007941 */ /* 0x000fea0003800000 */
.L_x_235:
[----:B------:R-:W-:Y:S01]  /*78c0*/  ISETP.GT.AND P5, PT, R33, R87, PT ;  /* 0x000000572100720c */ /* 0x000fe20003fa4270 */
[----:B------:R-:W-:Y:S01]  /*78d0*/  @!UPT UIADD3 URZ, URZ, URZ, URZ ;  /* 0x0000003f3f3ff290 */ /* 0x000fe2000fffe03f */
[----:B------:R-:W-:Y:S11]  /*78e0*/  BSSY B0, `(.L_x_237) ;  /* 0x0000029000007945 */ /* 0x000ff60003800000 */
[----:B------:R-:W-:-:S05]  /*78f0*/  @!P5 BRA `(.L_x_238) ;  /* 0x000002700000d947 */ /* 0x000fca0003800000 */
[----:B------:R-:W-:Y:S01]  /*7900*/  IADD3 R3, R33, -0x1, RZ ;  /* 0xffffffff21037810 */ /* 0x000fe20007ffe0ff */
[----:B-12---:R-:W-:Y:S01]  /*7910*/  IMAD.MOV.U32 R4, RZ, RZ, R92 ;  /* 0x000000ffff047224 */ /* 0x006fe200078e005c */
[----:B------:R-:W-:Y:S01]  /*7920*/  P2R R10, PR, RZ, 0x4 ;  /* 0x00000004ff0a7803 */ /* 0x000fe20000000000 */
[----:B---3--:R-:W-:Y:S01]  /*7930*/  IMAD.MOV.U32 R5, RZ, RZ, R91 ;  /* 0x000000ffff057224 */ /* 0x008fe200078e005b */
[----:B------:R-:W-:Y:S01]  /*7940*/  SHF.R.S32.HI R8, RZ, 0x1f, R3 ;  /* 0x0000001fff087819 */ /* 0x000fe20000011403 */
[----:B------:R-:W-:Y:S01]  /*7950*/  IMAD R6, R143, R3, RZ ;  /* 0x000000038f067224 */ /* 0x000fe200078e02ff */
[----:B------:R-:W-:Y:S01]  /*7960*/  LOP3.LUT P2, RZ, R241, 0x4, RZ, 0xc0, !PT ;  /* 0x00000004f1ff7812 */ /* 0x000fe2000784c0ff */
[-C--:B------:R-:W-:Y:S01]  /*7970*/  IMAD.WIDE.U32 R4, R3, R134.reuse, R4 ;  /* 0x0000008603047225 */ /* 0x080fe200078e0004 */
[----:B------:R-:W-:Y:S02]  /*7980*/  P2R R11, PR, RZ, 0x2 ;  /* 0x00000002ff0b7803 */ /* 0x000fe40000000000 */
[----:B------:R-:W-:Y:S01]  /*7990*/  LOP3.LUT P1, RZ, R241, 0x2, RZ, 0xc0, !PT ;  /* 0x00000002f1ff7812 */ /* 0x000fe2000782c0ff */
[----:B------:R-:W-:Y:S01]  /*79a0*/  IMAD R3, R8, R134, R6 ;  /* 0x0000008608037224 */ /* 0x000fe200078e0206 */
[----:B------:R-:W-:Y:S03]  /*79b0*/  IADD3 R6, -R247, 0x30, RZ ;  /* 0x00000030f7067810 */ /* 0x000fe60007ffe1ff */
[----:B------:R-:W-:Y:S01]  /*79c0*/  IMAD.IADD R3, R5, 0x1, R3 ;  /* 0x0000000105037824 */ /* 0x000fe200078e0203 */
[----:B------:R-:W-:Y:S11]  /*79d0*/  ISETP.GE.AND P4, PT, R6, 0x1, PT ;  /* 0x000000010600780c */ /* 0x000ff60003f86270 */
[----:B------:R-:W-:Y:S02]  /*79e0*/  @!UPT UIADD3 URZ, URZ, URZ, URZ ;  /* 0x0000003f3f3ff290 */ /* 0x000fe4000fffe03f */
[C---:B------:R-:W-:Y:S04]  /*79f0*/  @P4 LEA R8, P0, R4.reuse, c[0x0][0x220], 0x1 ;  /* 0x0000880004084a11 */ /* 0x040fe800078008ff */
[----:B------:R-:W-:Y:S02]  /*7a00*/  @P4 LEA.HI.X R9, R4, c[0x0][0x224], R3, 0x1, P0 ;  /* 0x0000890004094a11 */ /* 0x000fe400000f0c03 */
[----:B------:R-:W-:Y:S11]  /*7a10*/  ISETP.GE.AND P0, PT, R6, 0x21, PT ;  /* 0x000000210600780c */ /* 0x000ff60003f06270 */
[----:B------:R-:W-:Y:S02]  /*7a20*/  @!UPT UIADD3 URZ, URZ, URZ, URZ ;  /* 0x0000003f3f3ff290 */ /* 0x000fe4000fffe03f */
[----:B------:R-:W-:Y:S05]  /*7a30*/  @P0 IADD3 R5, P6, R144, R4, RZ ;  /* 0x0000000490050210 */ /* 0x000fea0007fde0ff */
[----:B------:R-:W-:Y:S01]  /*7a40*/  @P0 IMAD.X R3, R3, 0x1, R142, P6 ;  /* 0x0000000103030824 */ /* 0x000fe200030e068e */
[C---:B------:R-:W-:Y:S04]  /*7a50*/  @P0 LEA R4, P6, R5.reuse, c[0x0][0x220], 0x1 ;  /* 0x0000880005040a11 */ /* 0x040fe800078c08ff */
[----:B------:R-:W-:Y:S01]  /*7a60*/  @P0 LEA.HI.X R5, R5, c[0x0][0x224], R3, 0x1, P6 ;  /* 0x0000890005050a11 */ /* 0x000fe200030f0c03 */
[----:B------:R-:W-:Y:S01]  /*7a70*/  @P4 IMAD.SHL.U32 R3, R248, 0x2, RZ ;  /* 0x00000002f8034824 */ /* 0x000fe200078e00ff */
[C---:B------:R-:W-:Y:S04]  /*7a80*/  LOP3.LUT P6, RZ, R241.reuse, 0x1, RZ, 0xc0, !PT ;  /* 0x00000001f1ff7812 */ /* 0x040fe800078cc0ff */
[----:B------:R-:W-:Y:S01]  /*7a90*/  @!PT LDS RZ, [RZ] ;  /* 0x00000000fffff984 */ /* 0x000fe20000000800 */
[----:B------:R-:W-:Y:S01]  /*7aa0*/  @!PT LDS RZ, [RZ] ;  /* 0x00000000fffff984 */ /* 0x000fe20000000800 */
[----:B------:R-:W-:Y:S01]  /*7ab0*/  @!PT LDS RZ, [RZ] ;  /* 0x00000000fffff984 */ /* 0x000fe20000000800 */
[----:B------:R1:W-:Y:S01]  /*7ac0*/  @P4 LDGSTS.E.BYPASS.LTC128B.128 [R3+0x3c80], [R8.64], !P2 ;  /* 0x03c8000008034fae */ /* 0x0003e2000d101d48 */
[----:B------:R-:W-:Y:S03]  /*7ad0*/  ISETP.NE.AND P2, PT, R10, RZ, PT ;  /* 0x000000ff0a00720c */ /* 0x000fe60003f45270 */
[----:B------:R1:W-:Y:S05]  /*7ae0*/  @P4 LDGSTS.E.BYPASS.LTC128B.128 [R3+0x4880], [R8.64+0x40], !P1 ;  /* 0x0488004008034fae */ /* 0x0003ea000c901d48 */
[----:B------:R1:W-:Y:S01]  /*7af0*/  @P4 LDGSTS.E.BYPASS.LTC128B.128 [R3+0x5480], [R8.64+0x80], !P6 ;  /* 0x0548008008034fae */ /* 0x0003e2000f101d48 */
[----:B------:R-:W-:Y:S01]  /*7b00*/  LOP3.LUT P4, RZ, R241, 0x4, RZ, 0xc0, !PT ;  /* 0x00000004f1ff7812 */ /* 0x000fe2000788c0ff */
[----:B-1----:R-:W-:Y:S11]  /*7b10*/  @P0 IMAD.SHL.U32 R3, R248, 0x2, RZ ;  /* 0x00000002f8030824 */ /* 0x002ff600078e00ff */
[----:B------:R-:W-:Y:S01]  /*7b20*/  @!UPT UIADD3 URZ, URZ, URZ, URZ ;  /* 0x0000003f3f3ff290 */ /* 0x000fe2000fffe03f */
[----:B------:R1:W-:Y:S04]  /*7b30*/  @P0 LDGSTS.E.BYPASS.LTC128B.128 [R3+0x4480], [R4.64], !P4 ;  /* 0x0448000004030fae */ /* 0x0003e8000e101d48 */
[----:B------:R1:W-:Y:S01]  /*7b40*/  @P0 LDGSTS.E.BYPASS.LTC128B.128 [R3+0x5080], [R4.64+0x40], !P1 ;  /* 0x0508004004030fae */ /* 0x0003e2000c901d48 */
[----:B------:R-:W-:Y:S03]  /*7b50*/  ISETP.NE.AND P1, PT, R11, RZ, PT ;  /* 0x000000ff0b00720c */ /* 0x000fe60003f25270 */
[----:B------:R1:W-:Y:S05]  /*7b60*/  @P0 LDGSTS.E.BYPASS.LTC128B.128 [R3+0x5c80], [R4.64+0x80], !P6 ;  /* 0x05c8008004030fae */ /* 0x0003ea000f101d48 */
.L_x_238:
[----:B------:R-:W-:Y:S05]  /*7b70*/  BSYNC B0 ;  /* 0x0000000000007941 */ /* 0x000fea0003800000 */
.L_x_237:
[----:B------:R-:W0:Y:S01]  /*7b80*/  LDGDEPBAR ;  /* 0x00000000000079af */ /* 0x000e220000000000 */
[----:B------:R-:W-:Y:S01]  /*7b90*/  IADD3 R33, R33, -0x1, RZ ;  /* 0xffffffff21217810 */ /* 0x000fe20007ffe0ff */
[----:B------:R-:W-:-:S05]  /*7ba0*/  @P5 BRA `(.L_x_239) ;  /* 0xffffb84000005947 */ /* 0x000fca000383ffff */
[----:B------:R-:W-:Y:S01]  /*7bb0*/  WARPSYNC 0xffffffff ;  /* 0xffffffff00007948 */ /* 0x000fe20003800000 */
[----:B------:R-:W-:Y:S06]  /*7bc0*/  BAR.SYNC.DEFER_BLOCKING 0x0 ;  /* 0x0000000000007b1d */ /* 0x000fec0000010000 */
.L_x_212:
[----:B------:R-:W-:Y:S01]  /*7bd0*/  ISETP.GE.AND P0, PT, R136, 0x1, PT ;  /* 0x000000018800780c */ /* 0x000fe20003f06270 */
[----:B------:R-:W-:Y:S01]  /*7be0*/  BSSY B0, `(.L_x_240) ;  /* 0x000001f000007945 */ /* 0x000fe20003800000 */
[----:B------:R-:W-:-:S11]  /*7bf0*/  MOV R0, RZ ;  /* 0x000000ff00007202 */ /* 0x000fd60000000f00 */
[----:B------:R-:W-:Y:S05]  /*7c00*/  @!P0 BRA `(.L_x_241) ;  /* 0x000001c000008947 */ /* 0x000fea0003800000 */
[----:B------:R-:W-:Y:S01]  /*7c10*/  IABS R2, R128 ;  /* 0x0000008000027213 */ /* 0x000fe20000000000 */
[----:B-12---:R-:W-:Y:S01]  /*7c20*/  IMAD.MOV.U32 R4, RZ, RZ, RZ ;  /* 0x000000ffff047224 */ /* 0x006fe200078e00ff */
[----:B------:R-:W-:Y:S02]  /*7c30*/  IADD3 R6, R137, -0x1, R128 ;  /* 0xffffffff89067810 */ /* 0x000fe40007ffe080 */
[----:B------:R-:W1:Y:S02]  /*7c40*/  I2F.RP R0, R2 ;  /* 0x0000000200007306 */ /* 0x000e640000209400 */
[----:B------:R-:W-:-:S06]  /*7c50*/  IABS R9, R6 ;  /* 0x0000000600097213 */ /* 0x000fcc0000000000 */
[----:B-1----:R-:W1:Y:S02]  /*7c60*/  MUFU.RCP R0, R0 ;  /* 0x0000000000007308 */ /* 0x002e640000001000 */
[----:B-1----:R-:W-:-:S06]  /*7c70*/  IADD3 R0, R0, 0xffffffe, RZ ;  /* 0x0ffffffe00007810 */ /* 0x002fcc0007ffe0ff */
[----:B---3--:R-:W1:Y:S02]  /*7c80*/  F2I.FTZ.U32.TRUNC.NTZ R5, R0 ;  /* 0x0000000000057305 */ /* 0x008e64000021f000 */
        /* <DEDUP_REMOVED lines=20> */
.L_x_241:
[----:B------:R-:W-:Y:S05]  /*7dd0*/  BSYNC B0 ;  /* 0x0000000000007941 */ /* 0x000fea0003800000 */
.L_x_240:
[----:B----4-:R-:W4:Y:S01]  /*7de0*/  LDL R2, [R1+0xa8] ;  /* 0x0000a80001027983 */ /* 0x010f220000100800 */
        /* <DEDUP_REMOVED lines=50> */
[----:B----4-:R-:W-:-:S04]  /*8110*/  IMAD R251, R2, R0, RZ ;  /* 0x0000000002fb7224 */ /* 0x010fc800078e02ff */
[--C-:B------:R-:W-:Y:S01]  /*8120*/  IMAD.IADD R2, R251, 0x1, R0.reuse ;  /* 0x00000001fb027824 */ /* 0x100fe200078e0200 */
[----:B------:R-:W-:-:S04]  /*8130*/  PRMT R0, RZ, 0x7610, R0 ;  /* 0x00007610ff007816 */ /* 0x000fc80000000000 */
[----:B------:R-:W-:-:S04]  /*8140*/  IMNMX R219, R137, R2, PT ;  /* 0x0000000289db7217 */ /* 0x000fc80003800200 */
[----:B------:R-:W-:-:S13]  /*8150*/  ISETP.GT.AND P0, PT, R219, R251, PT ;  /* 0x000000fbdb00720c */ /* 0x000fda0003f04270 */
[----:B------:R-:W-:Y:S05]  /*8160*/  @!P0 BRA `(.L_x_242) ;  /* 0x0000ce2000008947 */ /* 0x000fea0003800000 */
[----:B-1----:R-:W4:Y:S04]  /*8170*/  LDL R3, [R1+0x44] ;  /* 0x0000440001037983 */ /* 0x002f280000100800 */
[----:B--2---:R-:W2:Y:S04]  /*8180*/  LDL R4, [R1+0x48] ;  /* 0x0000480001047983 */ /* 0x004ea80000100800 */
[----:B---3--:R-:W3:Y:S04]  /*8190*/  LDL R6, [R1+0x58] ;  /* 0x0000580001067983 */ /* 0x008ee80000100800 */
[----:B------:R-:W3:Y:S04]  /*81a0*/  LDL R10, [R1+0x54] ;  /* 0x00005400010a7983 */ /* 0x000ee80000100800 */
[----:B------:R-:W3:Y:S04]  /*81b0*/  LDL R5, [R1+0xa0] ;  /* 0x0000a00001057983 */ /* 0x000ee80000100800 */
[----:B------:R-:W3:Y:S01]  /*81c0*/  LDL R9, [R1+0x4c] ;  /* 0x00004c0001097983 */ /* 0x000ee20000100800 */
[----:B------:R-:W-:-:S04]  /*81d0*/  ISETP.NE.U32.AND P0, PT, RZ, c[0x0][0x340], PT ;  /* 0x0000d000ff007a0c */ /* 0x000fc80003f05070 */
[----:B------:R-:W-:Y:S01]  /*81e0*/  ISETP.NE.AND.EX P2, PT, RZ, c[0x0][0x344], PT, P0 ;  /* 0x0000d100ff007a0c */ /* 0x000fe20003f45300 */
[----:B------:R-:W1:Y:S01]  /*81f0*/  S2R R11, SR_TID.X ;  /* 0x00000000000b7919 */ /* 0x000e620000002100 */
[----:B------:R-:W-:-:S05]  /*8200*/  SHF.R.S32.HI R0, RZ, 0x1f, R138 ;  /* 0x0000001fff007819 */ /* 0x000fca000001148a */
[----:B------:R-:W-:Y:S01]  /*8210*/  IMAD R0, R0, c[0x0][0x178], RZ ;  /* 0x00005e0000007a24 */ /* 0x000fe200078e02ff */
[----:B-1----:R-:W-:-:S05]  /*8220*/  SHF.R.S32.HI R8, RZ, 0x1f, R11 ;  /* 0x0000001fff087819 */ /* 0x002fca000001140b */
[----:B----4-:R-:W-:-:S04]  /*8230*/  @P2 IADD3 R2, P0, R3, c[0x0][0x340], RZ ;  /* 0x0000d00003022a10 */ /* 0x010fc80007f1e0ff */
[----:B--2---:R-:W-:-:S05]  /*8240*/  @P2 IADD3.X R3, R4, c[0x0][0x344], RZ, P0, !PT ;  /* 0x0000d10004032a10 */ /* 0x004fca00007fe4ff */
[----:B------:R1:W5:Y:S01]  /*8250*/  @P2 LDG.E R13, [R2.64] ;  /* 0x00000008020d2981 */ /* 0x000362000c1e1900 */
[----:B------:R-:W-:Y:S01]  /*8260*/  LEA.HI R8, R8, R11, RZ, 0x2 ;  /* 0x0000000b08087211 */ /* 0x000fe200078f10ff */
[----:B------:R-:W-:-:S03]  /*8270*/  IMAD.MOV.U32 R4, RZ, RZ, c[0x0][0x2c4] ;  /* 0x0000b100ff047624 */ /* 0x000fc600078e00ff */
[----:B------:R-:W-:Y:S02]  /*8280*/  LOP3.LUT R8, R8, 0xfffffffc, RZ, 0xc0, !PT ;  /* 0xfffffffc08087812 */ /* 0x000fe400078ec0ff */
[----:B------:R-:W-:Y:S01]  /*8290*/  ISETP.NE.AND P1, PT, R4, 0x1, PT ;  /* 0x000000010400780c */ /* 0x000fe20003f25270 */
[----:B------:R-:W-:Y:S02]  /*82a0*/  IMAD R0, R138, c[0x0][0x17c], R0 ;  /* 0x00005f008a007a24 */ /* 0x000fe400078e0200 */
[----:B------:R-:W-:Y:S01]  /*82b0*/  IMAD.IADD R8, R11, 0x1, -R8 ;  /* 0x000000010b087824 */ /* 0x000fe200078e0a08 */
[----:B------:R-:W-:-:S03]  /*82c0*/  ISETP.NE.U32.AND P0, PT, RZ, c[0x0][0x348], PT ;  /* 0x0000d200ff007a0c */ /* 0x000fc60003f05070 */
[----:B------:R-:W-:Y:S01]  /*82d0*/  IMAD R4, R8, 0x20, R247 ;  /* 0x0000002008047824 */ /* 0x000fe200078e02f7 */
[----:B---3--:R-:W-:Y:S02]  /*82e0*/  LOP3.LUT R56, R6, 0xffff, RZ, 0xc0, !PT ;  /* 0x0000ffff06387812 */ /* 0x008fe400078ec0ff */
[----:B------:R-:W-:Y:S01]  /*82f0*/  ISETP.NE.AND.EX P0, PT, RZ, c[0x0][0x34c], PT, P0 ;  /* 0x0000d300ff007a0c */ /* 0x000fe20003f05300 */
[----:B------:R-:W-:Y:S02]  /*8300*/  IMAD R4, R10, 0x80, R4 ;  /* 0x000000800a047824 */ /* 0x000fe400078e0204 */
[----:B-1----:R-:W-:Y:S01]  /*8310*/  IMAD.WIDE.U32 R2, R138, c[0x0][0x178], RZ ;  /* 0x00005e008a027a25 */ /* 0x002fe200078e00ff */
[----:B------:R-:W-:-:S04]  /*8320*/  SEL R6, R5, RZ, !P0 ;  /* 0x000000ff05067207 */ /* 0x000fc80004000000 */
[----:B------:R-:W-:Y:S01]  /*8330*/  IADD3 R3, R3, R0, RZ ;  /* 0x0000000003037210 */ /* 0x000fe20007ffe0ff */
[----:B------:R-:W-:Y:S01]  /*8340*/  @P1 IMAD.HI.U32 R8, R4, c[0x0][0x2c8], RZ ;  /* 0x0000b20004081a27 */ /* 0x000fe200078e00ff */
[----:B------:R-:W-:-:S03]  /*8350*/  SEL R5, R9, RZ, !P0 ;  /* 0x000000ff09057207 */ /* 0x000fc60004000000 */
[----:B------:R-:W-:-:S04]  /*8360*/  IMAD.WIDE.U32 R2, R56, c[0x0][0x1b8], R2 ;  /* 0x00006e0038027a25 */ /* 0x000fc800078e0002 */
[----:B------:R-:W-:Y:S01]  /*8370*/  IMAD.MOV.U32 R0, RZ, RZ, R4 ;  /* 0x000000ffff007224 */ /* 0x000fe200078e0004 */
[----:B------:R-:W-:Y:S01]  /*8380*/  @P1 SHF.R.U32.HI R0, RZ, c[0x0][0x2cc], R8 ;  /* 0x0000b300ff001a19 */ /* 0x000fe20000011608 */
[----:B------:R-:W-:Y:S02]  /*8390*/  IMAD R3, R56, c[0x0][0x1bc], R3 ;  /* 0x00006f0038037a24 */ /* 0x000fe400078e0203 */
[----:B------:R-:W-:Y:S02]  /*83a0*/  IMAD R6, R6, c[0x0][0x1c0], RZ ;  /* 0x0000700006067a24 */ /* 0x000fe400078e02ff */
[----:B------:R-:W-:Y:S01]  /*83b0*/  IMAD.WIDE.U32 R2, R5, c[0x0][0x1c0], R2 ;  /* 0x0000700005027a25 */ /* 0x000fe200078e0002 */
[----:B------:R-:W-:-:S03]  /*83c0*/  SHF.R.S32.HI R8, RZ, 0x1f, R0 ;  /* 0x0000001fff087819 */ /* 0x000fc60000011400 */
[----:B------:R-:W-:Y:S01]  /*83d0*/  IMAD R6, R5, c[0x0][0x1c4], R6 ;  /* 0x0000710005067a24 */ /* 0x000fe200078e0206 */
[----:B------:R-:W-:-:S05]  /*83e0*/  IADD3 R5, -R0, RZ, RZ ;  /* 0x000000ff00057210 */ /* 0x000fca0007ffe1ff */
[----:B------:R-:W-:Y:S02]  /*83f0*/  IMAD R4, R5, c[0x0][0x2c4], R4 ;  /* 0x0000b10005047a24 */ /* 0x000fe400078e0204 */
[----:B------:R-:W-:Y:S02]  /*8400*/  IMAD R5, R8, c[0x0][0x1b0], RZ ;  /* 0x00006c0008057a24 */ /* 0x000fe400078e02ff */
[----:B------:R-:W-:Y:S02]  /*8410*/  IMAD.IADD R3, R3, 0x1, R6 ;  /* 0x0000000103037824 */ /* 0x000fe400078e0206 */
[C---:B------:R-:W-:Y:S01]  /*8420*/  IMAD R6, R0.reuse, c[0x0][0x1b4], R5 ;  /* 0x00006d0000067a24 */ /* 0x040fe200078e0205 */
[----:B------:R-:W-:Y:S01]  /*8430*/  SHF.R.S32.HI R5, RZ, 0x1f, R4 ;  /* 0x0000001fff057819 */ /* 0x000fe20000011404 */
[----:B------:R-:W-:-:S04]  /*8440*/  IMAD.WIDE.U32 R2, R0, c[0x0][0x1b0], R2 ;  /* 0x00006c0000027a25 */ /* 0x000fc800078e0002 */
[----:B------:R-:W-:Y:S02]  /*8450*/  IMAD R0, R5, c[0x0][0x1a8], RZ ;  /* 0x00006a0005007a24 */ /* 0x000fe400078e02ff */
[----:B------:R-:W-:Y:S02]  /*8460*/  IMAD.IADD R3, R3, 0x1, R6 ;  /* 0x0000000103037824 */ /* 0x000fe400078e0206 */
[C---:B------:R-:W-:Y:S02]  /*8470*/  IMAD R0, R4.reuse, c[0x0][0x1ac], R0 ;  /* 0x00006b0004007a24 */ /* 0x040fe400078e0200 */
[----:B------:R-:W-:Y:S01]  /*8480*/  IMAD.WIDE.U32 R2, R4, c[0x0][0x1a8], R2 ;  /* 0x00006a0004027a25 */ /* 0x000fe200078e0002 */
[----:B------:R-:W-:-:S04]  /*8490*/  ISETP.GE.AND P4, PT, R228, c[0x0][0x198], PT ;  /* 0x00006600e4007a0c */ /* 0x000fc80003f86270 */
[----:B------:R-:W-:Y:S02]  /*84a0*/  IADD3 R0, R3, R0, RZ ;  /* 0x0000000003007210 */ /* 0x000fe40007ffe0ff */
[----:B------:R-:W-:Y:S01]  /*84b0*/  LEA R12, P0, R2, c[0x0][0x160], 0x1 ;  /* 0x00005800020c7a11 */ /* 0x000fe200078008ff */
[----:B------:R-:W-:Y:S01]  /*84c0*/  IMAD R5, R10, 0x80, R247 ;  /* 0x000000800a057824 */ /* 0x000fe200078e02f7 */
[----:B------:R-:W-:Y:S02]  /*84d0*/  ISETP.GE.AND P6, PT, R238, c[0x0][0x198], PT ;  /* 0x00006600ee007a0c */ /* 0x000fe40003fc6270 */
[----:B------:R-:W-:Y:S02]  /*84e0*/  ISETP.GE.AND P5, PT, R230, c[0x0][0x198], PT ;  /* 0x00006600e6007a0c */ /* 0x000fe40003fa6270 */
[----:B------:R-:W-:Y:S02]  /*84f0*/  LEA.HI.X R6, R2, c[0x0][0x164], R0, 0x1, P0 ;  /* 0x0000590002067a11 */ /* 0x000fe400000f0c00 */
[----:B------:R-:W-:-:S02]  /*8500*/  IADD3 R143, R219, -0x1, RZ ;  /* 0xffffffffdb8f7810 */ /* 0x000fc40007ffe0ff */
[----:B------:R-:W-:Y:S01]  /*8510*/  @!P2 MOV R13, R9 ;  /* 0x00000009000da202 */ /* 0x000fe20000000f00 */
[----:B------:R-:W-:Y:S05]  /*8520*/  BRA.DIV ~URZ, `(.L_x_243) ;  /* 0x000114927f007947 */ /* 0x000fea000b800000 */
[----:B------:R1:W2:Y:S02]  /*8530*/  SHFL.IDX PT, R4, R6, RZ, 0x1c1f ;  /* 0x001c1fff06047589 */ /* 0x0002a400000e0000 */
.L_x_390:
[----:B------:R-:W-:Y:S05]  /*8540*/  BRA.DIV ~URZ, `(.L_x_244) ;  /* 0x000114e27f007947 */ /* 0x000fea000b800000 */
[----:B------:R3:W4:Y:S02]  /*8550*/  SHFL.IDX PT, R0, R12, RZ, 0x1c1f ;  /* 0x001c1fff0c007589 */ /* 0x00072400000e0000 */
.L_x_391:
[----:B------:R-:W-:Y:S01]  /*8560*/  IMAD R36, R139, c[0x0][0x2c4], RZ ;  /* 0x0000b1008b247a24 */ /* 0x000fe200078e02ff */
[----:B------:R-:W-:Y:S04]  /*8570*/  BSSY B0, `(.L_x_245) ;  /* 0x0000010000007945 */ /* 0x000fe80003800000 */
[----:B------:R-:W-:-:S13]  /*8580*/  ISETP.GE.AND P0, PT, R5, R36, PT ;  /* 0x000000240500720c */ /* 0x000fda0003f06270 */
[----:B------:R-:W-:Y:S05]  /*8590*/  @P0 BRA `(.L_x_246) ;  /* 0x000000d000000947 */ /* 0x000fea0003800000 */
[-C--:B----4-:R-:W-:Y:S02]  /*85a0*/  LEA R10, P2, R228, R0.reuse, 0x1 ;  /* 0x00000000e40a7211 */ /* 0x090fe400078408ff */
[-C--:B------:R-:W-:Y:S02]  /*85b0*/  LEA R8, P1, R238, R0.reuse, 0x1 ;  /* 0x00000000ee087211 */ /* 0x080fe400078208ff */
[----:B------:R-:W-:Y:S01]  /*85c0*/  LEA R2, P0, R230, R0, 0x1 ;  /* 0x00000000e6027211 */ /* 0x000fe200078008ff */
[----:B------:R-:W-:Y:S01]  /*85d0*/  IMAD.SHL.U32 R0, R248, 0x2, RZ ;  /* 0x00000002f8007824 */ /* 0x000fe200078e00ff */
        /* <DEDUP_REMOVED lines=9> */
.L_x_246:
[----:B------:R-:W-:Y:S05]  /*8670*/  BSYNC B0 ;  /* 0x0000000000007941 */ /* 0x000fea0003800000 */
.L_x_245:
[----:B------:R-:W-:Y:S05]  /*8680*/  BRA.DIV ~URZ, `(.L_x_247) ;  /* 0x000114027f007947 */ /* 0x000fea000b800000 */
[----:B--2---:R2:W1:Y:S04]  /*8690*/  SHFL.IDX PT, R4, R6, 0x1, 0x1c1f ;  /* 0x003c1f0006047f89 */ /* 0x00446800000e0000 */
[----:B----4-:R2:W4:Y:S02]  /*86a0*/  SHFL.IDX PT, R0, R12, 0x1, 0x1c1f ;  /* 0x003c1f000c007f89 */ /* 0x01052400000e0000 */
.L_x_392:
[----:B------:R-:W-:Y:S01]  /*86b0*/  IADD3 R2, R5, 0x20, RZ ;  /* 0x0000002005027810 */ /* 0x000fe20007ffe0ff */
[----:B------:R-:W-:Y:S03]  /*86c0*/  BSSY B0, `(.L_x_248) ;  /* 0x0000010000007945 */ /* 0x000fe60003800000 */
[----:B------:R-:W-:-:S13]  /*86d0*/  ISETP.GE.AND P0, PT, R2, R36, PT ;  /* 0x000000240200720c */ /* 0x000fda0003f06270 */
[----:B------:R-:W-:Y:S05]  /*86e0*/  @P0 BRA `(.L_x_249) ;  /* 0x000000d000000947 */ /* 0x000fea0003800000 */
[-C--:B----4-:R-:W-:Y:S02]  /*86f0*/  LEA R10, P2, R228, R0.reuse, 0x1 ;  /* 0x00000000e40a7211 */ /* 0x090fe400078408ff */
[-C--:B------:R-:W-:Y:S02]  /*8700*/  LEA R8, P1, R238, R0.reuse, 0x1 ;  /* 0x00000000ee087211 */ /* 0x080fe400078208ff */
[----:B------:R-:W-:Y:S01]  /*8710*/  LEA R2, P0, R230, R0, 0x1 ;  /* 0x00000000e6027211 */ /* 0x000fe200078008ff */
[----:B------:R-:W-:Y:S01]  /*8720*/  IMAD.SHL.U32 R0, R248, 0x2, RZ ;  /* 0x00000002f8007824 */ /* 0x000fe200078e00ff */
[-C--:B-1----:R-:W-:Y:S02]  /*8730*/  LEA.HI.X R11, R228, R4.reuse, R229, 0x1, P2 ;  /* 0x00000004e40b7211 */ /* 0x082fe400010f0ce5 */
        /* <DEDUP_REMOVED lines=8> */
.L_x_249:
[----:B------:R-:W-:Y:S05]  /*87c0*/  BSYNC B0 ;  /* 0x0000000000007941 */ /* 0x000fea0003800000 */
.L_x_248:
[----:B------:R-:W-:Y:S05]  /*87d0*/  BRA.DIV ~URZ, `(.L_x_250) ;  /* 0x000113727f007947 */ /* 0x000fea000b800000 */
[----:B-1----:R1:W2:Y:S02]  /*87e0*/  SHFL.IDX PT, R4, R6, 0x2, 0x1c1f ;  /* 0x005c1f0006047f89 */ /* 0x0022a400000e0000 */
.L_x_393:
[----:B------:R-:W-:Y:S05]  /*87f0*/  BRA.DIV ~URZ, `(.L_x_251) ;  /* 0x000113c27f007947 */ /* 0x000fea000b800000 */
[----:B----4-:R4:W1:Y:S02]  /*8800*/  SHFL.IDX PT, R0, R12, 0x2, 0x1c1f ;  /* 0x005c1f000c007f89 */ /* 0x01086400000e0000 */
.L_x_394:
[----:B------:R-:W-:Y:S01]  /*8810*/  IADD3 R2, R5, 0x40, RZ ;  /* 0x0000004005027810 */ /* 0x000fe20007ffe0ff */
[----:B------:R-:W-:Y:S03]  /*8820*/  BSSY B0, `(.L_x_252) ;  /* 0x0000010000007945 */ /* 0x000fe60003800000 */
[----:B------:R-:W-:-:S13]  /*8830*/  ISETP.GE.AND P0, PT, R2, R36, PT ;  /* 0x000000240200720c */ /* 0x000fda0003f06270 */
[----:B------:R-:W-:Y:S05]  /*8840*/  @P0 BRA `(.L_x_253) ;  /* 0x000000d000000947 */ /* 0x000fea0003800000 */
[-C--:B-1----:R-:W-:Y:S02]  /*8850*/  LEA R10, P2, R228, R0.reuse, 0x1 ;  /* 0x00000000e40a7211 */ /* 0x082fe400078408ff */
        /* <DEDUP_REMOVED lines=12> */
.L_x_253:
[----:B------:R-:W-:Y:S05]  /*8920*/  BSYNC B0 ;  /* 0x0000000000007941 */ /* 0x000fea0003800000 */
.L_x_252:
[----:B------:R-:W-:Y:S05]  /*8930*/  BRA.DIV ~URZ, `(.L_x_254) ;  /* 0x000112e27f007947 */ /* 0x000fea000b800000 */
[----:B-12---:R-:W1:Y:S04]  /*8940*/  SHFL.IDX PT, R6, R6, 0x3, 0x1c1f ;  /* 0x007c1f0006067f89 */ /* 0x006e6800000e0000 */
[----:B------:R2:W3:Y:S02]  /*8950*/  SHFL.IDX PT, R2, R12, 0x3, 0x1c1f ;  /* 0x007c1f000c027f89 */ /* 0x0004e400000e0000 */
.L_x_395:
[----:B--2---:R-:W2:Y:S04]  /*8960*/  LDL R8, [R1+0x40] ;  /* 0x0000400001087983 */ /* 0x004ea80000100800 */
[----:B------:R-:W4:Y:S01]  /*8970*/  S2R R4, SR_TID.X ;  /* 0x0000000000047919 */ /* 0x000f220000002100 */
[----:B------:R-:W-:Y:S01]  /*8980*/  IADD3 R0, R5, 0x60, RZ ;  /* 0x0000006005007810 */ /* 0x000fe20007ffe0ff */
[----:B------:R-:W-:-:S03]  /*8990*/  IMAD.MOV.U32 R142, RZ, RZ, 0x30 ;  /* 0x00000030ff8e7424 */ /* 0x000fc600078e00ff */
[----:B------:R-:W-:Y:S01]  /*89a0*/  ISETP.GE.AND P0, PT, R0, R36, PT ;  /* 0x000000240000720c */ /* 0x000fe20003f06270 */
[----:B------:R-:W-:Y:S01]  /*89b0*/  IMAD.MOV.U32 R0, RZ, RZ, c[0x0][0x2b8] ;  /* 0x0000ae00ff007624 */ /* 0x000fe200078e00ff */
[----:B----4-:R-:W-:-:S04]  /*89c0*/  SHF.R.S32.HI R3, RZ, 0x1f, R4 ;  /* 0x0000001fff037819 */ /* 0x010fc80000011404 */
[----:B------:R-:W-:-:S04]  /*89d0*/  LEA.HI R3, R3, R4, RZ, 0x2 ;  /* 0x0000000403037211 */ /* 0x000fc800078f10ff */
[----:B------:R-:W-:Y:S01]  /*89e0*/  LOP3.LUT R3, R3, 0xfffffffc, RZ, 0xc0, !PT ;  /* 0xfffffffc03037812 */ /* 0x000fe200078ec0ff */
[----:B------:R-:W-:-:S04]  /*89f0*/  IMAD R142, R219, R142, -0x30 ;  /* 0xffffffd0db8e7424 */ /* 0x000fc800078e028e */
[----:B------:R-:W-:Y:S01]  /*8a00*/  IMAD.IADD R3, R4, 0x1, -R3 ;  /* 0x0000000104037824 */ /* 0x000fe200078e0a03 */
[----:B------:R-:W-:-:S03]  /*8a10*/  ISETP.NE.AND P3, PT, R0, 0x1, PT ;  /* 0x000000010000780c */ /* 0x000fc60003f65270 */
[----:B------:R-:W-:Y:S01]  /*8a20*/  IMAD R16, R3, 0x20, R247 ;  /* 0x0000002003107824 */ /* 0x000fe200078e02f7 */
[----:B-----5:R-:W-:-:S03]  /*8a30*/  SHF.R.S32.HI R0, RZ, 0x1f, R13 ;  /* 0x0000001fff007819 */ /* 0x020fc6000001140d */
[----:B------:R-:W-:Y:S01]  /*8a40*/  IMAD.IADD R3, R16, 0x1, R142 ;  /* 0x0000000110037824 */ /* 0x000fe200078e028e */
[----:B---3--:R-:W-:-:S04]  /*8a50*/  @!P0 LEA R4, P2, R228, R2, 0x1 ;  /* 0x00000002e4048211 */ /* 0x008fc800078408ff */
[----:B------:R-:W-:Y:S01]  /*8a60*/  ISETP.GE.AND P1, PT, R3, R136, PT ;  /* 0x000000880300720c */ /* 0x000fe20003f26270 */
[----:B------:R-:W-:Y:S01]  /*8a70*/  @!P0 IMAD.SHL.U32 R12, R248, 0x2, RZ ;  /* 0x00000002f80c8824 */ /* 0x000fe200078e00ff */
[----:B-1----:R-:W-:Y:S01]  /*8a80*/  @!P0 LEA.HI.X R5, R228, R6, R229, 0x1, P2 ;  /* 0x00000006e4058211 */ /* 0x002fe200010f0ce5 */
[----:B------:R-:W-:-:S04]  /*8a90*/  IMAD.WIDE.U32 R18, R13, c[0x0][0x2b0], RZ ;  /* 0x0000ac000d127a25 */ /* 0x000fc800078e00ff */
[----:B------:R-:W-:Y:S01]  /*8aa0*/  @!PT LDS RZ, [RZ] ;  /* 0x00000000fffff984 */ /* 0x000fe20000000800 */
[----:B------:R-:W-:Y:S01]  /*8ab0*/  @!PT LDS RZ, [RZ] ;  /* 0x00000000fffff984 */ /* 0x000fe20000000800 */
[----:B------:R-:W-:Y:S01]  /*8ac0*/  @!PT LDS RZ, [RZ] ;  /* 0x00000000fffff984 */ /* 0x000fe20000000800 */
[----:B------:R1:W-:Y:S01]  /*8ad0*/  @!P0 LDGSTS.E.BYPASS.LTC128B.128 [R12+0x7880], [R4.64], !P4 ;  /* 0x07880000040c8fae */ /* 0x0003e2000e101d48 */
[----:B------:R-:W-:Y:S01]  /*8ae0*/  ISETP.GT.OR P1, PT, R16, 0x2f, P1 ;  /* 0x0000002f1000780c */ /* 0x000fe20000f24670 */
[----:B------:R-:W-:Y:S02]  /*8af0*/  IMAD.MOV.U32 R218, RZ, RZ, RZ ;  /* 0x000000ffffda7224 */ /* 0x000fe400078e00ff */
[----:B--2---:R-:W-:Y:S02]  /*8b00*/  IMAD.IADD R3, R3, 0x1, R8 ;  /* 0x0000000103037824 */ /* 0x004fe400078e0208 */
[----:B------:R-:W-:Y:S02]  /*8b10*/  IMAD R8, R0, c[0x0][0x2b0], RZ ;  /* 0x0000ac0000087a24 */ /* 0x000fe400078e02ff */
[----:B------:R-:W-:-:S04]  /*8b20*/  @P3 IMAD.HI.U32 R9, R3, c[0x0][0x2bc], RZ ;  /* 0x0000af0003093a27 */ /* 0x000fc800078e00ff */
[----:B------:R-:W-:Y:S02]  /*8b30*/  IMAD R8, R13, c[0x0][0x2b4], R8 ;  /* 0x0000ad000d087a24 */ /* 0x000fe400078e0208 */
[----:B------:R-:W-:Y:S01]  /*8b40*/  IMAD.MOV.U32 R0, RZ, RZ, R3 ;  /* 0x000000ffff007224 */ /* 0x000fe200078e0003 */
[----:B------:R-:W-:Y:S01]  /*8b50*/  @P3 SHF.R.U32.HI R0, RZ, c[0x0][0x2c0], R9 ;  /* 0x0000b000ff003a19 */ /* 0x000fe20000011609 */
[----:B------:R-:W-:Y:S01]  /*8b60*/  IMAD.IADD R14, R19, 0x1, R8 ;  /* 0x00000001130e7824 */ /* 0x000fe200078e0208 */
[-C--:B------:R-:W-:Y:S02]  /*8b70*/  @!P0 LEA R10, P3, R238, R2.reuse, 0x1 ;  /* 0x00000002ee0a8211 */ /* 0x080fe400078608ff */
[----:B------:R-:W-:Y:S02]  /*8b80*/  @!P0 LEA R8, P4, R230, R2, 0x1 ;  /* 0x00000002e6088211 */ /* 0x000fe400078808ff */
        /* <DEDUP_REMOVED lines=12> */
[----:B------:R-:W-:-:S04]  /*8c50*/  IMAD.MOV R0, RZ, RZ, -R0 ;  /* 0x000000ffff007224 */ /* 0x000fc800078e0a00 */
[----:B------:R-:W-:-:S05]  /*8c60*/  IMAD R227, R0, c[0x0][0x2b8], R3 ;  /* 0x0000ae0000e37a24 */ /* 0x000fca00078e0203 */
[----:B------:R-:W-:Y:S01]  /*8c70*/  SHF.R.S32.HI R57, RZ, 0x1f, R227 ;  /* 0x0000001fff397819 */ /* 0x000fe200000114e3 */
[----:B------:R-:W-:-:S04]  /*8c80*/  IMAD.WIDE.U32 R2, R227, c[0x0][0x1e0], RZ ;  /* 0x00007800e3027a25 */ /* 0x000fc800078e00ff */
[----:B------:R-:W-:-:S04]  /*8c90*/  IMAD R0, R57, c[0x0][0x1e0], RZ ;  /* 0x0000780039007a24 */ /* 0x000fc800078e02ff */
[----:B------:R-:W-:Y:S01]  /*8ca0*/  IMAD R0, R227, c[0x0][0x1e4], R0 ;  /* 0x00007900e3007a24 */ /* 0x000fe200078e0200 */
[----:B------:R-:W-:Y:S03]  /*8cb0*/  STL.64 [R1+0x30], R18 ;  /* 0x0000301201007387 */ /* 0x000fe60000100a00 */
[----:B------:R-:W-:Y:S01]  /*8cc0*/  IMAD.IADD R3, R3, 0x1, R0 ;  /* 0x0000000103037824 */ /* 0x000fe200078e0200 */
[----:B------:R2:W-:Y:S01]  /*8cd0*/  STL [R1+0x3c], R14 ;  /* 0x00003c0e01007387 */ /* 0x0005e20000100800 */
[----:B------:R-:W-:-:S05]  /*8ce0*/  IMAD R140, R143, -0x30, R136 ;  /* 0xffffffd08f8c7824 */ /* 0x000fca00078e0288 */
[----:B-1----:R-:W-:Y:S01]  /*8cf0*/  IMNMX R4, R140, 0x30, PT ;  /* 0x000000308c047817 */ /* 0x002fe20003800200 */
[----:B--2---:R-:W-:-:S04]  /*8d00*/  IMAD.WIDE.U32 R14, R56, c[0x0][0x1e8], RZ ;  /* 0x00007a00380e7a25 */ /* 0x004fc800078e00ff */
[----:B------:R-:W-:Y:S02]  /*8d10*/  IMAD R13, R56, c[0x0][0x1ec], R15 ;  /* 0x00007b00380d7a24 */ /* 0x000fe400078e020f */
[----:B------:R-:W-:-:S05]  /*8d20*/  IMAD.IADD R4, R4, 0x1, -R247 ;  /* 0x0000000104047824 */ /* 0x000fca00078e0af7 */
[----:B------:R-:W-:Y:S02]  /*8d30*/  ISETP.GE.AND P1, PT, R4, 0x1, PT ;  /* 0x000000010400780c */ /* 0x000fe40003f26270 */
[----:B------:R-:W-:Y:S02]  /*8d40*/  ISETP.GE.AND P6, PT, R230, c[0x0][0x1d4], PT ;  /* 0x00007500e6007a0c */ /* 0x000fe40003fc6270 */
[----:B------:R-:W-:Y:S02]  /*8d50*/  ISETP.GE.AND P5, PT, R228, c[0x0][0x1d4], PT ;  /* 0x00007500e4007a0c */ /* 0x000fe40003fa6270 */
[----:B------:R-:W-:Y:S01]  /*8d60*/  P2R R141, PR, RZ, 0x40 ;  /* 0x00000040ff8d7803 */ /* 0x000fe20000000000 */
[----:B------:R-:W-:Y:S01]  /*8d70*/  STL.64 [R1+0x28], R14 ;  /* 0x0000280e01007387 */ /* 0x000fe20000100a00 */
[----:B------:R-:W-:-:S03]  /*8d80*/  ISETP.GE.AND P4, PT, R238, c[0x0][0x1d4], PT ;  /* 0x00007500ee007a0c */ /* 0x000fc60003f86270 */
[----:B------:R-:W-:Y:S01]  /*8d90*/  STL [R1+0x38], R13 ;  /* 0x0000380d01007387 */ /* 0x000fe20000100800 */
[----:B----4-:R-:W-:Y:S01]  /*8da0*/  SHF.R.S32.HI R58, RZ, 0x1f, R218 ;  /* 0x0000001fff3a7819 */ /* 0x010fe200000114da */
[----:B------:R-:W-:-:S04]  /*8db0*/  IMAD.WIDE.U32 R2, R218, c[0x0][0x1f0], R2 ;  /* 0x00007c00da027a25 */ /* 0x000fc800078e0002 */
[----:B------:R-:W-:Y:S01]  /*8dc0*/  IMAD R0, R58, c[0x0][0x1f0], RZ ;  /* 0x00007c003a007a24 */ /* 0x000fe200078e02ff */
[----:B------:R-:W-:-:S03]  /*8dd0*/  IADD3 R2, P0, R2, R14, RZ ;  /* 0x0000000e02027210 */ /* 0x000fc60007f1e0ff */
[----:B------:R-:W-:-:S05]  /*8de0*/  IMAD R0, R218, c[0x0][0x1f4], R0 ;  /* 0x00007d00da007a24 */ /* 0x000fca00078e0200 */
[----:B------:R-:W-:Y:S02]  /*8df0*/  IADD3.X R3, R13, R3, R0, P0, !PT ;  /* 0x000000030d037210 */ /* 0x000fe400007fe400 */
[----:B------:R-:W-:-:S04]  /*8e00*/  LEA R0, P0, R2, c[0x0][0x1c8], 0x1 ;  /* 0x0000720002007a11 */ /* 0x000fc800078008ff */
[----:B------:R-:W-:Y:S02]  /*8e10*/  LEA.HI.X R5, R2, c[0x0][0x1cc], R3, 0x1, P0 ;  /* 0x0000730002057a11 */ /* 0x000fe400000f0c03 */
[----:B------:R-:W3:Y:S04]  /*8e20*/  SHFL.IDX PT, R2, R0, RZ, 0x1c1f ;  /* 0x001c1fff00027589 */ /* 0x000ee800000e0000 */
[----:B------:R-:W1:Y:S04]  /*8e30*/  SHFL.IDX PT, R0, R0, 0x1, 0x1c1f ;  /* 0x003c1f0000007f89 */ /* 0x000e6800000e0000 */
[----:B------:R-:W2:Y:S04]  /*8e40*/  SHFL.IDX PT, R3, R5, RZ, 0x1c1f ;  /* 0x001c1fff05037589 */ /* 0x000ea800000e0000 */
[----:B------:R-:W4:Y:S01]  /*8e50*/  SHFL.IDX PT, R5, R5, 0x1, 0x1c1f ;  /* 0x003c1f0005057f89 */ /* 0x000f2200000e0000 */
[----:B------:R-:W-:Y:S01]  /*8e60*/  ISETP.GE.AND P0, PT, R4, 0x21, PT ;  /* 0x000000210400780c */ /* 0x000fe20003f06270 */
[----:B------:R-:W-:Y:S01]  /*8e70*/  @P1 IMAD.SHL.U32 R4, R248, 0x2, RZ ;  /* 0x00000002f8041824 */ /* 0x000fe200078e00ff */
[----:B---3--:R-:W-:-:S11]  /*8e80*/  @P1 LEA R8, P2, R228, R2, 0x1 ;  /* 0x00000002e4081211 */ /* 0x008fd600078408ff */
[----:B-1----:R-:W-:Y:S02]  /*8e90*/  @P0 LEA R10, P6, R228, R0, 0x1 ;  /* 0x00000000e40a0211 */ /* 0x002fe400078c08ff */
[----:B------:R-:W-:Y:S02]  /*8ea0*/  @P1 LEA R14, P3, R238, R2, 0x1 ;  /* 0x00000002ee0e1211 */ /* 0x000fe400078608ff */
[C-C-:B--2---:R-:W-:Y:S02]  /*8eb0*/  @P1 LEA.HI.X R9, R228.reuse, R3, R229.reuse, 0x1, P2 ;  /* 0x00000003e4091211 */ /* 0x144fe400010f0ce5 */
[----:B----4-:R-:W-:-:S03]  /*8ec0*/  @P0 LEA.HI.X R11, R228, R5, R229, 0x1, P6 ;  /* 0x00000005e40b0211 */ /* 0x010fc600030f0ce5 */
[----:B------:R1:W-:Y:S01]  /*8ed0*/  @P1 LDGSTS.E.BYPASS.LTC128B.128 [R4+0x3c80], [R8.64], !P5 ;  /* 0x03c8000008041fae */ /* 0x0003e2000e901d48 */
[----:B------:R-:W-:Y:S02]  /*8ee0*/  ISETP.NE.AND P6, PT, R141, RZ, PT ;  /* 0x000000ff8d00720c */ /* 0x000fe40003fc5270 */
[----:B------:R-:W-:Y:S02]  /*8ef0*/  @P1 LEA R12, P2, R230, R2, 0x1 ;  /* 0x00000002e60c1211 */ /* 0x000fe400078408ff */
[-C--:B------:R-:W-:Y:S02]  /*8f00*/  @P1 LEA.HI.X R15, R238, R3.reuse, R250, 0x1, P3 ;  /* 0x00000003ee0f1211 */ /* 0x080fe400018f0cfa */
[C-C-:B------:R-:W-:Y:S02]  /*8f10*/  @P1 LEA.HI.X R13, R230.reuse, R3, R249.reuse, 0x1, P2 ;  /* 0x00000003e60d1211 */ /* 0x140fe400010f0cf9 */
[CC--:B------:R-:W-:Y:S01]  /*8f20*/  @P0 LEA R2, P2, R230.reuse, R0.reuse, 0x1 ;  /* 0x00000000e6020211 */ /* 0x0c0fe200078408ff */
[----:B------:R2:W-:Y:S03]  /*8f30*/  @P1 LDGSTS.E.BYPASS.LTC128B.128 [R4+0x4880], [R14.64], !P4 ;  /* 0x048800000e041fae */ /* 0x0005e6000e101d48 */
[----:B------:R-:W-:Y:S01]  /*8f40*/  @P0 LEA.HI.X R3, R230, R5, R249, 0x1, P2 ;  /* 0x00000005e6030211 */ /* 0x000fe200010f0cf9 */
[----:B------:R2:W-:Y:S01]  /*8f50*/  @P1 LDGSTS.E.BYPASS.LTC128B.128 [R4+0x5480], [R12.64], !P6 ;  /* 0x054800000c041fae */ /* 0x0005e2000f101d48 */
[----:B-1----:R-:W-:Y:S01]  /*8f60*/  @P0 LEA R8, P3, R238, R0, 0x1 ;  /* 0x00000000ee080211 */ /* 0x002fe200078608ff */
[----:B------:R-:W-:-:S03]  /*8f70*/  @P0 IMAD.SHL.U32 R0, R248, 0x2, RZ ;  /* 0x00000002f8000824 */ /* 0x000fc600078e00ff */
[----:B------:R-:W-:Y:S02]  /*8f80*/  @P0 LEA.HI.X R9, R238, R5, R250, 0x1, P3 ;  /* 0x00000005ee090211 */ /* 0x000fe400018f0cfa */
[----:B------:R2:W-:Y:S04]  /*8f90*/  @P0 LDGSTS.E.BYPASS.LTC128B.128 [R0+0x4480], [R10.64], !P5 ;  /* 0x044800000a000fae */ /* 0x0005e8000e901d48 */
[----:B------:R2:W-:Y:S04]  /*8fa0*/  @P0 LDGSTS.E.BYPASS.LTC128B.128 [R0+0x5080], [R8.64], !P4 ;  /* 0x0508000008000fae */ /* 0x0005e8000e101d48 */
[----:B------:R2:W-:Y:S01]  /*8fb0*/  @P0 LDGSTS.E.BYPASS.LTC128B.128 [R0+0x5c80], [R2.64], !P6 ;  /* 0x05c8000002000fae */ /* 0x0005e2000f101d48 */
[----:B------:R-:W-:-:S03]  /*8fc0*/  ISETP.LT.AND P0, PT, RZ, c[0x0][0x27c], PT ;  /* 0x00009f00ff007a0c */ /* 0x000fc60003f01270 */
[----:B------:R-:W0:Y:S01]  /*8fd0*/  LDGDEPBAR ;  /* 0x00000000000079af */ /* 0x000e220000000000 */
[----:B------:R-:W-:-:S09]  /*8fe0*/  ISETP.GT.AND P3, PT, R16, 0x2f, PT ;  /* 0x0000002f1000780c */ /* 0x000fd20003f64270 */
[----:B------:R-:W-:Y:S05]  /*8ff0*/  @P0 BRA `(.L_x_255) ;  /* 0x0000002000000947 */ /* 0x000fea0003800000 */
[----:B------:R-:W-:-:S04]  /*9000*/  DEPBAR.LE SB0, 0x1 ;  /* 0x000080400000791a */ /* 0x000fc80000000000 */
[----:B------:R-:W-:Y:S05]  /*9010*/  BRA `(.L_x_256) ;  /* 0x0000568000007947 */ /* 0x000fea0003800000 */
.L_x_255:
[----:B------:R-:W3:Y:S01]  /*9020*/  LDL R59, [R1+0x54] ;  /* 0x00005400013b7983 */ /* 0x000ee20000100800 */
[----:B--2---:R-:W-:Y:S01]  /*9030*/  SHF.R.S32.HI R0, RZ, 0x1f, R129 ;  /* 0x0000001fff007819 */ /* 0x004fe20000011481 */
[----:B------:R-:W-:Y:S01]  /*9040*/  ULDC.U8 UR4, c[0x0][0x298] ;  /* 0x0000a60000047ab9 */ /* 0x000fe20000000000 */
[C---:B------:R-:W-:Y:S01]  /*9050*/  IMAD.WIDE.U32 R2, R129.reuse, c[0x0][0x280], RZ ;  /* 0x0000a00081027a25 */ /* 0x040fe200078e00ff */
[----:B------:R-:W-:Y:S01]  /*9060*/  ISETP.NE.AND P2, PT, RZ, UR4, PT ;  /* 0x00000004ff007c0c */ /* 0x000fe2000bf45270 */
[----:B------:R-:W-:Y:S02]  /*9070*/  BSSY B2, `(.L_x_256) ;  /* 0x0000562000027945 */ /* 0x000fe40003800000 */
[----:B------:R-:W-:Y:S01]  /*9080*/  IMAD R6, R0, c[0x0][0x280], RZ ;  /* 0x0000a00000067a24 */ /* 0x000fe200078e02ff */
[----:B------:R-:W-:Y:S01]  /*9090*/  LEA R8, P1, R2, c[0x0][0x270], 0x1 ;  /* 0x00009c0002087a11 */ /* 0x000fe200078208ff */
[----:B------:R-:W-:Y:S02]  /*90a0*/  IMAD R0, R0, c[0x0][0x290], RZ ;  /* 0x0000a40000007a24 */ /* 0x000fe400078e02ff */
[----:B------:R-:W-:-:S02]  /*90b0*/  IMAD R6, R129, c[0x0][0x284], R6 ;  /* 0x0000a10081067a24 */ /* 0x000fc400078e0206 */
[----:B------:R-:W-:-:S03]  /*90c0*/  IMAD.WIDE.U32 R4, R129, c[0x0][0x290], RZ ;  /* 0x0000a40081047a25 */ /* 0x000fc600078e00ff */
[----:B------:R-:W-:Y:S01]  /*90d0*/  IADD3 R3, R6, R3, RZ ;  /* 0x0000000306037210 */ /* 0x000fe20007ffe0ff */
[----:B------:R-:W-:Y:S01]  /*90e0*/  IMAD R0, R129, c[0x0][0x294], R0 ;  /* 0x0000a50081007a24 */ /* 0x000fe200078e0200 */
[----:B------:R-:W-:-:S04]  /*90f0*/  LEA R9, P0, R4, c[0x0][0x288], 0x1 ;  /* 0x0000a20004097a11 */ /* 0x000fc800078008ff */
[----:B------:R-:W-:Y:S02]  /*9100*/  IADD3 R5, R0, R5, RZ ;  /* 0x0000000500057210 */ /* 0x000fe40007ffe0ff */
[----:B------:R-:W-:Y:S02]  /*9110*/  LEA.HI.X R0, R2, c[0x0][0x274], R3, 0x1, P1 ;  /* 0x00009d0002007a11 */ /* 0x000fe400008f0c03 */
[----:B------:R-:W-:Y:S02]  /*9120*/  LEA.HI.X R2, R4, c[0x0][0x28c], R5, 0x1, P0 ;  /* 0x0000a30004027a11 */ /* 0x000fe400000f0c05 */
[----:B---3--:R-:W-:Y:S01]  /*9130*/  LEA R6, R59, R112, 0x7 ;  /* 0x000000703b067211 */ /* 0x008fe200078e38ff */
[----:B------:R-:W-:Y:S05]  /*9140*/  @!P2 BRA `(.L_x_257) ;  /* 0x000029a00000a947 */ /* 0x000fea0003800000 */
[----:B------:R-:W-:Y:S01]  /*9150*/  ISETP.GE.AND P0, PT, R6, R36, PT ;  /* 0x000000240600720c */ /* 0x000fe20003f06270 */
[----:B------:R-:W1:Y:S01]  /*9160*/  SHFL.IDX PT, R3, R2, RZ, 0x1e1f ;  /* 0x001e1fff02037589 */ /* 0x000e6200000e0000 */
[----:B------:R-:W-:Y:S01]  /*9170*/  BSSY B0, `(.L_x_258) ;  /* 0x000004f000007945 */ /* 0x000fe20003800000 */
[----:B------:R-:W-:Y:S01]  /*9180*/  CS2R R30, SRZ ;  /* 0x00000000001e7805 */ /* 0x000fe2000001ff00 */
[----:B------:R-:W-:Y:S01]  /*9190*/  CS2R R28, SRZ ;  /* 0x00000000001c7805 */ /* 0x000fe2000001ff00 */
[----:B------:R-:W2:Y:S01]  /*91a0*/  SHFL.IDX PT, R5, R0, RZ, 0x1e1f ;  /* 0x001e1fff00057589 */ /* 0x000ea200000e0000 */
[----:B------:R-:W-:Y:S01]  /*91b0*/  CS2R R26, SRZ ;  /* 0x00000000001a7805 */ /* 0x000fe2000001ff00 */
[----:B------:R-:W-:Y:S01]  /*91c0*/  CS2R R24, SRZ ;  /* 0x0000000000187805 */ /* 0x000fe2000001ff00 */
[----:B------:R-:W-:Y:S01]  /*91d0*/  CS2R R22, SRZ ;  /* 0x0000000000167805 */ /* 0x000fe2000001ff00 */
[----:B------:R-:W3:Y:S01]  /*91e0*/  SHFL.IDX PT, R4, R8, RZ, 0x1e1f ;  /* 0x001e1fff08047589 */ /* 0x000ee200000e0000 */
[----:B------:R-:W-:Y:S01]  /*91f0*/  CS2R R20, SRZ ;  /* 0x0000000000147805 */ /* 0x000fe2000001ff00 */
[----:B------:R-:W-:Y:S01]  /*9200*/  CS2R R18, SRZ ;  /* 0x0000000000127805 */ /* 0x000fe2000001ff00 */
[----:B------:R-:W-:Y:S01]  /*9210*/  CS2R R16, SRZ ;  /* 0x0000000000107805 */ /* 0x000fe2000001ff00 */
[----:B------:R4:W1:Y:S01]  /*9220*/  SHFL.IDX PT, R2, R9, RZ, 0x1e1f ;  /* 0x001e1fff09027589 */ /* 0x00086200000e0000 */
[----:B------:R-:W-:Y:S01]  /*9230*/  CS2R R14, SRZ ;  /* 0x00000000000e7805 */ /* 0x000fe2000001ff00 */
[----:B------:R-:W-:Y:S01]  /*9240*/  CS2R R12, SRZ ;  /* 0x00000000000c7805 */ /* 0x000fe2000001ff00 */
[----:B------:R-:W-:Y:S01]  /*9250*/  CS2R R10, SRZ ;  /* 0x00000000000a7805 */ /* 0x000fe2000001ff00 */
[----:B----4-:R-:W-:Y:S01]  /*9260*/  CS2R R8, SRZ ;  /* 0x0000000000087805 */ /* 0x010fe2000001ff00 */
[----:B------:R-:W-:Y:S05]  /*9270*/  @P0 BRA `(.L_x_259) ;  /* 0x000003e000000947 */ /* 0x000fea0003800000 */
[----:B-123--:R-:W2:Y:S04]  /*9280*/  LDL R40, [R1+0x110] ;  /* 0x0001100001287983 */ /* 0x00eea80000100800 */
[----:B------:R-:W3:Y:S04]  /*9290*/  LDL R39, [R1+0x10c] ;  /* 0x00010c0001277983 */ /* 0x000ee80000100800 */
[----:B------:R-:W4:Y:S04]  /*92a0*/  LDL R38, [R1+0x114] ;  /* 0x0001140001267983 */ /* 0x000f280000100800 */
[----:B------:R-:W4:Y:S04]  /*92b0*/  LDL R37, [R1+0x108] ;  /* 0x0001080001257983 */ /* 0x000f280000100800 */
[----:B------:R-:W4:Y:S04]  /*92c0*/  LDL R35, [R1+0x118] ;  /* 0x0001180001237983 */ /* 0x000f280000100800 */
[----:B------:R-:W4:Y:S04]  /*92d0*/  LDL R33, [R1+0x104] ;  /* 0x0001040001217983 */ /* 0x000f280000100800 */
[----:B------:R-:W4:Y:S04]  /*92e0*/  LDL R32, [R1+0x11c] ;  /* 0x00011c0001207983 */ /* 0x000f280000100800 */
[----:B------:R-:W4:Y:S01]  /*92f0*/  LDL R34, [R1+0x100] ;  /* 0x0001000001227983 */ /* 0x000f220000100800 */
[----:B------:R-:W-:Y:S01]  /*9300*/  ISETP.GE.AND P0, PT, R114, c[0x0][0x27c], PT ;  /* 0x00009f0072007a0c */ /* 0x000fe20003f06270 */
[----:B------:R-:W-:Y:S01]  /*9310*/  CS2R R20, SRZ ;  /* 0x0000000000147805 */ /* 0x000fe2000001ff00 */
[----:B------:R-:W-:Y:S01]  /*9320*/  ISETP.GE.AND P1, PT, R167, c[0x0][0x27c], PT ;  /* 0x00009f00a7007a0c */ /* 0x000fe20003f26270 */
[----:B------:R-:W4:Y:S01]  /*9330*/  LDL R6, [R1+0x120] ;  /* 0x0001200001067983 */ /* 0x000f220000100800 */
[----:B------:R-:W-:-:S03]  /*9340*/  CS2R R8, SRZ ;  /* 0x0000000000087805 */ /* 0x000fc6000001ff00 */
[----:B------:R-:W4:Y:S06]  /*9350*/  LDL R0, [R1+0xfc] ;  /* 0x0000fc0001007983 */ /* 0x000f2c0000100800 */
[----:B------:R-:W-:-:S04]  /*9360*/  @!P0 IMAD.WIDE R12, R114, 0x2, R4 ;  /* 0x00000002720c8825 */ /* 0x000fc800078e0204 */
[----:B------:R-:W-:Y:S01]  /*9370*/  @!P0 IMAD.WIDE R10, R114, 0x2, R2 ;  /* 0x00000002720a8825 */ /* 0x000fe200078e0202 */
[----:B------:R1:W5:Y:S04]  /*9380*/  @!P0 LD.E.64 R20, [R12.64] ;  /* 0x000000080c148980 */ /* 0x000368000c101b00 */
[----:B------:R1:W5:Y:S01]  /*9390*/  @!P0 LD.E.64 R8, [R10.64] ;  /* 0x000000080a088980 */ /* 0x000362000c101b00 */
[----:B------:R-:W-:Y:S01]  /*93a0*/  ISETP.GE.AND P0, PT, R164, c[0x0][0x27c], PT ;  /* 0x00009f00a4007a0c */ /* 0x000fe20003f06270 */
[----:B------:R-:W-:Y:S01]  /*93b0*/  CS2R R22, SRZ ;  /* 0x0000000000167805 */ /* 0x000fe2000001ff00 */
[----:B------:R-:W-:Y:S01]  /*93c0*/  CS2R R24, SRZ ;  /* 0x0000000000187805 */ /* 0x000fe2000001ff00 */
[----:B-1----:R-:W-:Y:S01]  /*93d0*/  CS2R R10, SRZ ;  /* 0x00000000000a7805 */ /* 0x002fe2000001ff00 */
[----:B------:R-:W-:Y:S01]  /*93e0*/  CS2R R26, SRZ ;  /* 0x00000000001a7805 */ /* 0x000fe2000001ff00 */
[----:B------:R-:W-:Y:S01]  /*93f0*/  CS2R R28, SRZ ;  /* 0x00000000001c7805 */ /* 0x000fe2000001ff00 */
[----:B------:R-:W-:Y:S01]  /*9400*/  CS2R R30, SRZ ;  /* 0x00000000001e7805 */ /* 0x000fe2000001ff00 */
[----:B--2---:R-:W-:-:S05]  /*9410*/  @!P1 IADD3 R14, P2, R4, R40, RZ ;  /* 0x00000028040e9210 */ /* 0x004fca0007f5e0ff */
[----:B---3--:R-:W-:Y:S01]  /*9420*/  @!P1 IMAD.X R15, R5, 0x1, R39, P2 ;  /* 0x00000001050f9824 */ /* 0x008fe200010e0627 */
[----:B------:R-:W-:-:S04]  /*9430*/  @!P1 IADD3 R12, P2, R2, R40, RZ ;  /* 0x00000028020c9210 */ /* 0x000fc80007f5e0ff */
[----:B------:R1:W5:Y:S01]  /*9440*/  @!P1 LD.E.64 R22, [R14.64] ;  /* 0x000000080e169980 */ /* 0x000362000c101b00 */
[----:B------:R-:W-:-:S05]  /*9450*/  @!P1 IMAD.X R13, R3, 0x1, R39, P2 ;  /* 0x00000001030d9824 */ /* 0x000fca00010e0627 */
[----:B------:R2:W5:Y:S01]  /*9460*/  @!P1 LD.E.64 R10, [R12.64] ;  /* 0x000000080c0a9980 */ /* 0x000562000c101b00 */
[----:B----4-:R-:W-:Y:S02]  /*9470*/  @!P0 IADD3 R16, P1, R4, R38, RZ ;  /* 0x0000002604108210 */ /* 0x010fe40007f3e0ff */
[----:B------:R-:W-:-:S03]  /*9480*/  ISETP.GE.AND P2, PT, R166, c[0x0][0x27c], PT ;  /* 0x00009f00a6007a0c */ /* 0x000fc60003f46270 */
[----:B------:R-:W-:-:S05]  /*9490*/  @!P0 IMAD.X R17, R5, 0x1, R37, P1 ;  /* 0x0000000105118824 */ /* 0x000fca00008e0625 */
[----:B------:R3:W5:Y:S01]  /*94a0*/  @!P0 LD.E.64 R24, [R16.64] ;  /* 0x0000000810188980 */ /* 0x000762000c101b00 */
[----:B-1----:R-:W-:-:S05]  /*94b0*/  @!P0 IADD3 R14, P1, R2, R38, RZ ;  /* 0x00000026020e8210 */ /* 0x002fca0007f3e0ff */
[----:B------:R-:W-:Y:S01]  /*94c0*/  @!P0 IMAD.X R15, R3, 0x1, R37, P1 ;  /* 0x00000001030f8824 */ /* 0x000fe200008e0625 */
[----:B--2---:R-:W-:Y:S01]  /*94d0*/  CS2R R12, SRZ ;  /* 0x00000000000c7805 */ /* 0x004fe2000001ff00 */
[----:B------:R-:W-:Y:S02]  /*94e0*/  ISETP.GE.AND P1, PT, R113, c[0x0][0x27c], PT ;  /* 0x00009f0071007a0c */ /* 0x000fe40003f26270 */
[----:B------:R-:W-:-:S03]  /*94f0*/  @!P2 IADD3 R18, P6, R4, R35, RZ ;  /* 0x000000230412a210 */ /* 0x000fc60007fde0ff */
[----:B------:R1:W5:Y:S01]  /*9500*/  @!P0 LD.E.64 R12, [R14.64] ;  /* 0x000000080e0c8980 */ /* 0x000362000c101b00 */
[----:B---3--:R-:W-:Y:S01]  /*9510*/  @!P2 IADD3 R16, P0, R2, R35, RZ ;  /* 0x000000230210a210 */ /* 0x008fe20007f1e0ff */
[----:B------:R-:W-:-:S04]  /*9520*/  @!P2 IMAD.X R19, R5, 0x1, R33, P6 ;  /* 0x000000010513a824 */ /* 0x000fc800030e0621 */
[----:B------:R-:W-:Y:S01]  /*9530*/  @!P2 IMAD.X R17, R3, 0x1, R33, P0 ;  /* 0x000000010311a824 */ /* 0x000fe200000e0621 */
[----:B------:R2:W5:Y:S01]  /*9540*/  @!P2 LD.E.64 R26, [R18.64] ;  /* 0x00000008121aa980 */ /* 0x000562000c101b00 */
[----:B------:R-:W-:Y:S01]  /*9550*/  ISETP.GE.AND P0, PT, R165, c[0x0][0x27c], PT ;  /* 0x00009f00a5007a0c */ /* 0x000fe20003f06270 */
[----:B-1----:R-:W-:-:S06]  /*9560*/  CS2R R14, SRZ ;  /* 0x00000000000e7805 */ /* 0x002fcc000001ff00 */
[----:B------:R1:W5:Y:S02]  /*9570*/  @!P2 LD.E.64 R14, [R16.64] ;  /* 0x00000008100ea980 */ /* 0x000364000c101b00 */
[----:B-1----:R-:W-:-:S05]  /*9580*/  @!P1 IADD3 R16, P2, R4, R32, RZ ;  /* 0x0000002004109210 */ /* 0x002fca0007f5e0ff */
[----:B------:R-:W-:Y:S01]  /*9590*/  @!P1 IMAD.X R17, R5, 0x1, R34, P2 ;  /* 0x0000000105119824 */ /* 0x000fe200010e0622 */
[----:B------:R-:W-:Y:S01]  /*95a0*/  @!P1 IADD3 R32, P2, R2, R32, RZ ;  /* 0x0000002002209210 */ /* 0x000fe20007f5e0ff */
[----:B--2---:R-:W-:-:S03]  /*95b0*/  CS2R R18, SRZ ;  /* 0x0000000000127805 */ /* 0x004fc6000001ff00 */
[----:B------:R1:W5:Y:S01]  /*95c0*/  @!P1 LD.E.64 R28, [R16.64] ;  /* 0x00000008101c9980 */ /* 0x000362000c101b00 */
[----:B------:R-:W-:Y:S01]  /*95d0*/  @!P1 IMAD.X R33, R3, 0x1, R34, P2 ;  /* 0x0000000103219824 */ /* 0x000fe200010e0622 */
[----:B------:R-:W-:-:S05]  /*95e0*/  @!P0 IADD3 R4, P2, R4, R6, RZ ;  /* 0x0000000604048210 */ /* 0x000fca0007f5e0ff */
[----:B------:R-:W-:Y:S01]  /*95f0*/  @!P0 IMAD.X R5, R5, 0x1, R0, P2 ;  /* 0x0000000105058824 */ /* 0x000fe200010e0600 */
[----:B------:R-:W-:-:S04]  /*9600*/  @!P0 IADD3 R2, P2, R2, R6, RZ ;  /* 0x0000000602028210 */ /* 0x000fc80007f5e0ff */
[----:B------:R2:W5:Y:S01]  /*9610*/  @!P0 LD.E.64 R30, [R4.64] ;  /* 0x00000008041e8980 */ /* 0x000562000c101b00 */
[----:B------:R-:W-:-:S05]  /*9620*/  @!P0 IMAD.X R3, R3, 0x1, R0, P2 ;  /* 0x0000000103038824 */ /* 0x000fca00010e0600 */
[----:B------:R2:W5:Y:S01]  /*9630*/  @!P0 LD.E.64 R18, [R2.64] ;  /* 0x0000000802128980 */ /* 0x000562000c101b00 */
[----:B-1----:R-:W-:-:S06]  /*9640*/  CS2R R16, SRZ ;  /* 0x0000000000107805 */ /* 0x002fcc000001ff00 */
[----:B------:R2:W5:Y:S02]  /*9650*/  @!P1 LD.E.64 R16, [R32.64] ;  /* 0x0000000820109980 */ /* 0x000564000c101b00 */
.L_x_259:
[----:B-123--:R-:W-:Y:S05]  /*9660*/  BSYNC B0 ;  /* 0x0000000000007941 */ /* 0x00efea0003800000 */
.L_x_258:
[--C-:B-----5:R-:W-:Y:S01]  /*9670*/  IMAD.MOV.U32 R43, RZ, RZ, R27.reuse ;  /* 0x000000ffff2b7224 */ /* 0x120fe200078e001b */
[----:B------:R-:W-:Y:S01]  /*9680*/  SHF.R.U32.HI R2, RZ, 0x10, R27 ;  /* 0x00000010ff027819 */ /* 0x000fe2000001161b */
[----:B------:R-:W-:Y:S01]  /*9690*/  IMAD.MOV.U32 R37, RZ, RZ, R30 ;  /* 0x000000ffff257224 */ /* 0x000fe200078e001e */
[----:B------:R-:W-:Y:S01]  /*96a0*/  SHF.R.U64 R34, R30, 0x10, R31 ;  /* 0x000000101e227819 */ /* 0x000fe2000000121f */
[----:B------:R-:W-:Y:S01]  /*96b0*/  IMAD.MOV.U32 R32, RZ, RZ, R8 ;  /* 0x000000ffff207224 */ /* 0x000fe200078e0008 */
[----:B------:R-:W-:Y:S01]  /*96c0*/  PRMT R43, R43, 0x5410, R2 ;  /* 0x000054102b2b7816 */ /* 0x000fe20000000002 */
[--C-:B------:R-:W-:Y:S01]  /*96d0*/  IMAD.MOV.U32 R40, RZ, RZ, R29.reuse ;  /* 0x000000ffff287224 */ /* 0x100fe200078e001d */
[--C-:B------:R-:W-:Y:S01]  /*96e0*/  SHF.R.U64 R38, R28, 0x10, R29.reuse ;  /* 0x000000101c267819 */ /* 0x100fe2000000121d */
[----:B------:R-:W-:Y:S01]  /*96f0*/  IMAD R2, R59, -0x80, R36 ;  /* 0xffffff803b027824 */ /* 0x000fe200078e0224 */
[----:B------:R-:W-:Y:S01]  /*9700*/  SHF.R.U32.HI R33, RZ, 0x10, R29 ;  /* 0x00000010ff217819 */ /* 0x000fe2000001161d */
[----:B------:R-:W-:Y:S01]  /*9710*/  IMAD.MOV.U32 R47, RZ, RZ, R25 ;  /* 0x000000ffff2f7224 */ /* 0x000fe200078e0019 */
[----:B------:R-:W-:Y:S01]  /*9720*/  SHF.R.U64 R30, R8, 0x10, R9 ;  /* 0x00000010081e7819 */ /* 0x000fe20000001209 */
[----:B------:R-:W-:Y:S01]  /*9730*/  IMAD.MOV.U32 R44, RZ, RZ, R26 ;  /* 0x000000ffff2c7224 */ /* 0x000fe200078e001a */
[--C-:B------:R-:W-:Y:S01]  /*9740*/  SHF.R.U64 R46, R24, 0x10, R25.reuse ;  /* 0x00000010182e7819 */ /* 0x100fe20000001219 */
[----:B------:R-:W-:Y:S01]  /*9750*/  IMAD.MOV.U32 R39, RZ, RZ, R28 ;  /* 0x000000ffff277224 */ /* 0x000fe200078e001c */
[----:B------:R-:W-:Y:S01]  /*9760*/  SHF.R.U32.HI R41, RZ, 0x10, R25 ;  /* 0x00000010ff297819 */ /* 0x000fe20000011619 */
[----:B------:R-:W-:Y:S01]  /*9770*/  IMAD.MOV.U32 R35, RZ, RZ, R31 ;  /* 0x000000ffff237224 */ /* 0x000fe200078e001f */
[----:B------:R-:W-:Y:S01]  /*9780*/  SHF.R.U64 R42, R26, 0x10, R27 ;  /* 0x000000101a2a7819 */ /* 0x000fe2000000121b */
[----:B------:R-:W-:Y:S01]  /*9790*/  IMAD.MOV.U32 R28, RZ, RZ, R10 ;  /* 0x000000ffff1c7224 */ /* 0x000fe200078e000a */
[----:B------:R-:W-:Y:S01]  /*97a0*/  SHF.R.U32.HI R29, RZ, 0x10, R31 ;  /* 0x00000010ff1d7819 */ /* 0x000fe2000001161f */
[--C-:B------:R-:W-:Y:S01]  /*97b0*/  IMAD.MOV.U32 R31, RZ, RZ, R9.reuse ;  /* 0x000000ffff1f7224 */ /* 0x100fe200078e0009 */
[----:B------:R-:W-:Y:S01]  /*97c0*/  SHF.R.U32.HI R25, RZ, 0x10, R9 ;  /* 0x00000010ff197819 */ /* 0x000fe20000011609 */
[----:B------:R-:W-:Y:S01]  /*97d0*/  IMAD.MOV.U32 R52, RZ, RZ, R22 ;  /* 0x000000ffff347224 */ /* 0x000fe200078e0016 */
[----:B------:R-:W-:Y:S01]  /*97e0*/  SHF.R.U64 R26, R10, 0x10, R11 ;  /* 0x000000100a1a7819 */ /* 0x000fe2000000120b */
[--C-:B------:R-:W-:Y:S01]  /*97f0*/  IMAD.MOV.U32 R10, RZ, RZ, R17.reuse ;  /* 0x000000ffff0a7224 */ /* 0x100fe200078e0011 */
[--C-:B------:R-:W-:Y:S01]  /*9800*/  SHF.R.U64 R9, R16, 0x10, R17.reuse ;  /* 0x0000001010097819 */ /* 0x100fe20000001211 */
[----:B------:R-:W-:Y:S01]  /*9810*/  IMAD.MOV.U32 R48, RZ, RZ, R24 ;  /* 0x000000ffff307224 */ /* 0x000fe200078e0018 */
[----:B------:R-:W-:Y:S01]  /*9820*/  SHF.R.U32.HI R3, RZ, 0x10, R17 ;  /* 0x00000010ff037819 */ /* 0x000fe20000011611 */
[--C-:B------:R-:W-:Y:S01]  /*9830*/  IMAD.MOV.U32 R51, RZ, RZ, R23.reuse ;  /* 0x000000ffff337224 */ /* 0x100fe200078e0017 */
[----:B------:R-:W-:Y:S01]  /*9840*/  PRMT R17, R32, 0x5410, R30 ;  /* 0x0000541020117816 */ /* 0x000fe2000000001e */
[----:B------:R-:W-:Y:S01]  /*9850*/  IMAD.MOV.U32 R24, RZ, RZ, R12 ;  /* 0x000000ffff187224 */ /* 0x000fe200078e000c */
[----:B------:R-:W-:Y:S01]  /*9860*/  IMNMX R30, R2, 0x80, PT ;  /* 0x00000080021e7817 */ /* 0x000fe20003800200 */
[----:B------:R-:W-:Y:S01]  /*9870*/  IMAD.MOV.U32 R55, RZ, RZ, R20 ;  /* 0x000000ffff377224 */ /* 0x000fe200078e0014 */
[----:B------:R-:W-:Y:S01]  /*9880*/  SHF.R.U64 R50, R22, 0x10, R23 ;  /* 0x0000001016327819 */ /* 0x000fe20000001217 */
[----:B------:R-:W-:Y:S01]  /*9890*/  IMAD.MOV.U32 R54, RZ, RZ, R21 ;  /* 0x000000ffff367224 */ /* 0x000fe200078e0015 */
[----:B------:R-:W-:Y:S01]  /*98a0*/  ISETP.GE.AND P0, PT, R112, R30, PT ;  /* 0x0000001e7000720c */ /* 0x000fe20003f06270 */
[----:B------:R-:W-:Y:S01]  /*98b0*/  IMAD.MOV.U32 R27, RZ, RZ, R11 ;  /* 0x000000ffff1b7224 */ /* 0x000fe200078e000b */
[----:B------:R-:W-:Y:S01]  /*98c0*/  SHF.R.U32.HI R45, RZ, 0x10, R23 ;  /* 0x00000010ff2d7819 */ /* 0x000fe20000011617 */
[--C-:B------:R-:W-:Y:S01]  /*98d0*/  IMAD.MOV.U32 R23, RZ, RZ, R13.reuse ;  /* 0x000000ffff177224 */ /* 0x100fe200078e000d */
[----:B------:R-:W-:Y:S01]  /*98e0*/  SHF.R.U64 R22, R12, 0x10, R13 ;  /* 0x000000100c167819 */ /* 0x000fe2000000120d */
[----:B------:R-:W-:Y:S01]  /*98f0*/  IMAD.MOV.U32 R6, RZ, RZ, R18 ;  /* 0x000000ffff067224 */ /* 0x000fe200078e0012 */
[--C-:B------:R-:W-:Y:S01]  /*9900*/  SHF.R.U64 R53, R20, 0x10, R21.reuse ;  /* 0x0000001014357819 */ /* 0x100fe20000001215 */
[----:B------:R-:W-:Y:S01]  /*9910*/  IMAD.MOV.U32 R20, RZ, RZ, R14 ;  /* 0x000000ffff147224 */ /* 0x000fe200078e000e */
[----:B------:R-:W-:Y:S01]  /*9920*/  SHF.R.U32.HI R49, RZ, 0x10, R21 ;  /* 0x00000010ff317819 */ /* 0x000fe20000011615 */
[----:B------:R-:W-:Y:S01]  /*9930*/  IMAD.MOV.U32 R5, RZ, RZ, R19 ;  /* 0x000000ffff057224 */ /* 0x000fe200078e0013 */
[----:B------:R-:W-:Y:S01]  /*9940*/  SHF.R.U32.HI R12, RZ, 0x10, R13 ;  /* 0x00000010ff0c7819 */ /* 0x000fe2000001160d */
[----:B------:R-:W-:-:S04]  /*9950*/  DEPBAR.LE SB0, 0x1 ;  /* 0x000080400000791a */ /* 0x000fc80000000000 */
[----:B------:R-:W-:Y:S01]  /*9960*/  SHF.R.U32.HI R21, RZ, 0x10, R11 ;  /* 0x00000010ff157819 */ /* 0x000fe2000001160b */
[----:B------:R-:W-:Y:S01]  /*9970*/  IMAD.MOV.U32 R11, RZ, RZ, R16 ;  /* 0x000000ffff0b7224 */ /* 0x000fe200078e0010 */
[--C-:B------:R-:W-:Y:S01]  /*9980*/  SHF.R.U64 R13, R14, 0x10, R15.reuse ;  /* 0x000000100e0d7819 */ /* 0x100fe2000000120f */
[--C-:B------:R-:W-:Y:S01]  /*9990*/  IMAD.MOV.U32 R14, RZ, RZ, R15.reuse ;  /* 0x000000ffff0e7224 */ /* 0x100fe200078e000f */
[----:B------:R-:W-:Y:S01]  /*99a0*/  SHF.R.U32.HI R8, RZ, 0x10, R15 ;  /* 0x00000010ff087819 */ /* 0x000fe2000001160f */
[----:B------:R-:W-:Y:S01]  /*99b0*/  BSSY B1, `(.L_x_260) ;  /* 0x0000115000017945 */ /* 0x000fe20003800000 */
[--C-:B------:R-:W-:Y:S02]  /*99c0*/  SHF.R.U64 R4, R18, 0x10, R19.reuse ;  /* 0x0000001012047819 */ /* 0x100fe40000001213 */
[----:B------:R-:W-:Y:S02]  /*99d0*/  SHF.R.U32.HI R0, RZ, 0x10, R19 ;  /* 0x00000010ff007819 */ /* 0x000fe40000011613 */
[----:B------:R-:W-:-:S02]  /*99e0*/  PRMT R35, R35, 0x5410, R29 ;  /* 0x0000541023237816 */ /* 0x000fc4000000001d */
[----:B------:R-:W-:Y:S02]  /*99f0*/  PRMT R18, R31, 0x5410, R25 ;  /* 0x000054101f127816 */ /* 0x000fe40000000019 */
[----:B------:R-:W-:Y:S02]  /*9a00*/  PRMT R26, R28, 0x5410, R26 ;  /* 0x000054101c1a7816 */ /* 0x000fe4000000001a */
[----:B------:R-:W-:Y:S02]  /*9a10*/  PRMT R21, R27, 0x5410, R21 ;  /* 0x000054101b157816 */ /* 0x000fe40000000015 */
[----:B------:R-:W-:Y:S02]  /*9a20*/  PRMT R22, R24, 0x5410, R22 ;  /* 0x0000541018167816 */ /* 0x000fe40000000016 */
[----:B------:R-:W-:Y:S02]  /*9a30*/  PRMT R19, R55, 0x5410, R53 ;  /* 0x0000541037137816 */ /* 0x000fe40000000035 */
        /* <DEDUP_REMOVED lines=15> */
[----:B------:R-:W-:Y:S01]  /*9b30*/  PRMT R29, R5, 0x5410, R0 ;  /* 0x00005410051d7816 */ /* 0x000fe20000000000 */
[----:B------:R-:W-:Y:S06]  /*9b40*/  BAR.SYNC.DEFER_BLOCKING 0x0 ;  /* 0x0000000000007b1d */ /* 0x000fec0000010000 */
[----:B------:R-:W-:Y:S05]  /*9b50*/  @P0 BRA `(.L_x_261) ;  /* 0x00000fa000000947 */ /* 0x000fea0003800000 */
[----:B------:R-:W-:Y:S01]  /*9b60*/  ISETP.GE.AND P0, PT, R114, c[0x0][0x27c], PT ;  /* 0x00009f0072007a0c */ /* 0x000fe20003f06270 */
[----:B------:R-:W-:-:S12]  /*9b70*/  BSSY B0, `(.L_x_262) ;  /* 0x0000028000007945 */ /* 0x000fd80003800000 */
[----:B------:R-:W-:Y:S05]  /*9b80*/  @P0 BRA `(.L_x_263) ;  /* 0x0000026000000947 */ /* 0x000fea0003800000 */
[----:B------:R-:W1:Y:S01]  /*9b90*/  LDS.128 R8, [R242+0x4800] ;  /* 0x00480000f2087984 */ /* 0x000e620000000c00 */
[----:B------:R-:W-:Y:S01]  /*9ba0*/  SHF.L.U32 R3, R19, 0x10, RZ ;  /* 0x0000001013037819 */ /* 0x000fe200000006ff */
[----:B------:R-:W-:Y:S01]  /*9bb0*/  IMAD.U32 R0, R17, 0x10000, RZ ;  /* 0x0001000011007824 */ /* 0x000fe200078e00ff */
[----:B------:R-:W-:Y:S02]  /*9bc0*/  LOP3.LUT R2, R19, 0xffff0000, RZ, 0xc0, !PT ;  /* 0xffff000013027812 */ /* 0x000fe400078ec0ff */
[C---:B-1----:R-:W-:Y:S02]  /*9bd0*/  LOP3.LUT R5, R8.reuse, 0xffff0000, RZ, 0xc0, !PT ;  /* 0xffff000008057812 */ /* 0x042fe400078ec0ff */
[----:B------:R-:W-:Y:S02]  /*9be0*/  SHF.L.U32 R6, R8, 0x10, RZ ;  /* 0x0000001008067819 */ /* 0x000fe400000006ff */
[----:B------:R-:W-:Y:S01]  /*9bf0*/  LOP3.LUT R4, R9, 0xffff0000, RZ, 0xc0, !PT ;  /* 0xffff000009047812 */ /* 0x000fe200078ec0ff */
[----:B------:R-:W-:Y:S01]  /*9c00*/  FMUL.FTZ R15, R5, R0 ;  /* 0x00000000050f7220 */ /* 0x000fe20000410000 */
[----:B------:R-:W-:Y:S01]  /*9c10*/  LOP3.LUT R8, R17, 0xffff0000, RZ, 0xc0, !PT ;  /* 0xffff000011087812 */ /* 0x000fe200078ec0ff */
[-C--:B------:R-:W-:Y:S01]  /*9c20*/  FMUL.FTZ R14, R5, R3.reuse ;  /* 0x00000003050e7220 */ /* 0x080fe20000410000 */
[----:B------:R-:W-:Y:S01]  /*9c30*/  SHF.L.U32 R13, R9, 0x10, RZ ;  /* 0x00000010090d7819 */ /* 0x000fe200000006ff */
[C---:B------:R-:W-:Y:S01]  /*9c40*/  IMAD.U32 R9, R11.reuse, 0x10000, RZ ;  /* 0x000100000b097824 */ /* 0x040fe200078e00ff */
[----:B------:R-:W-:Y:S01]  /*9c50*/  LOP3.LUT R5, R11, 0xffff0000, RZ, 0xc0, !PT ;  /* 0xffff00000b057812 */ /* 0x000fe200078ec0ff */
[----:B------:R-:W-:Y:S01]  /*9c60*/  FMUL.FTZ R11, R4, R8 ;  /* 0x00000008040b7220 */ /* 0x000fe20000410000 */
[----:B------:R-:W-:Y:S01]  /*9c70*/  SHF.L.U32 R12, R10, 0x10, RZ ;  /* 0x000000100a0c7819 */ /* 0x000fe200000006ff */
[----:B------:R-:W-:Y:S01]  /*9c80*/  FFMA.FTZ R16, R6, R3, -R15 ;  /* 0x0000000306107223 */ /* 0x000fe2000001080f */
[----:B------:R-:W-:Y:S01]  /*9c90*/  LOP3.LUT R10, R10, 0xffff0000, RZ, 0xc0, !PT ;  /* 0xffff00000a0a7812 */ /* 0x000fe200078ec0ff */
[----:B------:R-:W-:Y:S01]  /*9ca0*/  FFMA.FTZ R15, R6, R0, R14 ;  /* 0x00000000060f7223 */ /* 0x000fe2000001000e */
[----:B------:R-:W-:Y:S01]  /*9cb0*/  LOP3.LUT R0, R18, 0xffff0000, RZ, 0xc0, !PT ;  /* 0xffff000012007812 */ /* 0x000fe200078ec0ff */
[-C--:B------:R-:W-:Y:S01]  /*9cc0*/  FMUL.FTZ R6, R4, R2.reuse ;  /* 0x0000000204067220 */ /* 0x080fe20000410000 */
[----:B------:R-:W-:Y:S01]  /*9cd0*/  SHF.L.U32 R4, R49, 0x10, RZ ;  /* 0x0000001031047819 */ /* 0x000fe200000006ff */
[C---:B------:R-:W-:Y:S01]  /*9ce0*/  FFMA.FTZ R14, R13.reuse, R2, -R11 ;  /* 0x000000020d0e7223 */ /* 0x040fe2000001080b */
[----:B------:R-:W-:Y:S01]  /*9cf0*/  SHF.L.U32 R2, R18, 0x10, RZ ;  /* 0x0000001012027819 */ /* 0x000fe200000006ff */
[----:B------:R-:W-:Y:S01]  /*9d00*/  FFMA.FTZ R13, R13, R8, R6 ;  /* 0x000000080d0d7223 */ /* 0x000fe20000010006 */
[----:B------:R-:W-:Y:S01]  /*9d10*/  LOP3.LUT R3, R49, 0xffff0000, RZ, 0xc0, !PT ;  /* 0xffff000031037812 */ /* 0x000fe200078ec0ff */
[----:B------:R-:W-:-:S02]  /*9d20*/  FMUL.FTZ R8, R5, R0 ;  /* 0x0000000005087220 */ /* 0x000fc40000410000 */
[C---:B------:R-:W-:Y:S02]  /*9d30*/  FMUL.FTZ R11, R10.reuse, R2 ;  /* 0x000000020a0b7220 */ /* 0x040fe40000410000 */
[-C--:B------:R-:W-:Y:S02]  /*9d40*/  FMUL.FTZ R6, R10, R4.reuse ;  /* 0x000000040a067220 */ /* 0x080fe40000410000 */
[-C--:B------:R-:W-:Y:S02]  /*9d50*/  FMUL.FTZ R5, R5, R3.reuse ;  /* 0x0000000305057220 */ /* 0x080fe40000410000 */
[C---:B------:R-:W-:Y:S02]  /*9d60*/  FFMA.FTZ R4, R12.reuse, R4, -R11 ;  /* 0x000000040c047223 */ /* 0x040fe4000001080b */
[----:B------:R-:W-:Y:S02]  /*9d70*/  FFMA.FTZ R2, R12, R2, R6 ;  /* 0x000000020c027223 */ /* 0x000fe40000010006 */
[----:B------:R-:W-:Y:S01]  /*9d80*/  FFMA.FTZ R3, R9, R3, -R8 ;  /* 0x0000000309037223 */ /* 0x000fe20000010808 */
[----:B------:R-:W-:Y:S01]  /*9d90*/  F2FP.BF16.PACK_AB R8, R15, R16 ;  /* 0x000000100f08723e */ /* 0x000fe200000010ff */
[----:B------:R-:W-:Y:S01]  /*9da0*/  FFMA.FTZ R0, R9, R0, R5 ;  /* 0x0000000009007223 */ /* 0x000fe20000010005 */
[----:B------:R-:W-:-:S02]  /*9db0*/  F2FP.BF16.PACK_AB R9, R13, R14 ;  /* 0x0000000e0d09723e */ /* 0x000fc400000010ff */
[----:B------:R-:W-:Y:S02]  /*9dc0*/  F2FP.BF16.PACK_AB R10, R2, R4 ;  /* 0x00000004020a723e */ /* 0x000fe400000010ff */
[----:B------:R-:W-:-:S05]  /*9dd0*/  F2FP.BF16.PACK_AB R11, R0, R3 ;  /* 0x00000003000b723e */ /* 0x000fca00000010ff */
[----:B------:R1:W-:Y:S02]  /*9de0*/  STS.128 [R242+0x4800], R8 ;  /* 0x00480008f2007388 */ /* 0x0003e40000000c00 */
.L_x_263:
[----:B------:R-:W-:Y:S05]  /*9df0*/  BSYNC B0 ;  /* 0x0000000000007941 */ /* 0x000fea0003800000 */
.L_x_262:
[----:B------:R-:W-:Y:S01]  /*9e00*/  ISETP.GE.AND P0, PT, R167, c[0x0][0x27c], PT ;  /* 0x00009f00a7007a0c */ /* 0x000fe20003f06270 */
[----:B------:R-:W-:-:S12]  /*9e10*/  BSSY B0, `(.L_x_264) ;  /* 0x0000028000007945 */ /* 0x000fd80003800000 */
[----:B------:R-:W-:Y:S05]  /*9e20*/  @P0 BRA `(.L_x_265) ;  /* 0x0000026000000947 */ /* 0x000fea0003800000 */
[----:B-1----:R-:W1:Y:S01]  /*9e30*/  LDS.128 R8, [R243+0x4800] ;  /* 0x00480000f3087984 */ /* 0x002e620000000c00 */
[----:B------:R-:W-:Y:S01]  /*9e40*/  SHF.L.U32 R3, R50, 0x10, RZ ;  /* 0x0000001032037819 */ /* 0x000fe200000006ff */
[----:B------:R-:W-:Y:S01]  /*9e50*/  IMAD.U32 R0, R26, 0x10000, RZ ;  /* 0x000100001a007824 */ /* 0x000fe200078e00ff */
[----:B------:R-:W-:Y:S02]  /*9e60*/  LOP3.LUT R2, R50, 0xffff0000, RZ, 0xc0, !PT ;  /* 0xffff000032027812 */ /* 0x000fe400078ec0ff */
[C---:B-1----:R-:W-:Y:S02]  /*9e70*/  LOP3.LUT R5, R8.reuse, 0xffff0000, RZ, 0xc0, !PT ;  /* 0xffff000008057812 */ /* 0x042fe400078ec0ff */
[----:B------:R-:W-:Y:S02]  /*9e80*/  SHF.L.U32 R6, R8, 0x10, RZ ;  /* 0x0000001008067819 */ /* 0x000fe400000006ff */
[----:B------:R-:W-:Y:S01]  /*9e90*/  LOP3.LUT R4, R9, 0xffff0000, RZ, 0xc0, !PT ;  /* 0xffff000009047812 */ /* 0x000fe200078ec0ff */
[C---:B------:R-:W-:Y:S01]  /*9ea0*/  FMUL.FTZ R15, R5.reuse, R0 ;  /* 0x00000000050f7220 */ /* 0x040fe20000410000 */
        /* <DEDUP_REMOVED lines=13> */
[----:B------:R-:W-:Y:S01]  /*9f80*/  FFMA.FTZ R14, R13, R2, -R11 ;  /* 0x000000020d0e7223 */ /* 0x000fe2000001080b */
        /* <DEDUP_REMOVED lines=16> */
.L_x_265:
[----:B------:R-:W-:Y:S05]  /*a090*/  BSYNC B0 ;  /* 0x0000000000007941 */ /* 0x000fea0003800000 */
.L_x_264:
        /* <DEDUP_REMOVED lines=41> */
.L_x_267:
[----:B------:R-:W-:Y:S05]  /*a330*/  BSYNC B0 ;  /* 0x0000000000007941 */ /* 0x000fea0003800000 */
.L_x_266:
        /* <DEDUP_REMOVED lines=41> */
.L_x_269:
[----:B------:R-:W-:Y:S05]  /*a5d0*/  BSYNC B0 ;  /* 0x0000000000007941 */ /* 0x000fea0003800000 */
.L_x_268:
[----:B------:R-:W-:Y:S01]  /*a5e0*/  ISETP.GE.AND P0, PT, R113, c[0x0][0x27c], PT ;  /* 0x00009f0071007a0c */ /* 0x000fe20003f06270 */
[----:B------:R-:W-:-:S12]  /*a5f0*/  BSSY B0, `(.L_x_270) ;  /* 0x0000028000007945 */ /* 0x000fd80003800000 */
[----:B------:R-:W-:Y:S05]  /*a600*/  @P0 BRA `(.L_x_271) ;  /* 0x0000026000000947 */ /* 0x000fea0003800000 */
[----:B-1----:R-:W1:Y:S01]  /*a610*/  LDS.128 R8, [R242+0x8800] ;  /* 0x00880000f2087984 */ /* 0x002e620000000c00 */
[C---:B------:R-:W-:Y:S01]  /*a620*/  SHF.L.U32 R3, R38.reuse, 0x10, RZ ;  /* 0x0000001026037819 */ /* 0x040fe200000006ff */
        /* <DEDUP_REMOVED lines=36> */
.L_x_271:
[----:B------:R-:W-:Y:S05]  /*a870*/  BSYNC B0 ;  /* 0x0000000000007941 */ /* 0x000fea0003800000 */
.L_x_270:
[----:B------:R-:W-:-:S13]  /*a880*/  ISETP.GE.AND P0, PT, R165, c[0x0][0x27c], PT ;  /* 0x00009f00a5007a0c */ /* 0x000fda0003f06270 */
        /* <DEDUP_REMOVED lines=39> */
.L_x_261:
[----:B------:R-:W-:Y:S05]  /*ab00*/  BSYNC B1 ;  /* 0x0000000000017941 */ /* 0x000fea0003800000 */
.L_x_260:
[----:B------:R-:W-:-:S04]  /*ab10*/  IADD3 R0, R112, 0x40, RZ ;  /* 0x0000004070007810 */ /* 0x000fc80007ffe0ff */
[----:B------:R-:W-:-:S13]  /*ab20*/  ISETP.GE.AND P0, PT, R0, R30, PT ;  /* 0x0000001e0000720c */ /* 0x000fda0003f06270 */
[----:B------:R-:W-:Y:S05]  /*ab30*/  @P0 BRA `(.L_x_272) ;  /* 0x00003b5000000947 */ /* 0x000fea0003800000 */
        /* <DEDUP_REMOVED lines=10> */
[-C--:B------:R-:W-:Y:S01]  /*abe0*/  FMUL.FTZ R15, R0, R5.reuse ;  /* 0x00000005000f7220 */ /* 0x080fe20000410000 */
[----:B------:R-:W-:Y:S01]  /*abf0*/  LOP3.LUT R8, R17, 0xffff0000, RZ, 0xc0, !PT ;  /* 0xffff000011087812 */ /* 0x000fe200078ec0ff */
[----:B------:R-:W-:Y:S01]  /*ac00*/  FMUL.FTZ R14, R3, R5 ;  /* 0x00000005030e7220 */ /* 0x000fe20000410000 */
[----:B------:R-:W-:Y:S01]  /*ac10*/  SHF.L.U32 R13, R9, 0x10, RZ ;  /* 0x00000010090d7819 */ /* 0x000fe200000006ff */
[C---:B------:R-:W-:Y:S01]  /*ac20*/  IMAD.U32 R9, R11.reuse, 0x10000, RZ ;  /* 0x000100000b097824 */ /* 0x040fe200078e00ff */
[----:B------:R-:W-:Y:S01]  /*ac30*/  LOP3.LUT R5, R11, 0xffff0000, RZ, 0xc0, !PT ;  /* 0xffff00000b057812 */ /* 0x000fe200078ec0ff */
[----:B------:R-:W-:Y:S01]  /*ac40*/  FMUL.FTZ R11, R8, R4 ;  /* 0x00000004080b7220 */ /* 0x000fe20000410000 */
[C---:B------:R-:W-:Y:S01]  /*ac50*/  SHF.L.U32 R12, R10.reuse, 0x10, RZ ;  /* 0x000000100a0c7819 */ /* 0x040fe200000006ff */
[-C--:B------:R-:W-:Y:S01]  /*ac60*/  FFMA.FTZ R16, R3, R6.reuse, -R15 ;  /* 0x0000000603107223 */ /* 0x080fe2000001080f */
[----:B------:R-:W-:Y:S01]  /*ac70*/  LOP3.LUT R10, R10, 0xffff0000, RZ, 0xc0, !PT ;  /* 0xffff00000a0a7812 */ /* 0x000fe200078ec0ff */
[----:B------:R-:W-:Y:S01]  /*ac80*/  FFMA.FTZ R15, R0, R6, R14 ;  /* 0x00000006000f7223 */ /* 0x000fe2000001000e */
[----:B------:R-:W-:Y:S01]  /*ac90*/  LOP3.LUT R0, R18, 0xffff0000, RZ, 0xc0, !PT ;  /* 0xffff000012007812 */ /* 0x000fe200078ec0ff */
[C---:B------:R-:W-:Y:S01]  /*aca0*/  FMUL.FTZ R6, R2.reuse, R4 ;  /* 0x0000000402067220 */ /* 0x040fe20000410000 */
[C---:B------:R-:W-:Y:S01]  /*acb0*/  SHF.L.U32 R4, R49.reuse, 0x10, RZ ;  /* 0x0000001031047819 */ /* 0x040fe200000006ff */
[-C--:B------:R-:W-:Y:S01]  /*acc0*/  FFMA.FTZ R14, R2, R13.reuse, -R11 ;  /* 0x0000000d020e7223 */ /* 0x080fe2000001080b */
[----:B------:R-:W-:Y:S01]  /*acd0*/  SHF.L.U32 R2, R18, 0x10, RZ ;  /* 0x0000001012027819 */ /* 0x000fe200000006ff */
[----:B------:R-:W-:Y:S01]  /*ace0*/  FFMA.FTZ R13, R8, R13, R6 ;  /* 0x0000000d080d7223 */ /* 0x000fe20000010006 */
[----:B------:R-:W-:Y:S01]  /*acf0*/  LOP3.LUT R3, R49, 0xffff0000, RZ, 0xc0, !PT ;  /* 0xffff000031037812 */ /* 0x000fe200078ec0ff */
[----:B------:R-:W-:-:S02]  /*ad00*/  FMUL.FTZ R8, R0, R5 ;  /* 0x0000000500087220 */ /* 0x000fc40000410000 */
[-C--:B------:R-:W-:Y:S02]  /*ad10*/  FMUL.FTZ R11, R2, R10.reuse ;  /* 0x0000000a020b7220 */ /* 0x080fe40000410000 */
[C---:B------:R-:W-:Y:S02]  /*ad20*/  FMUL.FTZ R6, R4.reuse, R10 ;  /* 0x0000000a04067220 */ /* 0x040fe40000410000 */
[C---:B------:R-:W-:Y:S02]  /*ad30*/  FMUL.FTZ R5, R3.reuse, R5 ;  /* 0x0000000503057220 */ /* 0x040fe40000410000 */
[-C--:B------:R-:W-:Y:S02]  /*ad40*/  FFMA.FTZ R4, R4, R12.reuse, -R11 ;  /* 0x0000000c04047223 */ /* 0x080fe4000001080b */
[----:B------:R-:W-:Y:S02]  /*ad50*/  FFMA.FTZ R2, R2, R12, R6 ;  /* 0x0000000c02027223 */ /* 0x000fe40000010006 */
[-C--:B------:R-:W-:Y:S01]  /*ad60*/  FFMA.FTZ R3, R3, R9.reuse, -R8 ;  /* 0x0000000903037223 */ /* 0x080fe20000010808 */
[----:B------:R-:W-:Y:S01]  /*ad70*/  F2FP.BF16.PACK_AB R8, R15, R16 ;  /* 0x000000100f08723e */ /* 0x000fe200000010ff */
[----:B------:R-:W-:Y:S01]  /*ad80*/  FFMA.FTZ R0, R0, R9, R5 ;  /* 0x0000000900007223 */ /* 0x000fe20000010005 */
[----:B------:R-:W-:-:S02]  /*ad90*/  F2FP.BF16.PACK_AB R9, R13, R14 ;  /* 0x0000000e0d09723e */ /* 0x000fc400000010ff */
[----:B------:R-:W-:Y:S02]  /*ada0*/  F2FP.BF16.PACK_AB R10, R2, R4 ;  /* 0x00000004020a723e */ /* 0x000fe400000010ff */
[----:B------:R-:W-:-:S05]  /*adb0*/  F2FP.BF16.PACK_AB R11, R0, R3 ;  /* 0x00000003000b723e */ /* 0x000fca00000010ff */
[----:B------:R1:W-:Y:S02]  /*adc0*/  STS.128 [R242+0x5800], R8 ;  /* 0x00580008f2007388 */ /* 0x0003e40000000c00 */
.L_x_274:
[----:B------:R-:W-:Y:S05]  /*add0*/  BSYNC B0 ;  /* 0x0000000000007941 */ /* 0x000fea0003800000 */
.L_x_273:
        /* <DEDUP_REMOVED lines=23> */
[----:B------:R-:W-:Y:S01]  /*af50*/  SHF.L.U32 R4, R45, 0x10, RZ ;  /* 0x000000102d047819 */ /* 0x000fe200000006ff */
        /* <DEDUP_REMOVED lines=17> */
.L_x_276:
[----:B------:R-:W-:Y:S05]  /*b070*/  BSYNC B0 ;  /* 0x0000000000007941 */ /* 0x000fea0003800000 */
.L_x_275:
        /* <DEDUP_REMOVED lines=41> */
.L_x_278:
[----:B------:R-:W-:Y:S05]  /*b310*/  BSYNC B0 ;  /* 0x0000000000007941 */ /* 0x000fea0003800000 */
.L_x_277:
        /* <DEDUP_REMOVED lines=41> */
.L_x_280:
[----:B------:R-:W-:Y:S05]  /*b5b0*/  BSYNC B0 ;  /* 0x0000000000007941 */ /* 0x000fea0003800000 */
.L_x_279:
        /* <DEDUP_REMOVED lines=41> */
.L_x_282:
[----:B------:R-:W-:Y:S05]  /*b850*/  BSYNC B0 ;  /* 0x0000000000007941 */ /* 0x000fea0003800000 */
.L_x_281:
        /* <DEDUP_REMOVED lines=39> */
[----:B------:R1:W-:Y:S01]  /*bad0*/  STS.128 [R243+0x9800], R8 ;  /* 0x00980008f3007388 */ /* 0x0003e20000000c00 */
[----:B------:R-:W-:Y:S05]  /*bae0*/  BRA `(.L_x_272) ;  /* 0x00002ba000007947 */ /* 0x000fea0003800000 */
.L_x_257:
        /* <DEDUP_REMOVED lines=19> */
[----:B-123--:R-:W2:Y:S01]  /*bc20*/  LDL R37, [R1] ;  /* 0x0000000001257983 */ /* 0x00eea20000100800 */
[C---:B------:R-:W-:Y:S01]  /*bc30*/  ISETP.GE.AND P0, PT, R104.reuse, c[0x0][0x27c], PT ;  /* 0x00009f0068007a0c */ /* 0x040fe20003f06270 */
[----:B------:R-:W-:Y:S01]  /*bc40*/  CS2R R26, SRZ ;  /* 0x00000000001a7805 */ /* 0x000fe2000001ff00 */
[----:B------:R-:W-:Y:S01]  /*bc50*/  IADD3 R8, R104, 0x10, RZ ;  /* 0x0000001068087810 */ /* 0x000fe20007ffe0ff */
[----:B------:R-:W-:Y:S01]  /*bc60*/  CS2R R24, SRZ ;  /* 0x0000000000187805 */ /* 0x000fe2000001ff00 */
[----:B------:R-:W-:Y:S01]  /*bc70*/  CS2R R14, SRZ ;  /* 0x00000000000e7805 */ /* 0x000fe2000001ff00 */
[----:B------:R-:W-:Y:S01]  /*bc80*/  CS2R R12, SRZ ;  /* 0x00000000000c7805 */ /* 0x000fe2000001ff00 */
[----:B------:R-:W-:Y:S01]  /*bc90*/  ISETP.GE.AND P2, PT, R8, c[0x0][0x27c], PT ;  /* 0x00009f0008007a0c */ /* 0x000fe20003f46270 */
[----:B------:R-:W-:Y:S01]  /*bca0*/  CS2R R30, SRZ ;  /* 0x00000000001e7805 */ /* 0x000fe2000001ff00 */
[----:B------:R-:W-:-:S05]  /*bcb0*/  CS2R R28, SRZ ;  /* 0x00000000001c7805 */ /* 0x000fca000001ff00 */
[C---:B------:R-:W-:Y:S01]  /*bcc0*/  @!P0 IMAD.SHL.U32 R6, R104.reuse, 0x2, RZ ;  /* 0x0000000268068824 */ /* 0x040fe200078e00ff */
[----:B------:R-:W-:-:S04]  /*bcd0*/  @!P0 SHF.L.U64.HI R0, R104, 0x1, R105 ;  /* 0x0000000168008819 */ /* 0x000fc80000010269 */
[-C--:B------:R-:W-:Y:S02]  /*bce0*/  @!P0 IADD3 R34, P1, R4, R6.reuse, RZ ;  /* 0x0000000604228210 */ /* 0x080fe40007f3e0ff */
[----:B------:R-:W-:Y:S02]  /*bcf0*/  @!P0 IADD3 R32, P6, R2, R6, RZ ;  /* 0x0000000602208210 */ /* 0x000fe40007fde0ff */
[----:B------:R-:W-:Y:S01]  /*bd00*/  IADD3 R6, R104, 0x20, RZ ;  /* 0x0000002068067810 */ /* 0x000fe20007ffe0ff */
[----:B------:R-:W-:Y:S01]  /*bd10*/  @!P0 IMAD.X R35, R5, 0x1, R0, P1 ;  /* 0x0000000105238824 */ /* 0x000fe200008e0600 */
[----:B------:R-:W-:Y:S02]  /*bd20*/  @!P0 IADD3.X R33, R3, R0, RZ, P6, !PT ;  /* 0x0000000003218210 */ /* 0x000fe400037fe4ff */
[----:B------:R-:W-:Y:S01]  /*bd30*/  ISETP.GE.AND P1, PT, R6, c[0x0][0x27c], PT ;  /* 0x00009f0006007a0c */ /* 0x000fe20003f26270 */
[----:B------:R-:W-:Y:S01]  /*bd40*/  CS2R R18, SRZ ;  /* 0x0000000000127805 */ /* 0x000fe2000001ff00 */
[----:B------:R-:W-:Y:S01]  /*bd50*/  CS2R R16, SRZ ;  /* 0x0000000000107805 */ /* 0x000fe2000001ff00 */
[----:B------:R-:W-:Y:S01]  /*bd60*/  CS2R R22, SRZ ;  /* 0x0000000000167805 */ /* 0x000fe2000001ff00 */
[----:B------:R-:W-:-:S06]  /*bd70*/  CS2R R20, SRZ ;  /* 0x0000000000147805 */ /* 0x000fcc000001ff00 */
[----:B------:R1:W5:Y:S03]  /*bd80*/  @!P0 LD.E.128 R20, [R34.64] ;  /* 0x0000000822148980 */ /* 0x000366000c101d00 */
[----:B------:R-:W-:Y:S01]  /*bd90*/  @!P1 SHF.L.U32 R0, R252, 0x3, RZ ;  /* 0x00000003fc009819 */ /* 0x000fe200000006ff */
[----:B--2---:R-:W-:-:S04]  /*bda0*/  @!P2 IMAD.SHL.U32 R6, R37, 0x8, RZ ;  /* 0x000000082506a824 */ /* 0x004fc800078e00ff */
[----:B------:R-:W-:-:S04]  /*bdb0*/  @!P2 IMAD.WIDE R10, R6, 0x2, R4 ;  /* 0x00000002060aa825 */ /* 0x000fc800078e0204 */
[----:B------:R-:W-:Y:S01]  /*bdc0*/  @!P2 IMAD.WIDE R8, R6, 0x2, R2 ;  /* 0x000000020608a825 */ /* 0x000fe200078e0202 */
[----:B------:R2:W5:Y:S03]  /*bdd0*/  @!P2 LD.E.128 R24, [R10.64] ;  /* 0x000000080a18a980 */ /* 0x000566000c101d00 */
[C---:B------:R-:W-:Y:S01]  /*bde0*/  @!P1 IMAD.WIDE R4, R0.reuse, 0x2, R4 ;  /* 0x0000000200049825 */ /* 0x040fe200078e0204 */
[----:B------:R3:W5:Y:S03]  /*bdf0*/  @!P2 LD.E.128 R12, [R8.64] ;  /* 0x00000008080ca980 */ /* 0x000766000c101d00 */
[----:B------:R-:W-:Y:S01]  /*be00*/  @!P1 IMAD.WIDE R2, R0, 0x2, R2 ;  /* 0x0000000200029825 */ /* 0x000fe200078e0202 */
[----:B------:R1:W5:Y:S04]  /*be10*/  @!P1 LD.E.128 R28, [R4.64] ;  /* 0x00000008041c9980 */ /* 0x000368000c101d00 */
[----:B------:R1:W5:Y:S01]  /*be20*/  @!P1 LD.E.128 R16, [R2.64] ;  /* 0x0000000802109980 */ /* 0x000362000c101d00 */
[----:B--2---:R-:W-:Y:S01]  /*be30*/  CS2R R10, SRZ ;  /* 0x00000000000a7805 */ /* 0x004fe2000001ff00 */
[----:B---3--:R-:W-:-:S06]  /*be40*/  CS2R R8, SRZ ;  /* 0x0000000000087805 */ /* 0x008fcc000001ff00 */
[----:B------:R1:W5:Y:S02]  /*be50*/  @!P0 LD.E.128 R8, [R32.64] ;  /* 0x0000000820088980 */ /* 0x000364000c101d00 */
.L_x_284:
[----:B-123--:R-:W-:Y:S05]  /*be60*/  BSYNC B0 ;  /* 0x0000000000007941 */ /* 0x00efea0003800000 */
.L_x_283:
[--C-:B-----5:R-:W-:Y:S01]  /*be70*/  IMAD.MOV.U32 R43, RZ, RZ, R27.reuse ;  /* 0x000000ffff2b7224 */ /* 0x120fe200078e001b */
[----:B------:R-:W-:Y:S01]  /*be80*/  SHF.R.U32.HI R0, RZ, 0x10, R27 ;  /* 0x00000010ff007819 */ /* 0x000fe2000001161b */
[--C-:B------:R-:W-:Y:S01]  /*be90*/  IMAD.MOV.U32 R54, RZ, RZ, R21.reuse ;  /* 0x000000ffff367224 */ /* 0x100fe200078e0015 */
[----:B------:R-:W-:Y:S01]  /*bea0*/  SHF.R.U32.HI R49, RZ, 0x10, R21 ;  /* 0x00000010ff317819 */ /* 0x000fe20000011615 */
[----:B------:R-:W-:Y:S01]  /*beb0*/  IMAD.MOV.U32 R52, RZ, RZ, R22 ;  /* 0x000000ffff347224 */ /* 0x000fe200078e0016 */
[----:B------:R-:W-:Y:S01]  /*bec0*/  PRMT R43, R43, 0x5410, R0 ;  /* 0x000054102b2b7816 */ /* 0x000fe20000000000 */
[----:B------:R-:W-:Y:S01]  /*bed0*/  IMAD R0, R59, -0x80, R36 ;  /* 0xffffff803b007824 */ /* 0x000fe200078e0224 */
[----:B------:R-:W-:Y:S01]  /*bee0*/  PRMT R49, R54, 0x5410, R49 ;  /* 0x0000541036317816 */ /* 0x000fe20000000031 */
[----:B------:R-:W-:Y:S01]  /*bef0*/  IMAD.MOV.U32 R48, RZ, RZ, R24 ;  /* 0x000000ffff307224 */ /* 0x000fe200078e0018 */
[--C-:B------:R-:W-:Y:S01]  /*bf00*/  SHF.R.U64 R50, R22, 0x10, R23.reuse ;  /* 0x0000001016327819 */ /* 0x100fe20000001217 */
        /* <DEDUP_REMOVED lines=8> */
[----:B------:R-:W-:Y:S01]  /*bf90*/  IMAD.MOV.U32 R44, RZ, RZ, R26 ;  /* 0x000000ffff2c7224 */ /* 0x000fe200078e001a */
[--C-:B------:R-:W-:Y:S01]  /*bfa0*/  SHF.R.U64 R38, R28, 0x10, R29.reuse ;  /* 0x000000101c267819 */ /* 0x100fe2000000121d */
[----:B------:R-:W-:Y:S01]  /*bfb0*/  IMAD.MOV.U32 R39, RZ, RZ, R28 ;  /* 0x000000ffff277224 */ /* 0x000fe200078e001c */
[----:B------:R-:W-:Y:S01]  /*bfc0*/  SHF.R.U32.HI R33, RZ, 0x10, R29 ;  /* 0x00000010ff217819 */ /* 0x000fe2000001161d */
[----:B------:R-:W-:Y:S01]  /*bfd0*/  IMAD.MOV.U32 R37, RZ, RZ, R30 ;  /* 0x000000ffff257224 */ /* 0x000fe200078e001e */
[----:B------:R-:W-:Y:S01]  /*bfe0*/  SHF.R.U64 R22, R12, 0x10, R13 ;  /* 0x000000100c167819 */ /* 0x000fe2000000120d */
[----:B------:R-:W-:Y:S01]  /*bff0*/  IMAD.MOV.U32 R35, RZ, RZ, R31 ;  /* 0x000000ffff237224 */ /* 0x000fe200078e001f */
[----:B------:R-:W-:Y:S01]  /*c000*/  SHF.R.U64 R53, R20, 0x10, R21 ;  /* 0x0000001014357819 */ /* 0x000fe20000001215 */
[----:B------:R-:W-:Y:S01]  /*c010*/  IMAD.MOV.U32 R32, RZ, RZ, R8 ;  /* 0x000000ffff207224 */ /* 0x000fe200078e0008 */
[----:B------:R-:W-:Y:S01]  /*c020*/  SHF.R.U64 R42, R26, 0x10, R27 ;  /* 0x000000101a2a7819 */ /* 0x000fe2000000121b */
[----:B------:R-:W-:Y:S01]  /*c030*/  IMAD.MOV.U32 R23, RZ, RZ, R13 ;  /* 0x000000ffff177224 */ /* 0x000fe200078e000d */
[----:B------:R-:W-:Y:S01]  /*c040*/  SHF.R.U64 R34, R30, 0x10, R31 ;  /* 0x000000101e227819 */ /* 0x000fe2000000121f */
[----:B------:R-:W-:Y:S01]  /*c050*/  IMAD.MOV.U32 R47, RZ, RZ, R25 ;  /* 0x000000ffff2f7224 */ /* 0x000fe200078e0019 */
[----:B------:R-:W-:Y:S01]  /*c060*/  SHF.R.U32.HI R29, RZ, 0x10, R31 ;  /* 0x00000010ff1d7819 */ /* 0x000fe2000001161f */
[----:B------:R-:W-:Y:S01]  /*c070*/  IMAD.MOV.U32 R31, RZ, RZ, R9 ;  /* 0x000000ffff1f7224 */ /* 0x000fe200078e0009 */
[----:B------:R-:W-:Y:S01]  /*c080*/  SHF.R.U32.HI R12, RZ, 0x10, R13 ;  /* 0x00000010ff0c7819 */ /* 0x000fe2000001160d */
[----:B------:R-:W-:Y:S01]  /*c090*/  IMAD.MOV.U32 R28, RZ, RZ, R10 ;  /* 0x000000ffff1c7224 */ /* 0x000fe200078e000a */
[----:B------:R-:W-:Y:S01]  /*c0a0*/  SHF.R.U32.HI R41, RZ, 0x10, R25 ;  /* 0x00000010ff297819 */ /* 0x000fe20000011619 */
[----:B------:R-:W-:Y:S01]  /*c0b0*/  IMAD.MOV.U32 R27, RZ, RZ, R11 ;  /* 0x000000ffff1b7224 */ /* 0x000fe200078e000b */
[----:B------:R-:W-:Y:S01]  /*c0c0*/  SHF.R.U64 R30, R8, 0x10, R9 ;  /* 0x00000010081e7819 */ /* 0x000fe20000001209 */
[----:B------:R-:W-:Y:S01]  /*c0d0*/  IMAD.MOV.U32 R20, RZ, RZ, R14 ;  /* 0x000000ffff147224 */ /* 0x000fe200078e000e */
[----:B------:R-:W-:Y:S01]  /*c0e0*/  SHF.R.U64 R26, R10, 0x10, R11 ;  /* 0x000000100a1a7819 */ /* 0x000fe2000000120b */
[----:B------:R-:W-:Y:S01]  /*c0f0*/  IMAD.MOV.U32 R10, RZ, RZ, R17 ;  /* 0x000000ffff0a7224 */ /* 0x000fe200078e0011 */
[----:B------:R-:W-:Y:S01]  /*c100*/  SHF.R.U32.HI R21, RZ, 0x10, R11 ;  /* 0x00000010ff157819 */ /* 0x000fe2000001160b */
[----:B------:R-:W-:Y:S01]  /*c110*/  IMAD.MOV.U32 R11, RZ, RZ, R16 ;  /* 0x000000ffff0b7224 */ /* 0x000fe200078e0010 */
[--C-:B------:R-:W-:Y:S01]  /*c120*/  SHF.R.U64 R13, R14, 0x10, R15.reuse ;  /* 0x000000100e0d7819 */ /* 0x100fe2000000120f */
[----:B------:R-:W-:Y:S01]  /*c130*/  IMAD.MOV.U32 R14, RZ, RZ, R15 ;  /* 0x000000ffff0e7224 */ /* 0x000fe200078e000f */
[----:B------:R-:W-:Y:S01]  /*c140*/  SHF.R.U32.HI R25, RZ, 0x10, R9 ;  /* 0x00000010ff197819 */ /* 0x000fe20000011609 */
[----:B------:R-:W-:Y:S01]  /*c150*/  IMAD.MOV.U32 R6, RZ, RZ, R18 ;  /* 0x000000ffff067224 */ /* 0x000fe200078e0012 */
[----:B------:R-:W-:Y:S01]  /*c160*/  SHF.R.U32.HI R8, RZ, 0x10, R15 ;  /* 0x00000010ff087819 */ /* 0x000fe2000001160f */
[----:B------:R-:W-:Y:S01]  /*c170*/  IMAD.MOV.U32 R5, RZ, RZ, R19 ;  /* 0x000000ffff057224 */ /* 0x000fe200078e0013 */
[----:B------:R-:W-:Y:S01]  /*c180*/  SHF.R.U64 R9, R16, 0x10, R17 ;  /* 0x0000001010097819 */ /* 0x000fe20000001211 */
[----:B------:R-:W-:-:S04]  /*c190*/  DEPBAR.LE SB0, 0x1 ;  /* 0x000080400000791a */ /* 0x000fc80000000000 */
[----:B------:R-:W-:Y:S01]  /*c1a0*/  SHF.R.U32.HI R3, RZ, 0x10, R17 ;  /* 0x00000010ff037819 */ /* 0x000fe20000011611 */
[----:B------:R-:W-:Y:S01]  /*c1b0*/  BSSY B1, `(.L_x_285) ;  /* 0x0000132000017945 */ /* 0x000fe20003800000 */
[--C-:B------:R-:W-:Y:S02]  /*c1c0*/  SHF.R.U64 R4, R18, 0x10, R19.reuse ;  /* 0x0000001012047819 */ /* 0x100fe40000001213 */
[----:B------:R-:W-:Y:S02]  /*c1d0*/  SHF.R.U32.HI R2, RZ, 0x10, R19 ;  /* 0x00000010ff027819 */ /* 0x000fe40000011613 */
        /* <DEDUP_REMOVED lines=21> */
[----:B------:R-:W-:Y:S01]  /*c330*/  PRMT R47, R5, 0x5410, R2 ;  /* 0x00005410052f7816 */ /* 0x000fe20000000002 */
[----:B------:R-:W-:Y:S06]  /*c340*/  BAR.SYNC.DEFER_BLOCKING 0x0 ;  /* 0x0000000000007b1d */ /* 0x000fec0000010000 */
[----:B------:R-:W-:Y:S05]  /*c350*/  @P0 BRA `(.L_x_286) ;  /* 0x0000117000000947 */ /* 0x000fea0003800000 */
[----:B------:R1:W5:Y:S04]  /*c360*/  LDL R60, [R1+0x4] ;  /* 0x00000400013c7983 */ /* 0x0003680000100800 */
[----:B------:R1:W5:Y:S01]  /*c370*/  LDL R59, [R1+0x8] ;  /* 0x00000800013b7983 */ /* 0x0003620000100800 */
[----:B------:R-:W-:Y:S01]  /*c380*/  ISETP.GE.AND P0, PT, R104, c[0x0][0x27c], PT ;  /* 0x00009f0068007a0c */ /* 0x000fe20003f06270 */
[----:B------:R-:W-:-:S12]  /*c390*/  BSSY B0, `(.L_x_287) ;  /* 0x000005a000007945 */ /* 0x000fd80003800000 */
[----:B------:R-:W-:Y:S05]  /*c3a0*/  @P0 BRA `(.L_x_288) ;  /* 0x0000058000000947 */ /* 0x000fea0003800000 */
[----:B------:R-:W2:Y:S01]  /*c3b0*/  LDL R55, [R1+0xe4] ;  /* 0x0000e40001377983 */ /* 0x000ea20000100800 */
[----:B------:R-:W-:Y:S02]  /*c3c0*/  MOV R0, c[0x0][0x27c] ;  /* 0x00009f0000007a02 */ /* 0x000fe40000000f00 */
[----:B------:R-:W-:Y:S02]  /*c3d0*/  LOP3.LUT R4, R30, 0xffff0000, RZ, 0xc0, !PT ;  /* 0xffff00001e047812 */ /* 0x000fe400078ec0ff */
[----:B------:R-:W-:-:S04]  /*c3e0*/  LEA.HI R0, R0, R168, RZ, 0x1d ;  /* 0x000000a800007211 */ /* 0x000fc800078fe8ff */
[----:B------:R-:W-:Y:S01]  /*c3f0*/  SHF.R.S32.HI R3, RZ, 0x1f, R0 ;  /* 0x0000001fff037819 */ /* 0x000fe20000011400 */
[----:B------:R-:W-:-:S03]  /*c400*/  IMAD.SHL.U32 R2, R0, 0x8, RZ ;  /* 0x0000000800027824 */ /* 0x000fc600078e00ff */
[----:B------:R-:W-:Y:S02]  /*c410*/  LEA.HI R0, R3, R0, RZ, 0x2 ;  /* 0x0000000003007211 */ /* 0x000fe400078f10ff */
[----:B-----5:R-:W-:Y:S02]  /*c420*/  LOP3.LUT R2, R60, 0x18, R2, 0xf8, !PT ;  /* 0x000000183c027812 */ /* 0x020fe400078ef802 */
[----:B------:R-:W-:Y:S02]  /*c430*/  SHF.L.U32 R0, R0, 0xa, RZ ;  /* 0x0000000a00007819 */ /* 0x000fe400000006ff */
[----:B------:R-:W-:Y:S02]  /*c440*/  LOP3.LUT R2, R2, R59, RZ, 0x3c, !PT ;  /* 0x0000003b02027212 */ /* 0x000fe400078e3cff */
[----:B------:R-:W-:-:S04]  /*c450*/  LOP3.LUT R0, R0, 0x7ffff000, RZ, 0xc0, !PT ;  /* 0x7ffff00000007812 */ /* 0x000fc800078ec0ff */
[----:B------:R-:W-:Y:S02]  /*c460*/  IADD3 R0, R2, R0, R7 ;  /* 0x0000000002007210 */ /* 0x000fe40007ffe007 */
[----:B------:R-:W-:-:S03]  /*c470*/  SHF.L.U32 R2, R30, 0x10, RZ ;  /* 0x000000101e027819 */ /* 0x000fc600000006ff */
[----:B------:R-:W-:Y:S02]  /*c480*/  IMAD.SHL.U32 R23, R0, 0x2, RZ ;  /* 0x0000000200177824 */ /* 0x000fe400078e00ff */
[----:B------:R-:W-:-:S03]  /*c490*/  IMAD.U32 R0, R53, 0x10000, RZ ;  /* 0x0001000035007824 */ /* 0x000fc600078e00ff */
[----:B------:R-:W3:Y:S02]  /*c4a0*/  LDS.128 R8, [R23+0x6080] ;  /* 0x0060800017087984 */ /* 0x000ee40000000c00 */
[C---:B---3--:R-:W-:Y:S02]  /*c4b0*/  SHF.L.U32 R3, R8.reuse, 0x10, RZ ;  /* 0x0000001008037819 */ /* 0x048fe400000006ff */
[----:B------:R-:W-:Y:S01]  /*c4c0*/  LOP3.LUT R5, R8, 0xffff0000, RZ, 0xc0, !PT ;  /* 0xffff000008057812 */ /* 0x000fe200078ec0ff */
[----:B------:R-:W-:Y:S02]  /*c4d0*/  IMAD.U32 R8, R9, 0x10000, RZ ;  /* 0x0001000009087824 */ /* 0x000fe400078e00ff */
[C---:B------:R-:W-:Y:S02]  /*c4e0*/  FMUL.FTZ R19, R3.reuse, R2 ;  /* 0x0000000203137220 */ /* 0x040fe40000410000 */
[-C--:B------:R-:W-:Y:S01]  /*c4f0*/  FMUL.FTZ R18, R3, R0.reuse ;  /* 0x0000000003127220 */ /* 0x080fe20000410000 */
[----:B------:R-:W-:Y:S01]  /*c500*/  LOP3.LUT R3, R53, 0xffff0000, RZ, 0xc0, !PT ;  /* 0xffff000035037812 */ /* 0x000fe200078ec0ff */
[----:B--2---:R-:W2:Y:S02]  /*c510*/  LDS.128 R12, [R55] ;  /* 0x00000000370c7984 */ /* 0x004ea40000000c00 */
[C---:B--2---:R-:W-:Y:S01]  /*c520*/  SHF.L.U32 R6, R12.reuse, 0x10, RZ ;  /* 0x000000100c067819 */ /* 0x044fe200000006ff */
[----:B------:R-:W-:Y:S01]  /*c530*/  IMAD.U32 R20, R15, 0x10000, RZ ;  /* 0x000100000f147824 */ /* 0x000fe200078e00ff */
[----:B------:R-:W-:Y:S01]  /*c540*/  LOP3.LUT R12, R12, 0xffff0000, RZ, 0xc0, !PT ;  /* 0xffff00000c0c7812 */ /* 0x000fe200078ec0ff */
[----:B------:R-:W-:Y:S01]  /*c550*/  IMAD.U32 R16, R13, 0x10000, RZ ;  /* 0x000100000d107824 */ /* 0x000fe200078e00ff */
[----:B------:R-:W-:Y:S01]  /*c560*/  LOP3.LUT R21, R15, 0xffff0000, RZ, 0xc0, !PT ;  /* 0xffff00000f157812 */ /* 0x000fe200078ec0ff */
[----:B------:R-:W-:Y:S01]  /*c570*/  FFMA.FTZ R29, R6, R0, -R19 ;  /* 0x00000000061d7223 */ /* 0x000fe20000010813 */
[----:B------:R-:W-:Y:S01]  /*c580*/  SHF.L.U32 R0, R32, 0x10, RZ ;  /* 0x0000001020007819 */ /* 0x000fe200000006ff */
[----:B------:R-:W-:Y:S01]  /*c590*/  FMUL.FTZ R19, R5, R4 ;  /* 0x0000000405137220 */ /* 0x000fe20000410000 */
[----:B------:R-:W-:Y:S01]  /*c5a0*/  LOP3.LUT R15, R9, 0xffff0000, RZ, 0xc0, !PT ;  /* 0xffff0000090f7812 */ /* 0x000fe200078ec0ff */
[----:B------:R-:W-:Y:S01]  /*c5b0*/  FFMA.FTZ R28, R6, R2, R18 ;  /* 0x00000002061c7223 */ /* 0x000fe20000010012 */
[----:B------:R-:W-:Y:S01]  /*c5c0*/  SHF.L.U32 R9, R10, 0x10, RZ ;  /* 0x000000100a097819 */ /* 0x000fe200000006ff */
[----:B------:R-:W-:Y:S01]  /*c5d0*/  IMAD.U32 R2, R49, 0x10000, RZ ;  /* 0x0001000031027824 */ /* 0x000fe200078e00ff */
[----:B------:R-:W-:Y:S01]  /*c5e0*/  SHF.L.U32 R6, R31, 0x10, RZ ;  /* 0x000000101f067819 */ /* 0x000fe200000006ff */
[-C--:B------:R-:W-:Y:S01]  /*c5f0*/  FMUL.FTZ R18, R5, R3.reuse ;  /* 0x0000000305127220 */ /* 0x080fe20000410000 */
[----:B------:R-:W-:Y:S01]  /*c600*/  SHF.L.U32 R17, R14, 0x10, RZ ;  /* 0x000000100e117819 */ /* 0x000fe200000006ff */
[----:B------:R-:W-:Y:S01]  /*c610*/  FFMA.FTZ R27, R12, R3, -R19 ;  /* 0x000000030c1b7223 */ /* 0x000fe20000010813 */
[----:B------:R-:W-:Y:S01]  /*c620*/  LOP3.LUT R10, R10, 0xffff0000, RZ, 0xc0, !PT ;  /* 0xffff00000a0a7812 */ /* 0x000fe200078ec0ff */
[C---:B------:R-:W-:Y:S01]  /*c630*/  FMUL.FTZ R5, R8.reuse, R0 ;  /* 0x0000000008057220 */ /* 0x040fe20000410000 */
[----:B------:R-:W-:Y:S01]  /*c640*/  LOP3.LUT R22, R13, 0xffff0000, RZ, 0xc0, !PT ;  /* 0xffff00000d167812 */ /* 0x000fe200078ec0ff */
[----:B------:R-:W-:Y:S01]  /*c650*/  FMUL.FTZ R3, R8, R2 ;  /* 0x0000000208037220 */ /* 0x000fe20000410000 */
[----:B------:R-:W-:Y:S01]  /*c660*/  LOP3.LUT R14, R14, 0xffff0000, RZ, 0xc0, !PT ;  /* 0xffff00000e0e7812 */ /* 0x000fe200078ec0ff */
[----:B------:R-:W-:-:S02]  /*c670*/  FFMA.FTZ R26, R12, R4, R18 ;  /* 0x000000040c1a7223 */ /* 0x000fc40000010012 */
[C---:B------:R-:W-:Y:S01]  /*c680*/  FFMA.FTZ R25, R16.reuse, R2, -R5 ;  /* 0x0000000210197223 */ /* 0x040fe20000010805 */
[----:B------:R-:W-:Y:S01]  /*c690*/  SHF.L.U32 R5, R33, 0x10, RZ ;  /* 0x0000001021057819 */ /* 0x000fe200000006ff */
[----:B------:R-:W-:Y:S01]  /*c6a0*/  FFMA.FTZ R24, R16, R0, R3 ;  /* 0x0000000010187223 */ /* 0x000fe20000010003 */
[----:B------:R-:W-:Y:S01]  /*c6b0*/  LOP3.LUT R0, R31, 0xffff0000, RZ, 0xc0, !PT ;  /* 0xffff00001f007812 */ /* 0x000fe200078ec0ff */
[C---:B------:R-:W-:Y:S01]  /*c6c0*/  IMAD.U32 R2, R50.reuse, 0x10000, RZ ;  /* 0x0001000032027824 */ /* 0x040fe200078e00ff */
[----:B------:R-:W-:Y:S01]  /*c6d0*/  LOP3.LUT R3, R50, 0xffff0000, RZ, 0xc0, !PT ;  /* 0xffff000032037812 */ /* 0x000fe200078ec0ff */
[----:B------:R-:W-:Y:S02]  /*c6e0*/  FMUL.FTZ R4, R9, R6 ;  /* 0x0000000609047220 */ /* 0x000fe40000410000 */
[C---:B------:R-:W-:Y:S01]  /*c6f0*/  IMAD.U32 R13, R11.reuse, 0x10000, RZ ;  /* 0x000100000b0d7824 */ /* 0x040fe200078e00ff */
[----:B------:R-:W-:Y:S01]  /*c700*/  LOP3.LUT R11, R11, 0xffff0000, RZ, 0xc0, !PT ;  /* 0xffff00000b0b7812 */ /* 0x000fe200078ec0ff */
[----:B------:R-:W-:-:S02]  /*c710*/  FMUL.FTZ R9, R9, R2 ;  /* 0x0000000209097220 */ /* 0x000fc40000410000 */
[----:B------:R-:W-:Y:S01]  /*c720*/  FFMA.FTZ R19, R17, R2, -R4 ;  /* 0x0000000211137223 */ /* 0x000fe20000010804 */
[----:B------:R-:W-:Y:S01]  /*c730*/  SHF.L.U32 R2, R45, 0x10, RZ ;  /* 0x000000102d027819 */ /* 0x000fe200000006ff */
[C---:B------:R-:W-:Y:S02]  /*c740*/  FMUL.FTZ R8, R10.reuse, R0 ;  /* 0x000000000a087220 */ /* 0x040fe40000410000 */
[----:B------:R-:W-:Y:S02]  /*c750*/  FMUL.FTZ R10, R10, R3 ;  /* 0x000000030a0a7220 */ /* 0x000fe40000410000 */
[----:B------:R-:W-:Y:S02]  /*c760*/  FMUL.FTZ R4, R13, R5 ;  /* 0x000000050d047220 */ /* 0x000fe40000410000 */
[----:B------:R-:W-:Y:S02]  /*c770*/  FFMA.FTZ R18, R17, R6, R9 ;  /* 0x0000000611127223 */ /* 0x000fe40000010009 */
[----:B------:R-:W-:Y:S01]  /*c780*/  FFMA.FTZ R10, R14, R0, R10 ;  /* 0x000000000e0a7223 */ /* 0x000fe2000001000a */
[----:B------:R-:W-:Y:S01]  /*c790*/  LOP3.LUT R0, R33, 0xffff0000, RZ, 0xc0, !PT ;  /* 0xffff000021007812 */ /* 0x000fe200078ec0ff */
[----:B------:R-:W-:-:S02]  /*c7a0*/  FMUL.FTZ R6, R13, R2 ;  /* 0x000000020d067220 */ /* 0x000fc40000410000 */
[----:B------:R-:W-:Y:S01]  /*c7b0*/  FFMA.FTZ R17, R20, R2, -R4 ;  /* 0x0000000214117223 */ /* 0x000fe20000010804 */
[----:B------:R-:W-:Y:S01]  /*c7c0*/  LOP3.LUT R2, R32, 0xffff0000, RZ, 0xc0, !PT ;  /* 0xffff000020027812 */ /* 0x000fe200078ec0ff */
[----:B------:R-:W-:Y:S01]  /*c7d0*/  FFMA.FTZ R12, R14, R3, -R8 ;  /* 0x000000030e0c7223 */ /* 0x000fe20000010808 */
[----:B------:R-:W-:Y:S01]  /*c7e0*/  LOP3.LUT R4, R49, 0xffff0000, RZ, 0xc0, !PT ;  /* 0xffff000031047812 */ /* 0x000fe200078ec0ff */
[----:B------:R-:W-:Y:S01]  /*c7f0*/  FFMA.FTZ R16, R20, R5, R6 ;  /* 0x0000000514107223 */ /* 0x000fe20000010006 */
[----:B------:R-:W-:Y:S01]  /*c800*/  LOP3.LUT R3, R45, 0xffff0000, RZ, 0xc0, !PT ;  /* 0xffff00002d037812 */ /* 0x000fe200078ec0ff */
[----:B------:R-:W-:Y:S01]  /*c810*/  FMUL.FTZ R9, R15, R2 ;  /* 0x000000020f097220 */ /* 0x000fe20000410000 */
[----:B------:R-:W-:Y:S01]  /*c820*/  F2FP.BF16.PACK_AB R14, R12, R19 ;  /* 0x000000130c0e723e */ /* 0x000fe200000010ff */
[----:B------:R-:W-:Y:S01]  /*c830*/  FMUL.FTZ R6, R11, R0 ;  /* 0x000000000b067220 */ /* 0x000fe20000410000 */
[----:B------:R-:W-:Y:S01]  /*c840*/  F2FP.BF16.PACK_AB R12, R27, R29 ;  /* 0x0000001d1b0c723e */ /* 0x000fe200000010ff */
[----:B------:R-:W-:Y:S01]  /*c850*/  FMUL.FTZ R8, R15, R4 ;  /* 0x000000040f087220 */ /* 0x000fe20000410000 */
[----:B------:R-:W-:Y:S01]  /*c860*/  F2FP.BF16.PACK_AB R10, R10, R18 ;  /* 0x000000120a0a723e */ /* 0x000fe200000010ff */
[----:B------:R-:W-:-:S02]  /*c870*/  FMUL.FTZ R5, R11, R3 ;  /* 0x000000030b057220 */ /* 0x000fc40000410000 */
[C---:B------:R-:W-:Y:S02]  /*c880*/  FFMA.FTZ R4, R22.reuse, R4, -R9 ;  /* 0x0000000416047223 */ /* 0x040fe40000010809 */
[C---:B------:R-:W-:Y:S02]  /*c890*/  FFMA.FTZ R3, R21.reuse, R3, -R6 ;  /* 0x0000000315037223 */ /* 0x040fe40000010806 */
[----:B------:R-:W-:Y:S01]  /*c8a0*/  FFMA.FTZ R2, R22, R2, R8 ;  /* 0x0000000216027223 */ /* 0x000fe20000010008 */
[----:B------:R-:W-:Y:S01]  /*c8b0*/  F2FP.BF16.PACK_AB R13, R4, R25 ;  /* 0x00000019040d723e */ /* 0x000fe200000010ff */
[----:B------:R-:W-:Y:S01]  /*c8c0*/  FFMA.FTZ R0, R21, R0, R5 ;  /* 0x0000000015007223 */ /* 0x000fe20000010005 */
[----:B------:R-:W-:Y:S02]  /*c8d0*/  F2FP.BF16.PACK_AB R15, R3, R17 ;  /* 0x00000011030f723e */ /* 0x000fe400000010ff */
[----:B------:R-:W-:Y:S02]  /*c8e0*/  F2FP.BF16.PACK_AB R8, R26, R28 ;  /* 0x0000001c1a08723e */ /* 0x000fe400000010ff */
[----:B------:R-:W-:Y:S01]  /*c8f0*/  F2FP.BF16.PACK_AB R9, R2, R24 ;  /* 0x000000180209723e */ /* 0x000fe200000010ff */
[----:B------:R2:W-:Y:S01]  /*c900*/  STS.128 [R55], R12 ;  /* 0x0000000c37007388 */ /* 0x0005e20000000c00 */
[----:B------:R-:W-:-:S05]  /*c910*/  F2FP.BF16.PACK_AB R11, R0, R16 ;  /* 0x00000010000b723e */ /* 0x000fca00000010ff */
[----:B------:R2:W-:Y:S02]  /*c920*/  STS.128 [R23+0x6080], R8 ;  /* 0x0060800817007388 */ /* 0x0005e40000000c00 */
.L_x_288:
[----:B------:R-:W-:Y:S05]  /*c930*/  BSYNC B0 ;  /* 0x0000000000007941 */ /* 0x000fea0003800000 */
.L_x_287:
[----:B------:R-:W-:Y:S01]  /*c940*/  IADD3 R0, R104, 0x10, RZ ;  /* 0x0000001068007810 */ /* 0x000fe20007ffe0ff */
[----:B------:R-:W-:Y:S03]  /*c950*/  BSSY B0, `(.L_x_289) ;  /* 0x000005c000007945 */ /* 0x000fe60003800000 */
[----:B------:R-:W-:-:S13]  /*c960*/  ISETP.GE.AND P0, PT, R0, c[0x0][0x27c], PT ;  /* 0x00009f0000007a0c */ /* 0x000fda0003f06270 */
[----:B------:R-:W-:Y:S05]  /*c970*/  @P0 BRA `(.L_x_290) ;  /* 0x0000059000000947 */ /* 0x000fea0003800000 */
[----:B------:R-:W3:Y:S04]  /*c980*/  LDL R2, [R1] ;  /* 0x0000000001027983 */ /* 0x000ee80000100800 */
[----:B--2---:R-:W2:Y:S01]  /*c990*/  LDL R55, [R1+0xf4] ;  /* 0x0000f40001377983 */ /* 0x004ea20000100800 */
[----:B------:R-:W-:Y:S02]  /*c9a0*/  MOV R0, c[0x0][0x27c] ;  /* 0x00009f0000007a02 */ /* 0x000fe40000000f00 */
[----:B------:R-:W-:Y:S02]  /*c9b0*/  LOP3.LUT R4, R34, 0xffff0000, RZ, 0xc0, !PT ;  /* 0xffff000022047812 */ /* 0x000fe400078ec0ff */
[----:B---3--:R-:W-:-:S04]  /*c9c0*/  LEA.HI R0, R0, R2, RZ, 0x1d ;  /* 0x0000000200007211 */ /* 0x008fc800078fe8ff */
[----:B------:R-:W-:Y:S01]  /*c9d0*/  SHF.R.S32.HI R2, RZ, 0x1f, R0 ;  /* 0x0000001fff027819 */ /* 0x000fe20000011400 */
[----:B------:R-:W-:Y:S01]  /*c9e0*/  IMAD.SHL.U32 R3, R0, 0x8, RZ ;  /* 0x0000000800037824 */ /* 0x000fe200078e00ff */
[----:B--2---:R-:W2:Y:S02]  /*c9f0*/  LDS.128 R12, [R55] ;  /* 0x00000000370c7984 */ /* 0x004ea40000000c00 */
[----:B------:R-:W-:Y:S02]  /*ca00*/  LEA.HI R0, R2, R0, RZ, 0x2 ;  /* 0x0000000002007211 */ /* 0x000fe400078f10ff */
[----:B-----5:R-:W-:Y:S02]  /*ca10*/  LOP3.LUT R2, R60, 0x18, R3, 0xf8, !PT ;  /* 0x000000183c027812 */ /* 0x020fe400078ef803 */
[----:B------:R-:W-:Y:S02]  /*ca20*/  SHF.L.U32 R0, R0, 0xa, RZ ;  /* 0x0000000a00007819 */ /* 0x000fe400000006ff */
[----:B------:R-:W-:-:S02]  /*ca30*/  LOP3.LUT R2, R2, R59, RZ, 0x3c, !PT ;  /* 0x0000003b02027212 */ /* 0x000fc400078e3cff */
[----:B------:R-:W-:-:S04]  /*ca40*/  LOP3.LUT R0, R0, 0x7ffff000, RZ, 0xc0, !PT ;  /* 0x7ffff00000007812 */ /* 0x000fc800078ec0ff */
[----:B------:R-:W-:Y:S02]  /*ca50*/  IADD3 R0, R2, R0, R7 ;  /* 0x0000000002007210 */ /* 0x000fe40007ffe007 */
[----:B------:R-:W-:-:S03]  /*ca60*/  SHF.L.U32 R2, R34, 0x10, RZ ;  /* 0x0000001022027819 */ /* 0x000fc600000006ff */
[----:B------:R-:W-:Y:S02]  /*ca70*/  IMAD.SHL.U32 R23, R0, 0x2, RZ ;  /* 0x0000000200177824 */ /* 0x000fe400078e00ff */
[----:B------:R-:W-:-:S03]  /*ca80*/  IMAD.U32 R0, R46, 0x10000, RZ ;  /* 0x000100002e007824 */ /* 0x000fc600078e00ff */
[----:B------:R-:W3:Y:S01]  /*ca90*/  LDS.128 R8, [R23+0x6080] ;  /* 0x0060800017087984 */ /* 0x000ee20000000c00 */
[C---:B--2---:R-:W-:Y:S01]  /*caa0*/  SHF.L.U32 R6, R12.reuse, 0x10, RZ ;  /* 0x000000100c067819 */ /* 0x044fe200000006ff */
[----:B------:R-:W-:Y:S01]  /*cab0*/  IMAD.U32 R20, R15, 0x10000, RZ ;  /* 0x000100000f147824 */ /* 0x000fe200078e00ff */
[----:B------:R-:W-:Y:S01]  /*cac0*/  LOP3.LUT R12, R12, 0xffff0000, RZ, 0xc0, !PT ;  /* 0xffff00000c0c7812 */ /* 0x000fe200078ec0ff */
[----:B------:R-:W-:Y:S01]  /*cad0*/  IMAD.U32 R16, R13, 0x10000, RZ ;  /* 0x000100000d107824 */ /* 0x000fe200078e00ff */
[----:B------:R-:W-:Y:S02]  /*cae0*/  LOP3.LUT R21, R15, 0xffff0000, RZ, 0xc0, !PT ;  /* 0xffff00000f157812 */ /* 0x000fe400078ec0ff */
[C---:B------:R-:W-:Y:S02]  /*caf0*/  SHF.L.U32 R17, R14.reuse, 0x10, RZ ;  /* 0x000000100e117819 */ /* 0x040fe400000006ff */
[----:B------:R-:W-:Y:S02]  /*cb00*/  LOP3.LUT R22, R13, 0xffff0000, RZ, 0xc0, !PT ;  /* 0xffff00000d167812 */ /* 0x000fe400078ec0ff */
[----:B------:R-:W-:-:S02]  /*cb10*/  LOP3.LUT R14, R14, 0xffff0000, RZ, 0xc0, !PT ;  /* 0xffff00000e0e7812 */ /* 0x000fc400078ec0ff */
[C---:B---3--:R-:W-:Y:S01]  /*cb20*/  SHF.L.U32 R3, R8.reuse, 0x10, RZ ;  /* 0x0000001008037819 */ /* 0x048fe200000006ff */
[----:B------:R-:W-:Y:S01]  /*cb30*/  IMAD.U32 R13, R11, 0x10000, RZ ;  /* 0x000100000b0d7824 */ /* 0x000fe200078e00ff */
[----:B------:R-:W-:Y:S01]  /*cb40*/  LOP3.LUT R5, R8, 0xffff0000, RZ, 0xc0, !PT ;  /* 0xffff000008057812 */ /* 0x000fe200078ec0ff */
[C---:B------:R-:W-:Y:S01]  /*cb50*/  IMAD.U32 R8, R9.reuse, 0x10000, RZ ;  /* 0x0001000009087824 */ /* 0x040fe200078e00ff */
[----:B------:R-:W-:Y:S01]  /*cb60*/  LOP3.LUT R15, R9, 0xffff0000, RZ, 0xc0, !PT ;  /* 0xffff0000090f7812 */ /* 0x000fe200078ec0ff */
[C---:B------:R-:W-:Y:S01]  /*cb70*/  FMUL.FTZ R19, R3.reuse, R2 ;  /* 0x0000000203137220 */ /* 0x040fe20000410000 */
[----:B------:R-:W-:Y:S01]  /*cb80*/  SHF.L.U32 R9, R10, 0x10, RZ ;  /* 0x000000100a097819 */ /* 0x000fe200000006ff */
[-C--:B------:R-:W-:Y:S01]  /*cb90*/  FMUL.FTZ R18, R3, R0.reuse ;  /* 0x0000000003127220 */ /* 0x080fe20000410000 */
        /* <DEDUP_REMOVED lines=8> */
[----:B------:R-:W-:Y:S01]  /*cc20*/  LOP3.LUT R11, R11, 0xffff0000, RZ, 0xc0, !PT ;  /* 0xffff00000b0b7812 */ /* 0x000fe200078ec0ff */
[----:B------:R-:W-:-:S02]  /*cc30*/  FMUL.FTZ R18, R5, R3 ;  /* 0x0000000305127220 */ /* 0x000fc40000410000 */
[----:B------:R-:W-:Y:S02]  /*cc40*/  FFMA.FTZ R27, R12, R3, -R19 ;  /* 0x000000030c1b7223 */ /* 0x000fe40000010813 */
[C---:B------:R-:W-:Y:S02]  /*cc50*/  FMUL.FTZ R5, R8.reuse, R0 ;  /* 0x0000000008057220 */ /* 0x040fe40000410000 */
[----:B------:R-:W-:Y:S02]  /*cc60*/  FMUL.FTZ R3, R8, R2 ;  /* 0x0000000208037220 */ /* 0x000fe40000410000 */
[----:B------:R-:W-:Y:S02]  /*cc70*/  FFMA.FTZ R26, R12, R4, R18 ;  /* 0x000000040c1a7223 */ /* 0x000fe40000010012 */
[C---:B------:R-:W-:Y:S01]  /*cc80*/  FFMA.FTZ R25, R16.reuse, R2, -R5 ;  /* 0x0000000210197223 */ /* 0x040fe20000010805 */
[----:B------:R-:W-:Y:S01]  /*cc90*/  SHF.L.U32 R5, R37, 0x10, RZ ;  /* 0x0000001025057819 */ /* 0x000fe200000006ff */
[----:B------:R-:W-:Y:S01]  /*cca0*/  FFMA.FTZ R24, R16, R0, R3 ;  /* 0x0000000010187223 */ /* 0x000fe20000010003 */
[----:B------:R-:W-:Y:S01]  /*ccb0*/  LOP3.LUT R0, R35, 0xffff0000, RZ, 0xc0, !PT ;  /* 0xffff000023007812 */ /* 0x000fe200078ec0ff */
[C---:B------:R-:W-:Y:S01]  /*ccc0*/  IMAD.U32 R2, R42.reuse, 0x10000, RZ ;  /* 0x000100002a027824 */ /* 0x040fe200078e00ff */
[----:B------:R-:W-:Y:S01]  /*ccd0*/  LOP3.LUT R3, R42, 0xffff0000, RZ, 0xc0, !PT ;  /* 0xffff00002a037812 */ /* 0x000fe200078ec0ff */
[----:B------:R-:W-:-:S02]  /*cce0*/  FMUL.FTZ R4, R9, R6 ;  /* 0x0000000609047220 */ /* 0x000fc40000410000 */
[-C--:B------:R-:W-:Y:S02]  /*ccf0*/  FMUL.FTZ R9, R9, R2.reuse ;  /* 0x0000000209097220 */ /* 0x080fe40000410000 */
[----:B------:R-:W-:Y:S01]  /*cd00*/  FFMA.FTZ R19, R17, R2, -R4 ;  /* 0x0000000211137223 */ /* 0x000fe20000010804 */
[----:B------:R-:W-:Y:S01]  /*cd10*/  SHF.L.U32 R2, R43, 0x10, RZ ;  /* 0x000000102b027819 */ /* 0x000fe200000006ff */
[C---:B------:R-:W-:Y:S02]  /*cd20*/  FMUL.FTZ R8, R10.reuse, R0 ;  /* 0x000000000a087220 */ /* 0x040fe40000410000 */
[----:B------:R-:W-:Y:S02]  /*cd30*/  FMUL.FTZ R10, R10, R3 ;  /* 0x000000030a0a7220 */ /* 0x000fe40000410000 */
[----:B------:R-:W-:Y:S02]  /*cd40*/  FMUL.FTZ R4, R13, R5 ;  /* 0x000000050d047220 */ /* 0x000fe40000410000 */
[----:B------:R-:W-:-:S02]  /*cd50*/  FFMA.FTZ R18, R17, R6, R9 ;  /* 0x0000000611127223 */ /* 0x000fc40000010009 */
[----:B------:R-:W-:Y:S01]  /*cd60*/  FFMA.FTZ R10, R14, R0, R10 ;  /* 0x000000000e0a7223 */ /* 0x000fe2000001000a */
[----:B------:R-:W-:Y:S01]  /*cd70*/  LOP3.LUT R0, R37, 0xffff0000, RZ, 0xc0, !PT ;  /* 0xffff000025007812 */ /* 0x000fe200078ec0ff */
[-C--:B------:R-:W-:Y:S02]  /*cd80*/  FMUL.FTZ R6, R13, R2.reuse ;  /* 0x000000020d067220 */ /* 0x080fe40000410000 */
        /* <DEDUP_REMOVED lines=24> */
.L_x_290:
[----:B------:R-:W-:Y:S05]  /*cf10*/  BSYNC B0 ;  /* 0x0000000000007941 */ /* 0x000fea0003800000 */
.L_x_289:
[----:B------:R-:W-:-:S04]  /*cf20*/  IADD3 R0, R104, 0x20, RZ ;  /* 0x0000002068007810 */ /* 0x000fc80007ffe0ff */
[----:B------:R-:W-:-:S13]  /*cf30*/  ISETP.GE.AND P0, PT, R0, c[0x0][0x27c], PT ;  /* 0x00009f0000007a0c */ /* 0x000fda0003f06270 */
[----:B------:R-:W-:Y:S05]  /*cf40*/  @P0 BRA `(.L_x_286) ;  /* 0x0000058000000947 */ /* 0x000fea0003800000 */
[----:B--2---:R-:W2:Y:S01]  /*cf50*/  LDL R55, [R1+0xec] ;  /* 0x0000ec0001377983 */ /* 0x004ea20000100800 */
        /* <DEDUP_REMOVED lines=87> */
.L_x_286:
[----:B------:R-:W-:Y:S05]  /*d4d0*/  BSYNC B1 ;  /* 0x0000000000017941 */ /* 0x000fea0003800000 */
.L_x_285:
[----:B------:R-:W-:-:S04]  /*d4e0*/  IADD3 R0, R112, 0x40, RZ ;  /* 0x0000004070007810 */ /* 0x000fc80007ffe0ff */
[----:B------:R-:W-:-:S13]  /*d4f0*/  ISETP.GE.AND P0, PT, R0, R54, PT ;  /* 0x000000360000720c */ /* 0x000fda0003f06270 */
[----:B------:R-:W-:Y:S05]  /*d500*/  @P0 BRA `(.L_x_272) ;  /* 0x0000118000000947 */ /* 0x000fea0003800000 */
[----:B-----5:R3:W5:Y:S04]  /*d510*/  LDL R60, [R1+0xd8] ;  /* 0x0000d800013c7983 */ /* 0x0207680000100800 */
[----:B------:R3:W5:Y:S04]  /*d520*/  LDL R59, [R1+0xdc] ;  /* 0x0000dc00013b7983 */ /* 0x0007680000100800 */
[----:B--2---:R3:W5:Y:S01]  /*d530*/  LDL R55, [R1+0xe0] ;  /* 0x0000e00001377983 */ /* 0x0047620000100800 */
        /* <DEDUP_REMOVED lines=18> */
[----:B------:R-:W4:Y:S02]  /*d660*/  LDS.128 R8, [R23+0x6080] ;  /* 0x0060800017087984 */ /* 0x000f240000000c00 */
[C---:B----4-:R-:W-:Y:S02]  /*d670*/  SHF.L.U32 R3, R8.reuse, 0x10, RZ ;  /* 0x0000001008037819 */ /* 0x050fe400000006ff */
[----:B------:R-:W-:Y:S01]  /*d680*/  LOP3.LUT R5, R8, 0xffff0000, RZ, 0xc0, !PT ;  /* 0xffff000008057812 */ /* 0x000fe200078ec0ff */
[----:B------:R-:W-:Y:S02]  /*d690*/  IMAD.U32 R8, R9, 0x10000, RZ ;  /* 0x0001000009087824 */ /* 0x000fe400078e00ff */
[-C--:B------:R-:W-:Y:S02]  /*d6a0*/  FMUL.FTZ R19, R2, R3.reuse ;  /* 0x0000000302137220 */ /* 0x080fe40000410000 */
[----:B------:R-:W-:Y:S01]  /*d6b0*/  FMUL.FTZ R18, R0, R3 ;  /* 0x0000000300127220 */ /* 0x000fe20000410000 */
[----:B------:R-:W-:Y:S01]  /*d6c0*/  LOP3.LUT R3, R53, 0xffff0000, RZ, 0xc0, !PT ;  /* 0xffff000035037812 */ /* 0x000fe200078ec0ff */
[----:B--2---:R-:W2:Y:S02]  /*d6d0*/  LDS.128 R12, [R61] ;  /* 0x000000003d0c7984 */ /* 0x004ea40000000c00 */
[C---:B--2---:R-:W-:Y:S01]  /*d6e0*/  SHF.L.U32 R6, R12.reuse, 0x10, RZ ;  /* 0x000000100c067819 */ /* 0x044fe200000006ff */
[----:B------:R-:W-:Y:S01]  /*d6f0*/  IMAD.U32 R20, R15, 0x10000, RZ ;  /* 0x000100000f147824 */ /* 0x000fe200078e00ff */
[----:B------:R-:W-:Y:S01]  /*d700*/  LOP3.LUT R12, R12, 0xffff0000, RZ, 0xc0, !PT ;  /* 0xffff00000c0c7812 */ /* 0x000fe200078ec0ff */
[----:B------:R-:W-:Y:S01]  /*d710*/  IMAD.U32 R16, R13, 0x10000, RZ ;  /* 0x000100000d107824 */ /* 0x000fe200078e00ff */
[----:B------:R-:W-:Y:S01]  /*d720*/  LOP3.LUT R21, R15, 0xffff0000, RZ, 0xc0, !PT ;  /* 0xffff00000f157812 */ /* 0x000fe200078ec0ff */
[-C--:B------:R-:W-:Y:S01]  /*d730*/  FFMA.FTZ R29, R0, R6.reuse, -R19 ;  /* 0x00000006001d7223 */ /* 0x080fe20000010813 */
[----:B------:R-:W-:Y:S01]  /*d740*/  SHF.L.U32 R0, R32, 0x10, RZ ;  /* 0x0000001020007819 */ /* 0x000fe200000006ff */
[-C--:B------:R-:W-:Y:S01]  /*d750*/  FMUL.FTZ R19, R4, R5.reuse ;  /* 0x0000000504137220 */ /* 0x080fe20000410000 */
[----:B------:R-:W-:Y:S01]  /*d760*/  LOP3.LUT R15, R9, 0xffff0000, RZ, 0xc0, !PT ;  /* 0xffff0000090f7812 */ /* 0x000fe200078ec0ff */
[----:B------:R-:W-:Y:S01]  /*d770*/  FFMA.FTZ R28, R2, R6, R18 ;  /* 0x00000006021c7223 */ /* 0x000fe20000010012 */
[----:B------:R-:W-:Y:S01]  /*d780*/  SHF.L.U32 R9, R10, 0x10, RZ ;  /* 0x000000100a097819 */ /* 0x000fe200000006ff */
[----:B------:R-:W-:Y:S01]  /*d790*/  IMAD.U32 R2, R49, 0x10000, RZ ;  /* 0x0001000031027824 */ /* 0x000fe200078e00ff */
[----:B------:R-:W-:Y:S01]  /*d7a0*/  SHF.L.U32 R6, R31, 0x10, RZ ;  /* 0x000000101f067819 */ /* 0x000fe200000006ff */
[C---:B------:R-:W-:Y:S01]  /*d7b0*/  FMUL.FTZ R18, R3.reuse, R5 ;  /* 0x0000000503127220 */ /* 0x040fe20000410000 */
[----:B------:R-:W-:Y:S01]  /*d7c0*/  SHF.L.U32 R17, R14, 0x10, RZ ;  /* 0x000000100e117819 */ /* 0x000fe200000006ff */
[----:B------:R-:W-:Y:S01]  /*d7d0*/  FFMA.FTZ R27, R3, R12, -R19 ;  /* 0x0000000c031b7223 */ /* 0x000fe20000010813 */
[----:B------:R-:W-:Y:S01]  /*d7e0*/  LOP3.LUT R10, R10, 0xffff0000, RZ, 0xc0, !PT ;  /* 0xffff00000a0a7812 */ /* 0x000fe200078ec0ff */
[-C--:B------:R-:W-:Y:S01]  /*d7f0*/  FMUL.FTZ R5, R0, R8.reuse ;  /* 0x0000000800057220 */ /* 0x080fe20000410000 */
[----:B------:R-:W-:Y:S01]  /*d800*/  LOP3.LUT R22, R13, 0xffff0000, RZ, 0xc0, !PT ;  /* 0xffff00000d167812 */ /* 0x000fe200078ec0ff */
[----:B------:R-:W-:Y:S01]  /*d810*/  FMUL.FTZ R3, R2, R8 ;  /* 0x0000000802037220 */ /* 0x000fe20000410000 */
[----:B------:R-:W-:Y:S01]  /*d820*/  LOP3.LUT R14, R14, 0xffff0000, RZ, 0xc0, !PT ;  /* 0xffff00000e0e7812 */ /* 0x000fe200078ec0ff */
[----:B------:R-:W-:-:S02]  /*d830*/  FFMA.FTZ R26, R4, R12, R18 ;  /* 0x0000000c041a7223 */ /* 0x000fc40000010012 */
[-C--:B------:R-:W-:Y:S01]  /*d840*/  FFMA.FTZ R25, R2, R16.reuse, -R5 ;  /* 0x0000001002197223 */ /* 0x080fe20000010805 */
[----:B------:R-:W-:Y:S01]  /*d850*/  SHF.L.U32 R5, R33, 0x10, RZ ;  /* 0x0000001021057819 */ /* 0x000fe200000006ff */
[----:B------:R-:W-:Y:S01]  /*d860*/  FFMA.FTZ R24, R0, R16, R3 ;  /* 0x0000001000187223 */ /* 0x000fe20000010003 */
[----:B------:R-:W-:Y:S01]  /*d870*/  LOP3.LUT R0, R31, 0xffff0000, RZ, 0xc0, !PT ;  /* 0xffff00001f007812 */ /* 0x000fe200078ec0ff */
[C---:B------:R-:W-:Y:S01]  /*d880*/  IMAD.U32 R2, R50.reuse, 0x10000, RZ ;  /* 0x0001000032027824 */ /* 0x040fe200078e00ff */
[----:B------:R-:W-:Y:S01]  /*d890*/  LOP3.LUT R3, R50, 0xffff0000, RZ, 0xc0, !PT ;  /* 0xffff000032037812 */ /* 0x000fe200078ec0ff */
[-C--:B------:R-:W-:Y:S02]  /*d8a0*/  FMUL.FTZ R4, R6, R9.reuse ;  /* 0x0000000906047220 */ /* 0x080fe40000410000 */
[C---:B------:R-:W-:Y:S01]  /*d8b0*/  IMAD.U32 R13, R11.reuse, 0x10000, RZ ;  /* 0x000100000b0d7824 */ /* 0x040fe200078e00ff */
[----:B------:R-:W-:Y:S01]  /*d8c0*/  LOP3.LUT R11, R11, 0xffff0000, RZ, 0xc0, !PT ;  /* 0xffff00000b0b7812 */ /* 0x000fe200078ec0ff */
[----:B------:R-:W-:-:S02]  /*d8d0*/  FMUL.FTZ R9, R2, R9 ;  /* 0x0000000902097220 */ /* 0x000fc40000410000 */
[----:B------:R-:W-:Y:S01]  /*d8e0*/  FFMA.FTZ R19, R2, R17, -R4 ;  /* 0x0000001102137223 */ /* 0x000fe20000010804 */
[----:B------:R-:W-:Y:S01]  /*d8f0*/  SHF.L.U32 R2, R45, 0x10, RZ ;  /* 0x000000102d027819 */ /* 0x000fe200000006ff */
[-C--:B------:R-:W-:Y:S02]  /*d900*/  FMUL.FTZ R8, R0, R10.reuse ;  /* 0x0000000a00087220 */ /* 0x080fe40000410000 */
        /* <DEDUP_REMOVED lines=19> */
[-C--:B------:R-:W-:Y:S02]  /*da40*/  FFMA.FTZ R4, R4, R22.reuse, -R9 ;  /* 0x0000001604047223 */ /* 0x080fe40000010809 */
[----:B------:R-:W-:Y:S02]  /*da50*/  FFMA.FTZ R3, R3, R21, -R6 ;  /* 0x0000001503037223 */ /* 0x000fe40000010806 */
        /* <DEDUP_REMOVED lines=9> */
.L_x_292:
[----:B------:R-:W-:Y:S05]  /*daf0*/  BSYNC B0 ;  /* 0x0000000000007941 */ /* 0x000fea0003800000 */
.L_x_291:
[----:B------:R-:W-:Y:S01]  /*db00*/  IADD3 R0, R104, 0x10, RZ ;  /* 0x0000001068007810 */ /* 0x000fe20007ffe0ff */
[----:B------:R-:W-:Y:S03]  /*db10*/  BSSY B0, `(.L_x_293) ;  /* 0x000005c000007945 */ /* 0x000fe60003800000 */
[----:B------:R-:W-:-:S13]  /*db20*/  ISETP.GE.AND P0, PT, R0, c[0x0][0x27c], PT ;  /* 0x00009f0000007a0c */ /* 0x000fda0003f06270 */
[----:B------:R-:W-:Y:S05]  /*db30*/  @P0 BRA `(.L_x_294) ;  /* 0x0000059000000947 */ /* 0x000fea0003800000 */
[----:B------:R-:W4:Y:S04]  /*db40*/  LDL R2, [R1] ;  /* 0x0000000001027983 */ /* 0x000f280000100800 */
[----:B--2---:R-:W2:Y:S01]  /*db50*/  LDL R30, [R1+0xf0] ;  /* 0x0000f000011e7983 */ /* 0x004ea20000100800 */
[----:B------:R-:W-:Y:S02]  /*db60*/  MOV R0, c[0x0][0x27c] ;  /* 0x00009f0000007a02 */ /* 0x000fe40000000f00 */
[----:B------:R-:W-:Y:S02]  /*db70*/  LOP3.LUT R4, R34, 0xffff0000, RZ, 0xc0, !PT ;  /* 0xffff000022047812 */ /* 0x000fe400078ec0ff */
[----:B----4-:R-:W-:-:S04]  /*db80*/  LEA.HI R0, R0, R2, RZ, 0x1d ;  /* 0x0000000200007211 */ /* 0x010fc800078fe8ff */
        /* <DEDUP_REMOVED lines=12> */
[----:B------:R-:W4:Y:S01]  /*dc50*/  LDS.128 R8, [R23+0x6080] ;  /* 0x0060800017087984 */ /* 0x000f220000000c00 */
        /* <DEDUP_REMOVED lines=8> */
[C---:B----4-:R-:W-:Y:S01]  /*dce0*/  SHF.L.U32 R3, R8.reuse, 0x10, RZ ;  /* 0x0000001008037819 */ /* 0x050fe200000006ff */
[----:B------:R-:W-:Y:S01]  /*dcf0*/  IMAD.U32 R13, R11, 0x10000, RZ ;  /* 0x000100000b0d7824 */ /* 0x000fe200078e00ff */
[----:B------:R-:W-:Y:S01]  /*dd00*/  LOP3.LUT R5, R8, 0xffff0000, RZ, 0xc0, !PT ;  /* 0xffff000008057812 */ /* 0x000fe200078ec0ff */
[C---:B------:R-:W-:Y:S01]  /*dd10*/  IMAD.U32 R8, R9.reuse, 0x10000, RZ ;  /* 0x0001000009087824 */ /* 0x040fe200078e00ff */
[----:B------:R-:W-:Y:S01]  /*dd20*/  LOP3.LUT R15, R9, 0xffff0000, RZ, 0xc0, !PT ;  /* 0xffff0000090f7812 */ /* 0x000fe200078ec0ff */
[-C--:B------:R-:W-:Y:S01]  /*dd30*/  FMUL.FTZ R19, R2, R3.reuse ;  /* 0x0000000302137220 */ /* 0x080fe20000410000 */
[----:B------:R-:W-:Y:S01]  /*dd40*/  SHF.L.U32 R9, R10, 0x10, RZ ;  /* 0x000000100a097819 */ /* 0x000fe200000006ff */
[----:B------:R-:W-:Y:S01]  /*dd50*/  FMUL.FTZ R18, R0, R3 ;  /* 0x0000000300127220 */ /* 0x000fe20000410000 */
        /* <DEDUP_REMOVED lines=8> */
[----:B------:R-:W-:Y:S01]  /*dde0*/  LOP3.LUT R11, R11, 0xffff0000, RZ, 0xc0, !PT ;  /* 0xffff00000b0b7812 */ /* 0x000fe200078ec0ff */
[----:B------:R-:W-:-:S02]  /*ddf0*/  FMUL.FTZ R18, R3, R5 ;  /* 0x0000000503127220 */ /* 0x000fc40000410000 */
[----:B------:R-:W-:Y:S02]  /*de00*/  FFMA.FTZ R27, R3, R12, -R19 ;  /* 0x0000000c031b7223 */ /* 0x000fe40000010813 */
[-C--:B------:R-:W-:Y:S02]  /*de10*/  FMUL.FTZ R5, R0, R8.reuse ;  /* 0x0000000800057220 */ /* 0x080fe40000410000 */
[----:B------:R-:W-:Y:S02]  /*de20*/  FMUL.FTZ R3, R2, R8 ;  /* 0x0000000802037220 */ /* 0x000fe40000410000 */
[----:B------:R-:W-:Y:S02]  /*de30*/  FFMA.FTZ R26, R4, R12, R18 ;  /* 0x0000000c041a7223 */ /* 0x000fe40000010012 */
[-C--:B------:R-:W-:Y:S01]  /*de40*/  FFMA.FTZ R25, R2, R16.reuse, -R5 ;  /* 0x0000001002197223 */ /* 0x080fe20000010805 */
[----:B------:R-:W-:Y:S01]  /*de50*/  SHF.L.U32 R5, R37, 0x10, RZ ;  /* 0x0000001025057819 */ /* 0x000fe200000006ff */
[----:B------:R-:W-:Y:S01]  /*de60*/  FFMA.FTZ R24, R0, R16, R3 ;  /* 0x0000001000187223 */ /* 0x000fe20000010003 */
[----:B------:R-:W-:Y:S01]  /*de70*/  LOP3.LUT R0, R35, 0xffff0000, RZ, 0xc0, !PT ;  /* 0xffff000023007812 */ /* 0x000fe200078ec0ff */
[C---:B------:R-:W-:Y:S01]  /*de80*/  IMAD.U32 R2, R42.reuse, 0x10000, RZ ;  /* 0x000100002a027824 */ /* 0x040fe200078e00ff */
[----:B------:R-:W-:Y:S01]  /*de90*/  LOP3.LUT R3, R42, 0xffff0000, RZ, 0xc0, !PT ;  /* 0xffff00002a037812 */ /* 0x000fe200078ec0ff */
[----:B------:R-:W-:-:S02]  /*dea0*/  FMUL.FTZ R4, R6, R9 ;  /* 0x0000000906047220 */ /* 0x000fc40000410000 */
[C---:B------:R-:W-:Y:S02]  /*deb0*/  FMUL.FTZ R9, R2.reuse, R9 ;  /* 0x0000000902097220 */ /* 0x040fe40000410000 */
[----:B------:R-:W-:Y:S01]  /*dec0*/  FFMA.FTZ R19, R2, R17, -R4 ;  /* 0x0000001102137223 */ /* 0x000fe20000010804 */
[----:B------:R-:W-:Y:S01]  /*ded0*/  SHF.L.U32 R2, R43, 0x10, RZ ;  /* 0x000000102b027819 */ /* 0x000fe200000006ff */
[-C--:B------:R-:W-:Y:S02]  /*dee0*/  FMUL.FTZ R8, R0, R10.reuse ;  /* 0x0000000a00087220 */ /* 0x080fe40000410000 */
[----:B------:R-:W-:Y:S02]  /*def0*/  FMUL.FTZ R10, R3, R10 ;  /* 0x0000000a030a7220 */ /* 0x000fe40000410000 */
[----:B------:R-:W-:Y:S02]  /*df00*/  FMUL.FTZ R4, R5, R13 ;  /* 0x0000000d05047220 */ /* 0x000fe40000410000 */
[----:B------:R-:W-:-:S02]  /*df10*/  FFMA.FTZ R18, R6, R17, R9 ;  /* 0x0000001106127223 */ /* 0x000fc40000010009 */
[----:B------:R-:W-:Y:S01]  /*df20*/  FFMA.FTZ R10, R0, R14, R10 ;  /* 0x0000000e000a7223 */ /* 0x000fe2000001000a */
[----:B------:R-:W-:Y:S01]  /*df30*/  LOP3.LUT R0, R37, 0xffff0000, RZ, 0xc0, !PT ;  /* 0xffff000025007812 */ /* 0x000fe200078ec0ff */
[C---:B------:R-:W-:Y:S02]  /*df40*/  FMUL.FTZ R6, R2.reuse, R13 ;  /* 0x0000000d02067220 */ /* 0x040fe40000410000 */
        /* <DEDUP_REMOVED lines=24> */
.L_x_294:
[----:B------:R-:W-:Y:S05]  /*e0d0*/  BSYNC B0 ;  /* 0x0000000000007941 */ /* 0x000fea0003800000 */
.L_x_293:
        /* <DEDUP_REMOVED lines=91> */
.L_x_272:
[----:B------:R-:W-:Y:S05]  /*e690*/  BSYNC B2 ;  /* 0x0000000000027941 */ /* 0x000fea0003800000 */
.L_x_256:
[----:B--2---:R-:W-:Y:S01]  /*e6a0*/  IMAD R0, R57, c[0x0][0x208], RZ ;  /* 0x0000820039007a24 */ /* 0x004fe200078e02ff */
[----:B------:R-:W-:-:S04]  /*e6b0*/  DEPBAR.LE SB0, 0x0 ;  /* 0x000080000000791a */ /* 0x000fc80000000000 */
[C---:B------:R-:W-:Y:S01]  /*e6c0*/  IMAD.WIDE.U32 R2, R227.reuse, c[0x0][0x208], RZ ;  /* 0x00008200e3027a25 */ /* 0x040fe200078e00ff */
[----:B------:R-:W-:Y:S01]  /*e6d0*/  BAR.SYNC.DEFER_BLOCKING 0x0 ;  /* 0x0000000000007b1d */ /* 0x000fe20000010000 */
[----:B------:R-:W-:Y:S02]  /*e6e0*/  ISETP.GE.AND P6, PT, R228, c[0x0][0x1d4], PT ;  /* 0x00007500e4007a0c */ /* 0x000fe40003fc6270 */
[----:B------:R-:W-:Y:S01]  /*e6f0*/  IMAD R0, R227, c[0x0][0x20c], R0 ;  /* 0x00008300e3007a24 */ /* 0x000fe200078e0200 */
[----:B------:R-:W-:Y:S01]  /*e700*/  ISETP.GE.AND P2, PT, R238, c[0x0][0x1d4], PT ;  /* 0x00007500ee007a0c */ /* 0x000fe20003f46270 */
[----:B-1----:R-:W-:Y:S01]  /*e710*/  IMAD.WIDE.U32 R8, R56, c[0x0][0x210], RZ ;  /* 0x0000840038087a25 */ /* 0x002fe200078e00ff */
[----:B------:R-:W-:Y:S03]  /*e720*/  BSSY B0, `(.L_x_295) ;  /* 0x000003f000007945 */ /* 0x000fe60003800000 */
[----:B------:R-:W-:Y:S01]  /*e730*/  IMAD.IADD R3, R3, 0x1, R0 ;  /* 0x0000000103037824 */ /* 0x000fe200078e0200 */
[----:B------:R-:W-:Y:S01]  /*e740*/  STL.64 [R1+0x18], R8 ;  /* 0x0000180801007387 */ /* 0x000fe20000100a00 */
[----:B------:R-:W-:-:S02]  /*e750*/  IMAD R0, R58, c[0x0][0x218], RZ ;  /* 0x000086003a007a24 */ /* 0x000fc400078e02ff */
[----:B------:R-:W-:-:S04]  /*e760*/  IMAD.WIDE.U32 R2, R218, c[0x0][0x218], R2 ;  /* 0x00008600da027a25 */ /* 0x000fc800078e0002 */
[----:B------:R-:W-:Y:S01]  /*e770*/  IMAD R4, R218, c[0x0][0x21c], R0 ;  /* 0x00008700da047a24 */ /* 0x000fe200078e0200 */
[----:B------:R-:W-:Y:S01]  /*e780*/  IADD3 R0, P0, R2, R8, RZ ;  /* 0x0000000802007210 */ /* 0x000fe20007f1e0ff */
[----:B------:R-:W-:Y:S02]  /*e790*/  IMAD R5, R56, c[0x0][0x214], R9 ;  /* 0x0000850038057a24 */ /* 0x000fe400078e0209 */
[----:B------:R-:W-:-:S03]  /*e7a0*/  IMAD.SHL.U32 R207, R248, 0x2, RZ ;  /* 0x00000002f8cf7824 */ /* 0x000fc600078e00ff */
[----:B------:R-:W-:Y:S01]  /*e7b0*/  IADD3.X R2, R5, R3, R4, P0, !PT ;  /* 0x0000000305027210 */ /* 0x000fe200007fe404 */
[----:B------:R-:W-:Y:S01]  /*e7c0*/  IMAD.IADD R4, R140, 0x1, -R247 ;  /* 0x000000018c047824 */ /* 0x000fe200078e0af7 */
[C---:B------:R-:W-:Y:S01]  /*e7d0*/  LEA R6, P0, R0.reuse, c[0x0][0x1f8], 0x1 ;  /* 0x00007e0000067a11 */ /* 0x040fe200078008ff */
[----:B------:R1:W-:Y:S03]  /*e7e0*/  STL [R1+0x20], R5 ;  /* 0x0000200501007387 */ /* 0x0003e60000100800 */
[----:B------:R-:W-:Y:S01]  /*e7f0*/  LEA.HI.X R3, R0, c[0x0][0x1fc], R2, 0x1, P0 ;  /* 0x00007f0000037a11 */ /* 0x000fe200000f0c02 */
[----:B------:R-:W-:Y:S01]  /*e800*/  LDSM.16.M88.4 R16, [R196] ;  /* 0x00000000c410783b */ /* 0x000fe20000000200 */
[----:B------:R-:W-:-:S03]  /*e810*/  ISETP.LT.OR P1, PT, R4, 0x1, P6 ;  /* 0x000000010400780c */ /* 0x000fc60003721670 */
[----:B------:R-:W2:Y:S04]  /*e820*/  SHFL.IDX PT, R0, R6, RZ, 0x1c1f ;  /* 0x001c1fff06007589 */ /* 0x000ea800000e0000 */
[----:B------:R-:W4:Y:S04]  /*e830*/  SHFL.IDX PT, R2, R3, RZ, 0x1c1f ;  /* 0x001c1fff03027589 */ /* 0x000f2800000e0000 */
[----:B------:R3:W3:Y:S04]  /*e840*/  LDSM.16.M88.4 R12, [R196+0x1000] ;  /* 0x00100000c40c783b */ /* 0x0006e80000000200 */
[----:B------:R3:W3:Y:S04]  /*e850*/  LDSM.16.M88.4 R24, [R169] ;  /* 0x00000000a918783b */ /* 0x0006e80000000200 */
[----:B------:R3:W3:Y:S04]  /*e860*/  LDSM.16.M88.4 R28, [R169+0x400] ;  /* 0x00040000a91c783b */ /* 0x0006e80000000200 */
[----:B-1----:R-:W1:Y:S01]  /*e870*/  S2R R5, SR_TID.X ;  /* 0x0000000000057919 */ /* 0x002e620000002100 */
[----:B--2---:R-:W-:-:S03]  /*e880*/  LEA R22, P0, R228, R0, 0x1 ;  /* 0x00000000e4167211 */ /* 0x004fc600078008ff */
[----:B------:R2:W1:Y:S01]  /*e890*/  LDSM.16.M88.4 R44, [R169+0x800] ;  /* 0x00080000a92c783b */ /* 0x0004620000000200 */
[----:B----4-:R-:W-:-:S03]  /*e8a0*/  LEA.HI.X R23, R228, R2, R229, 0x1, P0 ;  /* 0x00000002e4177211 */ /* 0x010fc600000f0ce5 */
[----:B------:R2:W4:Y:S01]  /*e8b0*/  LDSM.16.M88.4 R40, [R197] ;  /* 0x00000000c528783b */ /* 0x0005220000000200 */
[----:B------:R-:W-:-:S03]  /*e8c0*/  LEA R20, P0, R238, R0, 0x1 ;  /* 0x00000000ee147211 */ /* 0x000fc600078008ff */
[----:B------:R2:W1:Y:S01]  /*e8d0*/  LDSM.16.M88.4 R8, [R197+0x1000] ;  /* 0x00100000c508783b */ /* 0x0004620000000200 */
[----:B------:R-:W-:Y:S02]  /*e8e0*/  LEA.HI.X R21, R238, R2, R250, 0x1, P0 ;  /* 0x00000002ee157211 */ /* 0x000fe400000f0cfa */
[----:B------:R-:W-:Y:S01]  /*e8f0*/  ISETP.LT.OR P0, PT, R4, 0x1, P2 ;  /* 0x000000010400780c */ /* 0x000fe20001701670 */
[----:B------:R2:W1:Y:S04]  /*e900*/  LDSM.16.M88.4 R48, [R198] ;  /* 0x00000000c630783b */ /* 0x0004680000000200 */
[----:B------:R2:W1:Y:S04]  /*e910*/  LDSM.16.M88.4 R80, [R206] ;  /* 0x00000000ce50783b */ /* 0x0004680000000200 */
[----:B------:R2:W1:Y:S04]  /*e920*/  LDSM.16.M88.4 R96, [R205] ;  /* 0x00000000cd60783b */ /* 0x0004680000000200 */
[----:B------:R-:W-:Y:S01]  /*e930*/  @!PT LDS RZ, [RZ] ;  /* 0x00000000fffff984 */ /* 0x000fe20000000800 */
[----:B------:R-:W-:Y:S01]  /*e940*/  @!PT LDS RZ, [RZ] ;  /* 0x00000000fffff984 */ /* 0x000fe20000000800 */
[----:B------:R-:W-:Y:S01]  /*e950*/  @!PT LDS RZ, [RZ] ;  /* 0x00000000fffff984 */ /* 0x000fe20000000800 */
[----:B------:R2:W-:Y:S01]  /*e960*/  LDGSTS.E.BYPASS.LTC128B.128 [R207+0x1880], [R22.64], !P1 ;  /* 0x0188000016cf7fae */ /* 0x0005e2000c901d48 */
[----:B------:R-:W-:-:S03]  /*e970*/  ISETP.GE.AND P1, PT, R230, c[0x0][0x1d4], PT ;  /* 0x00007500e6007a0c */ /* 0x000fc60003f26270 */
[----:B------:R2:W-:Y:S02]  /*e980*/  LDGSTS.E.BYPASS.LTC128B.128 [R207+0x2480], [R20.64], !P0 ;  /* 0x0248000014cf7fae */ /* 0x0005e4000c101d48 */
        /* <DEDUP_REMOVED lines=8> */
[----:B------:R1:W4:Y:S02]  /*ea10*/  SHFL.IDX PT, R0, R6, 0x1, 0x1c1f ;  /* 0x003c1f0006007f89 */ /* 0x00032400000e0000 */
.L_x_396:
[----:B----4-:R-:W-:Y:S02]  /*ea20*/  LEA R2, P0, R228, R0, 0x1 ;  /* 0x00000000e4027211 */ /* 0x010fe400078008ff */
[----:B------:R-:W-:Y:S02]  /*ea30*/  ISETP.LT.OR P2, PT, R4, 0x21, P2 ;  /* 0x000000210400780c */ /* 0x000fe40001741670 */
[----:B-1-3--:R-:W-:Y:S02]  /*ea40*/  LEA.HI.X R3, R228, R5, R229, 0x1, P0 ;  /* 0x00000005e4037211 */ /* 0x00afe400000f0ce5 */
[----:B------:R-:W-:-:S02]  /*ea50*/  ISETP.LT.OR P0, PT, R4, 0x21, P6 ;  /* 0x000000210400780c */ /* 0x000fc40003701670 */
[----:B------:R-:W-:-:S11]  /*ea60*/  ISETP.LT.OR P1, PT, R4, 0x21, P1 ;  /* 0x000000210400780c */ /* 0x000fd60000f21670 */
[----:B------:R-:W-:Y:S01]  /*ea70*/  @!PT LDS RZ, [RZ] ;  /* 0x00000000fffff984 */ /* 0x000fe20000000800 */
[----:B------:R-:W-:Y:S01]  /*ea80*/  @!PT LDS RZ, [RZ] ;  /* 0x00000000fffff984 */ /* 0x000fe20000000800 */
[----:B------:R-:W-:Y:S01]  /*ea90*/  @!PT LDS RZ, [RZ] ;  /* 0x00000000fffff984 */ /* 0x000fe20000000800 */
[----:B------:R1:W-:Y:S01]  /*eaa0*/  LDGSTS.E.BYPASS.LTC128B.128 [R207+0x2080], [R2.64], !P0 ;  /* 0x0208000002cf7fae */ /* 0x0003e2000c101d48 */
[----:B--2---:R-:W-:-:S04]  /*eab0*/  LEA R20, P0, R238, R0, 0x1 ;  /* 0x00000000ee147211 */ /* 0x004fc800078008ff */
[----:B------:R-:W-:-:S05]  /*eac0*/  LEA.HI.X R21, R238, R5, R250, 0x1, P0 ;  /* 0x00000005ee157211 */ /* 0x000fca00000f0cfa */
[----:B------:R2:W-:Y:S01]  /*ead0*/  LDGSTS.E.BYPASS.LTC128B.128 [R207+0x2c80], [R20.64], !P2 ;  /* 0x02c8000014cf7fae */ /* 0x0005e2000d101d48 */
[----:B-1----:R-:W-:-:S04]  /*eae0*/  LEA R2, P0, R230, R0, 0x1 ;  /* 0x00000000e6027211 */ /* 0x002fc800078008ff */
[----:B------:R-:W-:-:S05]  /*eaf0*/  LEA.HI.X R3, R230, R5, R249, 0x1, P0 ;  /* 0x00000005e6037211 */ /* 0x000fca00000f0cf9 */
[----:B------:R2:W-:Y:S04]  /*eb00*/  LDGSTS.E.BYPASS.LTC128B.128 [R207+0x3880], [R2.64], !P1 ;  /* 0x0388000002cf7fae */ /* 0x0005e8000c901d48 */
.L_x_296:
[----:B---34-:R-:W-:Y:S05]  /*eb10*/  BSYNC B0 ;  /* 0x0000000000007941 */ /* 0x018fea0003800000 */
.L_x_295:
[----:B------:R-:W0:Y:S01]  /*eb20*/  LDGDEPBAR ;  /* 0x00000000000079af */ /* 0x000e220000000000 */
[----:B------:R-:W-:Y:S01]  /*eb30*/  WARPSYNC 0xffffffff ;  /* 0xffffffff00007948 */ /* 0x000fe20003800000 */
[-C--:B--2---:R-:W-:Y:S01]  /*eb40*/  HMMA.16816.F32.BF16 R20, R16, R24.reuse, RZ ;  /* 0x000000181014723c */ /* 0x084fe200000418ff */
[----:B------:R-:W-:Y:S01]  /*eb50*/  ISETP.GT.AND P0, PT, R143, R251, PT ;  /* 0x000000fb8f00720c */ /* 0x000fe20003f04270 */
[----:B-----5:R-:W-:Y:S01]  /*eb60*/  LDSM.16.M88.4 R60, [R169+0xc00] ;  /* 0x000c0000a93c783b */ /* 0x020fe20000000200 */
[----:B------:R-:W-:Y:S03]  /*eb70*/  BSSY B1, `(.L_x_298) ;  /* 0x000010f000017945 */ /* 0x000fe60003800000 */
[----:B------:R-:W1:Y:S02]  /*eb80*/  LDSM.16.M88.4 R36, [R196+0x2000] ;  /* 0x00200000c424783b */ /* 0x000e640000000200 */
[C---:B------:R-:W-:Y:S02]  /*eb90*/  HMMA.16816.F32.BF16 R56, R12.reuse, R24, RZ ;  /* 0x000000180c38723c */ /* 0x040fe400000418ff */
[----:B------:R-:W2:Y:S04]  /*eba0*/  LDSM.16.M88.4 R32, [R196+0x3000] ;  /* 0x00300000c420783b */ /* 0x000ea80000000200 */
[----:B------:R-:W-:Y:S02]  /*ebb0*/  LDSM.16.M88.4 R52, [R204] ;  /* 0x00000000cc34783b */ /* 0x000fe40000000200 */
[C---:B------:R-:W-:Y:S08]  /*ebc0*/  HMMA.16816.F32.BF16 R88, R12.reuse, R28, RZ ;  /* 0x0000001c0c58723c */ /* 0x040ff000000418ff */
[C---:B------:R-:W-:Y:S08]  /*ebd0*/  HMMA.16816.F32.BF16 R72, R12.reuse, R44, RZ ;  /* 0x0000002c0c48723c */ /* 0x040ff000000418ff */
[C---:B------:R-:W-:Y:S08]  /*ebe0*/  HMMA.16816.F32.BF16 R92, R12.reuse, R26, RZ ;  /* 0x0000001a0c5c723c */ /* 0x040ff000000418ff */
[C---:B------:R-:W-:Y:S08]  /*ebf0*/  HMMA.16816.F32.BF16 R84, R12.reuse, R30, RZ ;  /* 0x0000001e0c54723c */ /* 0x040ff000000418ff */
[----:B------:R-:W-:Y:S08]  /*ec00*/  HMMA.16816.F32.BF16 R68, R12, R46, RZ ;  /* 0x0000002e0c44723c */ /* 0x000ff000000418ff */
[----:B------:R-:W-:Y:S01]  /*ec10*/  HMMA.16816.F32.BF16 R12, R40, R48, R20 ;  /* 0x00000030280c723c */ /* 0x000fe20000041814 */
[----:B------:R-:W-:Y:S07]  /*ec20*/  LDSM.16.M88.4 R20, [R196+0x4000] ;  /* 0x00400000c414783b */ /* 0x000fee0000000200 */
[C---:B------:R-:W-:Y:S08]  /*ec30*/  HMMA.16816.F32.BF16 R64, R16.reuse, R28, RZ ;  /* 0x0000001c1040723c */ /* 0x040ff000000418ff */
[----:B------:R-:W-:Y:S01]  /*ec40*/  HMMA.16816.F32.BF16 R116, R16, R30, RZ ;  /* 0x0000001e1074723c */ /* 0x000fe200000418ff */
[----:B------:R-:W3:Y:S07]  /*ec50*/  LDSM.16.M88.4 R28, [R197+0x2000] ;  /* 0x00200000c51c783b */ /* 0x000eee0000000200 */
[----:B------:R-:W-:Y:S08]  /*ec60*/  HMMA.16816.F32.BF16 R56, R8, R48, R56 ;  /* 0x000000300838723c */ /* 0x000ff00000041838 */
[----:B------:R-:W-:Y:S01]  /*ec70*/  HMMA.16816.F32.BF16 R76, R16, R26, RZ ;  /* 0x0000001a104c723c */ /* 0x000fe200000418ff */
[----:B------:R-:W4:Y:S07]  /*ec80*/  LDSM.16.M88.4 R24, [R197+0x3000] ;  /* 0x00300000c518783b */ /* 0x000f2e0000000200 */
[C---:B------:R-:W-:Y:S08]  /*ec90*/  HMMA.16816.F32.BF16 R124, R8.reuse, R80, R88 ;  /* 0x00000050087c723c */ /* 0x040ff00000041858 */
[C---:B------:R-:W-:Y:S08]  /*eca0*/  HMMA.16816.F32.BF16 R132, R8.reuse, R96, R72 ;  /* 0x000000600884723c */ /* 0x040ff00000041848 */
[C---:B------:R-:W-:Y:S08]  /*ecb0*/  HMMA.16816.F32.BF16 R92, R8.reuse, R50, R92 ;  /* 0x00000032085c723c */ /* 0x040ff0000004185c */
[C---:B------:R-:W-:Y:S08]  /*ecc0*/  HMMA.16816.F32.BF16 R128, R8.reuse, R82, R84 ;  /* 0x000000520880723c */ /* 0x040ff00000041854 */
[----:B------:R-:W-:Y:S08]  /*ecd0*/  HMMA.16816.F32.BF16 R136, R8, R98, R68 ;  /* 0x000000620888723c */ /* 0x000ff00000041844 */
[----:B-1----:R-:W-:Y:S01]  /*ece0*/  HMMA.16816.F32.BF16 R8, R36, R60, R12 ;  /* 0x0000003c2408723c */ /* 0x002fe2000004180c */
[----:B------:R-:W-:Y:S07]  /*ecf0*/  LDSM.16.M88.4 R12, [R197+0x4000] ;  /* 0x00400000c50c783b */ /* 0x000fee0000000200 */
[C---:B------:R-:W-:Y:S08]  /*ed00*/  HMMA.16816.F32.BF16 R100, R16.reuse, R44, RZ ;  /* 0x0000002c1064723c */ /* 0x040ff000000418ff */
[----:B------:R-:W-:Y:S01]  /*ed10*/  HMMA.16816.F32.BF16 R120, R16, R46, RZ ;  /* 0x0000002e1078723c */ /* 0x000fe200000418ff */
[----:B------:R-:W1:Y:S04]  /*ed20*/  LDSM.16.M88.4 R44, [R169+0x1800] ;  /* 0x00180000a92c783b */ /* 0x000e680000000200 */
[----:B------:R-:W1:Y:S03]  /*ed30*/  LDSM.16.M88.4 R16, [R196+0x5000] ;  /* 0x00500000c410783b */ /* 0x000e660000000200 */
[----:B--2---:R-:W-:Y:S08]  /*ed40*/  HMMA.16816.F32.BF16 R56, R32, R60, R56 ;  /* 0x0000003c2038723c */ /* 0x004ff00000041838 */
[----:B------:R-:W-:Y:S01]  /*ed50*/  HMMA.16816.F32.BF16 R76, R40, R50, R76 ;  /* 0x00000032284c723c */ /* 0x000fe2000004184c */
[----:B------:R-:W2:Y:S07]  /*ed60*/  LDSM.16.M88.4 R48, [R201] ;  /* 0x00000000c930783b */ /* 0x000eae0000000200 */
[----:B---3--:R-:W-:Y:S01]  /*ed70*/  HMMA.16816.F32.BF16 R68, R28, R52, R8 ;  /* 0x000000341c44723c */ /* 0x008fe20000041808 */
[----:B------:R-:W-:Y:S07]  /*ed80*/  LDSM.16.M88.4 R8, [R197+0x5000] ;  /* 0x00500000c508783b */ /* 0x000fee0000000200 */
[----:B------:R-:W-:Y:S08]  /*ed90*/  HMMA.16816.F32.BF16 R108, R40, R80, R64 ;  /* 0x00000050286c723c */ /* 0x000ff00000041840 */
[----:B----4-:R-:W-:Y:S01]  /*eda0*/  HMMA.16816.F32.BF16 R64, R24, R52, R56 ;  /* 0x000000341840723c */ /* 0x010fe20000041838 */
[----:B------:R-:W3:Y:S07]  /*edb0*/  LDSM.16.M88.4 R56, [R169+0x1000] ;  /* 0x00100000a938783b */ /* 0x000eee0000000200 */
[----:B------:R-:W-:Y:S08]  /*edc0*/  HMMA.16816.F32.BF16 R76, R36, R62, R76 ;  /* 0x0000003e244c723c */ /* 0x000ff0000004184c */
[----:B------:R-:W-:Y:S08]  /*edd0*/  HMMA.16816.F32.BF16 R88, R40, R82, R116 ;  /* 0x000000522858723c */ /* 0x000ff00000041874 */
[----:B------:R-:W-:Y:S01]  /*ede0*/  HMMA.16816.F32.BF16 R80, R32, R62, R92 ;  /* 0x0000003e2050723c */ /* 0x000fe2000004185c */
[----:B------:R-:W4:Y:S07]  /*edf0*/  LDSM.16.M88.4 R60, [R203] ;  /* 0x00000000cb3c783b */ /* 0x000f2e0000000200 */
[-C--:B-1----:R-:W-:Y:S08]  /*ee00*/  HMMA.16816.F32.BF16 R72, R20, R44.reuse, R68 ;  /* 0x0000002c1448723c */ /* 0x082ff00000041844 */
[----:B------:R-:W-:Y:S08]  /*ee10*/  HMMA.16816.F32.BF16 R64, R16, R44, R64 ;  /* 0x0000002c1040723c */ /* 0x000ff00000041840 */
[-C--:B------:R-:W-:Y:S08]  /*ee20*/  HMMA.16816.F32.BF16 R68, R28, R54.reuse, R76 ;  /* 0x000000361c44723c */ /* 0x080ff0000004184c */
[----:B------:R-:W-:Y:S01]  /*ee30*/  HMMA.16816.F32.BF16 R76, R24, R54, R80 ;  /* 0x00000036184c723c */ /* 0x000fe20000041850 */
[----:B------:R-:W1:Y:S07]  /*ee40*/  LDSM.16.M88.4 R52, [R169+0x1c00] ;  /* 0x001c0000a934783b */ /* 0x000e6e0000000200 */
[----:B--2---:R-:W-:Y:S08]  /*ee50*/  HMMA.16816.F32.BF16 R84, R12, R48, R72 ;  /* 0x000000300c54723c */ /* 0x004ff00000041848 */
[----:B---3--:R-:W-:Y:S08]  /*ee60*/  HMMA.16816.F32.BF16 R72, R36, R56, R108 ;  /* 0x000000382448723c */ /* 0x008ff0000004186c */
[C---:B------:R-:W-:Y:S08]  /*ee70*/  HMMA.16816.F32.BF16 R100, R40.reuse, R96, R100 ;  /* 0x000000602864723c */ /* 0x040ff00000041864 */
[----:B------:R-:W-:Y:S01]  /*ee80*/  HMMA.16816.F32.BF16 R120, R40, R98, R120 ;  /* 0x000000622878723c */ /* 0x000fe20000041878 */
[----:B------:R-:W-:-:S04]  /*ee90*/  FMUL.FTZ R0, R84, c[0x0][0x320] ;  /* 0x0000c80054007a20 */ /* 0x000fc80000410000 */
[----:B------:R2:W3:Y:S03]  /*eea0*/  MUFU.TANH R109, R0 ;  /* 0x00000000006d7308 */ /* 0x0004e60000002400 */
[----:B------:R-:W-:Y:S08]  /*eeb0*/  HMMA.16816.F32.BF16 R80, R8, R48, R64 ;  /* 0x000000300850723c */ /* 0x000ff00000041840 */
[----:B------:R-:W-:Y:S01]  /*eec0*/  HMMA.16816.F32.BF16 R40, R32, R56, R124 ;  /* 0x000000382028723c */ /* 0x000fe2000004187c */
[----:B--2---:R-:W-:-:S07]  /*eed0*/  FMUL.FTZ R0, R85, c[0x0][0x320] ;  /* 0x0000c80055007a20 */ /* 0x004fce0000410000 */
[-C--:B------:R-:W-:Y:S01]  /*eee0*/  HMMA.16816.F32.BF16 R64, R20, R46.reuse, R68 ;  /* 0x0000002e1440723c */ /* 0x080fe20000041844 */
[----:B------:R2:W1:Y:S07]  /*eef0*/  MUFU.TANH R108, R0 ;  /* 0x00000000006c7308 */ /* 0x00046e0000002400 */
[----:B------:R-:W-:Y:S08]  /*ef00*/  HMMA.16816.F32.BF16 R68, R16, R46, R76 ;  /* 0x0000002e1044723c */ /* 0x000ff0000004184c */
[----:B----4-:R-:W-:Y:S01]  /*ef10*/  HMMA.16816.F32.BF16 R72, R28, R60, R72 ;  /* 0x0000003c1c48723c */ /* 0x010fe20000041848 */
[----:B--2---:R-:W-:-:S04]  /*ef20*/  FMUL.FTZ R0, R86, c[0x0][0x320] ;  /* 0x0000c80056007a20 */ /* 0x004fc80000410000 */
[----:B------:R2:W4:Y:S03]  /*ef30*/  MUFU.TANH R107, R0 ;  /* 0x00000000006b7308 */ /* 0x0005260000002400 */
[----:B------:R-:W-:Y:S01]  /*ef40*/  HMMA.16816.F32.BF16 R44, R24, R60, R40 ;  /* 0x0000003c182c723c */ /* 0x000fe20000041828 */
[----:B------:R-:W-:Y:S07]  /*ef50*/  LDSM.16.M88.4 R40, [R200] ;  /* 0x00000000c828783b */ /* 0x000fee0000000200 */
[----:B------:R-:W-:Y:S01]  /*ef60*/  HMMA.16816.F32.BF16 R76, R12, R50, R64 ;  /* 0x000000320c4c723c */ /* 0x000fe20000041840 */
[----:B--2---:R-:W-:-:S07]  /*ef70*/  FMUL.FTZ R0, R87, c[0x0][0x320] ;  /* 0x0000c80057007a20 */ /* 0x004fce0000410000 */
[----:B------:R-:W-:Y:S01]  /*ef80*/  HMMA.16816.F32.BF16 R64, R36, R58, R88 ;  /* 0x0000003a2440723c */ /* 0x000fe20000041858 */
[----:B------:R2:W2:Y:S07]  /*ef90*/  MUFU.TANH R106, R0 ;  /* 0x00000000006a7308 */ /* 0x0004ae0000002400 */
[----:B------:R-:W-:Y:S01]  /*efa0*/  HMMA.16816.F32.BF16 R84, R8, R50, R68 ;  /* 0x000000320854723c */ /* 0x000fe20000041844 */
[----:B------:R-:W3:Y:S07]  /*efb0*/  LDSM.16.M88.4 R48, [R169+0x1400] ;  /* 0x00140000a930783b */ /* 0x000eee0000000200 */
[----:B-1----:R-:W-:Y:S01]  /*efc0*/  HMMA.16816.F32.BF16 R68, R20, R52, R72 ;  /* 0x000000341444723c */ /* 0x002fe20000041848 */
[----:B--2---:R-:W-:-:S04]  /*efd0*/  FMUL.FTZ R0, R80, c[0x0][0x320] ;  /* 0x0000c80050007a20 */ /* 0x004fc80000410000 */
[----:B------:R1:W2:Y:S03]  /*efe0*/  MUFU.TANH R99, R0 ;  /* 0x0000000000637308 */ /* 0x0002a60000002400 */
[----:B------:R-:W-:Y:S01]  /*eff0*/  HMMA.16816.F32.BF16 R72, R32, R58, R128 ;  /* 0x0000003a2048723c */ /* 0x000fe20000041880 */
[----:B------:R-:W2:Y:S07]  /*f000*/  LDSM.16.M88.4 R56, [R202] ;  /* 0x00000000ca38783b */ /* 0x000eae0000000200 */
        /* <DEDUP_REMOVED lines=8> */
[----:B---3--:R-:W-:Y:S08]  /*f090*/  HMMA.16816.F32.BF16 R64, R32, R48, R132 ;  /* 0x000000302040723c */ /* 0x008ff00000041884 */
[----:B------:R-:W-:Y:S01]  /*f0a0*/  HMMA.16816.F32.BF16 R72, R16, R54, R72 ;  /* 0x000000361048723c */ /* 0x000fe20000041848 */
[----:B-1----:R-:W-:-:S07]  /*f0b0*/  FMUL.FTZ R0, R83, c[0x0][0x320] ;  /* 0x0000c80053007a20 */ /* 0x002fce0000410000 */
[----:B------:R-:W-:Y:S01]  /*f0c0*/  HMMA.16816.F32.BF16 R80, R8, R40, R44 ;  /* 0x000000280850723c */ /* 0x000fe2000004182c */
[----:B------:R1:W3:Y:S01]  /*f0d0*/  MUFU.TANH R95, R0 ;  /* 0x00000000005f7308 */ /* 0x0002e20000002400 */
[----:B------:R-:W3:Y:S06]  /*f0e0*/  LDSM.16.M88.4 R44, [R169+0x2000] ;  /* 0x00200000a92c783b */ /* 0x000eec0000000200 */
[----:B--2---:R-:W-:Y:S08]  /*f0f0*/  HMMA.16816.F32.BF16 R64, R24, R56, R64 ;  /* 0x000000381840723c */ /* 0x004ff00000041840 */
[----:B------:R-:W-:Y:S01]  /*f100*/  HMMA.16816.F32.BF16 R72, R8, R42, R72 ;  /* 0x0000002a0848723c */ /* 0x000fe20000041848 */
[----:B-1----:R-:W-:-:S04]  /*f110*/  FMUL.FTZ R0, R76, c[0x0][0x320] ;  /* 0x0000c8004c007a20 */ /* 0x002fc80000410000 */
[----:B------:R1:W2:Y:S03]  /*f120*/  MUFU.TANH R96, R0 ;  /* 0x0000000000607308 */ /* 0x0002a60000002400 */
        /* <DEDUP_REMOVED lines=9> */
[----:B-1----:R-:W-:-:S04]  /*f1c0*/  FMUL.FTZ R0, R84, c[0x0][0x320] ;  /* 0x0000c80054007a20 */ /* 0x002fc80000410000 */
[----:B------:R1:W1:Y:S11]  /*f1d0*/  MUFU.TANH R91, R0 ;  /* 0x00000000005b7308 */ /* 0x0002760000002400 */
[----:B------:R-:W-:Y:S08]  /*f1e0*/  @!UPT UIADD3 URZ, URZ, URZ, URZ ;  /* 0x0000003f3f3ff290 */ /* 0x000ff0000fffe03f */
[----:B------:R-:W-:Y:S01]  /*f1f0*/  HMMA.16816.F32.BF16 R52, R28, R56, R68 ;  /* 0x000000381c34723c */ /* 0x000fe20000041844 */
[----:B-1----:R-:W-:-:S07]  /*f200*/  FMUL.FTZ R0, R85, c[0x0][0x320] ;  /* 0x0000c80055007a20 */ /* 0x002fce0000410000 */
[----:B------:R-:W-:Y:S01]  /*f210*/  HMMA.16816.F32.BF16 R68, R12, R42, R60 ;  /* 0x0000002a0c44723c */ /* 0x000fe2000004183c */
[----:B------:R1:W1:Y:S07]  /*f220*/  MUFU.TANH R90, R0 ;  /* 0x00000000005a7308 */ /* 0x00026e0000002400 */
[----:B------:R-:W-:Y:S01]  /*f230*/  HMMA.16816.F32.BF16 R60, R36, R50, R120 ;  /* 0x00000032243c723c */ /* 0x000fe20000041878 */
[----:B------:R-:W2:Y:S01]  /*f240*/  LDSM.16.M88.4 R36, [R199] ;  /* 0x00000000c724783b */ /* 0x000ea20000000200 */
[----:B------:R-:W-:-:S06]  /*f250*/  DEPBAR.LE SB0, 0x0 ;  /* 0x000080000000791a */ /* 0x000fcc0000000000 */
[----:B---3--:R-:W-:Y:S01]  /*f260*/  HMMA.16816.F32.BF16 R52, R20, R44, R52 ;  /* 0x0000002c1434723c */ /* 0x008fe20000041834 */
[----:B-1----:R-:W-:-:S04]  /*f270*/  FMUL.FTZ R0, R86, c[0x0][0x320] ;  /* 0x0000c80056007a20 */ /* 0x002fc80000410000 */
[----:B------:R1:W3:Y:S03]  /*f280*/  MUFU.TANH R89, R0 ;  /* 0x0000000000597308 */ /* 0x0002e60000002400 */
[----:B------:R-:W-:Y:S08]  /*f290*/  HMMA.16816.F32.BF16 R40, R16, R44, R64 ;  /* 0x0000002c1028723c */ /* 0x000ff00000041840 */
[----:B------:R-:W-:Y:S01]  /*f2a0*/  HMMA.16816.F32.BF16 R28, R28, R58, R60 ;  /* 0x0000003a1c1c723c */ /* 0x000fe2000004183c */
[----:B-1----:R-:W-:-:S07]  /*f2b0*/  FMUL.FTZ R0, R87, c[0x0][0x320] ;  /* 0x0000c80057007a20 */ /* 0x002fce0000410000 */
[----:B------:R-:W-:Y:S01]  /*f2c0*/  HMMA.16816.F32.BF16 R56, R24, R58, R32 ;  /* 0x0000003a1838723c */ /* 0x000fe20000041820 */
[----:B------:R1:W1:Y:S07]  /*f2d0*/  MUFU.TANH R86, R0 ;  /* 0x0000000000567308 */ /* 0x00026e0000002400 */
[----:B--2---:R-:W-:Y:S08]  /*f2e0*/  HMMA.16816.F32.BF16 R52, R12, R36, R52 ;  /* 0x000000240c34723c */ /* 0x004ff00000041834 */
[----:B------:R-:W-:Y:S01]  /*f2f0*/  HMMA.16816.F32.BF16 R20, R20, R46, R28 ;  /* 0x0000002e1414723c */ /* 0x000fe2000004181c */
[----:B-1----:R-:W-:-:S04]  /*f300*/  FMUL.FTZ R0, R76, c[0x0][0x320] ;  /* 0x0000c8004c007a20 */ /* 0x002fc80000410000 */
[----:B------:R1:W2:Y:S03]  /*f310*/  MUFU.TANH R88, R0 ;  /* 0x0000000000587308 */ /* 0x0002a60000002400 */
[----:B------:R-:W-:Y:S08]  /*f320*/  HMMA.16816.F32.BF16 R24, R8, R36, R40 ;  /* 0x000000240818723c */ /* 0x000ff00000041828 */
[----:B------:R-:W-:Y:S01]  /*f330*/  HMMA.16816.F32.BF16 R16, R16, R46, R56 ;  /* 0x0000002e1010723c */ /* 0x000fe20000041838 */
[----:B-1----:R-:W-:-:S07]  /*f340*/  FMUL.FTZ R0, R77, c[0x0][0x320] ;  /* 0x0000c8004d007a20 */ /* 0x002fce0000410000 */
[-C--:B------:R-:W-:Y:S01]  /*f350*/  HMMA.16816.F32.BF16 R12, R12, R38.reuse, R20 ;  /* 0x000000260c0c723c */ /* 0x080fe20000041814 */
[----:B------:R1:W1:Y:S11]  /*f360*/  MUFU.TANH R87, R0 ;  /* 0x0000000000577308 */ /* 0x0002760000002400 */
[----:B------:R-:W-:Y:S04]  /*f370*/  @!UPT UIADD3 URZ, URZ, URZ, URZ ;  /* 0x0000003f3f3ff290 */ /* 0x000fe8000fffe03f */
        /* <DEDUP_REMOVED lines=63> */
[----:B--234-:R-:W2:Y:S04]  /*f770*/  LDL R3, [R1+0x40] ;  /* 0x0000400001037983 */ /* 0x01cea80000100800 */
[----:B------:R-:W3:Y:S04]  /*f780*/  LDL.64 R148, [R1+0x30] ;  /* 0x0000300001947983 */ /* 0x000ee80000100a00 */
[----:B------:R-:W4:Y:S04]  /*f790*/  LDL R4, [R1+0x3c] ;  /* 0x00003c0001047983 */ /* 0x000f280000100800 */
[----:B------:R-:W5:Y:S01]  /*f7a0*/  S2R R5, SR_TID.X ;  /* 0x0000000000057919 */ /* 0x000f620000002100 */
[----:B-1----:R-:W-:-:S03]  /*f7b0*/  IMAD.MOV.U32 R0, RZ, RZ, 0x1 ;  /* 0x00000001ff007424 */ /* 0x002fc600078e00ff */
[----:B------:R-:W3:Y:S02]  /*f7c0*/  LDL.64 R146, [R1+0x28] ;  /* 0x0000280001927983 */ /* 0x000ee40000100a00 */
[----:B------:R-:W-:Y:S02]  /*f7d0*/  ISETP.NE.AND P0, PT, R0, c[0x0][0x2b8], PT ;  /* 0x0000ae0000007a0c */ /* 0x000fe40003f05270 */
[----:B------:R-:W4:Y:S01]  /*f7e0*/  LDL R144, [R1+0x38] ;  /* 0x0000380001907983 */ /* 0x000f220000100800 */
[----:B-----5:R-:W-:-:S04]  /*f7f0*/  SHF.R.S32.HI R2, RZ, 0x1f, R5 ;  /* 0x0000001fff027819 */ /* 0x020fc80000011405 */
[----:B------:R-:W-:-:S04]  /*f800*/  LEA.HI R2, R2, R5, RZ, 0x2 ;  /* 0x0000000502027211 */ /* 0x000fc800078f10ff */
[----:B------:R-:W-:-:S05]  /*f810*/  LOP3.LUT R2, R2, 0xfffffffc, RZ, 0xc0, !PT ;  /* 0xfffffffc02027812 */ /* 0x000fca00078ec0ff */
[----:B------:R-:W-:-:S04]  /*f820*/  IMAD.IADD R2, R5, 0x1, -R2 ;  /* 0x0000000105027824 */ /* 0x000fc800078e0a02 */
[----:B------:R-:W-:Y:S02]  /*f830*/  IMAD R2, R2, 0x20, R247 ;  /* 0x0000002002027824 */ /* 0x000fe400078e02f7 */
[----:B------:R-:W-:-:S03]  /*f840*/  IMAD.MOV.U32 R218, RZ, RZ, RZ ;  /* 0x000000ffffda7224 */ /* 0x000fc600078e00ff */
[----:B--2---:R-:W-:-:S04]  /*f850*/  IADD3 R2, R2, R142, R3 ;  /* 0x0000008e02027210 */ /* 0x004fc80007ffe003 */
[----:B------:R-:W-:-:S05]  /*f860*/  IADD3 R2, R2, -0x30, RZ ;  /* 0xffffffd002027810 */ /* 0x000fca0007ffe0ff */
[----:B------:R-:W-:-:S04]  /*f870*/  @P0 IMAD.HI.U32 R3, R2, c[0x0][0x2bc], RZ ;  /* 0x0000af0002030a27 */ /* 0x000fc800078e00ff */
[----:B------:R-:W-:Y:S01]  /*f880*/  IMAD.MOV.U32 R0, RZ, RZ, R2 ;  /* 0x000000ffff007224 */ /* 0x000fe200078e0002 */
[----:B------:R-:W-:-:S04]  /*f890*/  @P0 SHF.R.U32.HI R0, RZ, c[0x0][0x2c0], R3 ;  /* 0x0000b000ff000a19 */ /* 0x000fc80000011603 */
[----:B---3--:R-:W-:-:S04]  /*f8a0*/  @!P3 IADD3 R3, P0, R0, R148, RZ ;  /* 0x000000940003b210 */ /* 0x008fc80007f1e0ff */
[----:B----4-:R-:W-:Y:S02]  /*f8b0*/  @!P3 LEA.HI.X.SX32 R5, R0, R4, 0x1, P0 ;  /* 0x000000040005b211 */ /* 0x010fe400000f0eff */
[----:B------:R-:W-:-:S04]  /*f8c0*/  @!P3 LEA R4, P0, R3, c[0x0][0x2a0], 0x2 ;  /* 0x0000a8000304ba11 */ /* 0x000fc800078010ff */
[----:B------:R-:W-:-:S05]  /*f8d0*/  @!P3 LEA.HI.X R5, R3, c[0x0][0x2a4], R5, 0x2, P0 ;  /* 0x0000a9000305ba11 */ /* 0x000fca00000f1405 */
[----:B------:R-:W2:Y:S01]  /*f8e0*/  @!P3 LDG.E R218, [R4.64] ;  /* 0x0000000804dab981 */ /* 0x000ea2000c1e1900 */
[----:B------:R-:W-:-:S04]  /*f8f0*/  IMAD.MOV R0, RZ, RZ, -R0 ;  /* 0x000000ffff007224 */ /* 0x000fc800078e0a00 */
[----:B------:R-:W-:-:S05]  /*f900*/  IMAD R227, R0, c[0x0][0x2b8], R2 ;  /* 0x0000ae0000e37a24 */ /* 0x000fca00078e0202 */
[----:B------:R-:W-:Y:S01]  /*f910*/  SHF.R.S32.HI R0, RZ, 0x1f, R227 ;  /* 0x0000001fff007819 */ /* 0x000fe200000114e3 */
[----:B------:R-:W-:-:S04]  /*f920*/  IMAD.WIDE.U32 R2, R227, c[0x0][0x1e0], RZ ;  /* 0x00007800e3027a25 */ /* 0x000fc800078e00ff */
[----:B------:R-:W-:-:S04]  /*f930*/  IMAD R0, R0, c[0x0][0x1e0], RZ ;  /* 0x0000780000007a24 */ /* 0x000fc800078e02ff */
[----:B------:R-:W-:-:S04]  /*f940*/  IMAD R0, R227, c[0x0][0x1e4], R0 ;  /* 0x00007900e3007a24 */ /* 0x000fc800078e0200 */
[----:B------:R-:W-:Y:S01]  /*f950*/  IMAD.IADD R3, R3, 0x1, R0 ;  /* 0x0000000103037824 */ /* 0x000fe200078e0200 */
[----:B------:R-:W-:-:S04]  /*f960*/  IADD3 R12, -R247, 0x30, RZ ;  /* 0x00000030f70c7810 */ /* 0x000fc80007ffe1ff */
[----:B------:R-:W-:Y:S02]  /*f970*/  ISETP.GE.AND P0, PT, R12, 0x1, PT ;  /* 0x000000010c00780c */ /* 0x000fe40003f06270 */
[----:B--2---:R-:W-:Y:S01]  /*f980*/  SHF.R.S32.HI R0, RZ, 0x1f, R218 ;  /* 0x0000001fff007819 */ /* 0x004fe200000114da */
        /* <DEDUP_REMOVED lines=9> */
.L_x_397:
[----:B------:R-:W-:Y:S05]  /*fa20*/  BRA.DIV ~URZ, `(.L_x_301) ;  /* 0x0000a3f27f007947 */ /* 0x000fea000b800000 */
[----:B------:R3:W4:Y:S02]  /*fa30*/  SHFL.IDX PT, R0, R6, RZ, 0x1c1f ;  /* 0x001c1fff06007589 */ /* 0x00072400000e0000 */
.L_x_398:
[----:B------:R-:W-:Y:S01]  /*fa40*/  BSSY B0, `(.L_x_302) ;  /* 0x000000f000007945 */ /* 0x000fe20003800000 */
[----:B------:R-:W-:Y:S05]  /*fa50*/  @!P0 BRA `(.L_x_303) ;  /* 0x000000d000008947 */ /* 0x000fea0003800000 */
[----:B------:R-:W-:Y:S02]  /*fa60*/  ISETP.NE.AND P6, PT, R141, RZ, PT ;  /* 0x000000ff8d00720c */ /* 0x000fe40003fc5270 */
[-C--:B----4-:R-:W-:Y:S02]  /*fa70*/  LEA R10, P2, R228, R0.reuse, 0x1 ;  /* 0x00000000e40a7211 */ /* 0x090fe400078408ff */
[-C--:B------:R-:W-:Y:S02]  /*fa80*/  LEA R8, P1, R238, R0.reuse, 0x1 ;  /* 0x00000000ee087211 */ /* 0x080fe400078208ff */
[----:B------:R-:W-:Y:S02]  /*fa90*/  LEA R2, P0, R230, R0, 0x1 ;  /* 0x00000000e6027211 */ /* 0x000fe400078008ff */
[----:B--2---:R-:W-:-:S02]  /*faa0*/  LEA.HI.X R11, R228, R4, R229, 0x1, P2 ;  /* 0x00000004e40b7211 */ /* 0x004fc400010f0ce5 */
        /* <DEDUP_REMOVED lines=8> */
.L_x_303:
[----:B------:R-:W-:Y:S05]  /*fb30*/  BSYNC B0 ;  /* 0x0000000000007941 */ /* 0x000fea0003800000 */
.L_x_302:
[----:B------:R-:W-:Y:S01]  /*fb40*/  ISETP.GE.AND P0, PT, R12, 0x21, PT ;  /* 0x000000210c00780c */ /* 0x000fe20003f06270 */
[----:B------:R-:W-:Y:S06]  /*fb50*/  BRA.DIV ~URZ, `(.L_x_304) ;  /* 0x0000a3227f007947 */ /* 0x000fec000b800000 */
[----:B--2---:R2:W1:Y:S04]  /*fb60*/  SHFL.IDX PT, R4, R5, 0x1, 0x1c1f ;  /* 0x003c1f0005047f89 */ /* 0x00446800000e0000 */
[----:B----4-:R2:W4:Y:S02]  /*fb70*/  SHFL.IDX PT, R0, R6, 0x1, 0x1c1f ;  /* 0x003c1f0006007f89 */ /* 0x01052400000e0000 */
.L_x_399:
[----:B------:R-:W-:Y:S05]  /*fb80*/  @!P0 BRA `(.L_x_299) ;  /* 0x000000d000008947 */ /* 0x000fea0003800000 */
[----:B------:R-:W-:Y:S02]  /*fb90*/  ISETP.NE.AND P6, PT, R141, RZ, PT ;  /* 0x000000ff8d00720c */ /* 0x000fe40003fc5270 */
[----:B----4-:R-:W-:-:S02]  /*fba0*/  LEA R10, P2, R228, R0, 0x1 ;  /* 0x00000000e40a7211 */ /* 0x010fc400078408ff */
[-C--:B------:R-:W-:Y:S02]  /*fbb0*/  LEA R8, P1, R238, R0.reuse, 0x1 ;  /* 0x00000000ee087211 */ /* 0x080fe400078208ff */
[----:B------:R-:W-:Y:S02]  /*fbc0*/  LEA R2, P0, R230, R0, 0x1 ;  /* 0x00000000e6027211 */ /* 0x000fe400078008ff */
        /* <DEDUP_REMOVED lines=9> */
.L_x_299:
[----:B--234-:R-:W-:Y:S05]  /*fc60*/  BSYNC B1 ;  /* 0x0000000000017941 */ /* 0x01cfea0003800000 */
.L_x_298:
[----:B-1----:R-:W2:Y:S04]  /*fc70*/  LDL R0, [R1+0x9c] ;  /* 0x00009c0001007983 */ /* 0x002ea80000100800 */
[----:B------:R-:W0:Y:S01]  /*fc80*/  LDGDEPBAR ;  /* 0x00000000000079af */ /* 0x000e220000000000 */
[----:B--2---:R-:W-:-:S05]  /*fc90*/  IMAD.IADD R0, R140, 0x1, -R0 ;  /* 0x000000018c007824 */ /* 0x004fca00078e0a00 */
[C---:B------:R-:W-:Y:S02]  /*fca0*/  ISETP.GT.AND P1, PT, R0.reuse, RZ, PT ;  /* 0x000000ff0000720c */ /* 0x040fe40003f24270 */
[----:B------:R-:W-:Y:S02]  /*fcb0*/  ISETP.GT.AND P0, PT, R0, 0x1, PT ;  /* 0x000000010000780c */ /* 0x000fe40003f04270 */
        /* <DEDUP_REMOVED lines=10> */
[----:B------:R-:W-:Y:S02]  /*fd60*/  ISETP.GT.AND P6, PT, R0, 0x8, PT ;  /* 0x000000080000780c */ /* 0x000fe40003fc4270 */
        /* <DEDUP_REMOVED lines=93> */
.L_x_400:
[----:B-12---:R-:W-:Y:S01]  /*10340*/  FMNMX.FTZ R4, R4, R0, !PT ;  /* 0x0000000004047209 */ /* 0x006fe20007810000 */
[----:B------:R-:W-:Y:S05]  /*10350*/  BRA.DIV ~URZ, `(.L_x_306) ;  /* 0x00009c227f007947 */ /* 0x000fea000b800000 */
[----:B------:R-:W1:Y:S04]  /*10360*/  SHFL.BFLY PT, R0, R5, 0x2, 0x1f ;  /* 0x0c401f0005007f89 */ /* 0x000e6800000e0000 */
        /* <DEDUP_REMOVED lines=12> */
.L_x_401:
        /* <DEDUP_REMOVED lines=14> */
[----:B------:R-:W2:Y:S01]  /*10510*/  LDSM.16.MT88.4 R52, [R170] ;  /* 0x00000000aa34783b */ /* 0x000ea20000004200 */
[--C-:B------:R-:W-:Y:S02]  /*10520*/  FFMA.FTZ R5, R25, c[0x0][0x2d0], -R3.reuse ;  /* 0x0000b40019057a23 */ /* 0x100fe40000010803 */
[--C-:B------:R-:W-:Y:S01]  /*10530*/  FFMA.FTZ R61, R61, c[0x0][0x2d0], -R3.reuse ;  /* 0x0000b4003d3d7a23 */ /* 0x100fe20000010803 */
[----:B------:R-:W-:Y:S01]  /*10540*/  LDSM.16.MT88.4 R88, [R170+0xc00] ;  /* 0x000c0000aa58783b */ /* 0x000fe20000004200 */
[----:B------:R-:W-:-:S02]  /*10550*/  FFMA.FTZ R60, R60, c[0x0][0x2d0], -R3 ;  /* 0x0000b4003c3c7a23 */ /* 0x000fc40000010803 */
[----:B------:R4:W-:Y:S01]  /*10560*/  MUFU.EX2 R147, R2 ;  /* 0x0000000200937308 */ /* 0x0009e20000000800 */
[----:B------:R-:W-:Y:S01]  /*10570*/  LDSM.16.MT88.4 R76, [R171+0x400] ;  /* 0x00040000ab4c783b */ /* 0x000fe20000004200 */
[--C-:B------:R-:W-:Y:S02]  /*10580*/  FFMA.FTZ R63, R47, c[0x0][0x2d0], -R4.reuse ;  /* 0x0000b4002f3f7a23 */ /* 0x100fe40000010804 */
[--C-:B------:R-:W-:Y:S01]  /*10590*/  FFMA.FTZ R62, R46, c[0x0][0x2d0], -R4.reuse ;  /* 0x0000b4002e3e7a23 */ /* 0x100fe20000010804 */
[----:B------:R-:W5:Y:S01]  /*105a0*/  LDSM.16.MT88.4 R64, [R170+0x400] ;  /* 0x00040000aa40783b */ /* 0x000f620000004200 */
[----:B-1----:R-:W-:Y:S02]  /*105b0*/  FFMA.FTZ R0, R11, c[0x0][0x2d0], -R4 ;  /* 0x0000b4000b007a23 */ /* 0x002fe40000010804 */
[----:B------:R1:W-:Y:S01]  /*105c0*/  MUFU.EX2 R145, R5 ;  /* 0x0000000500917308 */ /* 0x0003e20000000800 */
[----:B------:R-:W3:Y:S04]  /*105d0*/  LDSM.16.MT88.4 R80, [R170+0x1000] ;  /* 0x00100000aa50783b */ /* 0x000ee80000004200 */
[----:B------:R-:W2:Y:S01]  /*105e0*/  LDSM.16.MT88.4 R68, [R171+0xc00] ;  /* 0x000c0000ab44783b */ /* 0x000ea20000004200 */
[----:B----4-:R-:W-:-:S02]  /*105f0*/  FMUL.FTZ R2, R106, c[0x0][0x2d0] ;  /* 0x0000b4006a027a20 */ /* 0x010fc40000410000 */
[----:B------:R4:W-:Y:S03]  /*10600*/  MUFU.EX2 R110, R0 ;  /* 0x00000000006e7308 */ /* 0x0009e60000000800 */
[----:B------:R-:W-:Y:S02]  /*10610*/  FSEL R2, R2, RZ, P0 ;  /* 0x000000ff02027208 */ /* 0x000fe40000000000 */
[----:B------:R-:W-:-:S03]  /*10620*/  FSETP.NEU.FTZ.AND P0, PT, R6, -INF , PT ;  /* 0xff8000000600780b */ /* 0x000fc60003f1d000 */
[----:B------:R-:W-:Y:S01]  /*10630*/  MUFU.EX2 R63, R63 ;  /* 0x0000003f003f7308 */ /* 0x000fe20000000800 */
[----:B-1----:R-:W-:Y:S02]  /*10640*/  FFMA.FTZ R5, R32, c[0x0][0x2d0], -R2 ;  /* 0x0000b40020057a23 */ /* 0x002fe40000010802 */
[----:B----4-:R-:W-:-:S05]  /*10650*/  FFMA.FTZ R0, R12, c[0x0][0x2d0], -R4 ;  /* 0x0000b4000c007a23 */ /* 0x010fca0000010804 */
[----:B------:R1:W-:Y:S08]  /*10660*/  MUFU.EX2 R134, R5 ;  /* 0x0000000500867308 */ /* 0x0003f00000000800 */
[----:B------:R4:W-:Y:S01]  /*10670*/  MUFU.EX2 R117, R0 ;  /* 0x0000000000757308 */ /* 0x0009e20000000800 */
[----:B-1----:R-:W-:-:S07]  /*10680*/  FFMA.FTZ R5, R35, c[0x0][0x2d0], -R2 ;  /* 0x0000b40023057a23 */ /* 0x002fce0000010802 */
[----:B------:R-:W-:Y:S01]  /*10690*/  MUFU.EX2 R62, R62 ;  /* 0x0000003e003e7308 */ /* 0x000fe20000000800 */
[----:B----4-:R-:W-:-:S07]  /*106a0*/  FFMA.FTZ R0, R13, c[0x0][0x2d0], -R4 ;  /* 0x0000b4000d007a23 */ /* 0x010fce0000010804 */
[----:B------:R-:W-:Y:S08]  /*106b0*/  MUFU.EX2 R135, R5 ;  /* 0x0000000500877308 */ /* 0x000ff00000000800 */
[----:B------:R1:W-:Y:S02]  /*106c0*/  MUFU.EX2 R132, R0 ;  /* 0x0000000000847308 */ /* 0x0003e40000000800 */
[----:B-1----:R-:W-:-:S06]  /*106d0*/  FFMA.FTZ R0, R14, c[0x0][0x2d0], -R4 ;  /* 0x0000b4000e007a23 */ /* 0x002fcc0000010804 */
[----:B------:R1:W-:Y:S02]  /*106e0*/  MUFU.EX2 R133, R0 ;  /* 0x0000000000857308 */ /* 0x0003e40000000800 */
[----:B-1----:R-:W-:-:S06]  /*106f0*/  FFMA.FTZ R0, R15, c[0x0][0x2d0], -R4 ;  /* 0x0000b4000f007a23 */ /* 0x002fcc0000010804 */
[----:B------:R1:W4:Y:S02]  /*10700*/  MUFU.EX2 R144, R0 ;  /* 0x0000000000907308 */ /* 0x0003240000000800 */
[----:B-1----:R-:W-:Y:S01]  /*10710*/  FFMA.FTZ R0, R19, c[0x0][0x2d0], -R4 ;  /* 0x0000b40013007a23 */ /* 0x002fe20000010804 */
[----:B----4-:R-:W-:-:S05]  /*10720*/  F2FP.BF16.PACK_AB R12, R144, R133 ;  /* 0x00000085900c723e */ /* 0x010fca00000010ff */
[----:B------:R1:W4:Y:S02]  /*10730*/  MUFU.EX2 R152, R0 ;  /* 0x0000000000987308 */ /* 0x0003240000000800 */
[----:B-1----:R-:W-:Y:S01]  /*10740*/  FFMA.FTZ R0, R17, c[0x0][0x2d0], -R3 ;  /* 0x0000b40011007a23 */ /* 0x002fe20000010803 */
[----:B----4-:R-:W-:-:S05]  /*10750*/  F2FP.BF16.PACK_AB R14, R152, R147 ;  /* 0x00000093980e723e */ /* 0x010fca00000010ff */
[----:B------:R1:W-:Y:S02]  /*10760*/  MUFU.EX2 R102, R0 ;  /* 0x0000000000667308 */ /* 0x0003e40000000800 */
[----:B-1----:R-:W-:-:S06]  /*10770*/  FFMA.FTZ R0, R18, c[0x0][0x2d0], -R3 ;  /* 0x0000b40012007a23 */ /* 0x002fcc0000010803 */
[----:B------:R1:W4:Y:S02]  /*10780*/  MUFU.EX2 R101, R0 ;  /* 0x0000000000657308 */ /* 0x0003240000000800 */
[----:B-1----:R-:W-:Y:S01]  /*10790*/  FFMA.FTZ R0, R20, c[0x0][0x2d0], -R3 ;  /* 0x0000b40014007a23 */ /* 0x002fe20000010803 */
[----:B------:R-:W-:-:S05]  /*107a0*/  F2FP.BF16.PACK_AB R20, R110, R111 ;  /* 0x0000006f6e14723e */ /* 0x000fca00000010ff */
[----:B------:R1:W-:Y:S02]  /*107b0*/  MUFU.EX2 R103, R0 ;  /* 0x0000000000677308 */ /* 0x0003e40000000800 */
[----:B-1----:R-:W-:Y:S01]  /*107c0*/  FFMA.FTZ R0, R21, c[0x0][0x2d0], -R3 ;  /* 0x0000b40015007a23 */ /* 0x002fe20000010803 */
[----:B----4-:R-:W-:-:S05]  /*107d0*/  F2FP.BF16.PACK_AB R21, R101, R102 ;  /* 0x000000666515723e */ /* 0x010fca00000010ff */
[----:B------:R1:W4:Y:S02]  /*107e0*/  MUFU.EX2 R118, R0 ;  /* 0x0000000000767308 */ /* 0x0003240000000800 */
[----:B-1----:R-:W-:Y:S01]  /*107f0*/  FFMA.FTZ R0, R22, c[0x0][0x2d0], -R3 ;  /* 0x0000b40016007a23 */ /* 0x002fe20000010803 */
[----:B------:R-:W-:-:S05]  /*10800*/  F2FP.BF16.PACK_AB R22, R132, R117 ;  /* 0x000000758416723e */ /* 0x000fca00000010ff */
[----:B------:R1:W-:Y:S02]  /*10810*/  MUFU.EX2 R119, R0 ;  /* 0x0000000000777308 */ /* 0x0003e40000000800 */
[----:B-1----:R-:W-:Y:S01]  /*10820*/  FFMA.FTZ R0, R23, c[0x0][0x2d0], -R3 ;  /* 0x0000b40017007a23 */ /* 0x002fe20000010803 */
[----:B----4-:R-:W-:-:S05]  /*10830*/  F2FP.BF16.PACK_AB R23, R118, R103 ;  /* 0x000000677617723e */ /* 0x010fca00000010ff */
[----:B------:R1:W4:Y:S02]  /*10840*/  MUFU.EX2 R127, R0 ;  /* 0x00000000007f7308 */ /* 0x0003240000000800 */
[----:B--23--:R-:W-:Y:S01]  /*10850*/  HMMA.16816.F32.BF16 R8, R20, R52, RZ ;  /* 0x000000341408723c */ /* 0x00cfe200000418ff */
[----:B-1----:R-:W-:Y:S01]  /*10860*/  FFMA.FTZ R0, R27, c[0x0][0x2d0], -R3 ;  /* 0x0000b4001b007a23 */ /* 0x002fe20000010803 */
[----:B----4-:R-:W-:-:S04]  /*10870*/  F2FP.BF16.PACK_AB R13, R127, R119 ;  /* 0x000000777f0d723e */ /* 0x010fc800000010ff */
[----:B------:R1:W2:Y:S02]  /*10880*/  MUFU.EX2 R146, R0 ;  /* 0x0000000000927308 */ /* 0x0002a40000000800 */
[----:B-1----:R-:W-:Y:S01]  /*10890*/  FFMA.FTZ R0, R24, c[0x0][0x2d0], -R2 ;  /* 0x0000b40018007a23 */ /* 0x002fe20000010802 */
[----:B--2---:R-:W-:-:S05]  /*108a0*/  F2FP.BF16.PACK_AB R15, R146, R145 ;  /* 0x00000091920f723e */ /* 0x004fca00000010ff */
[----:B------:R1:W-:Y:S10]  /*108b0*/  MUFU.EX2 R96, R0 ;  /* 0x0000000000607308 */ /* 0x0003f40000000800 */
[----:B-----5:R-:W-:Y:S07]  /*108c0*/  HMMA.16816.F32.BF16 R140, R12, R64, R8 ;  /* 0x000000400c8c723c */ /* 0x020fee0000041808 */
[----:B------:R-:W-:Y:S01]  /*108d0*/  F2FP.BF16.PACK_AB R10, R135, R134 ;  /* 0x00000086870a723e */ /* 0x000fe200000010ff */
[----:B-1----:R-:W-:-:S04]  /*108e0*/  FFMA.FTZ R0, R26, c[0x0][0x2d0], -R2 ;  /* 0x0000b4001a007a23 */ /* 0x002fc80000010802 */
        /* <DEDUP_REMOVED lines=11> */
[----:B-1----:R-:W-:Y:S01]  /*109a0*/  FMUL.FTZ R0, R6, c[0x0][0x2d0] ;  /* 0x0000b40006007a20 */ /* 0x002fe20000410000 */
[----:B--2---:R-:W-:-:S04]  /*109b0*/  F2FP.BF16.PACK_AB R8, R116, R109 ;  /* 0x0000006d7408723e */ /* 0x004fc800000010ff */
[----:B------:R-:W-:Y:S02]  /*109c0*/  FSEL R0, R0, RZ, P0 ;  /* 0x000000ff00007208 */ /* 0x000fe40000000000 */
[----:B------:R-:W-:-:S03]  /*109d0*/  ISETP.GE.AND P0, PT, R219, R251, PT ;  /* 0x000000fbdb00720c */ /* 0x000fc60003f06270 */
[----:B------:R-:W-:-:S04]  /*109e0*/  FFMA.FTZ R5, R33, c[0x0][0x2d0], -R0 ;  /* 0x0000b40021057a23 */ /* 0x000fc80000010800 */
[----:B------:R1:W-:Y:S02]  /*109f0*/  MUFU.EX2 R93, R5 ;  /* 0x00000005005d7308 */ /* 0x0003e40000000800 */
[----:B-1----:R-:W-:-:S06]  /*10a00*/  FFMA.FTZ R5, R34, c[0x0][0x2d0], -R0 ;  /* 0x0000b40022057a23 */ /* 0x002fcc0000010800 */
[----:B------:R1:W2:Y:S02]  /*10a10*/  MUFU.EX2 R92, R5 ;  /* 0x00000005005c7308 */ /* 0x0002a40000000800 */
[----:B-1----:R-:W-:Y:S01]  /*10a20*/  FFMA.FTZ R5, R37, c[0x0][0x2d0], -R0 ;  /* 0x0000b40025057a23 */ /* 0x002fe20000010800 */
[----:B--2---:R-:W-:-:S05]  /*10a30*/  F2FP.BF16.PACK_AB R17, R92, R93 ;  /* 0x0000005d5c11723e */ /* 0x004fca00000010ff */
[----:B------:R1:W-:Y:S02]  /*10a40*/  MUFU.EX2 R94, R5 ;  /* 0x00000005005e7308 */ /* 0x0003e40000000800 */
[--C-:B-1----:R-:W-:Y:S02]  /*10a50*/  FFMA.FTZ R5, R39, c[0x0][0x2d0], -R0.reuse ;  /* 0x0000b40027057a23 */ /* 0x102fe40000010800 */
[----:B------:R-:W-:Y:S04]  /*10a60*/  HMMA.16816.F32.BF16 R36, R20, R88, RZ ;  /* 0x000000581424723c */ /* 0x000fe800000418ff */
[----:B------:R1:W2:Y:S02]  /*10a70*/  MUFU.EX2 R97, R5 ;  /* 0x0000000500617308 */ /* 0x0002a40000000800 */
[----:B-1----:R-:W-:Y:S01]  /*10a80*/  FFMA.FTZ R5, R41, c[0x0][0x2d0], -R0 ;  /* 0x0000b40029057a23 */ /* 0x002fe20000010800 */
[----:B--2---:R-:W-:-:S05]  /*10a90*/  F2FP.BF16.PACK_AB R19, R97, R94 ;  /* 0x0000005e6113723e */ /* 0x004fca00000010ff */
[----:B------:R1:W-:Y:S11]  /*10aa0*/  MUFU.EX2 R99, R5 ;  /* 0x0000000500637308 */ /* 0x0003f60000000800 */
[----:B------:R-:W-:Y:S01]  /*10ab0*/  @!UPT UIADD3 URZ, URZ, URZ, URZ ;  /* 0x0000003f3f3ff290 */ /* 0x000fe2000fffe03f */
[----:B------:R-:W-:Y:S01]  /*10ac0*/  HMMA.16816.F32.BF16 R156, R12, R80, R36 ;  /* 0x000000500c9c723c */ /* 0x000fe20000041824 */
[----:B------:R-:W-:Y:S07]  /*10ad0*/  LDSM.16.MT88.4 R36, [R170+0x1800] ;  /* 0x00180000aa24783b */ /* 0x000fee0000004200 */
[----:B------:R-:W-:Y:S01]  /*10ae0*/  HMMA.16816.F32.BF16 R28, R16, R56, RZ ;  /* 0x00000038101c723c */ /* 0x000fe200000418ff */
[----:B-1----:R-:W-:-:S07]  /*10af0*/  FFMA.FTZ R5, R43, c[0x0][0x2d0], -R0 ;  /* 0x0000b4002b057a23 */ /* 0x002fce0000010800 */
[----:B------:R-:W-:Y:S01]  /*10b00*/  HMMA.16816.F32.BF16 R40, R20, R56, RZ ;  /* 0x000000381428723c */ /* 0x000fe200000418ff */
[----:B------:R1:W2:Y:S06]  /*10b10*/  MUFU.EX2 R125, R5 ;  /* 0x00000005007d7308 */ /* 0x0002ac0000000800 */
[--C-:B------:R-:W-:Y:S01]  /*10b20*/  FFMA.FTZ R57, R45, c[0x0][0x2d0], -R3.reuse ;  /* 0x0000b4002d397a23 */ /* 0x100fe20000010803 */
[----:B------:R-:W-:Y:S01]  /*10b30*/  HMMA.16816.F32.BF16 R24, R16, R88, RZ ;  /* 0x000000581018723c */ /* 0x000fe200000418ff */
[----:B------:R-:W-:Y:S02]  /*10b40*/  FFMA.FTZ R56, R44, c[0x0][0x2d0], -R3 ;  /* 0x0000b4002c387a23 */ /* 0x000fe40000010803 */
[----:B------:R-:W-:-:S02]  /*10b50*/  FADD.FTZ R3, R111, R110 ;  /* 0x0000006e6f037221 */ /* 0x000fc40000010000 */
[----:B------:R-:W-:Y:S02]  /*10b60*/  MUFU.EX2 R57, R57 ;  /* 0x0000003900397308 */ /* 0x000fe40000000800 */
[----:B------:R-:W-:Y:S01]  /*10b70*/  FADD.FTZ R3, R117, R3 ;  /* 0x0000000375037221 */ /* 0x000fe20000010000 */
[----:B------:R-:W-:Y:S01]  /*10b80*/  HMMA.16816.F32.BF16 R32, R16, R52, RZ ;  /* 0x000000341020723c */ /* 0x000fe200000418ff */
[----:B-1----:R-:W-:Y:S01]  /*10b90*/  FFMA.FTZ R5, R49, c[0x0][0x2d0], -R0 ;  /* 0x0000b40031057a23 */ /* 0x002fe20000010800 */
[----:B--2---:R-:W-:Y:S01]  /*10ba0*/  F2FP.BF16.PACK_AB R9, R125, R99 ;  /* 0x000000637d09723e */ /* 0x004fe200000010ff */
[----:B------:R-:W-:Y:S02]  /*10bb0*/  FADD.FTZ R3, R132, R3 ;  /* 0x0000000384037221 */ /* 0x000fe40000010000 */
[----:B------:R-:W-:Y:S02]  /*10bc0*/  MUFU.EX2 R56, R56 ;  /* 0x0000003800387308 */ /* 0x000fe40000000800 */
[--C-:B------:R-:W-:Y:S01]  /*10bd0*/  FFMA.FTZ R53, R75, c[0x0][0x2d0], -R2.reuse ;  /* 0x0000b4004b357a23 */ /* 0x100fe20000010802 */
[----:B------:R-:W-:Y:S01]  /*10be0*/  HMMA.16816.F32.BF16 R148, R12, R76, R40 ;  /* 0x0000004c0c94723c */ /* 0x000fe20000041828 */
[----:B------:R-:W1:Y:S01]  /*10bf0*/  LDSM.16.MT88.4 R40, [R171+0x1000] ;  /* 0x00100000ab28783b */ /* 0x000e620000004200 */
[----:B------:R-:W-:-:S02]  /*10c00*/  FFMA.FTZ R52, R74, c[0x0][0x2d0], -R2 ;  /* 0x0000b4004a347a23 */ /* 0x000fc40000010802 */
[----:B------:R-:W-:Y:S01]  /*10c10*/  FADD.FTZ R3, R133, R3 ;  /* 0x0000000385037221 */ /* 0x000fe20000010000 */
[----:B------:R2:W-:Y:S08]  /*10c20*/  MUFU.EX2 R124, R5 ;  /* 0x00000005007c7308 */ /* 0x0005f00000000800 */
[----:B------:R-:W-:Y:S01]  /*10c30*/  MUFU.EX2 R53, R53 ;  /* 0x0000003500357308 */ /* 0x000fe20000000800 */
[----:B--2---:R-:W-:-:S07]  /*10c40*/  FFMA.FTZ R5, R50, c[0x0][0x2d0], -R0 ;  /* 0x0000b40032057a23 */ /* 0x004fce0000010800 */
[----:B------:R-:W-:Y:S08]  /*10c50*/  MUFU.EX2 R52, R52 ;  /* 0x0000003400347308 */ /* 0x000ff00000000800 */
[----:B------:R-:W2:Y:S02]  /*10c60*/  MUFU.EX2 R126, R5 ;  /* 0x00000005007e7308 */ /* 0x000ea40000000800 */
[----:B--2---:R-:W-:Y:S01]  /*10c70*/  F2FP.BF16.PACK_AB R11, R126, R124 ;  /* 0x0000007c7e0b723e */ /* 0x004fe200000010ff */
[----:B------:R-:W-:-:S06]  /*10c80*/  FADD.FTZ R5, R144, R3 ;  /* 0x0000000390057221 */ /* 0x000fcc0000010000 */
[----:B------:R-:W-:Y:S08]  /*10c90*/  HMMA.16816.F32.BF16 R128, R8, R76, R28 ;  /* 0x0000004c0880723c */ /* 0x000ff0000004181c */
[----:B------:R-:W-:Y:S08]  /*10ca0*/  HMMA.16816.F32.BF16 R28, R20, R68, RZ ;  /* 0x00000044141c723c */ /* 0x000ff000000418ff */
[C---:B------:R-:W-:Y:S08]  /*10cb0*/  HMMA.16816.F32.BF16 R120, R8.reuse, R80, R24 ;  /* 0x000000500878723c */ /* 0x040ff00000041818 */
[----:B------:R-:W-:Y:S07]  /*10cc0*/  HMMA.16816.F32.BF16 R136, R8, R64, R32 ;  /* 0x000000400888723c */ /* 0x000fee0000041820 */
[--C-:B------:R-:W-:Y:S01]  /*10cd0*/  FFMA.FTZ R65, R51, c[0x0][0x2d0], -R4.reuse ;  /* 0x0000b40033417a23 */ /* 0x100fe20000010804 */
[----:B-1----:R-:W-:Y:S01]  /*10ce0*/  HMMA.16816.F32.BF16 R188, R12, R40, R28 ;  /* 0x000000280cbc723c */ /* 0x002fe2000004181c */
[----:B------:R-:W1:Y:S01]  /*10cf0*/  LDSM.16.MT88.4 R28, [R170+0x1c00] ;  /* 0x001c0000aa1c783b */ /* 0x000e620000004200 */
[----:B------:R-:W-:-:S02]  /*10d00*/  FFMA.FTZ R64, R48, c[0x0][0x2d0], -R4 ;  /* 0x0000b40030407a23 */ /* 0x000fc40000010804 */
[----:B------:R-:W-:-:S04]  /*10d10*/  FADD.FTZ R4, R93, R92 ;  /* 0x0000005c5d047221 */ /* 0x000fc80000010000 */
[----:B------:R-:W-:Y:S01]  /*10d20*/  HMMA.16816.F32.BF16 R24, R16, R68, RZ ;  /* 0x000000441018723c */ /* 0x000fe200000418ff */
[----:B------:R-:W-:-:S06]  /*10d30*/  FADD.FTZ R4, R94, R4 ;  /* 0x000000045e047221 */ /* 0x000fcc0000010000 */
[--C-:B------:R-:W-:Y:S01]  /*10d40*/  FFMA.FTZ R68, R87, c[0x0][0x2d0], -R0.reuse ;  /* 0x0000b40057447a23 */ /* 0x100fe20000010800 */
[----:B------:R-:W-:Y:S01]  /*10d50*/  HMMA.16816.F32.BF16 R32, R20, R36, RZ ;  /* 0x000000241420723c */ /* 0x000fe200000418ff */
[----:B------:R-:W-:Y:S11]  /*10d60*/  FFMA.FTZ R69, R86, c[0x0][0x2d0], -R0 ;  /* 0x0000b40056457a23 */ /* 0x000ff60000010800 */
[----:B------:R-:W-:Y:S04]  /*10d70*/  @!UPT UIADD3 URZ, URZ, URZ, URZ ;  /* 0x0000003f3f3ff290 */ /* 0x000fe8000fffe03f */
[----:B------:R-:W-:Y:S07]  /*10d80*/  HMMA.16816.F32.BF16 R184, R8, R40, R24 ;  /* 0x0000002808b8723c */ /* 0x000fee0000041818 */
[--C-:B------:R-:W-:Y:S01]  /*10d90*/  FFMA.FTZ R41, R73, c[0x0][0x2d0], -R2.reuse ;  /* 0x0000b40049297a23 */ /* 0x100fe20000010802 */
[----:B------:R-:W-:Y:S01]  /*10da0*/  HMMA.16816.F32.BF16 R24, R16, R36, RZ ;  /* 0x000000241018723c */ /* 0x000fe200000418ff */
[----:B------:R-:W-:Y:S01]  /*10db0*/  FFMA.FTZ R40, R72, c[0x0][0x2d0], -R2 ;  /* 0x0000b40048287a23 */ /* 0x000fe20000010802 */
[----:B------:R-:W-:Y:S01]  /*10dc0*/  MUFU.EX2 R37, R65 ;  /* 0x0000004100257308 */ /* 0x000fe20000000800 */
[----:B------:R-:W-:-:S02]  /*10dd0*/  FFMA.FTZ R72, R85, c[0x0][0x2d0], -R0 ;  /* 0x0000b40055487a23 */ /* 0x000fc40000010800 */
[----:B------:R-:W-:Y:S02]  /*10de0*/  FFMA.FTZ R73, R84, c[0x0][0x2d0], -R0 ;  /* 0x0000b40054497a23 */ /* 0x000fe40000010800 */
[----:B------:R-:W-:Y:S01]  /*10df0*/  FADD.FTZ R0, R96, R95 ;  /* 0x0000005f60007221 */ /* 0x000fe20000010000 */
[----:B-1----:R-:W-:Y:S01]  /*10e00*/  HMMA.16816.F32.BF16 R176, R12, R28, R32 ;  /* 0x0000001c0cb0723c */ /* 0x002fe20000041820 */
[----:B------:R-:W1:Y:S01]  /*10e10*/  LDSM.16.MT88.4 R32, [R171+0x1800] ;  /* 0x00180000ab20783b */ /* 0x000e620000004200 */
[----:B------:R-:W-:Y:S01]  /*10e20*/  FADD.FTZ R2, R102, R101 ;  /* 0x0000006566027221 */ /* 0x000fe20000010000 */
[----:B------:R-:W2:Y:S01]  /*10e30*/  MUFU.EX2 R36, R64 ;  /* 0x0000004000247308 */ /* 0x000ea20000000800 */
[----:B------:R-:W-:Y:S01]  /*10e40*/  FADD.FTZ R0, R98, R0 ;  /* 0x0000000062007221 */ /* 0x000fe20000010000 */
[----:B------:R-:W-:Y:S01]  /*10e50*/  F2FP.BF16.PACK_AB R102, R62, R63 ;  /* 0x0000003f3e66723e */ /* 0x000fe200000010ff */
[----:B------:R-:W-:Y:S01]  /*10e60*/  FADD.FTZ R2, R103, R2 ;  /* 0x0000000267027221 */ /* 0x000fe20000010000 */
[----:B------:R-:W-:Y:S01]  /*10e70*/  F2FP.BF16.PACK_AB R103, R56, R57 ;  /* 0x000000393867723e */ /* 0x000fe200000010ff */
[----:B------:R-:W-:Y:S01]  /*10e80*/  FADD.FTZ R0, R100, R0 ;  /* 0x0000000064007221 */ /* 0x000fe20000010000 */
[----:B------:R-:W-:Y:S01]  /*10e90*/  HMMA.16816.F32.BF16 R84, R16, R54, RZ ;  /* 0x000000361054723c */ /* 0x000fe200000418ff */
[----:B------:R-:W-:Y:S01]  /*10ea0*/  FADD.FTZ R2, R118, R2 ;  /* 0x0000000276027221 */ /* 0x000fe20000010000 */
[----:B------:R-:W-:Y:S01]  /*10eb0*/  MUFU.EX2 R41, R41 ;  /* 0x0000002900297308 */ /* 0x000fe20000000800 */
[----:B------:R-:W-:Y:S01]  /*10ec0*/  FADD.FTZ R0, R109, R0 ;  /* 0x000000006d007221 */ /* 0x000fe20000010000 */
[----:B------:R-:W-:Y:S01]  /*10ed0*/  F2FP.BF16.PACK_AB R96, R52, R53 ;  /* 0x000000353460723e */ /* 0x000fe200000010ff */
[----:B------:R-:W-:-:S02]  /*10ee0*/  FADD.FTZ R2, R119, R2 ;  /* 0x0000000277027221 */ /* 0x000fc40000010000 */
[----:B------:R-:W-:Y:S01]  /*10ef0*/  FADD.FTZ R3, R116, R0 ;  /* 0x0000000074037221 */ /* 0x000fe20000010000 */
[----:B------:R-:W-:Y:S01]  /*10f00*/  HMMA.16816.F32.BF16 R180, R8, R28, R24 ;  /* 0x0000001c08b4723c */ /* 0x000fe20000041818 */
[----:B------:R-:W3:Y:S01]  /*10f10*/  LDSM.16.MT88.4 R24, [R171+0x1c00] ;  /* 0x001c0000ab18783b */ /* 0x000ee20000004200 */
[----:B------:R-:W-:Y:S01]  /*10f20*/  FADD.FTZ R0, R147, R5 ;  /* 0x0000000593007221 */ /* 0x000fe20000010000 */
[----:B--2---:R-:W-:Y:S01]  /*10f30*/  F2FP.BF16.PACK_AB R100, R36, R37 ;  /* 0x000000252464723e */ /* 0x004fe200000010ff */
[----:B------:R-:W-:Y:S01]  /*10f40*/  FADD.FTZ R5, R134, R3 ;  /* 0x0000000386057221 */ /* 0x000fe20000010000 */
[----:B------:R-:W-:Y:S01]  /*10f50*/  LDSM.16.MT88.4 R116, [R170+0x1400] ;  /* 0x00140000aa74783b */ /* 0x000fe20000004200 */
[----:B------:R-:W-:Y:S01]  /*10f60*/  FADD.FTZ R0, R152, R0 ;  /* 0x0000000098007221 */ /* 0x000fe20000010000 */
[----:B------:R-:W2:Y:S01]  /*10f70*/  MUFU.EX2 R29, R40 ;  /* 0x00000028001d7308 */ /* 0x000ea20000000800 */
[----:B------:R-:W-:Y:S02]  /*10f80*/  FADD.FTZ R28, R97, R4 ;  /* 0x00000004611c7221 */ /* 0x000fe40000010000 */
[----:B------:R-:W-:-:S02]  /*10f90*/  FADD.FTZ R0, R37, R0 ;  /* 0x0000000025007221 */ /* 0x000fc40000010000 */
[----:B------:R-:W-:Y:S02]  /*10fa0*/  FADD.FTZ R4, R127, R2 ;  /* 0x000000027f047221 */ /* 0x000fe40000010000 */
[----:B------:R-:W-:Y:S02]  /*10fb0*/  FADD.FTZ R2, R99, R28 ;  /* 0x0000001c63027221 */ /* 0x000fe40000010000 */
[----:B------:R-:W-:Y:S01]  /*10fc0*/  FADD.FTZ R0, R36, R0 ;  /* 0x0000000024007221 */ /* 0x000fe20000010000 */
[----:B------:R-:W-:Y:S01]  /*10fd0*/  HMMA.16816.F32.BF16 R84, R8, R66, R84 ;  /* 0x000000420854723c */ /* 0x000fe20000041854 */
[----:B------:R-:W-:Y:S01]  /*10fe0*/  FADD.FTZ R2, R125, R2 ;  /* 0x000000027d027221 */ /* 0x000fe20000010000 */
[----:B------:R-:W-:Y:S01]  /*10ff0*/  MUFU.EX2 R28, R68 ;  /* 0x00000044001c7308 */ /* 0x000fe20000000800 */
[----:B------:R-:W-:Y:S02]  /*11000*/  FADD.FTZ R4, R145, R4 ;  /* 0x0000000491047221 */ /* 0x000fe40000010000 */
[----:B------:R-:W-:Y:S01]  /*11010*/  FADD.FTZ R0, R63, R0 ;  /* 0x000000003f007221 */ /* 0x000fe20000010000 */
[----:B--2---:R-:W-:Y:S01]  /*11020*/  F2FP.BF16.PACK_AB R98, R29, R41 ;  /* 0x000000291d62723e */ /* 0x004fe200000010ff */
[----:B------:R-:W-:Y:S01]  /*11030*/  FADD.FTZ R3, R124, R2 ;  /* 0x000000027c037221 */ /* 0x000fe20000010000 */
[----:B-1----:R-:W-:Y:S01]  /*11040*/  HMMA.16816.F32.BF16 R48, R20, R32, RZ ;  /* 0x000000201430723c */ /* 0x002fe200000418ff */
[----:B------:R-:W-:-:S02]  /*11050*/  FADD.FTZ R2, R146, R4 ;  /* 0x0000000492027221 */ /* 0x000fc40000010000 */
[----:B------:R-:W-:Y:S01]  /*11060*/  FADD.FTZ R220, R62, R0 ;  /* 0x000000003edc7221 */ /* 0x000fe20000010000 */
[----:B------:R-:W-:Y:S01]  /*11070*/  MUFU.EX2 R4, R73 ;  /* 0x0000004900047308 */ /* 0x000fe20000000800 */
[----:B------:R-:W-:Y:S02]  /*11080*/  FADD.FTZ R5, R135, R5 ;  /* 0x0000000587057221 */ /* 0x000fe40000010000 */
[----:B------:R-:W-:Y:S01]  /*11090*/  FADD.FTZ R3, R126, R3 ;  /* 0x000000037e037221 */ /* 0x000fe20000010000 */
[----:B------:R-:W-:Y:S01]  /*110a0*/  HMMA.16816.F32.BF16 R44, R16, R32, RZ ;  /* 0x00000020102c723c */ /* 0x000fe200000418ff */
[----:B------:R-:W1:Y:S01]  /*110b0*/  LDSM.16.MT88.4 R132, [R170+0x800] ;  /* 0x00080000aa84783b */ /* 0x000e620000004200 */
[----:B------:R-:W-:Y:S02]  /*110c0*/  FADD.FTZ R0, R53, R5 ;  /* 0x0000000535007221 */ /* 0x000fe40000010000 */
[----:B------:R-:W2:Y:S01]  /*110d0*/  MUFU.EX2 R33, R61 ;  /* 0x0000003d00217308 */ /* 0x000ea20000000800 */
[----:B------:R-:W4:Y:S01]  /*110e0*/  LDSM.16.MT88.4 R124, [R171+0x800] ;  /* 0x00080000ab7c783b */ /* 0x000f220000004200 */
[----:B------:R-:W-:-:S04]  /*110f0*/  FADD.FTZ R0, R52, R0 ;  /* 0x0000000034007221 */ /* 0x000fc80000010000 */
[----:B------:R-:W-:Y:S02]  /*11100*/  FADD.FTZ R0, R41, R0 ;  /* 0x0000000029007221 */ /* 0x000fe40000010000 */
[----:B------:R-:W5:Y:S02]  /*11110*/  MUFU.EX2 R32, R60 ;  /* 0x0000003c00207308 */ /* 0x000f640000000800 */
[----:B------:R-:W-:Y:S02]  /*11120*/  FADD.FTZ R232, R29, R0 ;  /* 0x000000001de87221 */ /* 0x000fe40000010000 */
[----:B---3--:R-:W-:Y:S01]  /*11130*/  HMMA.16816.F32.BF16 R92, R12, R24, R48 ;  /* 0x000000180c5c723c */ /* 0x008fe20000041830 */
[----:B--2---:R-:W-:-:S07]  /*11140*/  FADD.FTZ R2, R33, R2 ;  /* 0x0000000221027221 */ /* 0x004fce0000010000 */
[----:B------:R-:W-:Y:S01]  /*11150*/  HMMA.16816.F32.BF16 R172, R8, R24, R44 ;  /* 0x0000001808ac723c */ /* 0x000fe2000004182c */
[----:B------:R-:W2:Y:S01]  /*11160*/  MUFU.EX2 R24, R72 ;  /* 0x0000004800187308 */ /* 0x000ea20000000800 */
[C---:B-----5:R-:W-:Y:S01]  /*11170*/  F2FP.BF16.PACK_AB R101, R32.reuse, R33 ;  /* 0x000000212065723e */ /* 0x060fe200000010ff */
[----:B------:R-:W-:-:S05]  /*11180*/  FADD.FTZ R2, R32, R2 ;  /* 0x0000000220027221 */ /* 0x000fca0000010000 */
[----:B------:R-:W-:Y:S01]  /*11190*/  HMMA.16816.F32.BF16 R60, R16, R90, RZ ;  /* 0x0000005a103c723c */ /* 0x000fe200000418ff */
[----:B------:R-:W3:Y:S01]  /*111a0*/  MUFU.EX2 R25, R69 ;  /* 0x0000004500197308 */ /* 0x000ee20000000800 */
[----:B------:R-:W-:-:S04]  /*111b0*/  FADD.FTZ R2, R57, R2 ;  /* 0x0000000239027221 */ /* 0x000fc80000010000 */
[----:B------:R-:W-:Y:S02]  /*111c0*/  FADD.FTZ R231, R56, R2 ;  /* 0x0000000238e77221 */ /* 0x000fe40000010000 */
[----:B------:R-:W-:Y:S01]  /*111d0*/  HMMA.16816.F32.BF16 R48, R16, R70, RZ ;  /* 0x000000461030723c */ /* 0x000fe200000418ff */
[----:B--2---:R-:W-:Y:S01]  /*111e0*/  F2FP.BF16.PACK_AB R99, R4, R24 ;  /* 0x000000180463723e */ /* 0x004fe200000010ff */
[----:B------:R-:W-:-:S06]  /*111f0*/  FADD.FTZ R2, R28, R3 ;  /* 0x000000031c027221 */ /* 0x000fcc0000010000 */
[----:B------:R-:W-:Y:S01]  /*11200*/  HMMA.16816.F32.BF16 R72, R16, R58, RZ ;  /* 0x0000003a1048723c */ /* 0x000fe200000418ff */
[C---:B---3--:R-:W-:Y:S01]  /*11210*/  F2FP.BF16.PACK_AB R97, R25.reuse, R28 ;  /* 0x0000001c1961723e */ /* 0x048fe200000010ff */
[----:B------:R-:W-:-:S04]  /*11220*/  FADD.FTZ R2, R25, R2 ;  /* 0x0000000219027221 */ /* 0x000fc80000010000 */
[----:B------:R-:W-:Y:S02]  /*11230*/  FADD.FTZ R0, R24, R2 ;  /* 0x0000000218007221 */ /* 0x000fe40000010000 */
[----:B------:R-:W-:Y:S02]  /*11240*/  HMMA.16816.F32.BF16 R44, R16, R38, RZ ;  /* 0x00000026102c723c */ /* 0x000fe400000418ff */
[----:B------:R-:W-:-:S06]  /*11250*/  FADD.FTZ R233, R4, R0 ;  /* 0x0000000004e97221 */ /* 0x000fcc0000010000 */
[----:B------:R-:W-:Y:S08]  /*11260*/  HMMA.16816.F32.BF16 R16, R16, R34, RZ ;  /* 0x000000221010723c */ /* 0x000ff000000418ff */
[C---:B------:R-:W-:Y:S08]  /*11270*/  HMMA.16816.F32.BF16 R72, R8.reuse, R78, R72 ;  /* 0x0000004e0848723c */ /* 0x040ff00000041848 */
[C---:B------:R-:W-:Y:S08]  /*11280*/  HMMA.16816.F32.BF16 R60, R8.reuse, R82, R60 ;  /* 0x00000052083c723c */ /* 0x040ff0000004183c */
[C---:B------:R-:W-:Y:S08]  /*11290*/  HMMA.16816.F32.BF16 R48, R8.reuse, R42, R48 ;  /* 0x0000002a0830723c */ /* 0x040ff00000041830 */
[C---:B------:R-:W-:Y:S08]  /*112a0*/  HMMA.16816.F32.BF16 R44, R8.reuse, R30, R44 ;  /* 0x0000001e082c723c */ /* 0x040ff0000004182c */
[----:B------:R-:W-:Y:S08]  /*112b0*/  HMMA.16816.F32.BF16 R16, R8, R26, R16 ;  /* 0x0000001a0810723c */ /* 0x000ff00000041810 */
[C---:B------:R-:W-:Y:S08]  /*112c0*/  HMMA.16816.F32.BF16 R8, R20.reuse, R54, RZ ;  /* 0x000000361408723c */ /* 0x040ff000000418ff */
[----:B------:R-:W-:Y:S08]  /*112d0*/  HMMA.16816.F32.BF16 R36, R20, R38, RZ ;  /* 0x000000261424723c */ /* 0x000ff000000418ff */
[----:B-1----:R-:W-:Y:S08]  /*112e0*/  HMMA.16816.F32.BF16 R140, R100, R132, R140 ;  /* 0x00000084648c723c */ /* 0x002ff0000004188c */
[----:B------:R-:W-:Y:S01]  /*112f0*/  HMMA.16816.F32.BF16 R144, R12, R66, R8 ;  /* 0x000000420c90723c */ /* 0x000fe20000041808 */
[----:B------:R-:W1:Y:S07]  /*11300*/  LDSM.16.MT88.4 R64, [R171+0x1400] ;  /* 0x00140000ab40783b */ /* 0x000e6e0000004200 */
[----:B------:R-:W-:Y:S08]  /*11310*/  HMMA.16816.F32.BF16 R8, R20, R58, RZ ;  /* 0x0000003a1408723c */ /* 0x000ff000000418ff */
[----:B------:R-:W-:Y:S08]  /*11320*/  HMMA.16816.F32.BF16 R36, R12, R30, R36 ;  /* 0x0000001e0c24723c */ /* 0x000ff00000041824 */
[----:B------:R-:W-:Y:S08]  /*11330*/  HMMA.16816.F32.BF16 R136, R96, R132, R136 ;  /* 0x000000846088723c */ /* 0x000ff00000041888 */
[----:B------:R-:W-:Y:S08]  /*11340*/  HMMA.16816.F32.BF16 R152, R12, R78, R8 ;  /* 0x0000004e0c98723c */ /* 0x000ff00000041808 */
[----:B------:R-:W-:Y:S08]  /*11350*/  HMMA.16816.F32.BF16 R8, R20, R90, RZ ;  /* 0x0000005a1408723c */ /* 0x000ff000000418ff */
[C---:B------:R-:W-:Y:S08]  /*11360*/  HMMA.16816.F32.BF16 R144, R100.reuse, R134, R144 ;  /* 0x000000866490723c */ /* 0x040ff00000041890 */
[----:B----4-:R-:W-:Y:S08]  /*11370*/  HMMA.16816.F32.BF16 R148, R100, R124, R148 ;  /* 0x0000007c6494723c */ /* 0x010ff00000041894 */
[----:B------:R-:W-:Y:S01]  /*11380*/  HMMA.16816.F32.BF16 R160, R12, R82, R8 ;  /* 0x000000520ca0723c */ /* 0x000fe20000041808 */
[----:B------:R-:W2:Y:S07]  /*11390*/  LDSM.16.MT88.4 R80, [R170+0x2000] ;  /* 0x00200000aa50783b */ /* 0x000eae0000004200 */
[C---:B------:R-:W-:Y:S08]  /*113a0*/  HMMA.16816.F32.BF16 R8, R20.reuse, R70, RZ ;  /* 0x000000461408723c */ /* 0x040ff000000418ff */
[----:B------:R-:W-:Y:S08]  /*113b0*/  HMMA.16816.F32.BF16 R20, R20, R34, RZ ;  /* 0x000000221414723c */ /* 0x000ff000000418ff */
[----:B------:R-:W-:Y:S08]  /*113c0*/  HMMA.16816.F32.BF16 R128, R96, R124, R128 ;  /* 0x0000007c6080723c */ /* 0x000ff00000041880 */
[C---:B------:R-:W-:Y:S08]  /*113d0*/  HMMA.16816.F32.BF16 R8, R12.reuse, R42, R8 ;  /* 0x0000002a0c08723c */ /* 0x040ff00000041808 */
[----:B------:R-:W-:Y:S08]  /*113e0*/  HMMA.16816.F32.BF16 R20, R12, R26, R20 ;  /* 0x0000001a0c14723c */ /* 0x000ff00000041814 */
[C---:B------:R-:W-:Y:S08]  /*113f0*/  HMMA.16816.F32.BF16 R152, R100.reuse, R126, R152 ;  /* 0x0000007e6498723c */ /* 0x040ff00000041898 */
[C---:B-1----:R-:W-:Y:S01]  /*11400*/  HMMA.16816.F32.BF16 R68, R100.reuse, R66, R8 ;  /* 0x000000426444723c */ /* 0x042fe20000041808 */
[----:B------:R-:W1:Y:S07]  /*11410*/  LDSM.16.MT88.4 R8, [R171+0x2000] ;  /* 0x00200000ab08783b */ /* 0x000e6e0000004200 */
[-C--:B------:R-:W-:Y:S08]  /*11420*/  HMMA.16816.F32.BF16 R156, R100, R116.reuse, R156 ;  /* 0x00000074649c723c */ /* 0x080ff0000004189c */
[----:B------:R-:W-:Y:S08]  /*11430*/  HMMA.16816.F32.BF16 R120, R96, R116, R120 ;  /* 0x000000746078723c */ /* 0x000ff00000041878 */
[----:B------:R-:W-:Y:S08]  /*11440*/  HMMA.16816.F32.BF16 R160, R100, R118, R160 ;  /* 0x0000007664a0723c */ /* 0x000ff000000418a0 */
[C---:B------:R-:W-:Y:S08]  /*11450*/  HMMA.16816.F32.BF16 R132, R96.reuse, R134, R84 ;  /* 0x000000866084723c */ /* 0x040ff00000041854 */
[C---:B------:R-:W-:Y:S08]  /*11460*/  HMMA.16816.F32.BF16 R124, R96.reuse, R126, R72 ;  /* 0x0000007e607c723c */ /* 0x040ff00000041848 */
[----:B------:R-:W-:Y:S08]  /*11470*/  HMMA.16816.F32.BF16 R116, R96, R118, R60 ;  /* 0x000000766074723c */ /* 0x000ff0000004183c */
[-C--:B------:R-:W-:Y:S08]  /*11480*/  HMMA.16816.F32.BF16 R56, R100, R64.reuse, R188 ;  /* 0x000000406438723c */ /* 0x080ff000000418bc */
[----:B------:R-:W-:Y:S08]  /*11490*/  HMMA.16816.F32.BF16 R60, R96, R64, R184 ;  /* 0x00000040603c723c */ /* 0x000ff000000418b8 */
[C---:B--2---:R-:W-:Y:S08]  /*114a0*/  HMMA.16816.F32.BF16 R72, R100.reuse, R80, R176 ;  /* 0x000000506448723c */ /* 0x044ff000000418b0 */
[C---:B-1----:R-:W-:Y:S08]  /*114b0*/  HMMA.16816.F32.BF16 R88, R100.reuse, R8, R92 ;  /* 0x000000086458723c */ /* 0x042ff0000004185c */
[----:B------:R-:W-:Y:S08]  /*114c0*/  HMMA.16816.F32.BF16 R84, R100, R82, R36 ;  /* 0x000000526454723c */ /* 0x000ff00000041824 */
[C---:B------:R-:W-:Y:S08]  /*114d0*/  HMMA.16816.F32.BF16 R76, R96.reuse, R80, R180 ;  /* 0x00000050604c723c */ /* 0x040ff000000418b4 */
[C---:B------:R-:W-:Y:S08]  /*114e0*/  HMMA.16816.F32.BF16 R64, R96.reuse, R66, R48 ;  /* 0x000000426040723c */ /* 0x040ff00000041830 */
[C---:B------:R-:W-:Y:S08]  /*114f0*/  HMMA.16816.F32.BF16 R80, R96.reuse, R82, R44 ;  /* 0x000000526050723c */ /* 0x040ff0000004182c */
[----:B------:R-:W-:Y:S08]  /*11500*/  HMMA.16816.F32.BF16 R92, R96, R8, R172 ;  /* 0x00000008605c723c */ /* 0x000ff000000418ac */
[-C--:B------:R-:W-:Y:S08]  /*11510*/  HMMA.16816.F32.BF16 R100, R100, R10.reuse, R20 ;  /* 0x0000000a6464723c */ /* 0x080ff00000041814 */
[----:B------:R-:W-:Y:S01]  /*11520*/  HMMA.16816.F32.BF16 R96, R96, R10, R16 ;  /* 0x0000000a6060723c */ /* 0x000fe20000041810 */
[----:B------:R-:W-:Y:S07]  /*11530*/  @!UPT UIADD3 URZ, URZ, URZ, URZ ;  /* 0x0000003f3f3ff290 */ /* 0x000fee000fffe03f */
[----:B------:R-:W-:Y:S11]  /*11540*/  @!P0 BRA `(.L_x_307) ;  /* 0x000030e000008947 */ /* 0x000ff60003800000 */
.L_x_319:
[----:B------:R-:W2:Y:S01]  /*11550*/  LDL.64 R8, [R1+0x18] ;  /* 0x0000180001087983 */ /* 0x000ea20000100a00 */
[----:B------:R-:W-:Y:S04]  /*11560*/  DEPBAR.LE SB0, 0x0 ;  /* 0x000080000000791a */ /* 0x000fe80000000000 */
[----:B------:R-:W3:Y:S01]  /*11570*/  LDL R5, [R1+0x20] ;  /* 0x0000200001057983 */ /* 0x000ee20000100800 */
[----:B------:R-:W-:Y:S01]  /*11580*/  WARPSYNC 0xffffffff ;  /* 0xffffffff00007948 */ /* 0x000fe20003800000 */
[----:B------:R-:W-:Y:S01]  /*11590*/  SHF.R.S32.HI R0, RZ, 0x1f, R227 ;  /* 0x0000001fff007819 */ /* 0x000fe200000114e3 */
[C---:B------:R-:W-:Y:S01]  /*115a0*/  IMAD.WIDE.U32 R2, R227.reuse, c[0x0][0x208], RZ ;  /* 0x00008200e3027a25 */ /* 0x040fe200078e00ff */
[----:B------:R-:W-:Y:S01]  /*115b0*/  BAR.SYNC.DEFER_BLOCKING 0x0 ;  /* 0x0000000000007b1d */ /* 0x000fe20000010000 */
[----:B------:R-:W-:Y:S02]  /*115c0*/  SHF.R.S32.HI R4, RZ, 0x1f, R218 ;  /* 0x0000001fff047819 */ /* 0x000fe400000114da */
[----:B------:R-:W-:Y:S01]  /*115d0*/  IMAD R0, R0, c[0x0][0x208], RZ ;  /* 0x0000820000007a24 */ /* 0x000fe200078e02ff */
[----:B------:R-:W-:Y:S01]  /*115e0*/  ISETP.GE.AND P2, PT, R230, c[0x0][0x1d4], PT ;  /* 0x00007500e6007a0c */ /* 0x000fe20003f46270 */
[----:B------:R-:W-:Y:S01]  /*115f0*/  IMAD.MOV.U32 R109, RZ, RZ, R108 ;  /* 0x000000ffff6d7224 */ /* 0x000fe200078e006c */
[----:B------:R-:W-:Y:S01]  /*11600*/  MOV R110, R107 ;  /* 0x0000006b006e7202 */ /* 0x000fe20000000f00 */
[----:B------:R-:W-:Y:S01]  /*11610*/  IMAD R0, R227, c[0x0][0x20c], R0 ;  /* 0x00008300e3007a24 */ /* 0x000fe200078e0200 */
[----:B------:R-:W-:Y:S01]  /*11620*/  MOV R111, R106 ;  /* 0x0000006a006f7202 */ /* 0x000fe20000000f00 */
[----:B------:R-:W-:Y:S02]  /*11630*/  IMAD R4, R4, c[0x0][0x218], RZ ;  /* 0x0000860004047a24 */ /* 0x000fe400078e02ff */
[----:B------:R-:W-:Y:S02]  /*11640*/  IMAD.IADD R3, R3, 0x1, R0 ;  /* 0x0000000103037824 */ /* 0x000fe400078e0200 */
[C---:B------:R-:W-:Y:S02]  /*11650*/  IMAD R4, R218.reuse, c[0x0][0x21c], R4 ;  /* 0x00008700da047a24 */ /* 0x040fe400078e0204 */
[----:B------:R-:W-:Y:S01]  /*11660*/  IMAD.WIDE.U32 R2, R218, c[0x0][0x218], R2 ;  /* 0x00008600da027a25 */ /* 0x000fe200078e0002 */
[----:B------:R1:W4:Y:S04]  /*11670*/  LDSM.16.M88.4 R52, [R196] ;  /* 0x00000000c434783b */ /* 0x0003280000000200 */
[----:B------:R1:W1:Y:S04]  /*11680*/  LDSM.16.M88.4 R48, [R196+0x1000] ;  /* 0x00100000c430783b */ /* 0x0002680000000200 */
[----:B------:R1:W1:Y:S04]  /*11690*/  LDSM.16.M88.4 R20, [R169] ;  /* 0x00000000a914783b */ /* 0x0002680000000200 */
[----:B------:R1:W1:Y:S04]  /*116a0*/  LDSM.16.M88.4 R36, [R169+0x400] ;  /* 0x00040000a924783b */ /* 0x0002680000000200 */
[----:B------:R1:W1:Y:S04]  /*116b0*/  LDSM.16.M88.4 R172, [R169+0x800] ;  /* 0x00080000a9ac783b */ /* 0x0002680000000200 */
[----:B------:R1:W1:Y:S04]  /*116c0*/  LDSM.16.M88.4 R176, [R197] ;  /* 0x00000000c5b0783b */ /* 0x0002680000000200 */
[----:B------:R1:W1:Y:S04]  /*116d0*/  LDSM.16.M88.4 R184, [R197+0x1000] ;  /* 0x00100000c5b8783b */ /* 0x0002680000000200 */
[----:B------:R1:W1:Y:S04]  /*116e0*/  LDSM.16.M88.4 R180, [R198] ;  /* 0x00000000c6b4783b */ /* 0x0002680000000200 */
[----:B------:R1:W1:Y:S04]  /*116f0*/  LDSM.16.M88.4 R188, [R206] ;  /* 0x00000000cebc783b */ /* 0x0002680000000200 */
[----:B------:R1:W1:Y:S01]  /*11700*/  LDSM.16.M88.4 R192, [R205] ;  /* 0x00000000cdc0783b */ /* 0x0002620000000200 */
[----:B--2---:R-:W-:Y:S04]  /*11710*/  IADD3 R0, P0, R8, R2, RZ ;  /* 0x0000000208007210 */ /* 0x004fe80007f1e0ff */
[----:B---3--:R-:W-:Y:S02]  /*11720*/  IADD3.X R2, R5, R3, R4, P0, !PT ;  /* 0x0000000305027210 */ /* 0x008fe400007fe404 */
[C---:B------:R-:W-:Y:S04]  /*11730*/  LEA R9, P0, R0.reuse, c[0x0][0x1f8], 0x1 ;  /* 0x00007e0000097a11 */ /* 0x040fe800078008ff */
[----:B------:R-:W-:Y:S01]  /*11740*/  LEA.HI.X R8, R0, c[0x0][0x1fc], R2, 0x1, P0 ;  /* 0x00007f0000087a11 */ /* 0x000fe200000f0c02 */
[----:B------:R-:W-:-:S06]  /*11750*/  BRA.DIV ~URZ, `(.L_x_308) ;  /* 0x00008a527f007947 */ /* 0x000fcc000b800000 */
[----:B-1--4-:R1:W2:Y:S02]  /*11760*/  SHFL.IDX PT, R0, R8, RZ, 0x1c1f ;  /* 0x001c1fff08007589 */ /* 0x0122a400000e0000 */
.L_x_402:
[----:B------:R-:W3:Y:S01]  /*11770*/  SHFL.IDX PT, R2, R9, RZ, 0x1c1f ;  /* 0x001c1fff09027589 */ /* 0x000ee200000e0000 */
[----:B------:R-:W-:Y:S03]  /*11780*/  BSSY B0, `(.L_x_309) ;  /* 0x000001e000007945 */ /* 0x000fe60003800000 */
[----:B------:R-:W4:Y:S01]  /*11790*/  S2R R10, SR_TID.X ;  /* 0x00000000000a7919 */ /* 0x000f220000002100 */
[C---:B---3--:R-:W-:Y:S04]  /*117a0*/  LEA R4, P0, R228.reuse, R2, 0x1 ;  /* 0x00000002e4047211 */ /* 0x048fe800078008ff */
[----:B--2---:R-:W-:Y:S05]  /*117b0*/  LEA.HI.X R5, R228, R0, R229, 0x1, P0 ;  /* 0x00000000e4057211 */ /* 0x004fea00000f0ce5 */
[----:B------:R-:W-:Y:S01]  /*117c0*/  @!PT LDS RZ, [RZ] ;  /* 0x00000000fffff984 */ /* 0x000fe20000000800 */
[----:B------:R-:W-:Y:S01]  /*117d0*/  @!PT LDS RZ, [RZ] ;  /* 0x00000000fffff984 */ /* 0x000fe20000000800 */
[----:B------:R2:W-:Y:S02]  /*117e0*/  LDGSTS.E.BYPASS.LTC128B.128 [R207+0x1880], [R4.64], !P5 ;  /* 0x0188000004cf7fae */ /* 0x0005e4000e901d48 */
[C---:B--2---:R-:W-:Y:S04]  /*117f0*/  LEA R4, P0, R238.reuse, R2, 0x1 ;  /* 0x00000002ee047211 */ /* 0x044fe800078008ff */
[----:B------:R-:W-:Y:S02]  /*11800*/  LEA.HI.X R5, R238, R0, R250, 0x1, P0 ;  /* 0x00000000ee057211 */ /* 0x000fe400000f0cfa */
[C---:B------:R-:W-:Y:S03]  /*11810*/  LEA R2, P0, R230.reuse, R2, 0x1 ;  /* 0x00000002e6027211 */ /* 0x040fe600078008ff */
[----:B------:R2:W-:Y:S01]  /*11820*/  LDGSTS.E.BYPASS.LTC128B.128 [R207+0x2480], [R4.64], !P4 ;  /* 0x0248000004cf7fae */ /* 0x0005e2000e101d48 */
[----:B------:R-:W-:Y:S02]  /*11830*/  LEA.HI.X R3, R230, R0, R249, 0x1, P0 ;  /* 0x00000000e6037211 */ /* 0x000fe400000f0cf9 */
[----:B----4-:R-:W-:Y:S03]  /*11840*/  ISETP.GT.AND P0, PT, R10, 0x3f, PT ;  /* 0x0000003f0a00780c */ /* 0x010fe60003f04270 */
[----:B------:R2:W-:Y:S10]  /*11850*/  LDGSTS.E.BYPASS.LTC128B.128 [R207+0x3080], [R2.64], !P2 ;  /* 0x0308000002cf7fae */ /* 0x0005f4000d101d48 */
[----:B------:R-:W-:-:S05]  /*11860*/  @P0 BRA `(.L_x_310) ;  /* 0x000000f000000947 */ /* 0x000fca0003800000 */
[----:B------:R-:W-:-:S05]  /*11870*/  BRA.DIV ~URZ, `(.L_x_311) ;  /* 0x000089927f007947 */ /* 0x000fca000b800000 */
[----:B--2---:R2:W3:Y:S04]  /*11880*/  SHFL.IDX PT, R4, R8, 0x1, 0x1c1f ;  /* 0x003c1f0008047f89 */ /* 0x0044e800000e0000 */
[----:B------:R2:W4:Y:S02]  /*11890*/  SHFL.IDX PT, R0, R9, 0x1, 0x1c1f ;  /* 0x003c1f0009007f89 */ /* 0x00052400000e0000 */
.L_x_403:
[C---:B----4-:R-:W-:Y:S04]  /*118a0*/  LEA R2, P0, R228.reuse, R0, 0x1 ;  /* 0x00000000e4027211 */ /* 0x050fe800078008ff */
[----:B---3--:R-:W-:Y:S02]  /*118b0*/  LEA.HI.X R3, R228, R4, R229, 0x1, P0 ;  /* 0x00000004e4037211 */ /* 0x008fe400000f0ce5 */
[C---:B-12---:R-:W-:Y:S03]  /*118c0*/  LEA R8, P0, R238.reuse, R0, 0x1 ;  /* 0x00000000ee087211 */ /* 0x046fe600078008ff */
[----:B------:R-:W-:Y:S01]  /*118d0*/  @!PT LDS RZ, [RZ] ;  /* 0x00000000fffff984 */ /* 0x000fe20000000800 */
[----:B------:R-:W-:Y:S01]  /*118e0*/  @!PT LDS RZ, [RZ] ;  /* 0x00000000fffff984 */ /* 0x000fe20000000800 */
[----:B------:R-:W-:Y:S01]  /*118f0*/  @!PT LDS RZ, [RZ] ;  /* 0x00000000fffff984 */ /* 0x000fe20000000800 */
[----:B------:R1:W-:Y:S01]  /*11900*/  LDGSTS.E.BYPASS.LTC128B.128 [R207+0x2080], [R2.64], !P5 ;  /* 0x0208000002cf7fae */ /* 0x0003e2000e901d48 */
[----:B------:R-:W-:Y:S05]  /*11910*/  LEA.HI.X R9, R238, R4, R250, 0x1, P0 ;  /* 0x00000004ee097211 */ /* 0x000fea00000f0cfa */
[----:B------:R2:W-:Y:S01]  /*11920*/  LDGSTS.E.BYPASS.LTC128B.128 [R207+0x2c80], [R8.64], !P4 ;  /* 0x02c8000008cf7fae */ /* 0x0005e2000e101d48 */
[C---:B-1----:R-:W-:Y:S04]  /*11930*/  LEA R2, P0, R230.reuse, R0, 0x1 ;  /* 0x00000000e6027211 */ /* 0x042fe800078008ff */
[----:B------:R-:W-:Y:S05]  /*11940*/  LEA.HI.X R3, R230, R4, R249, 0x1, P0 ;  /* 0x00000004e6037211 */ /* 0x000fea00000f0cf9 */
[----:B------:R2:W-:Y:S04]  /*11950*/  LDGSTS.E.BYPASS.LTC128B.128 [R207+0x3880], [R2.64], !P2 ;  /* 0x0388000002cf7fae */ /* 0x0005e8000d101d48 */
.L_x_310:
[----:B------:R-:W-:Y:S05]  /*11960*/  BSYNC B0 ;  /* 0x0000000000007941 */ /* 0x000fea0003800000 */
.L_x_309:
[----:B------:R-:W0:Y:S01]  /*11970*/  LDGDEPBAR ;  /* 0x00000000000079af */ /* 0x000e220000000000 */
[----:B------:R-:W-:Y:S01]  /*11980*/  WARPSYNC 0xffffffff ;  /* 0xffffffff00007948 */ /* 0x000fe20003800000 */
[-C--:B-12---:R-:W-:Y:S01]  /*11990*/  HMMA.16816.F32.BF16 R8, R52, R20.reuse, RZ ;  /* 0x000000143408723c */ /* 0x086fe200000418ff */
[----:B------:R-:W-:Y:S02]  /*119a0*/  BSSY B0, `(.L_x_312) ;  /* 0x000010c000007945 */ /* 0x000fe40003800000 */
[----:B------:R-:W-:Y:S05]  /*119b0*/  ISETP.GT.AND P0, PT, R219, R251, PT ;  /* 0x000000fbdb00720c */ /* 0x000fea0003f04270 */
        /* <DEDUP_REMOVED lines=89> */
[----:B------:R1:W1:Y:S02]  /*11f50*/  MUFU.TANH R193, R0 ;  /* 0x0000000000c17308 */ /* 0x0002640000002400 */
[----:B------:R-:W-:Y:S08]  /*11f60*/  FMUL.FTZ R4, R21, c[0x0][0x320] ;  /* 0x0000c80015047a20 */ /* 0x000ff00000410000 */
[----:B------:R5:W2:Y:S01]  /*11f70*/  MUFU.TANH R216, R2 ;  /* 0x0000000200d87308 */ /* 0x000aa20000002400 */
[----:B---3--:R-:W-:Y:S09]  /*11f80*/  FMUL.FTZ R3, R22, c[0x0][0x320] ;  /* 0x0000c80016037a20 */ /* 0x008ff20000410000 */
[----:B------:R-:W3:Y:S01]  /*11f90*/  MUFU.TANH R188, R3 ;  /* 0x0000000300bc7308 */ /* 0x000ee20000002400 */
[----:B-1----:R-:W-:Y:S09]  /*11fa0*/  FMUL.FTZ R0, R10, c[0x0][0x320] ;  /* 0x0000c8000a007a20 */ /* 0x002ff20000410000 */
[----:B------:R1:W1:Y:S01]  /*11fb0*/  MUFU.TANH R210, R0 ;  /* 0x0000000000d27308 */ /* 0x0002620000002400 */
[----:B-----5:R-:W-:Y:S09]  /*11fc0*/  FMUL.FTZ R2, R23, c[0x0][0x320] ;  /* 0x0000c80017027a20 */ /* 0x020ff20000410000 */
[----:B------:R-:W2:Y:S10]  /*11fd0*/  MUFU.TANH R189, R2 ;  /* 0x0000000200bd7308 */ /* 0x000eb40000002400 */
[----:B------:R-:W2:Y:S01]  /*11fe0*/  MUFU.TANH R181, R4 ;  /* 0x0000000400b57308 */ /* 0x000ea20000002400 */
[----:B-1----:R-:W-:Y:S02]  /*11ff0*/  FMUL.FTZ R0, R11, c[0x0][0x320] ;  /* 0x0000c8000b007a20 */ /* 0x002fe40000410000 */
[----:B------:R-:W1:Y:S07]  /*12000*/  LDSM.16.M88.4 R8, [R200] ;  /* 0x00000000c808783b */ /* 0x000e6e0000000200 */
[----:B------:R5:W1:Y:S02]  /*12010*/  MUFU.TANH R209, R0 ;  /* 0x0000000000d17308 */ /* 0x000a640000002400 */
[----:B-----5:R-:W-:Y:S08]  /*12020*/  FMUL.FTZ R0, R12, c[0x0][0x320] ;  /* 0x0000c8000c007a20 */ /* 0x020ff00000410000 */
[----:B------:R5:W2:Y:S01]  /*12030*/  MUFU.TANH R215, R0 ;  /* 0x0000000000d77308 */ /* 0x000aa20000002400 */
[-C--:B-1----:R-:W-:Y:S08]  /*12040*/  HMMA.16816.F32.BF16 R24, R176, R8.reuse, R24 ;  /* 0x00000008b018723c */ /* 0x082ff00000041818 */
[C---:B------:R-:W-:Y:S04]  /*12050*/  HMMA.16816.F32.BF16 R28, R184.reuse, R8, R28 ;  /* 0x00000008b81c723c */ /* 0x040fe8000004181c */
[----:B-----5:R-:W-:Y:S04]  /*12060*/  FMUL.FTZ R0, R13, c[0x0][0x320] ;  /* 0x0000c8000d007a20 */ /* 0x020fe80000410000 */
[-C--:B------:R-:W-:Y:S01]  /*12070*/  HMMA.16816.F32.BF16 R32, R184, R10.reuse, R32 ;  /* 0x0000000ab820723c */ /* 0x080fe20000041820 */
[----:B------:R-:W1:Y:S01]  /*12080*/  LDSM.16.M88.4 R12, [R199] ;  /* 0x00000000c70c783b */ /* 0x000e620000000200 */
[----:B------:R-:W-:Y:S04]  /*12090*/  DEPBAR.LE SB0, 0x0 ;  /* 0x000080000000791a */ /* 0x000fe80000000000 */
[----:B------:R5:W1:Y:S02]  /*120a0*/  MUFU.TANH R214, R0 ;  /* 0x0000000000d67308 */ /* 0x000a640000002400 */
[C---:B------:R-:W-:Y:S01]  /*120b0*/  HMMA.16816.F32.BF16 R36, R176.reuse, R10, R36 ;  /* 0x0000000ab024723c */ /* 0x040fe20000041824 */
[----:B------:R-:W-:Y:S07]  /*120c0*/  BAR.SYNC.DEFER_BLOCKING 0x0 ;  /* 0x0000000000007b1d */ /* 0x000fee0000010000 */
[----:B------:R-:W-:Y:S04]  /*120d0*/  FMUL.FTZ R3, R30, c[0x0][0x320] ;  /* 0x0000c8001e037a20 */ /* 0x000fe80000410000 */
[----:B------:R-:W-:Y:S01]  /*120e0*/  FMUL.FTZ R2, R31, c[0x0][0x320] ;  /* 0x0000c8001f027a20 */ /* 0x000fe20000410000 */
[----:B------:R2:W2:Y:S10]  /*120f0*/  MUFU.TANH R192, R3 ;  /* 0x0000000300c07308 */ /* 0x0004b40000002400 */
[----:B------:R3:W3:Y:S01]  /*12100*/  MUFU.TANH R190, R2 ;  /* 0x0000000200be7308 */ /* 0x0006e20000002400 */
[----:B-----5:R-:W-:Y:S02]  /*12110*/  FMUL.FTZ R0, R16, c[0x0][0x320] ;  /* 0x0000c80010007a20 */ /* 0x020fe40000410000 */
[----:B------:R-:W-:Y:S07]  /*12120*/  FMUL.FTZ R4, R37, c[0x0][0x320] ;  /* 0x0000c80025047a20 */ /* 0x000fee0000410000 */
[----:B------:R5:W4:Y:S01]  /*12130*/  MUFU.TANH R195, R0 ;  /* 0x0000000000c37308 */ /* 0x000b220000002400 */
[-C--:B-1----:R-:W-:Y:S03]  /*12140*/  HMMA.16816.F32.BF16 R40, R176, R12.reuse, R40 ;  /* 0x0000000cb028723c */ /* 0x082fe60000041828 */
[----:B--2---:R-:W-:Y:S06]  /*12150*/  FMUL.FTZ R3, R38, c[0x0][0x320] ;  /* 0x0000c80026037a20 */ /* 0x004fec0000410000 */
[----:B------:R1:W2:Y:S01]  /*12160*/  MUFU.TANH R31, R3 ;  /* 0x00000003001f7308 */ /* 0x0002a20000002400 */
[C---:B------:R-:W-:Y:S04]  /*12170*/  HMMA.16816.F32.BF16 R44, R184.reuse, R12, R44 ;  /* 0x0000000cb82c723c */ /* 0x040fe8000004182c */
[----:B---3--:R-:W-:Y:S04]  /*12180*/  FMUL.FTZ R2, R39, c[0x0][0x320] ;  /* 0x0000c80027027a20 */ /* 0x008fe80000410000 */
[-C--:B------:R-:W-:Y:S01]  /*12190*/  HMMA.16816.F32.BF16 R48, R184, R14.reuse, R48 ;  /* 0x0000000eb830723c */ /* 0x080fe20000041830 */
[----:B------:R3:W1:Y:S03]  /*121a0*/  MUFU.TANH R30, R2 ;  /* 0x00000002001e7308 */ /* 0x0006660000002400 */
[----:B-----5:R-:W-:Y:S04]  /*121b0*/  FMUL.FTZ R0, R17, c[0x0][0x320] ;  /* 0x0000c80011007a20 */ /* 0x020fe80000410000 */
[----:B------:R-:W-:Y:S03]  /*121c0*/  HMMA.16816.F32.BF16 R52, R176, R14, R52 ;  /* 0x0000000eb034723c */ /* 0x000fe60000041834 */
[----:B------:R5:W2:Y:S11]  /*121d0*/  MUFU.TANH R208, R0 ;  /* 0x0000000000d07308 */ /* 0x000ab60000002400 */
[----:B------:R-:W-:Y:S10]  /*121e0*/  @!UPT UIADD3 URZ, URZ, URZ, URZ ;  /* 0x0000003f3f3ff290 */ /* 0x000ff4000fffe03f */
[----:B-1----:R-:W-:Y:S02]  /*121f0*/  FMUL.FTZ R3, R52, c[0x0][0x320] ;  /* 0x0000c80034037a20 */ /* 0x002fe40000410000 */
[----:B---3--:R-:W-:Y:S02]  /*12200*/  FMUL.FTZ R2, R53, c[0x0][0x320] ;  /* 0x0000c80035027a20 */ /* 0x008fe40000410000 */
[----:B------:R-:W1:Y:S01]  /*12210*/  MUFU.TANH R13, R3 ;  /* 0x00000003000d7308 */ /* 0x000e620000002400 */
[----:B-----5:R-:W-:Y:S09]  /*12220*/  FMUL.FTZ R0, R18, c[0x0][0x320] ;  /* 0x0000c80012007a20 */ /* 0x020ff20000410000 */
[----:B------:R3:W1:Y:S10]  /*12230*/  MUFU.TANH R213, R0 ;  /* 0x0000000000d57308 */ /* 0x0006740000002400 */
[----:B------:R-:W1:Y:S01]  /*12240*/  MUFU.TANH R12, R2 ;  /* 0x00000002000c7308 */ /* 0x000e620000002400 */
[----:B---3--:R-:W-:Y:S09]  /*12250*/  FMUL.FTZ R0, R19, c[0x0][0x320] ;  /* 0x0000c80013007a20 */ /* 0x008ff20000410000 */
[----:B------:R3:W1:Y:S02]  /*12260*/  MUFU.TANH R212, R0 ;  /* 0x0000000000d47308 */ /* 0x0006640000002400 */
[----:B---3--:R-:W-:Y:S08]  /*12270*/  FMUL.FTZ R0, R20, c[0x0][0x320] ;  /* 0x0000c80014007a20 */ /* 0x008ff00000410000 */
        /* <DEDUP_REMOVED lines=8> */
[----:B------:R-:W3:Y:S10]  /*12300*/  MUFU.TANH R27, R4 ;  /* 0x00000004001b7308 */ /* 0x000ef40000002400 */
[----:B------:R5:W1:Y:S02]  /*12310*/  MUFU.TANH R175, R0 ;  /* 0x0000000000af7308 */ /* 0x000a640000002400 */
[----:B-----5:R-:W-:Y:S08]  /*12320*/  FMUL.FTZ R0, R28, c[0x0][0x320] ;  /* 0x0000c8001c007a20 */ /* 0x020ff00000410000 */
        /* <DEDUP_REMOVED lines=40> */
[----:B------:R1:W1:Y:S01]  /*125b0*/  MUFU.TANH R14, R0 ;  /* 0x00000000000e7308 */ /* 0x0002620000002400 */
[----:B------:R-:W-:-:S05]  /*125c0*/  @!P0 BRA `(.L_x_313) ;  /* 0x0000049000008947 */ /* 0x000fca0003800000 */
[----:B-1234-:R-:W-:Y:S01]  /*125d0*/  IMAD.MOV.U32 R0, RZ, RZ, 0x1 ;  /* 0x00000001ff007424 */ /* 0x01efe200078e00ff */
[----:B------:R-:W2:Y:S01]  /*125e0*/  LDL R226, [R1+0x40] ;  /* 0x0000400001e27983 */ /* 0x000ea20000100800 */
[----:B------:R-:W-:Y:S03]  /*125f0*/  IMAD.MOV.U32 R218, RZ, RZ, RZ ;  /* 0x000000ffffda7224 */ /* 0x000fe600078e00ff */
[----:B------:R-:W-:Y:S01]  /*12600*/  ISETP.NE.AND P0, PT, R0, c[0x0][0x2b8], PT ;  /* 0x0000ae0000007a0c */ /* 0x000fe20003f05270 */
[----:B------:R-:W3:Y:S04]  /*12610*/  LDL.64 R224, [R1+0x30] ;  /* 0x0000300001e07983 */ /* 0x000ee80000100a00 */
[----:B------:R-:W4:Y:S04]  /*12620*/  LDL R217, [R1+0x3c] ;  /* 0x00003c0001d97983 */ /* 0x000f280000100800 */
[----:B------:R-:W1:Y:S04]  /*12630*/  S2R R234, SR_TID.X ;  /* 0x0000000000ea7919 */ /* 0x000e680000002100 */
[----:B------:R-:W5:Y:S04]  /*12640*/  LDL.64 R222, [R1+0x28] ;  /* 0x0000280001de7983 */ /* 0x000f680000100a00 */
[----:B------:R-:W4:Y:S01]  /*12650*/  LDL R5, [R1+0x38] ;  /* 0x0000380001057983 */ /* 0x000f220000100800 */
[----:B-1----:R-:W-:Y:S04]  /*12660*/  SHF.R.S32.HI R221, RZ, 0x1f, R234 ;  /* 0x0000001fffdd7819 */ /* 0x002fe800000114ea */
[----:B------:R-:W-:Y:S04]  /*12670*/  LEA.HI R221, R221, R234, RZ, 0x2 ;  /* 0x000000eadddd7211 */ /* 0x000fe800078f10ff */
[----:B------:R-:W-:Y:S05]  /*12680*/  LOP3.LUT R221, R221, 0xfffffffc, RZ, 0xc0, !PT ;  /* 0xfffffffcdddd7812 */ /* 0x000fea00078ec0ff */
[----:B------:R-:W-:Y:S04]  /*12690*/  IMAD.IADD R221, R234, 0x1, -R221 ;  /* 0x00000001eadd7824 */ /* 0x000fe800078e0add */
[----:B------:R-:W-:Y:S02]  /*126a0*/  IMAD R0, R221, 0x20, R247 ;  /* 0x00000020dd007824 */ /* 0x000fe400078e02f7 */
[----:B--2---:R-:W-:Y:S05]  /*126b0*/  IMAD R2, R219, 0x30, R226 ;  /* 0x00000030db027824 */ /* 0x004fea00078e02e2 */
[----:B------:R-:W-:Y:S05]  /*126c0*/  IADD3 R2, R2, -0x30, R0 ;  /* 0xffffffd002027810 */ /* 0x000fea0007ffe000 */
[----:B------:R-:W-:Y:S04]  /*126d0*/  @P0 IMAD.HI.U32 R3, R2, c[0x0][0x2bc], RZ ;  /* 0x0000af0002030a27 */ /* 0x000fe800078e00ff */
[----:B------:R-:W-:Y:S01]  /*126e0*/  IMAD.MOV.U32 R0, RZ, RZ, R2 ;  /* 0x000000ffff007224 */ /* 0x000fe200078e0002 */
[----:B------:R-:W-:Y:S04]  /*126f0*/  @P0 SHF.R.U32.HI R0, RZ, c[0x0][0x2c0], R3 ;  /* 0x0000b000ff000a19 */ /* 0x000fe80000011603 */
[C---:B---3--:R-:W-:Y:S01]  /*12700*/  @!P3 IADD3 R3, P0, R0.reuse, R224, RZ ;  /* 0x000000e00003b210 */ /* 0x048fe20007f1e0ff */
[----:B------:R-:W-:Y:S03]  /*12710*/  IMAD.MOV R4, RZ, RZ, -R0 ;  /* 0x000000ffff047224 */ /* 0x000fe600078e0a00 */
[----:B----4-:R-:W-:Y:S01]  /*12720*/  @!P3 LEA.HI.X.SX32 R0, R0, R217, 0x1, P0 ;  /* 0x000000d90000b211 */ /* 0x010fe200000f0eff */
[----:B------:R-:W-:Y:S01]  /*12730*/  IMAD R227, R4, c[0x0][0x2b8], R2 ;  /* 0x0000ae0004e37a24 */ /* 0x000fe200078e0202 */
[C---:B------:R-:W-:Y:S04]  /*12740*/  @!P3 LEA R2, P0, R3.reuse, c[0x0][0x2a0], 0x2 ;  /* 0x0000a8000302ba11 */ /* 0x040fe800078010ff */
[----:B------:R-:W-:Y:S02]  /*12750*/  @!P3 LEA.HI.X R3, R3, c[0x0][0x2a4], R0, 0x2, P0 ;  /* 0x0000a9000303ba11 */ /* 0x000fe400000f1400 */
[----:B------:R-:W-:Y:S03]  /*12760*/  SHF.R.S32.HI R0, RZ, 0x1f, R227 ;  /* 0x0000001fff007819 */ /* 0x000fe600000114e3 */
[----:B------:R1:W2:Y:S02]  /*12770*/  @!P3 LDG.E R218, [R2.64] ;  /* 0x0000000802dab981 */ /* 0x0002a4000c1e1900 */
[----:B------:R-:W-:Y:S04]  /*12780*/  IMAD R0, R0, c[0x0][0x1e0], RZ ;  /* 0x0000780000007a24 */ /* 0x000fe800078e02ff */
[C---:B------:R-:W-:Y:S02]  /*12790*/  IMAD R0, R227.reuse, c[0x0][0x1e4], R0 ;  /* 0x00007900e3007a24 */ /* 0x040fe400078e0200 */
[----:B-1----:R-:W-:Y:S04]  /*127a0*/  IMAD.WIDE.U32 R2, R227, c[0x0][0x1e0], RZ ;  /* 0x00007800e3027a25 */ /* 0x002fe800078e00ff */
[----:B------:R-:W-:Y:S01]  /*127b0*/  IMAD.IADD R3, R3, 0x1, R0 ;  /* 0x0000000103037824 */ /* 0x000fe200078e0200 */
[----:B--2---:R-:W-:Y:S03]  /*127c0*/  SHF.R.S32.HI R0, RZ, 0x1f, R218 ;  /* 0x0000001fff007819 */ /* 0x004fe600000114da */
[----:B------:R-:W-:Y:S04]  /*127d0*/  IMAD.WIDE.U32 R2, R218, c[0x0][0x1f0], R2 ;  /* 0x00007c00da027a25 */ /* 0x000fe800078e0002 */
[----:B------:R-:W-:Y:S01]  /*127e0*/  IMAD R4, R0, c[0x0][0x1f0], RZ ;  /* 0x00007c0000047a24 */ /* 0x000fe200078e02ff */
[----:B-----5:R-:W-:Y:S03]  /*127f0*/  IADD3 R0, P0, R222, R2, RZ ;  /* 0x00000002de007210 */ /* 0x020fe60007f1e0ff */
[----:B------:R-:W-:Y:S05]  /*12800*/  IMAD R4, R218, c[0x0][0x1f4], R4 ;  /* 0x00007d00da047a24 */ /* 0x000fea00078e0204 */
[----:B------:R-:W-:Y:S02]  /*12810*/  IADD3.X R2, R5, R3, R4, P0, !PT ;  /* 0x0000000305027210 */ /* 0x000fe400007fe404 */
[C---:B------:R-:W-:Y:S02]  /*12820*/  LEA R11, P0, R0.reuse, c[0x0][0x1c8], 0x1 ;  /* 0x00007200000b7a11 */ /* 0x040fe400078008ff */
[----:B------:R-:W-:Y:S02]  /*12830*/  IADD3 R5, -R247, 0x30, RZ ;  /* 0x00000030f7057810 */ /* 0x000fe40007ffe1ff */
[----:B------:R-:W-:Y:S02]  /*12840*/  LEA.HI.X R10, R0, c[0x0][0x1cc], R2, 0x1, P0 ;  /* 0x00007300000a7a11 */ /* 0x000fe400000f0c02 */
[----:B------:R-:W-:Y:S01]  /*12850*/  ISETP.GE.AND P0, PT, R5, 0x1, PT ;  /* 0x000000010500780c */ /* 0x000fe20003f06270 */
[----:B------:R-:W-:-:S10]  /*12860*/  BRA.DIV ~URZ, `(.L_x_314) ;  /* 0x00007a627f007947 */ /* 0x000fd4000b800000 */
[----:B------:R1:W2:Y:S02]  /*12870*/  SHFL.IDX PT, R4, R10, RZ, 0x1c1f ;  /* 0x001c1fff0a047589 */ /* 0x0002a400000e0000 */
.L_x_404:
[----:B------:R-:W-:-:S05]  /*12880*/  BRA.DIV ~URZ, `(.L_x_315) ;  /* 0x00007ab27f007947 */ /* 0x000fca000b800000 */
[----:B------:R3:W4:Y:S02]  /*12890*/  SHFL.IDX PT, R0, R11, RZ, 0x1c1f ;  /* 0x001c1fff0b007589 */ /* 0x00072400000e0000 */
.L_x_405:
[C---:B----4-:R-:W-:Y:S04]  /*128a0*/  @P0 LEA R2, P1, R228.reuse, R0, 0x1 ;  /* 0x00000000e4020211 */ /* 0x050fe800078208ff */
[----:B--2---:R-:W-:Y:S02]  /*128b0*/  @P0 LEA.HI.X R3, R228, R4, R229, 0x1, P1 ;  /* 0x00000004e4030211 */ /* 0x004fe400008f0ce5 */
[C---:B------:R-:W-:Y:S03]  /*128c0*/  @P0 LEA R8, P1, R238.reuse, R0, 0x1 ;  /* 0x00000000ee080211 */ /* 0x040fe600078208ff */
[----:B------:R-:W-:Y:S01]  /*128d0*/  @!PT LDS RZ, [RZ] ;  /* 0x00000000fffff984 */ /* 0x000fe20000000800 */
[----:B------:R-:W-:Y:S01]  /*128e0*/  @!PT LDS RZ, [RZ] ;  /* 0x00000000fffff984 */ /* 0x000fe20000000800 */
[----:B------:R-:W-:Y:S01]  /*128f0*/  @!PT LDS RZ, [RZ] ;  /* 0x00000000fffff984 */ /* 0x000fe20000000800 */
[----:B------:R2:W-:Y:S01]  /*12900*/  @P0 LDGSTS.E.BYPASS.LTC128B.128 [R207+0x3c80], [R2.64], !P5 ;  /* 0x03c8000002cf0fae */ /* 0x0005e2000e901d48 */
[----:B------:R-:W-:Y:S05]  /*12910*/  @P0 LEA.HI.X R9, R238, R4, R250, 0x1, P1 ;  /* 0x00000004ee090211 */ /* 0x000fea00008f0cfa */
[----:B------:R4:W-:Y:S01]  /*12920*/  @P0 LDGSTS.E.BYPASS.LTC128B.128 [R207+0x4880], [R8.64], !P4 ;  /* 0x0488000008cf0fae */ /* 0x0009e2000e101d48 */
[C---:B--2---:R-:W-:Y:S04]  /*12930*/  @P0 LEA R2, P1, R230.reuse, R0, 0x1 ;  /* 0x00000000e6020211 */ /* 0x044fe800078208ff */
[----:B------:R-:W-:Y:S05]  /*12940*/  @P0 LEA.HI.X R3, R230, R4, R249, 0x1, P1 ;  /* 0x00000004e6030211 */ /* 0x000fea00008f0cf9 */
[----:B------:R4:W-:Y:S01]  /*12950*/  @P0 LDGSTS.E.BYPASS.LTC128B.128 [R207+0x5480], [R2.64], !P2 ;  /* 0x0548000002cf0fae */ /* 0x0009e2000d101d48 */
[----:B------:R-:W-:Y:S01]  /*12960*/  ISETP.GE.AND P0, PT, R5, 0x21, PT ;  /* 0x000000210500780c */ /* 0x000fe20003f06270 */
[----:B------:R-:W-:-:S06]  /*12970*/  BRA.DIV ~URZ, `(.L_x_316) ;  /* 0x00007a227f007947 */ /* 0x000fcc000b800000 */
[----:B------:R2:W1:Y:S04]  /*12980*/  SHFL.IDX PT, R4, R10, 0x1, 0x1c1f ;  /* 0x003c1f000a047f89 */ /* 0x00046800000e0000 */
[----:B------:R2:W3:Y:S02]  /*12990*/  SHFL.IDX PT, R0, R11, 0x1, 0x1c1f ;  /* 0x003c1f000b007f89 */ /* 0x0004e400000e0000 */
.L_x_406:
[C---:B---34-:R-:W-:Y:S04]  /*129a0*/  @P0 LEA R2, P1, R228.reuse, R0, 0x1 ;  /* 0x00000000e4020211 */ /* 0x058fe800078208ff */
[----:B-1----:R-:W-:Y:S02]  /*129b0*/  @P0 LEA.HI.X R3, R228, R4, R229, 0x1, P1 ;  /* 0x00000004e4030211 */ /* 0x002fe400008f0ce5 */
[C---:B------:R-:W-:Y:S03]  /*129c0*/  @P0 LEA R8, P1, R238.reuse, R0, 0x1 ;  /* 0x00000000ee080211 */ /* 0x040fe600078208ff */
[----:B------:R-:W-:Y:S01]  /*129d0*/  @!PT LDS RZ, [RZ] ;  /* 0x00000000fffff984 */ /* 0x000fe20000000800 */
[----:B------:R-:W-:Y:S01]  /*129e0*/  @!PT LDS RZ, [RZ] ;  /* 0x00000000fffff984 */ /* 0x000fe20000000800 */
[----:B------:R-:W-:Y:S01]  /*129f0*/  @!PT LDS RZ, [RZ] ;  /* 0x00000000fffff984 */ /* 0x000fe20000000800 */
[----:B------:R1:W-:Y:S01]  /*12a00*/  @P0 LDGSTS.E.BYPASS.LTC128B.128 [R207+0x4480], [R2.64], !P5 ;  /* 0x0448000002cf0fae */ /* 0x0003e2000e901d48 */
[----:B------:R-:W-:Y:S05]  /*12a10*/  @P0 LEA.HI.X R9, R238, R4, R250, 0x1, P1 ;  /* 0x00000004ee090211 */ /* 0x000fea00008f0cfa */
[----:B------:R3:W-:Y:S01]  /*12a20*/  @P0 LDGSTS.E.BYPASS.LTC128B.128 [R207+0x5080], [R8.64], !P4 ;  /* 0x0508000008cf0fae */ /* 0x0007e2000e101d48 */
[C---:B-1----:R-:W-:Y:S04]  /*12a30*/  @P0 LEA R2, P1, R230.reuse, R0, 0x1 ;  /* 0x00000000e6020211 */ /* 0x042fe800078208ff */
[----:B------:R-:W-:Y:S05]  /*12a40*/  @P0 LEA.HI.X R3, R230, R4, R249, 0x1, P1 ;  /* 0x00000004e6030211 */ /* 0x000fea00008f0cf9 */
[----:B------:R3:W-:Y:S04]  /*12a50*/  @P0 LDGSTS.E.BYPASS.LTC128B.128 [R207+0x5c80], [R2.64], !P2 ;  /* 0x05c8000002cf0fae */ /* 0x0007e8000d101d48 */
.L_x_313:
[----:B--234-:R-:W-:Y:S05]  /*12a60*/  BSYNC B0 ;  /* 0x0000000000007941 */ /* 0x01cfea0003800000 */
.L_x_312:
[----:B------:R-:W-:Y:S01]  /*12a70*/  FMNMX.FTZ R4, R194, R108, !PT ;  /* 0x0000006cc2047209 */ /* 0x000fe20007810000 */
[----:B------:R-:W0:Y:S01]  /*12a80*/  LDGDEPBAR ;  /* 0x00000000000079af */ /* 0x000e220000000000 */
[----:B------:R-:W-:Y:S02]  /*12a90*/  FMNMX.FTZ R3, R210, R107, !PT ;  /* 0x0000006bd2037209 */ /* 0x000fe40007810000 */
        /* <DEDUP_REMOVED lines=48> */
.L_x_407:
[----:B-12---:R-:W-:Y:S01]  /*12da0*/  FMNMX.FTZ R4, R4, R0, !PT ;  /* 0x0000000004047209 */ /* 0x006fe20007810000 */
[----:B------:R-:W-:-:S05]  /*12db0*/  BRA.DIV ~URZ, `(.L_x_318) ;  /* 0x000076e27f007947 */ /* 0x000fca000b800000 */
[----:B------:R-:W1:Y:S02]  /*12dc0*/  SHFL.BFLY PT, R0, R4, 0x1, 0x1f ;  /* 0x0c201f0004007f89 */ /* 0x000e6400000e0000 */
[----:B-1----:R-:W-:Y:S02]  /*12dd0*/  FMNMX.FTZ R108, R4, R0, !PT ;  /* 0x00000000046c7209 */ /* 0x002fe40007810000 */
[----:B------:R-:W1:Y:S02]  /*12de0*/  SHFL.BFLY PT, R0, R5, 0x2, 0x1f ;  /* 0x0c401f0005007f89 */ /* 0x000e6400000e0000 */
[----:B-1----:R-:W-:Y:S05]  /*12df0*/  FMNMX.FTZ R0, R5, R0, !PT ;  /* 0x0000000005007209 */ /* 0x002fea0007810000 */
        /* <DEDUP_REMOVED lines=8> */
[----:B------:R1:W2:Y:S02]  /*12e80*/  SHFL.BFLY PT, R0, R4, 0x1, 0x1f ;  /* 0x0c201f0004007f89 */ /* 0x0002a400000e0000 */
.L_x_408:
[----:B--2---:R-:W-:Y:S01]  /*12e90*/  FMNMX.FTZ R5, R0, R4, !PT ;  /* 0x0000000400057209 */ /* 0x004fe20007810000 */
[C---:B------:R-:W-:Y:S01]  /*12ea0*/  FMUL.FTZ R2, R108.reuse, c[0x0][0x2d0] ;  /* 0x0000b4006c027a20 */ /* 0x040fe20000410000 */
[----:B------:R-:W-:Y:S01]  /*12eb0*/  WARPSYNC 0xffffffff ;  /* 0xffffffff00007948 */ /* 0x000fe20003800000 */
[----:B------:R-:W-:Y:S01]  /*12ec0*/  FADD.FTZ R0, -R108, R109 ;  /* 0x0000006d6c007221 */ /* 0x000fe20000010100 */
[----:B------:R-:W-:Y:S01]  /*12ed0*/  LDSM.16.MT88.4 R40, [R171] ;  /* 0x00000000ab28783b */ /* 0x000fe20000004200 */
[--C-:B------:R-:W-:Y:S01]  /*12ee0*/  FFMA.FTZ R8, R194, c[0x0][0x2d0], -R2.reuse ;  /* 0x0000b400c2087a23 */ /* 0x100fe20000010802 */
[----:B------:R-:W-:Y:S01]  /*12ef0*/  ISETP.GT.AND P0, PT, R219, R251, PT ;  /* 0x000000fbdb00720c */ /* 0x000fe20003f04270 */
[----:B------:R-:W-:Y:S02]  /*12f00*/  FMUL.FTZ R0, R0, c[0x0][0x2d0] ;  /* 0x0000b40000007a20 */ /* 0x000fe40000410000 */
[--C-:B------:R-:W-:Y:S02]  /*12f10*/  FFMA.FTZ R3, R193, c[0x0][0x2d0], -R2.reuse ;  /* 0x0000b400c1037a23 */ /* 0x100fe40000010802 */
[--C-:B------:R-:W-:Y:S01]  /*12f20*/  FFMA.FTZ R194, R29, c[0x0][0x2d0], -R2.reuse ;  /* 0x0000b4001dc27a23 */ /* 0x100fe20000010802 */
[----:B-1----:R-:W1:Y:S01]  /*12f30*/  MUFU.EX2 R4, R0 ;  /* 0x0000000000047308 */ /* 0x002e620000000800 */
[--C-:B------:R-:W-:Y:S02]  /*12f40*/  FFMA.FTZ R193, R27, c[0x0][0x2d0], -R2.reuse ;  /* 0x0000b4001bc17a23 */ /* 0x100fe40000010802 */
[--C-:B------:R-:W-:Y:S02]  /*12f50*/  FFMA.FTZ R11, R182, c[0x0][0x2d0], -R2.reuse ;  /* 0x0000b400b60b7a23 */ /* 0x100fe40000010802 */
[--C-:B------:R-:W-:Y:S02]  /*12f60*/  FFMA.FTZ R10, R181, c[0x0][0x2d0], -R2.reuse ;  /* 0x0000b400b50a7a23 */ /* 0x100fe40000010802 */
[--C-:B------:R-:W-:Y:S02]  /*12f70*/  FFMA.FTZ R109, R173, c[0x0][0x2d0], -R2.reuse ;  /* 0x0000b400ad6d7a23 */ /* 0x100fe40000010802 */
[--C-:B------:R-:W-:Y:S01]  /*12f80*/  FFMA.FTZ R217, R172, c[0x0][0x2d0], -R2.reuse ;  /* 0x0000b400acd97a23 */ /* 0x100fe20000010802 */
[----:B------:R-:W-:Y:S01]  /*12f90*/  MUFU.EX2 R3, R3 ;  /* 0x0000000300037308 */ /* 0x000fe20000000800 */
[--C-:B------:R-:W-:Y:S02]  /*12fa0*/  FFMA.FTZ R226, R21, c[0x0][0x2d0], -R2.reuse ;  /* 0x0000b40015e27a23 */ /* 0x100fe40000010802 */
[--C-:B------:R-:W-:Y:S02]  /*12fb0*/  FFMA.FTZ R225, R20, c[0x0][0x2d0], -R2.reuse ;  /* 0x0000b40014e17a23 */ /* 0x100fe40000010802 */
[--C-:B------:R-:W-:Y:S02]  /*12fc0*/  FFMA.FTZ R224, R13, c[0x0][0x2d0], -R2.reuse ;  /* 0x0000b4000de07a23 */ /* 0x100fe40000010802 */
[----:B------:R-:W-:Y:S03]  /*12fd0*/  FFMA.FTZ R223, R12, c[0x0][0x2d0], -R2 ;  /* 0x0000b4000cdf7a23 */ /* 0x000fe60000010802 */
[----:B------:R-:W2:Y:S10]  /*12fe0*/  MUFU.EX2 R2, R8 ;  /* 0x0000000800027308 */ /* 0x000eb40000000800 */
[----:B------:R-:W-:Y:S10]  /*12ff0*/  MUFU.EX2 R13, R10 ;  /* 0x0000000a000d7308 */ /* 0x000ff40000000800 */
[----:B------:R-:W-:Y:S01]  /*13000*/  MUFU.EX2 R109, R109 ;  /* 0x0000006d006d7308 */ /* 0x000fe20000000800 */
[C---:B-1----:R-:W-:Y:S02]  /*13010*/  FMUL.FTZ R52, R4.reuse, R160 ;  /* 0x000000a004347220 */ /* 0x042fe40000410000 */
[C---:B------:R-:W-:Y:S01]  /*13020*/  FMUL.FTZ R53, R4.reuse, R161 ;  /* 0x000000a104357220 */ /* 0x040fe20000410000 */
[----:B--2---:R-:W-:Y:S01]  /*13030*/  F2FP.BF16.PACK_AB R172, R3, R2 ;  /* 0x0000000203ac723e */ /* 0x004fe200000010ff */
[----:B------:R-:W-:Y:S02]  /*13040*/  FFMA.FTZ R0, R4, R220, R2 ;  /* 0x000000dc04007223 */ /* 0x000fe40000010002 */
[----:B------:R-:W-:Y:S02]  /*13050*/  FMUL.FTZ R2, R107, c[0x0][0x2d0] ;  /* 0x0000b4006b027a20 */ /* 0x000fe40000410000 */
[----:B------:R-:W-:Y:S02]  /*13060*/  FADD.FTZ R12, R3, R0 ;  /* 0x00000000030c7221 */ /* 0x000fe40000010000 */
[----:B------:R-:W-:Y:S02]  /*13070*/  FADD.FTZ R0, -R107, R110 ;  /* 0x0000006e6b007221 */ /* 0x000fe40000010100 */
[--C-:B------:R-:W-:Y:S01]  /*13080*/  FFMA.FTZ R9, R210, c[0x0][0x2d0], -R2.reuse ;  /* 0x0000b400d2097a23 */ /* 0x100fe20000010802 */
[----:B------:R-:W-:Y:S01]  /*13090*/  MUFU.EX2 R110, R193 ;  /* 0x000000c1006e7308 */ /* 0x000fe20000000800 */
[----:B------:R-:W-:Y:S02]  /*130a0*/  FMUL.FTZ R0, R0, c[0x0][0x2d0] ;  /* 0x0000b40000007a20 */ /* 0x000fe40000410000 */
[--C-:B------:R-:W-:Y:S02]  /*130b0*/  FFMA.FTZ R8, R209, c[0x0][0x2d0], -R2.reuse ;  /* 0x0000b400d1087a23 */ /* 0x100fe40000010802 */
[--C-:B------:R-:W-:Y:S02]  /*130c0*/  FFMA.FTZ R27, R188, c[0x0][0x2d0], -R2.reuse ;  /* 0x0000b400bc1b7a23 */ /* 0x100fe40000010802 */
[--C-:B------:R-:W-:Y:S02]  /*130d0*/  FFMA.FTZ R36, R189, c[0x0][0x2d0], -R2.reuse ;  /* 0x0000b400bd247a23 */ /* 0x100fe40000010802 */
[--C-:B------:R-:W-:Y:S01]  /*130e0*/  FFMA.FTZ R185, R31, c[0x0][0x2d0], -R2.reuse ;  /* 0x0000b4001fb97a23 */ /* 0x100fe20000010802 */
[----:B------:R-:W1:Y:S01]  /*130f0*/  MUFU.EX2 R3, R0 ;  /* 0x0000000000037308 */ /* 0x000e620000000800 */
[--C-:B------:R-:W-:Y:S02]  /*13100*/  FFMA.FTZ R184, R30, c[0x0][0x2d0], -R2.reuse ;  /* 0x0000b4001eb87a23 */ /* 0x100fe40000010802 */
[--C-:B------:R-:W-:Y:S02]  /*13110*/  FFMA.FTZ R222, R24, c[0x0][0x2d0], -R2.reuse ;  /* 0x0000b40018de7a23 */ /* 0x100fe40000010802 */
[--C-:B------:R-:W-:Y:S02]  /*13120*/  FFMA.FTZ R187, R180, c[0x0][0x2d0], -R2.reuse ;  /* 0x0000b400b4bb7a23 */ /* 0x100fe40000010802 */
[--C-:B------:R-:W-:Y:S02]  /*13130*/  FFMA.FTZ R186, R175, c[0x0][0x2d0], -R2.reuse ;  /* 0x0000b400afba7a23 */ /* 0x100fe40000010802 */
[--C-:B------:R-:W-:Y:S01]  /*13140*/  FFMA.FTZ R221, R23, c[0x0][0x2d0], -R2.reuse ;  /* 0x0000b40017dd7a23 */ /* 0x100fe20000010802 */
[----:B------:R-:W2:Y:S01]  /*13150*/  MUFU.EX2 R9, R9 ;  /* 0x0000000900097308 */ /* 0x000ea20000000800 */
[--C-:B------:R-:W-:Y:S02]  /*13160*/  FFMA.FTZ R220, R15, c[0x0][0x2d0], -R2.reuse ;  /* 0x0000b4000fdc7a23 */ /* 0x100fe40000010802 */
[----:B------:R-:W-:Y:S02]  /*13170*/  FFMA.FTZ R210, R14, c[0x0][0x2d0], -R2 ;  /* 0x0000b4000ed27a23 */ /* 0x000fe40000010802 */
[C---:B------:R-:W-:Y:S02]  /*13180*/  FMUL.FTZ R56, R4.reuse, R56 ;  /* 0x0000003804387220 */ /* 0x040fe40000410000 */
[C---:B------:R-:W-:Y:S02]  /*13190*/  FMUL.FTZ R57, R4.reuse, R57 ;  /* 0x0000003904397220 */ /* 0x040fe40000410000 */
[C---:B------:R-:W-:Y:S01]  /*131a0*/  FMUL.FTZ R68, R4.reuse, R68 ;  /* 0x0000004404447220 */ /* 0x040fe20000410000 */
[----:B------:R-:W3:Y:S01]  /*131b0*/  MUFU.EX2 R2, R8 ;  /* 0x0000000800027308 */ /* 0x000ee20000000800 */
[C---:B------:R-:W-:Y:S02]  /*131c0*/  FMUL.FTZ R69, R4.reuse, R69 ;  /* 0x0000004504457220 */ /* 0x040fe40000410000 */
[----:B------:R-:W-:Y:S02]  /*131d0*/  FMUL.FTZ R72, R4, R72 ;  /* 0x0000004804487220 */ /* 0x000fe40000410000 */
[C---:B-1----:R-:W-:Y:S02]  /*131e0*/  FMUL.FTZ R38, R3.reuse, R154 ;  /* 0x0000009a03267220 */ /* 0x042fe40000410000 */
[C---:B------:R-:W-:Y:S02]  /*131f0*/  FMUL.FTZ R39, R3.reuse, R155 ;  /* 0x0000009b03277220 */ /* 0x040fe40000410000 */
[C---:B------:R-:W-:Y:S01]  /*13200*/  FMUL.FTZ R54, R3.reuse, R162 ;  /* 0x000000a203367220 */ /* 0x040fe20000410000 */
[----:B------:R-:W1:Y:S01]  /*13210*/  MUFU.EX2 R14, R11 ;  /* 0x0000000b000e7308 */ /* 0x000e620000000800 */
[C---:B------:R-:W-:Y:S02]  /*13220*/  FMUL.FTZ R55, R3.reuse, R163 ;  /* 0x000000a303377220 */ /* 0x040fe40000410000 */
[----:B------:R-:W-:Y:S01]  /*13230*/  LDSM.16.MT88.4 R160, [R170+0x1400] ;  /* 0x00140000aaa0783b */ /* 0x000fe20000004200 */
[C---:B--2---:R-:W-:Y:S02]  /*13240*/  FFMA.FTZ R0, R3.reuse, R231, R9 ;  /* 0x000000e703007223 */ /* 0x044fe40000010009 */
[C---:B------:R-:W-:Y:S02]  /*13250*/  FMUL.FTZ R58, R3.reuse, R58 ;  /* 0x0000003a033a7220 */ /* 0x040fe40000410000 */
[C---:B------:R-:W-:Y:S02]  /*13260*/  FMUL.FTZ R59, R3.reuse, R59 ;  /* 0x0000003b033b7220 */ /* 0x040fe40000410000 */
[C---:B------:R-:W-:Y:S01]  /*13270*/  FMUL.FTZ R70, R3.reuse, R70 ;  /* 0x0000004603467220 */ /* 0x040fe20000410000 */
[----:B------:R-:W-:Y:S01]  /*13280*/  MUFU.EX2 R234, R185 ;  /* 0x000000b900ea7308 */ /* 0x000fe20000000800 */
[----:B------:R-:W-:Y:S02]  /*13290*/  FMUL.FTZ R71, R3, R71 ;  /* 0x0000004703477220 */ /* 0x000fe40000410000 */
[C---:B---3--:R-:W-:Y:S01]  /*132a0*/  FADD.FTZ R37, R2.reuse, R0 ;  /* 0x0000000002257221 */ /* 0x048fe20000010000 */
[----:B------:R-:W-:Y:S01]  /*132b0*/  F2FP.BF16.PACK_AB R173, R2, R9 ;  /* 0x0000000902ad723e */ /* 0x000fe200000010ff */
[C---:B------:R-:W-:Y:S02]  /*132c0*/  FADD.FTZ R0, -R106.reuse, R111 ;  /* 0x0000006f6a007221 */ /* 0x040fe40000010100 */
[----:B------:R-:W-:Y:S02]  /*132d0*/  FMUL.FTZ R8, R106, c[0x0][0x2d0] ;  /* 0x0000b4006a087a20 */ /* 0x000fe40000410000 */
[----:B------:R-:W-:Y:S01]  /*132e0*/  FMUL.FTZ R0, R0, c[0x0][0x2d0] ;  /* 0x0000b40000007a20 */ /* 0x000fe20000410000 */
[----:B------:R-:W-:Y:S01]  /*132f0*/  MUFU.EX2 R111, R194 ;  /* 0x000000c2006f7308 */ /* 0x000fe20000000800 */
[--C-:B------:R-:W-:Y:S02]  /*13300*/  FFMA.FTZ R9, R215, c[0x0][0x2d0], -R8.reuse ;  /* 0x0000b400d7097a23 */ /* 0x100fe40000010808 */
[--C-:B------:R-:W-:Y:S02]  /*13310*/  FFMA.FTZ R23, R195, c[0x0][0x2d0], -R8.reuse ;  /* 0x0000b400c3177a23 */ /* 0x100fe40000010808 */
[--C-:B------:R-:W-:Y:S02]  /*13320*/  FFMA.FTZ R21, R208, c[0x0][0x2d0], -R8.reuse ;  /* 0x0000b400d0157a23 */ /* 0x100fe40000010808 */
[--C-:B------:R-:W-:Y:S02]  /*13330*/  FFMA.FTZ R177, R32, c[0x0][0x2d0], -R8.reuse ;  /* 0x0000b40020b17a23 */ /* 0x100fe40000010808 */
[--C-:B------:R-:W-:Y:S01]  /*13340*/  FFMA.FTZ R195, R28, c[0x0][0x2d0], -R8.reuse ;  /* 0x0000b4001cc37a23 */ /* 0x100fe20000010808 */
[----:B------:R2:W3:Y:S01]  /*13350*/  MUFU.EX2 R2, R0 ;  /* 0x0000000000027308 */ /* 0x0004e20000000800 */
[--C-:B------:R-:W-:Y:S02]  /*13360*/  FFMA.FTZ R189, R17, c[0x0][0x2d0], -R8.reuse ;  /* 0x0000b40011bd7a23 */ /* 0x100fe40000010808 */
[--C-:B------:R-:W-:Y:S02]  /*13370*/  FFMA.FTZ R208, R16, c[0x0][0x2d0], -R8.reuse ;  /* 0x0000b40010d07a23 */ /* 0x100fe40000010808 */
[--C-:B------:R-:W-:Y:S02]  /*13380*/  FFMA.FTZ R10, R214, c[0x0][0x2d0], -R8.reuse ;  /* 0x0000b400d60a7a23 */ /* 0x100fe40000010808 */
[--C-:B------:R-:W-:Y:S02]  /*13390*/  FFMA.FTZ R180, R191, c[0x0][0x2d0], -R8.reuse ;  /* 0x0000b400bfb47a23 */ /* 0x100fe40000010808 */
[--C-:B------:R-:W-:Y:S01]  /*133a0*/  FFMA.FTZ R179, R183, c[0x0][0x2d0], -R8.reuse ;  /* 0x0000b400b7b37a23 */ /* 0x100fe20000010808 */
[----:B------:R4:W5:Y:S01]  /*133b0*/  MUFU.EX2 R24, R9 ;  /* 0x0000000900187308 */ /* 0x0009620000000800 */
[--C-:B------:R-:W-:Y:S01]  /*133c0*/  FFMA.FTZ R178, R174, c[0x0][0x2d0], -R8.reuse ;  /* 0x0000b400aeb27a23 */ /* 0x100fe20000010808 */
[C---:B-1----:R-:W-:Y:S01]  /*133d0*/  F2FP.BF16.PACK_AB R174, R13.reuse, R14 ;  /* 0x0000000e0dae723e */ /* 0x042fe200000010ff */
[----:B------:R-:W-:Y:S02]  /*133e0*/  FFMA.FTZ R191, R22, c[0x0][0x2d0], -R8 ;  /* 0x0000b40016bf7a23 */ /* 0x000fe40000010808 */
[----:B------:R-:W-:Y:S02]  /*133f0*/  FADD.FTZ R8, R14, R12 ;  /* 0x0000000c0e087221 */ /* 0x000fe40000010000 */
[----:B------:R-:W-:Y:S02]  /*13400*/  FMUL.FTZ R73, R4, R73 ;  /* 0x0000004904497220 */ /* 0x000fe40000410000 */
[----:B------:R-:W-:Y:S01]  /*13410*/  FADD.FTZ R188, R13, R8 ;  /* 0x000000080dbc7221 */ /* 0x000fe20000010000 */
[----:B------:R-:W1:Y:S01]  /*13420*/  MUFU.EX2 R22, R10 ;  /* 0x0000000a00167308 */ /* 0x000e620000000800 */
[C---:B------:R-:W-:Y:S02]  /*13430*/  FMUL.FTZ R74, R3.reuse, R74 ;  /* 0x0000004a034a7220 */ /* 0x040fe40000410000 */
[----:B------:R-:W-:Y:S02]  /*13440*/  FMUL.FTZ R75, R3, R75 ;  /* 0x0000004b034b7220 */ /* 0x000fe40000410000 */
[C---:B--2---:R-:W-:Y:S02]  /*13450*/  FADD.FTZ R0, -R5.reuse, R6 ;  /* 0x0000000605007221 */ /* 0x044fe40000010100 */
[----:B------:R-:W-:Y:S02]  /*13460*/  FMUL.FTZ R6, R5, c[0x0][0x2d0] ;  /* 0x0000b40005067a20 */ /* 0x000fe40000410000 */
[----:B------:R-:W-:Y:S01]  /*13470*/  FMUL.FTZ R0, R0, c[0x0][0x2d0] ;  /* 0x0000b40000007a20 */ /* 0x000fe20000410000 */
[----:B------:R-:W-:Y:S01]  /*13480*/  MUFU.EX2 R214, R36 ;  /* 0x0000002400d67308 */ /* 0x000fe20000000800 */
[C---:B---3--:R-:W-:Y:S02]  /*13490*/  FMUL.FTZ R16, R2.reuse, R132 ;  /* 0x0000008402107220 */ /* 0x048fe40000410000 */
[C---:B------:R-:W-:Y:S02]  /*134a0*/  FMUL.FTZ R17, R2.reuse, R133 ;  /* 0x0000008502117220 */ /* 0x040fe40000410000 */
[----:B----4-:R-:W-:Y:S02]  /*134b0*/  FFMA.FTZ R9, R211, c[0x0][0x2d0], -R6 ;  /* 0x0000b400d3097a23 */ /* 0x010fe40000010806 */
[C---:B-----5:R-:W-:Y:S02]  /*134c0*/  FFMA.FTZ R8, R2.reuse, R232, R24 ;  /* 0x000000e802087223 */ /* 0x060fe40000010018 */
[C---:B------:R-:W-:Y:S01]  /*134d0*/  FMUL.FTZ R28, R2.reuse, R128 ;  /* 0x00000080021c7220 */ /* 0x040fe20000410000 */
[----:B------:R-:W2:Y:S01]  /*134e0*/  MUFU.EX2 R0, R0 ;  /* 0x0000000000007308 */ /* 0x000ea20000000800 */
[C---:B------:R-:W-:Y:S02]  /*134f0*/  FMUL.FTZ R29, R2.reuse, R129 ;  /* 0x00000081021d7220 */ /* 0x040fe40000410000 */
[C---:B------:R-:W-:Y:S02]  /*13500*/  FMUL.FTZ R32, R2.reuse, R124 ;  /* 0x0000007c02207220 */ /* 0x040fe40000410000 */
[C---:B------:R-:W-:Y:S02]  /*13510*/  FMUL.FTZ R44, R2.reuse, R120 ;  /* 0x00000078022c7220 */ /* 0x040fe40000410000 */
[C---:B------:R-:W-:Y:S02]  /*13520*/  FMUL.FTZ R45, R2.reuse, R121 ;  /* 0x00000079022d7220 */ /* 0x040fe40000410000 */
[--C-:B------:R-:W-:Y:S01]  /*13530*/  FFMA.FTZ R183, R33, c[0x0][0x2d0], -R6.reuse ;  /* 0x0000b40021b77a23 */ /* 0x100fe20000010806 */
[----:B------:R-:W-:Y:S01]  /*13540*/  MUFU.EX2 R239, R21 ;  /* 0x0000001500ef7308 */ /* 0x000fe20000000800 */
[C---:B------:R-:W-:Y:S02]  /*13550*/  FMUL.FTZ R33, R2.reuse, R125 ;  /* 0x0000007d02217220 */ /* 0x040fe40000410000 */
[----:B------:R-:W-:Y:S01]  /*13560*/  FMUL.FTZ R48, R2, R116 ;  /* 0x0000007402307220 */ /* 0x000fe20000410000 */
[----:B-1----:R-:W-:Y:S01]  /*13570*/  F2FP.BF16.PACK_AB R116, R22, R24 ;  /* 0x000000181674723e */ /* 0x002fe200000010ff */
[C---:B------:R-:W-:Y:S02]  /*13580*/  FMUL.FTZ R49, R2.reuse, R117 ;  /* 0x0000007502317220 */ /* 0x040fe40000410000 */
[C---:B------:R-:W-:Y:S02]  /*13590*/  FMUL.FTZ R60, R2.reuse, R60 ;  /* 0x0000003c023c7220 */ /* 0x040fe40000410000 */
[C---:B------:R-:W-:Y:S01]  /*135a0*/  FMUL.FTZ R61, R2.reuse, R61 ;  /* 0x0000003d023d7220 */ /* 0x040fe20000410000 */
[----:B------:R-:W-:Y:S01]  /*135b0*/  MUFU.EX2 R237, R184 ;  /* 0x000000b800ed7308 */ /* 0x000fe20000000800 */
[C---:B------:R-:W-:Y:S02]  /*135c0*/  FMUL.FTZ R64, R2.reuse, R64 ;  /* 0x0000004002407220 */ /* 0x040fe40000410000 */
[C---:B------:R-:W-:Y:S02]  /*135d0*/  FMUL.FTZ R65, R2.reuse, R65 ;  /* 0x0000004102417220 */ /* 0x040fe40000410000 */
        /* <DEDUP_REMOVED lines=11> */
[----:B------:R-:W-:Y:S02]  /*13690*/  FMUL.FTZ R97, R2, R97 ;  /* 0x0000006102617220 */ /* 0x000fe40000410000 */
[C---:B--2---:R-:W-:Y:S02]  /*136a0*/  FMUL.FTZ R30, R0.reuse, R130 ;  /* 0x00000082001e7220 */ /* 0x044fe40000410000 */
[C---:B------:R-:W-:Y:S02]  /*136b0*/  FMUL.FTZ R31, R0.reuse, R131 ;  /* 0x00000083001f7220 */ /* 0x040fe40000410000 */
[C---:B------:R-:W-:Y:S01]  /*136c0*/  FMUL.FTZ R35, R0.reuse, R127 ;  /* 0x0000007f00237220 */ /* 0x040fe20000410000 */
[----:B------:R-:W-:Y:S01]  /*136d0*/  MUFU.EX2 R2, R9 ;  /* 0x0000000900027308 */ /* 0x000fe20000000800 */
[C---:B------:R-:W-:Y:S01]  /*136e0*/  FMUL.FTZ R46, R0.reuse, R122 ;  /* 0x0000007a002e7220 */ /* 0x040fe20000410000 */
[----:B------:R-:W-:Y:S01]  /*136f0*/  LDSM.16.MT88.4 R128, [R171+0x400] ;  /* 0x00040000ab80783b */ /* 0x000fe20000004200 */
[----:B------:R-:W-:Y:S02]  /*13700*/  FMUL.FTZ R47, R0, R123 ;  /* 0x0000007b002f7220 */ /* 0x000fe40000410000 */
[--C-:B------:R-:W-:Y:S02]  /*13710*/  FFMA.FTZ R20, R216, c[0x0][0x2d0], -R6.reuse ;  /* 0x0000b400d8147a23 */ /* 0x100fe40000010806 */
[--C-:B------:R-:W-:Y:S02]  /*13720*/  FFMA.FTZ R176, R192, c[0x0][0x2d0], -R6.reuse ;  /* 0x0000b400c0b07a23 */ /* 0x100fe40000010806 */
[--C-:B------:R-:W-:Y:S01]  /*13730*/  FFMA.FTZ R192, R25, c[0x0][0x2d0], -R6.reuse ;  /* 0x0000b40019c07a23 */ /* 0x100fe20000010806 */
[----:B------:R-:W1:Y:S01]  /*13740*/  MUFU.EX2 R211, R20 ;  /* 0x0000001400d37308 */ /* 0x000e620000000800 */
[--C-:B------:R-:W-:Y:S01]  /*13750*/  FFMA.FTZ R181, R190, c[0x0][0x2d0], -R6.reuse ;  /* 0x0000b400beb57a23 */ /* 0x100fe20000010806 */
[----:B------:R-:W-:Y:S01]  /*13760*/  LDSM.16.MT88.4 R120, [R170+0xc00] ;  /* 0x000c0000aa78783b */ /* 0x000fe20000004200 */
[--C-:B------:R-:W-:Y:S02]  /*13770*/  FFMA.FTZ R190, R26, c[0x0][0x2d0], -R6.reuse ;  /* 0x0000b4001abe7a23 */ /* 0x100fe40000010806 */
[--C-:B------:R-:W-:Y:S02]  /*13780*/  FFMA.FTZ R182, R34, c[0x0][0x2d0], -R6.reuse ;  /* 0x0000b40022b67a23 */ /* 0x100fe40000010806 */
[C---:B------:R-:W-:Y:S02]  /*13790*/  FMUL.FTZ R34, R0.reuse, R126 ;  /* 0x0000007e00227220 */ /* 0x040fe40000410000 */
[----:B------:R-:W-:Y:S01]  /*137a0*/  FFMA.FTZ R209, R19, c[0x0][0x2d0], -R6 ;  /* 0x0000b40013d17a23 */ /* 0x000fe20000010806 */
[----:B------:R-:W-:Y:S01]  /*137b0*/  LDSM.16.MT88.4 R124, [R170+0x400] ;  /* 0x00040000aa7c783b */ /* 0x000fe20000004200 */
        /* <DEDUP_REMOVED lines=8> */
[C---:B------:R-:W-:Y:S01]  /*13840*/  FMUL.FTZ R63, R0.reuse, R63 ;  /* 0x0000003f003f7220 */ /* 0x040fe20000410000 */
[----:B-1----:R-:W-:Y:S01]  /*13850*/  F2FP.BF16.PACK_AB R117, R211, R2 ;  /* 0x00000002d375723e */ /* 0x002fe200000010ff */
        /* <DEDUP_REMOVED lines=12> */
[----:B------:R-:W-:Y:S02]  /*13920*/  FFMA.FTZ R136, R0, R233, R2 ;  /* 0x000000e900887223 */ /* 0x000fe40000010002 */
[--C-:B------:R-:W-:Y:S02]  /*13930*/  FFMA.FTZ R11, R213, c[0x0][0x2d0], -R6.reuse ;  /* 0x0000b400d50b7a23 */ /* 0x100fe40000010806 */
[--C-:B------:R-:W-:Y:S02]  /*13940*/  FFMA.FTZ R10, R212, c[0x0][0x2d0], -R6.reuse ;  /* 0x0000b400d40a7a23 */ /* 0x100fe40000010806 */
[----:B------:R-:W-:Y:S01]  /*13950*/  FFMA.FTZ R6, R18, c[0x0][0x2d0], -R6 ;  /* 0x0000b40012067a23 */ /* 0x000fe20000010806 */
[----:B------:R1:W-:Y:S01]  /*13960*/  MUFU.EX2 R212, R11 ;  /* 0x0000000b00d47308 */ /* 0x0003e20000000800 */
[----:B------:R-:W-:Y:S02]  /*13970*/  FMUL.FTZ R18, R0, R134 ;  /* 0x0000008600127220 */ /* 0x000fe40000410000 */
[----:B------:R-:W-:Y:S01]  /*13980*/  FADD.FTZ R138, R22, R8 ;  /* 0x00000008168a7221 */ /* 0x000fe20000010000 */
[----:B------:R-:W-:Y:S01]  /*13990*/  LDSM.16.MT88.4 R132, [R170+0x1000] ;  /* 0x00100000aa84783b */ /* 0x000fe20000004200 */
[C---:B------:R-:W-:Y:S02]  /*139a0*/  FMUL.FTZ R9, R4.reuse, R141 ;  /* 0x0000008d04097220 */ /* 0x040fe40000410000 */
[C---:B------:R-:W-:Y:S02]  /*139b0*/  FMUL.FTZ R8, R4.reuse, R140 ;  /* 0x0000008c04087220 */ /* 0x040fe40000410000 */
[C---:B------:R-:W-:Y:S01]  /*139c0*/  FMUL.FTZ R20, R4.reuse, R144 ;  /* 0x0000009004147220 */ /* 0x040fe20000410000 */
[----:B------:R2:W3:Y:S01]  /*139d0*/  MUFU.EX2 R0, R27 ;  /* 0x0000001b00007308 */ /* 0x0004e20000000800 */
[C---:B------:R-:W-:Y:S02]  /*139e0*/  FMUL.FTZ R21, R4.reuse, R145 ;  /* 0x0000009104157220 */ /* 0x040fe40000410000 */
[C---:B------:R-:W-:Y:S02]  /*139f0*/  FMUL.FTZ R22, R3.reuse, R146 ;  /* 0x0000009203167220 */ /* 0x040fe40000410000 */
[C---:B------:R-:W-:Y:S02]  /*13a00*/  FMUL.FTZ R36, R4.reuse, R152 ;  /* 0x0000009804247220 */ /* 0x040fe40000410000 */
[C---:B------:R-:W-:Y:S02]  /*13a10*/  FMUL.FTZ R84, R4.reuse, R84 ;  /* 0x0000005404547220 */ /* 0x040fe40000410000 */
[C---:B------:R-:W-:Y:S01]  /*13a20*/  FMUL.FTZ R85, R4.reuse, R85 ;  /* 0x0000005504557220 */ /* 0x040fe20000410000 */
[----:B------:R-:W4:Y:S01]  /*13a30*/  MUFU.EX2 R240, R10 ;  /* 0x0000000a00f07308 */ /* 0x000f220000000800 */
[C---:B------:R-:W-:Y:S02]  /*13a40*/  FMUL.FTZ R86, R3.reuse, R86 ;  /* 0x0000005603567220 */ /* 0x040fe40000410000 */
[C---:B------:R-:W-:Y:S02]  /*13a50*/  FMUL.FTZ R87, R3.reuse, R87 ;  /* 0x0000005703577220 */ /* 0x040fe40000410000 */
[C---:B-1----:R-:W-:Y:S02]  /*13a60*/  FMUL.FTZ R11, R3.reuse, R143 ;  /* 0x0000008f030b7220 */ /* 0x042fe40000410000 */
[C---:B------:R-:W-:Y:S02]  /*13a70*/  FMUL.FTZ R100, R4.reuse, R100 ;  /* 0x0000006404647220 */ /* 0x040fe40000410000 */
[----:B------:R-:W-:Y:S01]  /*13a80*/  FMUL.FTZ R101, R4, R101 ;  /* 0x0000006504657220 */ /* 0x000fe20000410000 */
[----:B------:R1:W5:Y:S01]  /*13a90*/  MUFU.EX2 R213, R23 ;  /* 0x0000001700d57308 */ /* 0x0003620000000800 */
[C---:B------:R-:W-:Y:S02]  /*13aa0*/  FMUL.FTZ R102, R3.reuse, R102 ;  /* 0x0000006603667220 */ /* 0x040fe40000410000 */
[----:B------:R-:W-:Y:S01]  /*13ab0*/  FMUL.FTZ R103, R3, R103 ;  /* 0x0000006703677220 */ /* 0x000fe20000410000 */
[----:B--2---:R-:W2:Y:S01]  /*13ac0*/  LDSM.16.MT88.4 R24, [R170] ;  /* 0x00000000aa18783b */ /* 0x004ea20000004200 */
[----:B---3--:R-:W-:Y:S01]  /*13ad0*/  F2FP.BF16.PACK_AB R175, R214, R0 ;  /* 0x00000000d6af723e */ /* 0x008fe200000010ff */
[----:B------:R-:W-:Y:S02]  /*13ae0*/  FADD.FTZ R137, R0, R37 ;  /* 0x0000002500897221 */ /* 0x000fe40000010000 */
[C---:B------:R-:W-:Y:S02]  /*13af0*/  FMUL.FTZ R37, R4.reuse, R153 ;  /* 0x0000009904257220 */ /* 0x040fe40000410000 */
[----:B------:R-:W-:Y:S01]  /*13b00*/  MUFU.EX2 R140, R187 ;  /* 0x000000bb008c7308 */ /* 0x000fe20000000800 */
[----:B------:R-:W-:Y:S01]  /*13b10*/  FADD.FTZ R0, R109, R188 ;  /* 0x000000bc6d007221 */ /* 0x000fe20000010000 */
[----:B------:R-:W-:Y:S01]  /*13b20*/  LDSM.16.MT88.4 R152, [R171+0x800] ;  /* 0x00080000ab98783b */ /* 0x000fe20000004200 */
[----:B------:R-:W-:Y:S01]  /*13b30*/  FMUL.FTZ R88, R4, R88 ;  /* 0x0000005804587220 */ /* 0x000fe20000410000 */
[----:B----4-:R-:W-:Y:S01]  /*13b40*/  F2FP.BF16.PACK_AB R119, R240, R212 ;  /* 0x000000d4f077723e */ /* 0x010fe200000010ff */
[C---:B------:R-:W-:Y:S02]  /*13b50*/  FMUL.FTZ R10, R3.reuse, R142 ;  /* 0x0000008e030a7220 */ /* 0x040fe40000410000 */
[----:B------:R-:W-:Y:S02]  /*13b60*/  FMUL.FTZ R89, R4, R89 ;  /* 0x0000005904597220 */ /* 0x000fe40000410000 */
[C---:B------:R-:W-:Y:S01]  /*13b70*/  FMUL.FTZ R90, R3.reuse, R90 ;  /* 0x0000005a035a7220 */ /* 0x040fe20000410000 */
[----:B------:R-:W3:Y:S01]  /*13b80*/  MUFU.EX2 R2, R217 ;  /* 0x000000d900027308 */ /* 0x000ee20000000800 */
[C---:B------:R-:W-:Y:S02]  /*13b90*/  FMUL.FTZ R91, R3.reuse, R91 ;  /* 0x0000005b035b7220 */ /* 0x040fe40000410000 */
[----:B-1----:R-:W-:Y:S01]  /*13ba0*/  FMUL.FTZ R23, R3, R147 ;  /* 0x0000009303177220 */ /* 0x002fe20000410000 */
[----:B-----5:R-:W-:Y:S01]  /*13bb0*/  F2FP.BF16.PACK_AB R118, R239, R213 ;  /* 0x000000d5ef76723e */ /* 0x020fe200000010ff */
[----:B------:R-:W-:Y:S05]  /*13bc0*/  LDSM.16.MT88.4 R144, [R170+0x800] ;  /* 0x00080000aa90783b */ /* 0x000fea0000004200 */
[----:B------:R-:W-:Y:S10]  /*13bd0*/  MUFU.EX2 R233, R186 ;  /* 0x000000ba00e97308 */ /* 0x000ff40000000800 */
[----:B------:R-:W-:Y:S01]  /*13be0*/  MUFU.EX2 R217, R181 ;  /* 0x000000b500d97308 */ /* 0x000fe20000000800 */
[-C--:B--2---:R-:W-:Y:S05]  /*13bf0*/  HMMA.16816.F32.BF16 R8, R172, R24.reuse, R8 ;  /* 0x00000018ac08723c */ /* 0x084fea0000041808 */
[----:B---3--:R-:W-:Y:S04]  /*13c00*/  FADD.FTZ R0, R2, R0 ;  /* 0x0000000002007221 */ /* 0x008fe80000010000 */
[----:B------:R-:W-:Y:S01]  /*13c10*/  MUFU.EX2 R215, R183 ;  /* 0x000000b700d77308 */ /* 0x000fe20000000800 */
[C---:B------:R-:W-:Y:S04]  /*13c20*/  HMMA.16816.F32.BF16 R12, R116.reuse, R24, R12 ;  /* 0x00000018740c723c */ /* 0x040fe8000004180c */
[----:B------:R-:W-:Y:S03]  /*13c30*/  FADD.FTZ R0, R111, R0 ;  /* 0x000000006f007221 */ /* 0x000fe60000010000 */
[C---:B------:R-:W-:Y:S01]  /*13c40*/  FMUL.FTZ R24, R4.reuse, R148 ;  /* 0x0000009404187220 */ /* 0x040fe20000410000 */
[-C--:B------:R-:W-:Y:S01]  /*13c50*/  HMMA.16816.F32.BF16 R16, R116, R26.reuse, R16 ;  /* 0x0000001a7410723c */ /* 0x080fe20000041810 */
[----:B------:R-:W-:Y:S03]  /*13c60*/  MUFU.EX2 R184, R222 ;  /* 0x000000de00b87308 */ /* 0x000fe60000000800 */
[C---:B------:R-:W-:Y:S04]  /*13c70*/  FMUL.FTZ R25, R4.reuse, R149 ;  /* 0x0000009504197220 */ /* 0x040fe80000410000 */
[C---:B------:R-:W-:Y:S03]  /*13c80*/  HMMA.16816.F32.BF16 R20, R172.reuse, R26, R20 ;  /* 0x0000001aac14723c */ /* 0x040fe60000041814 */
[----:B------:R-:W-:Y:S04]  /*13c90*/  MUFU.EX2 R188, R221 ;  /* 0x000000dd00bc7308 */ /* 0x000fe80000000800 */
[C---:B------:R-:W-:Y:S02]  /*13ca0*/  FMUL.FTZ R26, R3.reuse, R150 ;  /* 0x00000096031a7220 */ /* 0x040fe40000410000 */
[C---:B------:R-:W-:Y:S04]  /*13cb0*/  FMUL.FTZ R27, R3.reuse, R151 ;  /* 0x00000097031b7220 */ /* 0x040fe80000410000 */
[----:B------:R-:W-:Y:S03]  /*13cc0*/  MUFU.EX2 R193, R220 ;  /* 0x000000dc00c17308 */ /* 0x000fe60000000800 */
[-C--:B------:R-:W-:Y:S07]  /*13cd0*/  HMMA.16816.F32.BF16 R24, R172, R40.reuse, R24 ;  /* 0x00000028ac18723c */ /* 0x080fee0000041818 */
[----:B------:R-:W-:Y:S01]  /*13ce0*/  MUFU.EX2 R194, R210 ;  /* 0x000000d200c27308 */ /* 0x000fe20000000800 */
[C---:B------:R-:W-:Y:S07]  /*13cf0*/  HMMA.16816.F32.BF16 R28, R116.reuse, R40, R28 ;  /* 0x00000028741c723c */ /* 0x040fee000004181c */
[C---:B------:R-:W-:Y:S01]  /*13d00*/  FMUL.FTZ R40, R4.reuse, R156 ;  /* 0x0000009c04287220 */ /* 0x040fe20000410000 */
[-C--:B------:R-:W-:Y:S01]  /*13d10*/  HMMA.16816.F32.BF16 R32, R116, R42.reuse, R32 ;  /* 0x0000002a7420723c */ /* 0x080fe20000041820 */
[----:B------:R-:W-:Y:S03]  /*13d20*/  MUFU.EX2 R185, R195 ;  /* 0x000000c300b97308 */ /* 0x000fe60000000800 */
[----:B------:R-:W-:Y:S04]  /*13d30*/  FMUL.FTZ R41, R4, R157 ;  /* 0x0000009d04297220 */ /* 0x000fe80000410000 */
[C---:B------:R-:W-:Y:S03]  /*13d40*/  HMMA.16816.F32.BF16 R36, R172.reuse, R42, R36 ;  /* 0x0000002aac24723c */ /* 0x040fe60000041824 */
[----:B------:R-:W1:Y:S04]  /*13d50*/  MUFU.EX2 R186, R191 ;  /* 0x000000bf00ba7308 */ /* 0x000e680000000800 */
[C---:B------:R-:W-:Y:S02]  /*13d60*/  FMUL.FTZ R42, R3.reuse, R158 ;  /* 0x0000009e032a7220 */ /* 0x040fe40000410000 */
[----:B------:R-:W-:Y:S03]  /*13d70*/  FMUL.FTZ R43, R3, R159 ;  /* 0x0000009f032b7220 */ /* 0x000fe60000410000 */
[----:B------:R-:W-:Y:S01]  /*13d80*/  FADD.FTZ R3, R214, R137 ;  /* 0x00000089d6037221 */ /* 0x000fe20000010000 */
[----:B------:R-:W-:Y:S03]  /*13d90*/  MUFU.EX2 R187, R189 ;  /* 0x000000bd00bb7308 */ /* 0x000fe60000000800 */
[-C--:B------:R-:W-:Y:S07]  /*13da0*/  HMMA.16816.F32.BF16 R40, R172, R120.reuse, R40 ;  /* 0x00000078ac28723c */ /* 0x080fee0000041828 */
[----:B------:R-:W-:Y:S01]  /*13db0*/  MUFU.EX2 R137, R224 ;  /* 0x000000e000897308 */ /* 0x000fe20000000800 */
[C---:B------:R-:W-:Y:S04]  /*13dc0*/  HMMA.16816.F32.BF16 R44, R116.reuse, R120, R44 ;  /* 0x00000078742c723c */ /* 0x040fe8000004182c */
[----:B-1----:R-:W-:Y:S04]  /*13dd0*/  F2FP.BF16.PACK_AB R176, R186, R185 ;  /* 0x000000b9bab0723e */ /* 0x002fe800000010ff */
[-C--:B------:R-:W-:Y:S01]  /*13de0*/  HMMA.16816.F32.BF16 R48, R116, R122.reuse, R48 ;  /* 0x0000007a7430723c */ /* 0x080fe20000041830 */
[----:B------:R-:W1:Y:S07]  /*13df0*/  MUFU.EX2 R183, R208 ;  /* 0x000000d000b77308 */ /* 0x000e6e0000000800 */
[C---:B------:R-:W-:Y:S01]  /*13e00*/  HMMA.16816.F32.BF16 R52, R172.reuse, R122, R52 ;  /* 0x0000007aac34723c */ /* 0x040fe20000041834 */
[----:B------:R-:W2:Y:S02]  /*13e10*/  LDSM.16.MT88.4 R120, [R171+0xc00] ;  /* 0x000c0000ab78783b */ /* 0x000ea40000004200 */
[----:B------:R-:W-:Y:S10]  /*13e20*/  MUFU.EX2 R182, R190 ;  /* 0x000000be00b67308 */ /* 0x000ff40000000800 */
[----:B------:R-:W3:Y:S01]  /*13e30*/  MUFU.EX2 R181, R192 ;  /* 0x000000c000b57308 */ /* 0x000ee20000000800 */
[----:B-1----:R-:W-:Y:S09]  /*13e40*/  F2FP.BF16.PACK_AB R178, R183, R187 ;  /* 0x000000bbb7b2723e */ /* 0x002ff200000010ff */
[----:B------:R-:W-:Y:S10]  /*13e50*/  MUFU.EX2 R180, R209 ;  /* 0x000000d100b47308 */ /* 0x000ff40000000800 */
[----:B------:R-:W1:Y:S01]  /*13e60*/  MUFU.EX2 R6, R6 ;  /* 0x0000000600067308 */ /* 0x000e620000000800 */
[----:B---3--:R-:W-:Y:S01]  /*13e70*/  F2FP.BF16.PACK_AB R177, R181, R182 ;  /* 0x000000b6b5b1723e */ /* 0x008fe200000010ff */
[-C--:B--2---:R-:W-:Y:S08]  /*13e80*/  HMMA.16816.F32.BF16 R56, R172, R120.reuse, R56 ;  /* 0x00000078ac38723c */ /* 0x084ff00000041838 */
[C---:B------:R-:W-:Y:S08]  /*13e90*/  HMMA.16816.F32.BF16 R60, R116.reuse, R120, R60 ;  /* 0x00000078743c723c */ /* 0x040ff0000004183c */
[-C--:B------:R-:W-:Y:S04]  /*13ea0*/  HMMA.16816.F32.BF16 R64, R116, R122.reuse, R64 ;  /* 0x0000007a7440723c */ /* 0x080fe80000041840 */
[----:B-1----:R-:W-:Y:S04]  /*13eb0*/  F2FP.BF16.PACK_AB R179, R6, R180 ;  /* 0x000000b406b3723e */ /* 0x002fe800000010ff */
[C---:B------:R-:W-:Y:S01]  /*13ec0*/  HMMA.16816.F32.BF16 R68, R172.reuse, R122, R68 ;  /* 0x0000007aac44723c */ /* 0x040fe20000041844 */
[----:B------:R-:W1:Y:S07]  /*13ed0*/  LDSM.16.MT88.4 R120, [R170+0x1800] ;  /* 0x00180000aa78783b */ /* 0x000e6e0000004200 */
[-C--:B-1----:R-:W-:Y:S08]  /*13ee0*/  HMMA.16816.F32.BF16 R72, R172, R120.reuse, R72 ;  /* 0x00000078ac48723c */ /* 0x082ff00000041848 */
[C---:B------:R-:W-:Y:S08]  /*13ef0*/  HMMA.16816.F32.BF16 R76, R116.reuse, R120, R76 ;  /* 0x00000078744c723c */ /* 0x040ff0000004184c */
[-C--:B------:R-:W-:Y:S08]  /*13f00*/  HMMA.16816.F32.BF16 R80, R116, R122.reuse, R80 ;  /* 0x0000007a7450723c */ /* 0x080ff00000041850 */
[C---:B------:R-:W-:Y:S01]  /*13f10*/  HMMA.16816.F32.BF16 R84, R172.reuse, R122, R84 ;  /* 0x0000007aac54723c */ /* 0x040fe20000041854 */
[----:B------:R-:W1:Y:S07]  /*13f20*/  LDSM.16.MT88.4 R120, [R171+0x1800] ;  /* 0x00180000ab78783b */ /* 0x000e6e0000004200 */
[-C--:B-1----:R-:W-:Y:S08]  /*13f30*/  HMMA.16816.F32.BF16 R88, R172, R120.reuse, R88 ;  /* 0x00000078ac58723c */ /* 0x082ff00000041858 */
[C---:B------:R-:W-:Y:S07]  /*13f40*/  HMMA.16816.F32.BF16 R92, R116.reuse, R120, R92 ;  /* 0x00000078745c723c */ /* 0x040fee000004185c */
[----:B------:R-:W-:Y:S01]  /*13f50*/  F2FP.BF16.PACK_AB R120, R232, R139 ;  /* 0x0000008be878723e */ /* 0x000fe200000010ff */
[-C--:B------:R-:W-:Y:S04]  /*13f60*/  HMMA.16816.F32.BF16 R96, R116, R122.reuse, R96 ;  /* 0x0000007a7460723c */ /* 0x080fe80000041860 */
[----:B------:R-:W-:Y:S03]  /*13f70*/  F2FP.BF16.PACK_AB R121, R217, R231 ;  /* 0x000000e7d979723e */ /* 0x000fe600000010ff */
[----:B------:R-:W-:Y:S01]  /*13f80*/  F2FP.BF16.PACK_AB R116, R2, R109 ;  /* 0x0000006d0274723e */ /* 0x000fe200000010ff */
[----:B------:R-:W-:Y:S04]  /*13f90*/  HMMA.16816.F32.BF16 R100, R172, R122, R100 ;  /* 0x0000007aac64723c */ /* 0x000fe80000041864 */
[C---:B------:R-:W-:Y:S01]  /*13fa0*/  F2FP.BF16.PACK_AB R118, R110.reuse, R111 ;  /* 0x0000006f6e76723e */ /* 0x040fe200000010ff */
[----:B------:R-:W-:Y:S01]  /*13fb0*/  FADD.FTZ R109, R213, R138 ;  /* 0x0000008ad56d7221 */ /* 0x000fe20000010000 */
[----:B------:R-:W-:Y:S01]  /*13fc0*/  F2FP.BF16.PACK_AB R117, R233, R140 ;  /* 0x0000008ce975723e */ /* 0x000fe200000010ff */
[----:B------:R-:W1:Y:S01]  /*13fd0*/  MUFU.EX2 R111, R226 ;  /* 0x000000e2006f7308 */ /* 0x000e620000000800 */
[----:B------:R-:W-:Y:S01]  /*13fe0*/  F2FP.BF16.PACK_AB R119, R237, R234 ;  /* 0x000000eaed77723e */ /* 0x000fe200000010ff */
[----:B------:R-:W-:Y:S03]  /*13ff0*/  FADD.FTZ R2, R110, R0 ;  /* 0x000000006e027221 */ /* 0x000fe60000010000 */
[----:B------:R-:W-:Y:S01]  /*14000*/  F2FP.BF16.PACK_AB R122, R236, R235 ;  /* 0x000000ebec7a723e */ /* 0x000fe200000010ff */
[----:B------:R-:W-:Y:S01]  /*14010*/  FADD.FTZ R0, R211, R136 ;  /* 0x00000088d3007221 */ /* 0x000fe20000010000 */
[----:B------:R-:W-:Y:S01]  /*14020*/  F2FP.BF16.PACK_AB R123, R215, R216 ;  /* 0x000000d8d77b723e */ /* 0x000fe200000010ff */
[-C--:B------:R-:W-:Y:S02]  /*14030*/  HMMA.16816.F32.BF16 R8, R116, R124.reuse, R8 ;  /* 0x0000007c7408723c */ /* 0x080fe40000041808 */
[----:B------:R-:W2:Y:S03]  /*14040*/  MUFU.EX2 R136, R223 ;  /* 0x000000df00887308 */ /* 0x000ea60000000800 */
[----:B------:R-:W-:Y:S01]  /*14050*/  F2FP.BF16.PACK_AB R173, R188, R184 ;  /* 0x000000b8bcad723e */ /* 0x000fe200000010ff */
[----:B------:R-:W-:Y:S01]  /*14060*/  FADD.FTZ R4, R212, R0 ;  /* 0x00000000d4047221 */ /* 0x000fe20000010000 */
[----:B------:R-:W-:Y:S01]  /*14070*/  F2FP.BF16.PACK_AB R175, R194, R193 ;  /* 0x000000c1c2af723e */ /* 0x000fe200000010ff */
[C---:B------:R-:W-:Y:S04]  /*14080*/  HMMA.16816.F32.BF16 R12, R120.reuse, R124, R12 ;  /* 0x0000007c780c723c */ /* 0x040fe8000004180c */
[----:B------:R-:W3:Y:S04]  /*14090*/  MUFU.EX2 R110, R225 ;  /* 0x000000e1006e7308 */ /* 0x000ee80000000800 */
[-C--:B------:R-:W-:Y:S04]  /*140a0*/  HMMA.16816.F32.BF16 R16, R120, R126.reuse, R16 ;  /* 0x0000007e7810723c */ /* 0x080fe80000041810 */
[----:B-1----:R-:W-:Y:S02]  /*140b0*/  FADD.FTZ R0, R111, R2 ;  /* 0x000000026f007221 */ /* 0x002fe40000010000 */
[----:B------:R-:W-:Y:S02]  /*140c0*/  FADD.FTZ R2, R240, R4 ;  /* 0x00000004f0027221 */ /* 0x000fe40000010000 */
[C---:B------:R-:W-:Y:S01]  /*140d0*/  HMMA.16816.F32.BF16 R20, R116.reuse, R126, R20 ;  /* 0x0000007e7414723c */ /* 0x040fe20000041814 */
[----:B------:R-:W1:Y:S03]  /*140e0*/  LDSM.16.MT88.4 R124, [R171+0x1000] ;  /* 0x00100000ab7c783b */ /* 0x000e660000004200 */
[----:B--2---:R-:W-:Y:S01]  /*140f0*/  F2FP.BF16.PACK_AB R174, R136, R137 ;  /* 0x0000008988ae723e */ /* 0x004fe200000010ff */
[----:B------:R-:W-:Y:S02]  /*14100*/  FADD.FTZ R4, R140, R3 ;  /* 0x000000038c047221 */ /* 0x000fe40000010000 */
[----:B------:R-:W-:Y:S01]  /*14110*/  FADD.FTZ R2, R231, R2 ;  /* 0x00000002e7027221 */ /* 0x000fe20000010000 */
[-C--:B------:R-:W-:Y:S04]  /*14120*/  HMMA.16816.F32.BF16 R24, R116, R128.reuse, R24 ;  /* 0x000000807418723c */ /* 0x080fe80000041818 */
[C---:B---3--:R-:W-:Y:S01]  /*14130*/  F2FP.BF16.PACK_AB R172, R110.reuse, R111 ;  /* 0x0000006f6eac723e */ /* 0x048fe200000010ff */
[----:B------:R-:W-:Y:S02]  /*14140*/  FADD.FTZ R0, R110, R0 ;  /* 0x000000006e007221 */ /* 0x000fe40000010000 */
[----:B------:R-:W-:Y:S01]  /*14150*/  FADD.FTZ R2, R217, R2 ;  /* 0x00000002d9027221 */ /* 0x000fe20000010000 */
[C---:B------:R-:W-:Y:S04]  /*14160*/  HMMA.16816.F32.BF16 R28, R120.reuse, R128, R28 ;  /* 0x00000080781c723c */ /* 0x040fe8000004181c */
[----:B------:R-:W-:Y:S02]  /*14170*/  FADD.FTZ R0, R137, R0 ;  /* 0x0000000089007221 */ /* 0x000fe40000010000 */
[----:B------:R-:W-:Y:S02]  /*14180*/  FADD.FTZ R2, R216, R2 ;  /* 0x00000002d8027221 */ /* 0x000fe40000010000 */
[-C--:B------:R-:W-:Y:S04]  /*14190*/  HMMA.16816.F32.BF16 R32, R120, R130.reuse, R32 ;  /* 0x000000827820723c */ /* 0x080fe80000041820 */
[----:B------:R-:W-:Y:S02]  /*141a0*/  FADD.FTZ R220, R136, R0 ;  /* 0x0000000088dc7221 */ /* 0x000fe40000010000 */
[----:B------:R-:W-:Y:S02]  /*141b0*/  FADD.FTZ R0, R239, R109 ;  /* 0x0000006def007221 */ /* 0x000fe40000010000 */
[C---:B------:R-:W-:Y:S01]  /*141c0*/  HMMA.16816.F32.BF16 R36, R116.reuse, R130, R36 ;  /* 0x000000827424723c */ /* 0x040fe20000041824 */
[----:B------:R-:W2:Y:S03]  /*141d0*/  LDSM.16.MT88.4 R128, [R170+0x1c00] ;  /* 0x001c0000aa80783b */ /* 0x000ea60000004200 */
[----:B------:R-:W-:Y:S02]  /*141e0*/  FADD.FTZ R3, R139, R0 ;  /* 0x000000008b037221 */ /* 0x000fe40000010000 */
[----:B------:R-:W-:Y:S02]  /*141f0*/  FADD.FTZ R0, R233, R4 ;  /* 0x00000004e9007221 */ /* 0x000fe40000010000 */
[-C--:B------:R-:W-:Y:S04]  /*14200*/  HMMA.16816.F32.BF16 R40, R116, R132.reuse, R40 ;  /* 0x000000847428723c */ /* 0x080fe80000041828 */
[----:B------:R-:W-:Y:S02]  /*14210*/  FADD.FTZ R3, R232, R3 ;  /* 0x00000003e8037221 */ /* 0x000fe40000010000 */
[----:B------:R-:W-:Y:S02]  /*14220*/  FADD.FTZ R0, R234, R0 ;  /* 0x00000000ea007221 */ /* 0x000fe40000010000 */
[C---:B------:R-:W-:Y:S04]  /*14230*/  HMMA.16816.F32.BF16 R44, R120.reuse, R132, R44 ;  /* 0x00000084782c723c */ /* 0x040fe8000004182c */
[----:B------:R-:W-:Y:S02]  /*14240*/  FADD.FTZ R3, R235, R3 ;  /* 0x00000003eb037221 */ /* 0x000fe40000010000 */
[----:B------:R-:W-:Y:S02]  /*14250*/  FADD.FTZ R0, R237, R0 ;  /* 0x00000000ed007221 */ /* 0x000fe40000010000 */
[-C--:B------:R-:W-:Y:S04]  /*14260*/  HMMA.16816.F32.BF16 R48, R120, R134.reuse, R48 ;  /* 0x000000867830723c */ /* 0x080fe80000041830 */
[----:B------:R-:W-:Y:S02]  /*14270*/  FADD.FTZ R4, R236, R3 ;  /* 0x00000003ec047221 */ /* 0x000fe40000010000 */
[----:B------:R-:W-:Y:S02]  /*14280*/  FADD.FTZ R3, R215, R2 ;  /* 0x00000002d7037221 */ /* 0x000fe40000010000 */
[C---:B------:R-:W-:Y:S01]  /*14290*/  HMMA.16816.F32.BF16 R52, R116.reuse, R134, R52 ;  /* 0x000000867434723c */ /* 0x040fe20000041834 */
[----:B------:R-:W3:Y:S03]  /*142a0*/  LDSM.16.MT88.4 R132, [R171+0x1c00] ;  /* 0x001c0000ab84783b */ /* 0x000ee60000004200 */
[----:B------:R-:W-:Y:S02]  /*142b0*/  FADD.FTZ R2, R184, R0 ;  /* 0x00000000b8027221 */ /* 0x000fe40000010000 */
[----:B------:R-:W-:Y:S02]  /*142c0*/  FADD.FTZ R0, R185, R4 ;  /* 0x00000004b9007221 */ /* 0x000fe40000010000 */
[-C--:B-1----:R-:W-:Y:S04]  /*142d0*/  HMMA.16816.F32.BF16 R56, R116, R124.reuse, R56 ;  /* 0x0000007c7438723c */ /* 0x082fe80000041838 */
        /* <DEDUP_REMOVED lines=8> */
[C---:B------:R-:W-:Y:S04]  /*14360*/  HMMA.16816.F32.BF16 R68, R116.reuse, R126, R68 ;  /* 0x0000007e7444723c */ /* 0x040fe80000041844 */
[----:B------:R-:W-:Y:S01]  /*14370*/  FADD.FTZ R2, R180, R0 ;  /* 0x00000000b4027221 */ /* 0x000fe20000010000 */
[----:B------:R-:W-:Y:S01]  /*14380*/  IADD3 R0, R219, -0x1, RZ ;  /* 0xffffffffdb007810 */ /* 0x000fe20007ffe0ff */
[----:B------:R-:W-:Y:S02]  /*14390*/  FADD.FTZ R231, R194, R4 ;  /* 0x00000004c2e77221 */ /* 0x000fe40000010000 */
[-C--:B--2---:R-:W-:Y:S04]  /*143a0*/  HMMA.16816.F32.BF16 R72, R116, R128.reuse, R72 ;  /* 0x000000807448723c */ /* 0x084fe80000041848 */
[----:B------:R-:W-:Y:S01]  /*143b0*/  FADD.FTZ R232, R183, R3 ;  /* 0x00000003b7e87221 */ /* 0x000fe20000010000 */
[----:B------:R-:W-:Y:S01]  /*143c0*/  MOV R219, R0 ;  /* 0x0000000000db7202 */ /* 0x000fe20000000f00 */
[----:B------:R-:W-:Y:S01]  /*143d0*/  FADD.FTZ R233, R6, R2 ;  /* 0x0000000206e97221 */ /* 0x000fe20000010000 */
[----:B------:R-:W-:Y:S01]  /*143e0*/  MOV R6, R5 ;  /* 0x0000000500067202 */ /* 0x000fe20000000f00 */
[C---:B------:R-:W-:Y:S08]  /*143f0*/  HMMA.16816.F32.BF16 R76, R120.reuse, R128, R76 ;  /* 0x00000080784c723c */ /* 0x040ff0000004184c */
[-C--:B------:R-:W-:Y:S08]  /*14400*/  HMMA.16816.F32.BF16 R80, R120, R130.reuse, R80 ;  /* 0x000000827850723c */ /* 0x080ff00000041850 */
[C---:B------:R-:W-:Y:S08]  /*14410*/  HMMA.16816.F32.BF16 R84, R116.reuse, R130, R84 ;  /* 0x000000827454723c */ /* 0x040ff00000041854 */
[-C--:B---3--:R-:W-:Y:S08]  /*14420*/  HMMA.16816.F32.BF16 R88, R116, R132.reuse, R88 ;  /* 0x000000847458723c */ /* 0x088ff00000041858 */
[C---:B------:R-:W-:Y:S08]  /*14430*/  HMMA.16816.F32.BF16 R92, R120.reuse, R132, R92 ;  /* 0x00000084785c723c */ /* 0x040ff0000004185c */
[-C--:B------:R-:W-:Y:S08]  /*14440*/  HMMA.16816.F32.BF16 R96, R120, R134.reuse, R96 ;  /* 0x000000867860723c */ /* 0x080ff00000041860 */
[----:B------:R-:W-:Y:S08]  /*14450*/  HMMA.16816.F32.BF16 R100, R116, R134, R100 ;  /* 0x000000867464723c */ /* 0x000ff00000041864 */
[-C--:B------:R-:W-:Y:S01]  /*14460*/  HMMA.16816.F32.BF16 R140, R172, R144.reuse, R8 ;  /* 0x00000090ac8c723c */ /* 0x080fe20000041808 */
[----:B------:R-:W1:Y:S07]  /*14470*/  LDSM.16.MT88.4 R8, [R171+0x1400] ;  /* 0x00140000ab08783b */ /* 0x000e6e0000004200 */
[C---:B------:R-:W-:Y:S01]  /*14480*/  HMMA.16816.F32.BF16 R136, R176.reuse, R144, R12 ;  /* 0x00000090b088723c */ /* 0x040fe2000004180c */
[----:B------:R-:W2:Y:S07]  /*14490*/  LDSM.16.MT88.4 R12, [R170+0x2000] ;  /* 0x00200000aa0c783b */ /* 0x000eae0000004200 */
[-C--:B------:R-:W-:Y:S01]  /*144a0*/  HMMA.16816.F32.BF16 R132, R176, R146.reuse, R16 ;  /* 0x00000092b084723c */ /* 0x080fe20000041810 */
[----:B------:R-:W3:Y:S07]  /*144b0*/  LDSM.16.MT88.4 R16, [R171+0x2000] ;  /* 0x00200000ab10783b */ /* 0x000eee0000004200 */
        /* <DEDUP_REMOVED lines=20> */
[----:B------:R-:W-:Y:S01]  /*14600*/  HMMA.16816.F32.BF16 R100, R172, R18, R100 ;  /* 0x00000012ac64723c */ /* 0x000fe20000041864 */
[----:B------:R-:W-:Y:S07]  /*14610*/  @!UPT UIADD3 URZ, URZ, URZ, URZ ;  /* 0x0000003f3f3ff290 */ /* 0x000fee000fffe03f */
[----:B------:R-:W-:-:S11]  /*14620*/  @P0 BRA `(.L_x_319) ;  /* 0xffffcf2000000947 */ /* 0x000fd6000383ffff */
.L_x_307:
        /* <DEDUP_REMOVED lines=16> */
.L_x_409:
        /* <DEDUP_REMOVED lines=13> */
[----:B------:R-:W-:Y:S01]  /*14800*/  @P2 MUFU.RCP R3, R8 ;  /* 0x0000000800032308 */ /* 0x000fe20000001000 */
[----:B-1----:R-:W-:-:S07]  /*14810*/  FMUL.FTZ R110, R0, R72 ;  /* 0x00000048006e7220 */ /* 0x002fce0000410000 */
[----:B------:R-:W1:Y:S01]  /*14820*/  @P2 MUFU.LG2 R8, R8 ;  /* 0x0000000800082308 */ /* 0x000e620000000c00 */
[C---:B------:R-:W-:Y:S02]  /*14830*/  FMUL.FTZ R111, R0.reuse, R73 ;  /* 0x00000049006f7220 */ /* 0x040fe40000410000 */
[C---:B------:R-:W-:Y:S02]  /*14840*/  FMUL.FTZ R182, R0.reuse, R84 ;  /* 0x0000005400b67220 */ /* 0x040fe40000410000 */
[C---:B------:R-:W-:Y:S02]  /*14850*/  FMUL.FTZ R183, R0.reuse, R85 ;  /* 0x0000005500b77220 */ /* 0x040fe40000410000 */
[C---:B------:R-:W-:Y:S01]  /*14860*/  FMUL.FTZ R140, R0.reuse, R140 ;  /* 0x0000008c008c7220 */ /* 0x040fe20000410000 */
[----:B------:R-:W-:Y:S01]  /*14870*/  @P1 MUFU.RCP R2, R5 ;  /* 0x0000000500021308 */ /* 0x000fe20000001000 */
        /* <DEDUP_REMOVED lines=20> */
[----:B------:R2:W3:Y:S01]  /*149c0*/  @P1 MUFU.LG2 R0, R5 ;  /* 0x0000000500001308 */ /* 0x0004e20000000c00 */
[----:B-1----:R-:W-:-:S02]  /*149d0*/  @P2 FMUL.FTZ R10, R8, 0.69314718246459960938 ;  /* 0x3f317218080a2820 */ /* 0x002fc40000410000 */
[C---:B------:R-:W-:Y:S02]  /*149e0*/  FMUL.FTZ R180, R3.reuse, R150 ;  /* 0x0000009603b47220 */ /* 0x040fe40000410000 */
[C---:B------:R-:W-:Y:S02]  /*149f0*/  FMUL.FTZ R181, R3.reuse, R151 ;  /* 0x0000009703b57220 */ /* 0x040fe40000410000 */
[C---:B------:R-:W-:Y:S02]  /*14a00*/  FMUL.FTZ R88, R3.reuse, R154 ;  /* 0x0000009a03587220 */ /* 0x040fe40000410000 */
[C---:B------:R-:W-:Y:S02]  /*14a10*/  FMUL.FTZ R89, R3.reuse, R155 ;  /* 0x0000009b03597220 */ /* 0x040fe40000410000 */
[C---:B------:R-:W-:Y:S02]  /*14a20*/  FMUL.FTZ R176, R3.reuse, R142 ;  /* 0x0000008e03b07220 */ /* 0x040fe40000410000 */
[----:B------:R-:W-:-:S02]  /*14a30*/  FMUL.FTZ R177, R3, R143 ;  /* 0x0000008f03b17220 */ /* 0x000fc40000410000 */
[C---:B------:R-:W-:Y:S01]  /*14a40*/  FMUL.FTZ R178, R3.reuse, R146 ;  /* 0x0000009203b27220 */ /* 0x040fe20000410000 */
[----:B--2---:R-:W-:Y:S01]  /*14a50*/  @P2 MOV R5, 0x3f317218 ;  /* 0x3f31721800052802 */ /* 0x004fe20000000f00 */
[----:B---3--:R-:W-:Y:S01]  /*14a60*/  @P1 FMUL.FTZ R8, R0, 0.69314718246459960938 ;  /* 0x3f31721800081820 */ /* 0x008fe20000410000 */
[----:B------:R-:W-:Y:S01]  /*14a70*/  MOV R0, RZ ;  /* 0x000000ff00007202 */ /* 0x000fe20000000f00 */
[C---:B------:R-:W-:Y:S02]  /*14a80*/  FMUL.FTZ R179, R3.reuse, R147 ;  /* 0x0000009303b37220 */ /* 0x040fe40000410000 */
[C---:B------:R-:W-:Y:S02]  /*14a90*/  FMUL.FTZ R100, R3.reuse, R158 ;  /* 0x0000009e03647220 */ /* 0x040fe40000410000 */
        /* <DEDUP_REMOVED lines=16> */
[----:B------:R-:W-:Y:S01]  /*14ba0*/  @P3 MOV R3, 0x3f317218 ;  /* 0x3f31721800033802 */ /* 0x000fe20000000f00 */
        /* <DEDUP_REMOVED lines=23> */
[----:B------:R-:W-:Y:S02]  /*14d20*/  FMUL.FTZ R27, R2, R97 ;  /* 0x00000061021b7220 */ /* 0x000fe40000410000 */
[----:B------:R2:W3:Y:S01]  /*14d30*/  @P0 MUFU.LG2 R2, R4 ;  /* 0x0000000400020308 */ /* 0x0004e20000000c00 */
[----:B------:R-:W-:Y:S02]  /*14d40*/  @P3 FMUL.FTZ R11, R9, 0.69314718246459960938 ;  /* 0x3f317218090b3820 */ /* 0x000fe40000410000 */
[----:B------:R-:W-:Y:S02]  /*14d50*/  @P3 FMUL.FTZ R9, R3, c[0x0][0x2d0] ;  /* 0x0000b40003093a20 */ /* 0x000fe40000410000 */
[----:B------:R-:W-:Y:S02]  /*14d60*/  @P1 FMUL.FTZ R3, R12, c[0x0][0x2d0] ;  /* 0x0000b4000c031a20 */ /* 0x000fe40000410000 */
[----:B------:R-:W-:Y:S02]  /*14d70*/  @P2 FMUL.FTZ R5, R5, c[0x0][0x2d0] ;  /* 0x0000b40005052a20 */ /* 0x000fe40000410000 */
[----:B------:R-:W-:Y:S01]  /*14d80*/  @P1 FFMA.FTZ R25, R3, R106, R8 ;  /* 0x0000006a03191223 */ /* 0x000fe20000010008 */
[----:B------:R-:W-:Y:S01]  /*14d90*/  @P0 MOV R3, 0x3f317218 ;  /* 0x3f31721800030802 */ /* 0x000fe20000000f00 */
[----:B-1----:R-:W-:-:S02]  /*14da0*/  FMUL.FTZ R76, R0, R66 ;  /* 0x00000042004c7220 */ /* 0x002fc40000410000 */
[----:B------:R-:W-:Y:S02]  /*14db0*/  FMUL.FTZ R77, R0, R67 ;  /* 0x00000043004d7220 */ /* 0x000fe40000410000 */
[----:B------:R-:W-:Y:S01]  /*14dc0*/  @P0 FMUL.FTZ R3, R3, c[0x0][0x2d0] ;  /* 0x0000b40003030a20 */ /* 0x000fe20000410000 */
[----:B--2---:R-:W-:Y:S01]  /*14dd0*/  MOV R4, 0x1 ;  /* 0x0000000100047802 */ /* 0x004fe20000000f00 */
[----:B---3--:R-:W-:Y:S02]  /*14de0*/  @P0 FMUL.FTZ R2, R2, 0.69314718246459960938 ;  /* 0x3f31721802020820 */ /* 0x008fe40000410000 */
        /* <DEDUP_REMOVED lines=26> */
.L_x_242:
[----:B-1----:R1:W5:Y:S04]  /*14f90*/  LDL R6, [R1+0x50] ;  /* 0x0000500001067983 */ /* 0x0023680000100800 */
[----:B------:R-:W4:Y:S01]  /*14fa0*/  S2R R2, SR_TID.X ;  /* 0x0000000000027919 */ /* 0x000f220000002100 */
[----:B------:R-:W-:Y:S01]  /*14fb0*/  BSSY B0, `(.L_x_321) ;  /* 0x0000011000007945 */ /* 0x000fe20003800000 */
[----:B----4-:R-:W-:-:S13]  /*14fc0*/  LOP3.LUT P0, RZ, R2, 0x7f, RZ, 0xc0, !PT ;  /* 0x0000007f02ff7812 */ /* 0x010fda000780c0ff */
[----:B------:R-:W-:Y:S05]  /*14fd0*/  @P0 BRA `(.L_x_322) ;  /* 0x000000e000000947 */ /* 0x000fea0003800000 */
[----:B-12---:R-:W1:Y:S01]  /*14fe0*/  S2R R4, SR_LANEID ;  /* 0x0000000000047919 */ /* 0x006e620000000000 */
[----:B------:R-:W-:Y:S01]  /*14ff0*/  VOTEU.ANY UR4, UPT, PT ;  /* 0x0000000000047886 */ /* 0x000fe200038e0100 */
[----:B---3--:R-:W-:Y:S01]  /*15000*/  IMAD.MOV.U32 R5, RZ, RZ, c[0x0][0x564] ;  /* 0x00015900ff057624 */ /* 0x008fe200078e00ff */
[----:B------:R-:W1:Y:S08]  /*15010*/  FLO.U32 R3, UR4 ;  /* 0x0000000400037d00 */ /* 0x000e7000080e0000 */
[----:B------:R-:W2:Y:S01]  /*15020*/  POPC R2, UR4 ;  /* 0x0000000400027d09 */ /* 0x000ea20008000000 */
[----:B-1----:R-:W-:Y:S01]  /*15030*/  ISETP.EQ.U32.AND P0, PT, R3, R4, PT ;  /* 0x000000040300720c */ /* 0x002fe20003f02070 */
[----:B------:R-:W-:-:S12]  /*15040*/  IMAD.MOV.U32 R4, RZ, RZ, c[0x0][0x560] ;  /* 0x00015800ff047624 */ /* 0x000fd800078e00ff */
[----:B--2---:R1:W2:Y:S04]  /*15050*/  @P0 ATOMG.E.ADD.STRONG.GPU PT, R2, [R4.64], R2 ;  /* 0x00000002040209a8 */ /* 0x0042a800081ee1c8 */
[----:B-1----:R-:W1:Y:S04]  /*15060*/  S2R R4, SR_LTMASK ;  /* 0x0000000000047919 */ /* 0x002e680000003900 */
[----:B--2---:R1:W2:Y:S02]  /*15070*/  SHFL.IDX PT, R3, R2, R3, 0x1f ;  /* 0x00001f0302037589 */ /* 0x0042a400000e0000 */
[----:B-1----:R-:W-:-:S06]  /*15080*/  LOP3.LUT R2, R4, UR4, RZ, 0xc0, !PT ;  /* 0x0000000404027c12 */ /* 0x002fcc000f8ec0ff */
[----:B------:R-:W2:Y:S02]  /*15090*/  POPC R2, R2 ;  /* 0x0000000200027309 */ /* 0x000ea40000000000 */
[----:B--2--5:R-:W-:-:S05]  /*150a0*/  IADD3 R6, R3, c[0x0][0xc], R2 ;  /* 0x0000030003067a10 */ /* 0x024fca0007ffe002 */
[----:B------:R1:W-:Y:S02]  /*150b0*/  STL [R1+0x50], R6 ;  /* 0x0000500601007387 */ /* 0x0003e40000100800 */
.L_x_322:
[----:B-1----:R-:W-:Y:S05]  /*150c0*/  BSYNC B0 ;  /* 0x0000000000007941 */ /* 0x002fea0003800000 */
.L_x_321:
[----:B------:R-:W-:Y:S01]  /*150d0*/  PRMT R0, R0, 0x9910, RZ ;  /* 0x0000991000007816 */ /* 0x000fe200000000ff */
[----:B------:R-:W-:Y:S01]  /*150e0*/  BSSY B1, `(.L_x_323) ;  /* 0x000038b000017945 */ /* 0x000fe20003800000 */
[----:B-----5:R-:W-:Y:S02]  /*150f0*/  IMAD.MOV.U32 R34, RZ, RZ, R6 ;  /* 0x000000ffff227224 */ /* 0x020fe400078e0006 */
[----:B------:R-:W-:-:S13]  /*15100*/  ISETP.NE.AND P0, PT, R0, RZ, PT ;  /* 0x000000ff0000720c */ /* 0x000fda0003f05270 */
[----:B------:R-:W-:Y:S05]  /*15110*/  @!P0 BRA `(.L_x_324) ;  /* 0x00002bb000008947 */ /* 0x000fea0003800000 */
[----:B------:R-:W4:Y:S04]  /*15120*/  LDL R6, [R1+0x60] ;  /* 0x0000600001067983 */ /* 0x000f280000100800 */
[----:B---3--:R-:W3:Y:S04]  /*15130*/  LDL R8, [R1+0x64] ;  /* 0x0000640001087983 */ /* 0x008ee80000100800 */
[----:B--2---:R-:W2:Y:S04]  /*15140*/  LDL R13, [R1+0x98] ;  /* 0x00009800010d7983 */ /* 0x004ea80000100800 */
[----:B------:R-:W2:Y:S04]  /*15150*/  LDL.LU R12, [R1+0x44] ;  /* 0x00004400010c7983 */ /* 0x000ea80000300800 */
[----:B------:R-:W2:Y:S04]  /*15160*/  LDL R11, [R1+0x94] ;  /* 0x00009400010b7983 */ /* 0x000ea80000100800 */
[----:B------:R-:W2:Y:S01]  /*15170*/  LDL.LU R10, [R1+0x48] ;  /* 0x00004800010a7983 */ /* 0x000ea20000300800 */
[----:B------:R-:W-:Y:S01]  /*15180*/  WARPSYNC 0xffffffff ;  /* 0xffffffff00007948 */ /* 0x000fe20003800000 */
[----:B------:R-:W-:-:S02]  /*15190*/  F2FP.BF16.PACK_AB R0, R141, R140 ;  /* 0x0000008c8d00723e */ /* 0x000fc400000010ff */
[----:B------:R-:W-:Y:S01]  /*151a0*/  BAR.SYNC.DEFER_BLOCKING 0x1, 0x80 ;  /* 0x0042000000007b1d */ /* 0x000fe20000010000 */
[----:B------:R-:W-:Y:S02]  /*151b0*/  F2FP.BF16.PACK_AB R3, R177, R176 ;  /* 0x000000b0b103723e */ /* 0x000fe400000010ff */
[----:B------:R-:W-:Y:S02]  /*151c0*/  F2FP.BF16.PACK_AB R2, R145, R144 ;  /* 0x000000909102723e */ /* 0x000fe400000010ff */
[----:B------:R-:W-:Y:S02]  /*151d0*/  F2FP.BF16.PACK_AB R4, R47, R46 ;  /* 0x0000002e2f04723e */ /* 0x000fe400000010ff */
[----:B------:R-:W-:Y:S02]  /*151e0*/  F2FP.BF16.PACK_AB R5, R77, R76 ;  /* 0x0000004c4d05723e */ /* 0x000fe400000010ff */
[----:B------:R-:W-:-:S04]  /*151f0*/  ISETP.NE.U32.AND P0, PT, RZ, c[0x0][0x508], PT ;  /* 0x00014200ff007a0c */ /* 0x000fc80003f05070 */
[----:B------:R-:W-:Y:S02]  /*15200*/  ISETP.NE.AND.EX P2, PT, RZ, c[0x0][0x50c], PT, P0 ;  /* 0x00014300ff007a0c */ /* 0x000fe40003f45300 */
[----:B------:R-:W-:-:S04]  /*15210*/  ISETP.NE.U32.AND P3, PT, RZ, c[0x0][0x500], PT ;  /* 0x00014000ff007a0c */ /* 0x000fc80003f65070 */
[----:B------:R-:W-:Y:S01]  /*15220*/  ISETP.NE.AND.EX P3, PT, RZ, c[0x0][0x504], PT, P3 ;  /* 0x00014100ff007a0c */ /* 0x000fe20003f65330 */
[----:B----4-:R1:W-:Y:S04]  /*15230*/  STS [R6+0x80], R0 ;  /* 0x0000800006007388 */ /* 0x0103e80000000800 */
[----:B------:R4:W-:Y:S04]  /*15240*/  STS [R6+0x280], R3 ;  /* 0x0002800306007388 */ /* 0x0009e80000000800 */
[----:B---3--:R3:W-:Y:S01]  /*15250*/  STS [R8], R2 ;  /* 0x0000000208007388 */ /* 0x0087e20000000800 */
[----:B-1----:R-:W-:-:S02]  /*15260*/  F2FP.BF16.PACK_AB R0, R179, R178 ;  /* 0x000000b2b300723e */ /* 0x002fc400000010ff */
[----:B----4-:R-:W-:-:S03]  /*15270*/  F2FP.BF16.PACK_AB R3, R29, R28 ;  /* 0x0000001c1d03723e */ /* 0x010fc600000010ff */
[----:B------:R1:W-:Y:S01]  /*15280*/  STS [R8+0x200], R0 ;  /* 0x0002000008007388 */ /* 0x0003e20000000800 */
[----:B---3--:R-:W-:-:S03]  /*15290*/  F2FP.BF16.PACK_AB R2, R59, R58 ;  /* 0x0000003a3b02723e */ /* 0x008fc600000010ff */
[----:B------:R3:W-:Y:S04]  /*152a0*/  STS [R6+0x1080], R3 ;  /* 0x0010800306007388 */ /* 0x0007e80000000800 */
[----:B------:R4:W-:Y:S01]  /*152b0*/  STS [R6+0x1280], R2 ;  /* 0x0012800206007388 */ /* 0x0009e20000000800 */
[----:B-1----:R-:W-:Y:S02]  /*152c0*/  F2FP.BF16.PACK_AB R0, R31, R30 ;  /* 0x0000001e1f00723e */ /* 0x002fe400000010ff */
[----:B---3--:R-:W-:-:S03]  /*152d0*/  F2FP.BF16.PACK_AB R3, R149, R148 ;  /* 0x000000949503723e */ /* 0x008fc600000010ff */
[----:B------:R1:W-:Y:S01]  /*152e0*/  STS [R8+0x1000], R0 ;  /* 0x0010000008007388 */ /* 0x0003e20000000800 */
[----:B----4-:R-:W-:-:S03]  /*152f0*/  F2FP.BF16.PACK_AB R2, R181, R180 ;  /* 0x000000b4b502723e */ /* 0x010fc600000010ff */
[----:B------:R3:W-:Y:S04]  /*15300*/  STS [R8+0x1200], R4 ;  /* 0x0012000408007388 */ /* 0x0007e80000000800 */
[----:B--2---:R2:W-:Y:S04]  /*15310*/  STS [R13+0x80], R3 ;  /* 0x000080030d007388 */ /* 0x0045e80000000800 */
[----:B------:R4:W-:Y:S01]  /*15320*/  STS [R13+0x280], R2 ;  /* 0x000280020d007388 */ /* 0x0009e20000000800 */
[----:B-1----:R-:W-:Y:S02]  /*15330*/  F2FP.BF16.PACK_AB R0, R153, R152 ;  /* 0x000000989900723e */ /* 0x002fe400000010ff */
[----:B---3--:R-:W-:-:S03]  /*15340*/  F2FP.BF16.PACK_AB R4, R33, R32 ;  /* 0x000000202104723e */ /* 0x008fc600000010ff */
[----:B------:R1:W-:Y:S01]  /*15350*/  STS [R11], R0 ;  /* 0x000000000b007388 */ /* 0x0003e20000000800 */
[----:B--2---:R-:W-:Y:S02]  /*15360*/  F2FP.BF16.PACK_AB R3, R89, R88 ;  /* 0x000000585903723e */ /* 0x004fe400000010ff */
[----:B----4-:R-:W-:-:S03]  /*15370*/  F2FP.BF16.PACK_AB R2, R75, R74 ;  /* 0x0000004a4b02723e */ /* 0x010fc600000010ff */
[----:B------:R2:W-:Y:S04]  /*15380*/  STS [R11+0x200], R3 ;  /* 0x000200030b007388 */ /* 0x0005e80000000800 */
[----:B------:R3:W-:Y:S04]  /*15390*/  STS [R13+0x1080], R4 ;  /* 0x001080040d007388 */ /* 0x0007e80000000800 */
[----:B------:R4:W-:Y:S01]  /*153a0*/  STS [R13+0x1280], R2 ;  /* 0x001280020d007388 */ /* 0x0009e20000000800 */
[----:B-1----:R-:W-:-:S05]  /*153b0*/  F2FP.BF16.PACK_AB R0, R37, R36 ;  /* 0x000000242500723e */ /* 0x002fca00000010ff */
[----:B------:R1:W-:Y:S01]  /*153c0*/  STS [R11+0x1000], R0 ;  /* 0x001000000b007388 */ /* 0x0003e20000000800 */
[----:B--2---:R-:W-:Y:S02]  /*153d0*/  F2FP.BF16.PACK_AB R3, R157, R156 ;  /* 0x0000009c9d03723e */ /* 0x004fe400000010ff */
[----:B---3--:R-:W-:Y:S02]  /*153e0*/  F2FP.BF16.PACK_AB R4, R65, R64 ;  /* 0x000000404104723e */ /* 0x008fe400000010ff */
        /* <DEDUP_REMOVED lines=18> */
[----:B------:R3:W-:Y:S01]  /*15510*/  STS [R13+0x2080], R3 ;  /* 0x002080030d007388 */ /* 0x0007e20000000800 */
[----:B-1----:R-:W-:-:S03]  /*15520*/  F2FP.BF16.PACK_AB R0, R175, R174 ;  /* 0x000000aeaf00723e */ /* 0x002fc600000010ff */
[----:B------:R1:W-:Y:S04]  /*15530*/  STS [R13+0x2280], R2 ;  /* 0x002280020d007388 */ /* 0x0003e80000000800 */
[----:B------:R4:W-:Y:S01]  /*15540*/  STS [R11+0x2000], R0 ;  /* 0x002000000b007388 */ /* 0x0009e20000000800 */
[----:B--2---:R-:W-:Y:S02]  /*15550*/  F2FP.BF16.PACK_AB R4, R41, R40 ;  /* 0x000000282904723e */ /* 0x004fe400000010ff */
[----:B---3--:R-:W-:Y:S02]  /*15560*/  F2FP.BF16.PACK_AB R3, R151, R150 ;  /* 0x000000969703723e */ /* 0x008fe400000010ff */
[----:B-1----:R-:W-:-:S03]  /*15570*/  F2FP.BF16.PACK_AB R2, R63, R62 ;  /* 0x0000003e3f02723e */ /* 0x002fc600000010ff */
[----:B------:R1:W-:Y:S01]  /*15580*/  STS [R11+0x2200], R3 ;  /* 0x002200030b007388 */ /* 0x0003e20000000800 */
[----:B----4-:R-:W-:-:S03]  /*15590*/  F2FP.BF16.PACK_AB R0, R43, R42 ;  /* 0x0000002a2b00723e */ /* 0x010fc600000010ff */
[----:B------:R2:W-:Y:S04]  /*155a0*/  STS [R13+0x3080], R4 ;  /* 0x003080040d007388 */ /* 0x0005e80000000800 */
[----:B------:R3:W-:Y:S04]  /*155b0*/  STS [R13+0x3280], R2 ;  /* 0x003280020d007388 */ /* 0x0007e80000000800 */
[----:B------:R4:W-:Y:S04]  /*155c0*/  STS [R11+0x3000], R0 ;  /* 0x003000000b007388 */ /* 0x0009e80000000800 */
[----:B------:R-:W-:Y:S01]  /*155d0*/  STS [R11+0x3200], R5 ;  /* 0x003200050b007388 */ /* 0x000fe20000000800 */
[----:B-1----:R-:W-:-:S02]  /*155e0*/  F2FP.BF16.PACK_AB R3, R159, R158 ;  /* 0x0000009e9f03723e */ /* 0x002fc400000010ff */
[----:B--2---:R-:W-:Y:S02]  /*155f0*/  F2FP.BF16.PACK_AB R4, R111, R110 ;  /* 0x0000006e6f04723e */ /* 0x004fe400000010ff */
[----:B---3--:R-:W-:-:S03]  /*15600*/  F2FP.BF16.PACK_AB R2, R183, R182 ;  /* 0x000000b6b702723e */ /* 0x008fc600000010ff */
[----:B------:R1:W-:Y:S01]  /*15610*/  STS [R6+0x4080], R4 ;  /* 0x0040800406007388 */ /* 0x0003e20000000800 */
[----:B----4-:R-:W-:-:S03]  /*15620*/  F2FP.BF16.PACK_AB R0, R155, R154 ;  /* 0x0000009a9b00723e */ /* 0x010fc600000010ff */
[----:B------:R2:W-:Y:S04]  /*15630*/  STS [R6+0x4280], R3 ;  /* 0x0042800306007388 */ /* 0x0005e80000000800 */
        /* <DEDUP_REMOVED lines=11> */
[----:B--2---:R-:W-:Y:S01]  /*156f0*/  F2FP.BF16.PACK_AB R3, R73, R72 ;  /* 0x000000484903723e */ /* 0x004fe200000010ff */
[----:B------:R-:W2:Y:S01]  /*15700*/  LDL.LU R6, [R1+0xa4] ;  /* 0x0000a40001067983 */ /* 0x000ea20000300800 */
[----:B---3--:R-:W-:Y:S02]  /*15710*/  F2FP.BF16.PACK_AB R2, R71, R70 ;  /* 0x000000464702723e */ /* 0x008fe400000010ff */
[----:B----4-:R-:W-:-:S02]  /*15720*/  F2FP.BF16.PACK_AB R0, R85, R84 ;  /* 0x000000545500723e */ /* 0x010fc400000010ff */
[----:B------:R-:W-:-:S03]  /*15730*/  @P2 IADD3 R8, P0, R12, c[0x0][0x508], RZ ;  /* 0x000142000c082a10 */ /* 0x000fc60007f1e0ff */
[----:B------:R1:W-:Y:S01]  /*15740*/  STS [R13+0x4080], R0 ;  /* 0x004080000d007388 */ /* 0x0003e20000000800 */
[----:B------:R-:W-:-:S03]  /*15750*/  @P2 IADD3.X R9, R10, c[0x0][0x50c], RZ, P0, !PT ;  /* 0x000143000a092a10 */ /* 0x000fc600007fe4ff */
[----:B------:R3:W-:Y:S04]  /*15760*/  STS [R13+0x4280], R4 ;  /* 0x004280040d007388 */ /* 0x0007e80000000800 */
[----:B------:R4:W-:Y:S04]  /*15770*/  STS [R11+0x4000], R3 ;  /* 0x004000030b007388 */ /* 0x0009e80000000800 */
[----:B------:R4:W-:Y:S01]  /*15780*/  STS [R11+0x4200], R2 ;  /* 0x004200020b007388 */ /* 0x0009e20000000800 */
[----:B-1----:R-:W-:Y:S02]  /*15790*/  F2FP.BF16.PACK_AB R0, R45, R44 ;  /* 0x0000002c2d00723e */ /* 0x002fe400000010ff */
[----:B---3--:R-:W-:-:S03]  /*157a0*/  IADD3 R4, P1, R12, c[0x0][0x500], RZ ;  /* 0x000140000c047a10 */ /* 0x008fc60007f3e0ff */
[----:B------:R1:W-:Y:S01]  /*157b0*/  STS [R13+0x5080], R0 ;  /* 0x005080000d007388 */ /* 0x0003e20000000800 */
[----:B------:R-:W-:Y:S01]  /*157c0*/  IMAD.MOV.U32 R12, RZ, RZ, c[0x0][0x388] ;  /* 0x0000e200ff0c7624 */ /* 0x000fe200078e00ff */
[----:B----4-:R-:W-:Y:S02]  /*157d0*/  F2FP.BF16.PACK_AB R3, R51, R50 ;  /* 0x000000323303723e */ /* 0x010fe400000010ff */
[----:B------:R-:W-:Y:S02]  /*157e0*/  IADD3.X R5, R10, c[0x0][0x504], RZ, P1, !PT ;  /* 0x000141000a057a10 */ /* 0x000fe40000ffe4ff */
[----:B------:R-:W-:-:S05]  /*157f0*/  F2FP.BF16.PACK_AB R2, R57, R56 ;  /* 0x000000383902723e */ /* 0x000fca00000010ff */
[----:B------:R3:W-:Y:S01]  /*15800*/  STS [R13+0x5280], R2 ;  /* 0x005280020d007388 */ /* 0x0007e20000000800 */
[----:B-1----:R-:W-:-:S05]  /*15810*/  F2FP.BF16.PACK_AB R0, R27, R26 ;  /* 0x0000001a1b00723e */ /* 0x002fca00000010ff */
[----:B------:R1:W-:Y:S04]  /*15820*/  STS [R11+0x5000], R0 ;  /* 0x005000000b007388 */ /* 0x0003e80000000800 */
[----:B------:R4:W-:Y:S01]  /*15830*/  STS [R11+0x5200], R3 ;  /* 0x005200030b007388 */ /* 0x0009e20000000800 */
[----:B---3--:R-:W-:-:S03]  /*15840*/  IMAD.MOV.U32 R2, RZ, RZ, RZ ;  /* 0x000000ffff027224 */ /* 0x008fc600078e00ff */
[----:B------:R-:W-:Y:S06]  /*15850*/  BAR.SYNC.DEFER_BLOCKING 0x1, 0x80 ;  /* 0x0042000000007b1d */ /* 0x000fec0000010000 */
[----:B------:R4:W5:Y:S04]  /*15860*/  @P2 LDG.E R12, [R8.64] ;  /* 0x00000008080c2981 */ /* 0x000968000c1e1900 */
[----:B------:R4:W5:Y:S01]  /*15870*/  @P3 LDG.E R2, [R4.64] ;  /* 0x0000000804023981 */ /* 0x000962000c1e1900 */
[----:B--2---:R-:W-:-:S04]  /*15880*/  ISETP.NE.AND P0, PT, R6, RZ, PT ;  /* 0x000000ff0600720c */ /* 0x004fc80003f05270 */
[----:B-1----:R-:W-:Y:S01]  /*15890*/  SEL R0, R6, c[0x0][0x3d4], P0 ;  /* 0x0000f50006007a07 */ /* 0x002fe20000000000 */
[----:B------:R-:W-:Y:S05]  /*158a0*/  @P2 BRA `(.L_x_325) ;  /* 0x0000004000002947 */ /* 0x000fea0003800000 */
[----:B----4-:R-:W-:Y:S05]  /*158b0*/  @!P3 BRA `(.L_x_325) ;  /* 0x000000300000b947 */ /* 0x010fea0003800000 */
[----:B-----5:R1:W2:Y:S04]  /*158c0*/  LDG.E R12, [R4.64] ;  /* 0x00000008040c7981 */ /* 0x0202a8000c1e1900 */
[----:B-1----:R-:W2:Y:S02]  /*158d0*/  LDG.E R4, [R4.64+0x4] ;  /* 0x0000040804047981 */ /* 0x002ea4000c1e1900 */
[----:B--2---:R-:W-:Y:S02]  /*158e0*/  IADD3 R12, -R12, R4, RZ ;  /* 0x000000040c0c7210 */ /* 0x004fe40007ffe1ff */
.L_x_325:
[----:B----4-:R-:W2:Y:S04]  /*158f0*/  LDL.LU R6, [R1+0x4c] ;  /* 0x00004c0001067983 */ /* 0x010ea80000300800 */
[----:B------:R-:W3:Y:S04]  /*15900*/  LDL R3, [R1+0x12c] ;  /* 0x00012c0001037983 */ /* 0x000ee80000100800 */
[----:B------:R-:W4:Y:S04]  /*15910*/  LDL.LU R4, [R1+0xa0] ;  /* 0x0000a00001047983 */ /* 0x000f280000300800 */
[----:B------:R-:W3:Y:S04]  /*15920*/  LDL.LU R5, [R1+0x58] ;  /* 0x0000580001057983 */ /* 0x000ee80000300800 */
[----:B------:R-:W3:Y:S04]  /*15930*/  LDL R35, [R1+0x54] ;  /* 0x0000540001237983 */ /* 0x000ee80000100800 */
[----:B------:R-:W3:Y:S04]  /*15940*/  LDL R15, [R1+0xa8] ;  /* 0x0000a800010f7983 */ /* 0x000ee80000100800 */
[----:B------:R-:W3:Y:S01]  /*15950*/  LDL R80, [R1+0x128] ;  /* 0x0001280001507983 */ /* 0x000ee20000100800 */
[----:B------:R-:W-:Y:S01]  /*15960*/  IMAD.MOV.U32 R13, RZ, RZ, 0x368 ;  /* 0x00000368ff0d7424 */ /* 0x000fe200078e00ff */
[----:B------:R-:W-:-:S04]  /*15970*/  ISETP.GT.AND P2, PT, R0, 0x1, PT ;  /* 0x000000010000780c */ /* 0x000fc80003f44270 */
[----:B------:R-:W-:-:S04]  /*15980*/  SEL R13, R13, 0x328, P2 ;  /* 0x000003280d0d7807 */ /* 0x000fc80001000000 */
[----:B------:R-:W1:Y:S08]  /*15990*/  LDC.64 R8, c[0x0][R13+0x170] ;  /* 0x00005c000d087b82 */ /* 0x000e700000000a00 */
[----:B------:R-:W1:Y:S08]  /*159a0*/  LDC.64 R16, c[0x0][R13+0x168] ;  /* 0x00005a000d107b82 */ /* 0x000e700000000a00 */
[----:B------:R1:W1:Y:S08]  /*159b0*/  LDC.64 R20, c[0x0][R13+0x178] ;  /* 0x00005e000d147b82 */ /* 0x0002700000000a00 */
[----:B------:R1:W1:Y:S01]  /*159c0*/  LDC.64 R18, c[0x0][R13+0x160] ;  /* 0x000058000d127b82 */ /* 0x0002620000000a00 */
[----:B------:R-:W-:Y:S01]  /*159d0*/  ISETP.NE.U32.AND P0, PT, RZ, c[0x0][0x500], PT ;  /* 0x00014000ff007a0c */ /* 0x000fe20003f05070 */
[----:B------:R-:W-:-:S03]  /*159e0*/  IMAD.MOV.U32 R0, RZ, RZ, c[0x0][0x4e8] ;  /* 0x00013a00ff007624 */ /* 0x000fc600078e00ff */
[----:B------:R-:W-:Y:S02]  /*159f0*/  ISETP.NE.AND.EX P0, PT, RZ, c[0x0][0x504], PT, P0 ;  /* 0x00014100ff007a0c */ /* 0x000fe40003f05300 */
[----:B------:R-:W-:Y:S01]  /*15a00*/  ISETP.NE.AND P5, PT, R0, 0x1, PT ;  /* 0x000000010000780c */ /* 0x000fe20003fa5270 */
[----:B------:R-:W1:Y:S01]  /*15a10*/  S2R R81, SR_TID.X ;  /* 0x0000000000517919 */ /* 0x000e620000002100 */
[----:B------:R-:W-:-:S04]  /*15a20*/  LOP3.LUT R241, R241, 0xfffffffd, RZ, 0xc0, !PT ;  /* 0xfffffffdf1f17812 */ /* 0x000fc800078ec0ff */
[----:B------:R-:W-:Y:S02]  /*15a30*/  LOP3.LUT R241, R241, 0xfffffffe, RZ, 0xc0, !PT ;  /* 0xfffffffef1f17812 */ /* 0x000fe400078ec0ff */
[----:B--2---:R-:W-:Y:S02]  /*15a40*/  SEL R0, R6, RZ, !P0 ;  /* 0x000000ff06007207 */ /* 0x004fe40004000000 */
[----:B----4-:R-:W-:-:S03]  /*15a50*/  SEL R6, R4, RZ, !P0 ;  /* 0x000000ff04067207 */ /* 0x010fc60004000000 */
[----:B-1----:R-:W-:Y:S01]  /*15a60*/  IMAD R4, R9, R0, RZ ;  /* 0x0000000009047224 */ /* 0x002fe200078e02ff */
[----:B---3--:R-:W-:-:S03]  /*15a70*/  LOP3.LUT R5, R5, 0xffff, RZ, 0xc0, !PT ;  /* 0x0000ffff05057812 */ /* 0x008fc600078ec0ff */
[C---:B------:R-:W-:Y:S02]  /*15a80*/  IMAD R14, R8.reuse, R6, R4 ;  /* 0x00000006080e7224 */ /* 0x040fe400078e0204 */
[----:B------:R-:W-:Y:S02]  /*15a90*/  IMAD R3, R35, 0x80, R3 ;  /* 0x0000008023037824 */ /* 0x000fe400078e0203 */
[----:B------:R-:W-:-:S04]  /*15aa0*/  IMAD.WIDE.U32 R8, R8, R0, RZ ;  /* 0x0000000008087225 */ /* 0x000fc800078e00ff */
[----:B------:R-:W-:-:S04]  /*15ab0*/  @P5 IMAD.HI.U32 R6, R3, c[0x0][0x4ec], RZ ;  /* 0x00013b0003065a27 */ /* 0x000fc800078e00ff */
[----:B------:R-:W-:-:S04]  /*15ac0*/  IMAD.WIDE.U32 R10, R16, R5, RZ ;  /* 0x00000005100a7225 */ /* 0x000fc800078e00ff */
[----:B------:R-:W-:Y:S01]  /*15ad0*/  IMAD.MOV.U32 R4, RZ, RZ, R3 ;  /* 0x000000ffff047224 */ /* 0x000fe200078e0003 */
[----:B------:R-:W-:Y:S01]  /*15ae0*/  @P5 SHF.R.U32.HI R4, RZ, c[0x0][0x4f0], R6 ;  /* 0x00013c00ff045a19 */ /* 0x000fe20000011606 */
[----:B------:R-:W-:Y:S01]  /*15af0*/  IMAD R13, R17, R5, RZ ;  /* 0x00000005110d7224 */ /* 0x000fe200078e02ff */
[----:B------:R-:W-:Y:S01]  /*15b00*/  SEL R6, R15, RZ, P2 ;  /* 0x000000ff0f067207 */ /* 0x000fe20001000000 */
[----:B------:R-:W-:Y:S01]  /*15b10*/  IMAD.IADD R14, R9, 0x1, R14 ;  /* 0x00000001090e7824 */ /* 0x000fe200078e020e */
[--C-:B-----5:R-:W-:Y:S01]  /*15b20*/  IADD3 R15, P1, P0, R8, R10, R2.reuse ;  /* 0x0000000a080f7210 */ /* 0x120fe2000783e002 */
[----:B------:R-:W-:Y:S01]  /*15b30*/  IMAD.IADD R10, R11, 0x1, R13 ;  /* 0x000000010b0a7824 */ /* 0x000fe200078e020d */
[----:B------:R-:W-:Y:S01]  /*15b40*/  SHF.R.S32.HI R16, RZ, 0x1f, R2 ;  /* 0x0000001fff107819 */ /* 0x000fe20000011402 */
[----:B------:R-:W-:Y:S02]  /*15b50*/  IMAD.MOV R11, RZ, RZ, -R4 ;  /* 0x000000ffff0b7224 */ /* 0x000fe400078e0a04 */
[----:B------:R-:W-:-:S02]  /*15b60*/  IMAD R13, R21, R6, RZ ;  /* 0x00000006150d7224 */ /* 0x000fc400078e02ff */
        /* <DEDUP_REMOVED lines=14> */
[----:B------:R-:W-:Y:S01]  /*15c50*/  SHF.R.S32.HI R17, RZ, 0x1f, R81 ;  /* 0x0000001fff117819 */ /* 0x000fe20000011451 */
[----:B------:R-:W-:Y:S01]  /*15c60*/  IMAD.IADD R6, R11, 0x1, R4 ;  /* 0x000000010b067824 */ /* 0x000fe200078e0204 */
[C---:B------:R-:W-:Y:S02]  /*15c70*/  LEA R8, P0, R10.reuse, R8, 0x2 ;  /* 0x000000080a087211 */ /* 0x040fe400078010ff */
[----:B------:R-:W-:Y:S02]  /*15c80*/  SEL R9, R9, c[0x0][0x454], P2 ;  /* 0x0001150009097a07 */ /* 0x000fe40001000000 */
[----:B------:R-:W-:Y:S02]  /*15c90*/  LEA.HI R17, R17, R81, RZ, 0x5 ;  /* 0x0000005111117211 */ /* 0x000fe400078f28ff */
[----:B------:R-:W-:Y:S02]  /*15ca0*/  LEA.HI.X R6, R10, R9, R6, 0x2, P0 ;  /* 0x000000090a067211 */ /* 0x000fe400000f1406 */
[----:B------:R-:W-:Y:S01]  /*15cb0*/  LOP3.LUT R17, R17, 0xffffffe0, RZ, 0xc0, !PT ;  /* 0xffffffe011117812 */ /* 0x000fe200078ec0ff */
[----:B------:R-:W-:Y:S01]  /*15cc0*/  IMAD R4, R12, c[0x0][0x4e8], RZ ;  /* 0x00013a000c047a24 */ /* 0x000fe200078e02ff */
[----:B------:R-:W-:Y:S04]  /*15cd0*/  SHFL.IDX PT, R14, R8, RZ, 0x1c1f ;  /* 0x001c1fff080e7589 */ /* 0x000fe800000e0000 */
[----:B------:R-:W1:Y:S01]  /*15ce0*/  SHFL.IDX PT, R15, R6, RZ, 0x1c1f ;  /* 0x001c1fff060f7589 */ /* 0x000e6200000e0000 */
[----:B------:R-:W-:-:S03]  /*15cf0*/  IMAD.IADD R17, R81, 0x1, -R17 ;  /* 0x0000000151117824 */ /* 0x000fc600078e0a11 */
[----:B------:R-:W-:Y:S04]  /*15d00*/  SHFL.IDX PT, R12, R8, 0x1, 0x1c1f ;  /* 0x003c1f00080c7f89 */ /* 0x000fe800000e0000 */
[----:B------:R-:W2:Y:S04]  /*15d10*/  SHFL.IDX PT, R13, R6, 0x1, 0x1c1f ;  /* 0x003c1f00060d7f89 */ /* 0x000ea800000e0000 */
[----:B------:R-:W-:Y:S04]  /*15d20*/  SHFL.IDX PT, R11, R6, 0x2, 0x1c1f ;  /* 0x005c1f00060b7f89 */ /* 0x000fe800000e0000 */
[----:B------:R3:W-:Y:S01]  /*15d30*/  SHFL.IDX PT, R9, R6, 0x3, 0x1c1f ;  /* 0x007c1f0006097f89 */ /* 0x0007e200000e0000 */
[----:B------:R-:W-:-:S03]  /*15d40*/  LOP3.LUT P0, RZ, R17, 0x3, RZ, 0xc0, !PT ;  /* 0x0000000311ff7812 */ /* 0x000fc6000780c0ff */
[----:B------:R-:W4:Y:S04]  /*15d50*/  SHFL.IDX PT, R10, R8, 0x2, 0x1c1f ;  /* 0x005c1f00080a7f89 */ /* 0x000f2800000e0000 */
[----:B------:R-:W1:Y:S01]  /*15d60*/  SHFL.IDX PT, R8, R8, 0x3, 0x1c1f ;  /* 0x007c1f0008087f89 */ /* 0x000e6200000e0000 */
[----:B---3--:R-:W-:-:S05]  /*15d70*/  IMAD R6, R35, 0x80, R80 ;  /* 0x0000008023067824 */ /* 0x008fca00078e0250 */
[C---:B------:R-:W-:Y:S02]  /*15d80*/  IADD3 R19, R6.reuse, 0x8, RZ ;  /* 0x0000000806137810 */ /* 0x040fe40007ffe0ff */
[CC--:B------:R-:W-:Y:S02]  /*15d90*/  ISETP.GE.OR P4, PT, R6.reuse, R4.reuse, P0 ;  /* 0x000000040600720c */ /* 0x0c0fe40000786670 */
[----:B------:R-:W-:Y:S02]  /*15da0*/  IADD3 R18, R6, 0x40, RZ ;  /* 0x0000004006127810 */ /* 0x000fe40007ffe0ff */
[-C--:B------:R-:W-:Y:S02]  /*15db0*/  ISETP.GE.OR P3, PT, R19, R4.reuse, P0 ;  /* 0x000000041300720c */ /* 0x080fe40000766670 */
[----:B------:R-:W-:Y:S02]  /*15dc0*/  ISETP.GE.OR P1, PT, R18, R4, P0 ;  /* 0x000000041200720c */ /* 0x000fe40000726670 */
[----:B------:R-:W-:-:S05]  /*15dd0*/  IADD3 R17, R6, 0x48, RZ ;  /* 0x0000004806117810 */ /* 0x000fca0007ffe0ff */
[----:B-1----:R1:W-:Y:S04]  /*15de0*/  @!P4 ST.E [R14.64], R23 ;  /* 0x000000170e00c985 */ /* 0x0023e8000c101908 */
[----:B--2---:R1:W-:Y:S01]  /*15df0*/  @!P3 ST.E [R12.64], R24 ;  /* 0x000000180c00b985 */ /* 0x0043e2000c101908 */
[-C--:B------:R-:W-:Y:S02]  /*15e00*/  ISETP.GE.AND P3, PT, R18, R4.reuse, PT ;  /* 0x000000041200720c */ /* 0x080fe40003f66270 */
[CC--:B------:R-:W-:Y:S01]  /*15e10*/  ISETP.GE.OR P0, PT, R17.reuse, R4.reuse, P0 ;  /* 0x000000041100720c */ /* 0x0c0fe20000706670 */
[----:B----4-:R1:W-:Y:S01]  /*15e20*/  @!P1 ST.E [R10.64], R25 ;  /* 0x000000190a009985 */ /* 0x0103e2000c101908 */
[-C--:B------:R-:W-:Y:S02]  /*15e30*/  ISETP.GE.AND P1, PT, R17, R4.reuse, PT ;  /* 0x000000041100720c */ /* 0x080fe40003f26270 */
[----:B------:R-:W-:-:S07]  /*15e40*/  ISETP.GE.AND P6, PT, R19, R4, PT ;  /* 0x000000041300720c */ /* 0x000fce0003fc6270 */
[----:B------:R-:W-:Y:S02]  /*15e50*/  @P3 LOP3.LUT R241, R241, 0x1, RZ, 0xfc, !PT ;  /* 0x00000001f1f13812 */ /* 0x000fe400078efcff */
[----:B------:R1:W-:Y:S01]  /*15e60*/  @!P0 ST.E [R8.64], R22 ;  /* 0x0000001608008985 */ /* 0x0003e2000c101908 */
[----:B------:R-:W-:Y:S02]  /*15e70*/  ISETP.GE.AND P0, PT, R6, R4, PT ;  /* 0x000000040600720c */ /* 0x000fe40003f06270 */
[----:B------:R-:W-:Y:S01]  /*15e80*/  @P1 LOP3.LUT R241, R241, 0x2, RZ, 0xfc, !PT ;  /* 0x00000002f1f11812 */ /* 0x000fe200078efcff */
[----:B------:R-:W-:Y:S05]  /*15e90*/  @P2 BRA `(.L_x_326) ;  /* 0x0000083000002947 */ /* 0x000fea0003800000 */
[----:B------:R-:W2:Y:S01]  /*15ea0*/  S2R R81, SR_TID.X ;  /* 0x0000000000517919 */ /* 0x000ea20000002100 */
[----:B------:R-:W-:Y:S01]  /*15eb0*/  IMAD R16, R16, c[0x0][0x3a0], RZ ;  /* 0x0000e80010107a24 */ /* 0x000fe200078e02ff */
[----:B-1----:R-:W-:Y:S01]  /*15ec0*/  LEA R12, R35, R247, 0x7 ;  /* 0x000000f7230c7211 */ /* 0x002fe200078e38ff */
[----:B------:R-:W-:-:S04]  /*15ed0*/  IMAD.WIDE.U32 R8, R2, c[0x0][0x3a0], RZ ;  /* 0x0000e80002087a25 */ /* 0x000fc800078e00ff */
[----:B------:R-:W-:-:S05]  /*15ee0*/  IMAD R2, R2, c[0x0][0x3a4], R16 ;  /* 0x0000e90002027a24 */ /* 0x000fca00078e0210 */
[----:B------:R-:W-:Y:S02]  /*15ef0*/  IADD3 R3, R9, R2, RZ ;  /* 0x0000000209037210 */ /* 0x000fe40007ffe0ff */
[----:B------:R-:W-:-:S05]  /*15f00*/  MOV R2, R8 ;  /* 0x0000000800027202 */ /* 0x000fca0000000f00 */
[----:B------:R-:W-:Y:S01]  /*15f10*/  IMAD.WIDE.U32 R8, R5, c[0x0][0x3e8], R2 ;  /* 0x0000fa0005087a25 */ /* 0x000fe200078e0002 */
[----:B------:R-:W-:-:S03]  /*15f20*/  SHF.R.S32.HI R3, RZ, 0x1f, R0 ;  /* 0x0000001fff037819 */ /* 0x000fc60000011400 */
[----:B------:R-:W-:Y:S01]  /*15f30*/  IMAD R9, R5, c[0x0][0x3ec], R9 ;  /* 0x0000fb0005097a24 */ /* 0x000fe200078e0209 */
[----:B--2---:R-:W-:Y:S01]  /*15f40*/  SHF.R.S32.HI R80, RZ, 0x1f, R81 ;  /* 0x0000001fff507819 */ /* 0x004fe20000011451 */
[----:B------:R-:W-:Y:S01]  /*15f50*/  IMAD R5, R3, c[0x0][0x3f0], RZ ;  /* 0x0000fc0003057a24 */ /* 0x000fe200078e02ff */
[----:B------:R-:W-:Y:S01]  /*15f60*/  SHF.L.U32 R3, R248, 0x1, RZ ;  /* 0x00000001f8037819 */ /* 0x000fe200000006ff */
[----:B------:R-:W-:Y:S01]  /*15f70*/  IMAD.WIDE.U32 R8, R0, c[0x0][0x3f0], R8 ;  /* 0x0000fc0000087a25 */ /* 0x000fe200078e0008 */
[----:B------:R-:W-:-:S03]  /*15f80*/  LEA.HI R80, R80, R81, RZ, 0x2 ;  /* 0x0000005150507211 */ /* 0x000fc600078f10ff */
[----:B------:R-:W1:Y:S01]  /*15f90*/  LDS.128 R24, [R3+0x80] ;  /* 0x0000800003187984 */ /* 0x000e620000000c00 */
[----:B------:R-:W-:-:S03]  /*15fa0*/  LOP3.LUT R80, R80, 0xfffffffc, RZ, 0xc0, !PT ;  /* 0xfffffffc50507812 */ /* 0x000fc600078ec0ff */
[----:B------:R-:W2:Y:S01]  /*15fb0*/  LDS.128 R40, [R3+0x880] ;  /* 0x0008800003287984 */ /* 0x000ea20000000c00 */
[----:B------:R-:W-:-:S03]  /*15fc0*/  IADD3 R80, -R80, R81, RZ ;  /* 0x0000005150507210 */ /* 0x000fc60007ffe1ff */
[----:B------:R-:W3:Y:S01]  /*15fd0*/  LDS.128 R52, [R3+0x1080] ;  /* 0x0010800003347984 */ /* 0x000ee20000000c00 */
[----:B------:R-:W-:-:S03]  /*15fe0*/  LEA R6, R80, R247, 0x5 ;  /* 0x000000f750067211 */ /* 0x000fc600078e28ff */
[----:B------:R-:W4:Y:S01]  /*15ff0*/  LDS.128 R64, [R3+0x1880] ;  /* 0x0018800003407984 */ /* 0x000f220000000c00 */
[----:B------:R-:W-:-:S03]  /*16000*/  LEA R6, R35, R6, 0x7 ;  /* 0x0000000623067211 */ /* 0x000fc600078e38ff */
[----:B------:R-:W1:Y:S02]  /*16010*/  LDS.128 R20, [R3+0x2080] ;  /* 0x0020800003147984 */ /* 0x000e640000000c00 */
[----:B------:R-:W-:Y:S02]  /*16020*/  @P5 IMAD.HI.U32 R10, R6, c[0x0][0x4ec], RZ ;  /* 0x00013b00060a5a27 */ /* 0x000fe400078e00ff */
[----:B------:R-:W1:Y:S02]  /*16030*/  LDS.128 R36, [R3+0x2880] ;  /* 0x0028800003247984 */ /* 0x000e640000000c00 */
[----:B------:R-:W-:Y:S01]  /*16040*/  IMAD.MOV.U32 R2, RZ, RZ, R6 ;  /* 0x000000ffff027224 */ /* 0x000fe200078e0006 */
[----:B------:R-:W-:Y:S01]  /*16050*/  @P5 SHF.R.U32.HI R2, RZ, c[0x0][0x4f0], R10 ;  /* 0x00013c00ff025a19 */ /* 0x000fe2000001160a */
[----:B------:R-:W-:Y:S01]  /*16060*/  IMAD R10, R0, c[0x0][0x3f4], R5 ;  /* 0x0000fd00000a7a24 */ /* 0x000fe200078e0205 */
[----:B------:R-:W1:Y:S02]  /*16070*/  LDS.128 R48, [R3+0x3080] ;  /* 0x0030800003307984 */ /* 0x000e640000000c00 */
[----:B------:R-:W-:Y:S01]  /*16080*/  SHF.R.S32.HI R5, RZ, 0x1f, R2 ;  /* 0x0000001fff057819 */ /* 0x000fe20000011402 */
[----:B------:R-:W-:Y:S01]  /*16090*/  IMAD.IADD R9, R9, 0x1, R10 ;  /* 0x0000000109097824 */ /* 0x000fe200078e020a */
[----:B------:R-:W-:Y:S01]  /*160a0*/  IADD3 R0, -R2, RZ, RZ ;  /* 0x000000ff02007210 */ /* 0x000fe20007ffe1ff */
[----:B------:R-:W1:Y:S04]  /*160b0*/  LDS.128 R60, [R3+0x3880] ;  /* 0x00388000033c7984 */ /* 0x000e680000000c00 */
[----:B------:R-:W1:Y:S01]  /*160c0*/  LDS.128 R16, [R3+0x4080] ;  /* 0x0040800003107984 */ /* 0x000e620000000c00 */
[----:B------:R-:W-:-:S03]  /*160d0*/  IMAD R0, R0, c[0x0][0x4e8], R6 ;  /* 0x00013a0000007a24 */ /* 0x000fc600078e0206 */
[----:B------:R-:W1:Y:S04]  /*160e0*/  LDS.128 R28, [R3+0x4880] ;  /* 0x00488000031c7984 */ /* 0x000e680000000c00 */
[----:B------:R-:W1:Y:S04]  /*160f0*/  LDS.128 R44, [R3+0x5080] ;  /* 0x00508000032c7984 */ /* 0x000e680000000c00 */
[----:B------:R5:W1:Y:S02]  /*16100*/  LDS.128 R56, [R3+0x5880] ;  /* 0x0058800003387984 */ /* 0x000a640000000c00 */
[----:B-----5:R-:W-:Y:S01]  /*16110*/  IMAD R3, R5, c[0x0][0x3e0], RZ ;  /* 0x0000f80005037a24 */ /* 0x020fe200078e02ff */
[----:B------:R-:W-:-:S03]  /*16120*/  SHF.R.S32.HI R5, RZ, 0x1f, R0 ;  /* 0x0000001fff057819 */ /* 0x000fc60000011400 */
[C---:B------:R-:W-:Y:S02]  /*16130*/  IMAD R6, R2.reuse, c[0x0][0x3e4], R3 ;  /* 0x0000f90002067a24 */ /* 0x040fe400078e0203 */
[----:B------:R-:W-:-:S04]  /*16140*/  IMAD.WIDE.U32 R2, R2, c[0x0][0x3e0], R8 ;  /* 0x0000f80002027a25 */ /* 0x000fc800078e0008 */
[----:B------:R-:W-:Y:S01]  /*16150*/  IMAD R5, R5, c[0x0][0x3d8], RZ ;  /* 0x0000f60005057a24 */ /* 0x000fe200078e02ff */
[----:B------:R-:W-:-:S05]  /*16160*/  IADD3 R3, R3, R6, RZ ;  /* 0x0000000603037210 */ /* 0x000fca0007ffe0ff */
[----:B------:R-:W-:-:S04]  /*16170*/  IMAD.WIDE.U32 R2, R0, c[0x0][0x3d8], R2 ;  /* 0x0000f60000027a25 */ /* 0x000fc800078e0002 */
[----:B------:R-:W-:Y:S01]  /*16180*/  IMAD R0, R0, c[0x0][0x3dc], R5 ;  /* 0x0000f70000007a24 */ /* 0x000fe200078e0205 */
[----:B------:R-:W-:-:S04]  /*16190*/  LEA R13, P0, R2, c[0x0][0x380], 0x1 ;  /* 0x0000e000020d7a11 */ /* 0x000fc800078008ff */
[----:B------:R-:W-:-:S04]  /*161a0*/  IADD3 R0, R3, R0, RZ ;  /* 0x0000000003007210 */ /* 0x000fc80007ffe0ff */
[----:B------:R-:W-:Y:S01]  /*161b0*/  LEA.HI.X R6, R2, c[0x0][0x384], R0, 0x1, P0 ;  /* 0x0000e10002067a11 */ /* 0x000fe200000f0c00 */
[----:B------:R-:W-:Y:S05]  /*161c0*/  BRA.DIV ~URZ, `(.L_x_327) ;  /* 0x000047327f007947 */ /* 0x000fea000b800000 */
[----:B-1234-:R1:W2:Y:S02]  /*161d0*/  SHFL.IDX PT, R5, R6, RZ, 0x1c1f ;  /* 0x001c1fff06057589 */ /* 0x01e2a400000e0000 */
.L_x_410:
[----:B------:R-:W-:Y:S05]  /*161e0*/  BRA.DIV ~URZ, `(.L_x_328) ;  /* 0x000047827f007947 */ /* 0x000fea000b800000 */
[----:B------:R3:W4:Y:S02]  /*161f0*/  SHFL.IDX PT, R0, R13, RZ, 0x1c1f ;  /* 0x001c1fff0d007589 */ /* 0x00072400000e0000 */
.L_x_411:
[----:B------:R-:W-:Y:S01]  /*16200*/  ISETP.GE.AND P0, PT, R12, R4, PT ;  /* 0x000000040c00720c */ /* 0x000fe20003f06270 */
[----:B------:R-:W-:-:S12]  /*16210*/  BSSY B0, `(.L_x_329) ;  /* 0x000000e000007945 */ /* 0x000fd80003800000 */
[----:B------:R-:W-:Y:S05]  /*16220*/  @P0 BRA `(.L_x_330) ;  /* 0x000000c000000947 */ /* 0x000fea0003800000 */
[----:B------:R-:W-:Y:S02]  /*16230*/  ISETP.GE.AND P2, PT, R228, c[0x0][0x3c8], PT ;  /* 0x0000f200e4007a0c */ /* 0x000fe40003f46270 */
[----:B------:R-:W-:Y:S02]  /*16240*/  ISETP.GE.AND P1, PT, R238, c[0x0][0x3c8], PT ;  /* 0x0000f200ee007a0c */ /* 0x000fe40003f26270 */
[----:B------:R-:W-:-:S09]  /*16250*/  ISETP.GE.AND P0, PT, R230, c[0x0][0x3c8], PT ;  /* 0x0000f200e6007a0c */ /* 0x000fd20003f06270 */
[-C--:B----4-:R-:W-:Y:S02]  /*16260*/  @!P2 LEA R10, P5, R228, R0.reuse, 0x1 ;  /* 0x00000000e40aa211 */ /* 0x090fe400078a08ff */
[-C--:B------:R-:W-:Y:S02]  /*16270*/  @!P1 LEA R8, P4, R238, R0.reuse, 0x1 ;  /* 0x00000000ee089211 */ /* 0x080fe400078808ff */
[----:B------:R-:W-:Y:S02]  /*16280*/  @!P0 LEA R2, P3, R230, R0, 0x1 ;  /* 0x00000000e6028211 */ /* 0x000fe400078608ff */
[-C--:B--2---:R-:W-:Y:S02]  /*16290*/  @!P2 LEA.HI.X R11, R228, R5.reuse, R229, 0x1, P5 ;  /* 0x00000005e40ba211 */ /* 0x084fe400028f0ce5 */
[-C--:B------:R-:W-:Y:S02]  /*162a0*/  @!P1 LEA.HI.X R9, R238, R5.reuse, R250, 0x1, P4 ;  /* 0x00000005ee099211 */ /* 0x080fe400020f0cfa */
[----:B------:R-:W-:Y:S01]  /*162b0*/  @!P0 LEA.HI.X R3, R230, R5, R249, 0x1, P3 ;  /* 0x00000005e6038211 */ /* 0x000fe200018f0cf9 */
[----:B------:R2:W-:Y:S04]  /*162c0*/  @!P2 ST.E.128 [R10.64], R24 ;  /* 0x000000180a00a985 */ /* 0x0005e8000c101d08 */
[----:B------:R2:W-:Y:S04]  /*162d0*/  @!P1 ST.E.128 [R8.64], R20 ;  /* 0x0000001408009985 */ /* 0x0005e8000c101d08 */
[----:B------:R2:W-:Y:S02]  /*162e0*/  @!P0 ST.E.128 [R2.64], R16 ;  /* 0x0000001002008985 */ /* 0x0005e4000c101d08 */
.L_x_330:
[----:B------:R-:W-:Y:S05]  /*162f0*/  BSYNC B0 ;  /* 0x0000000000007941 */ /* 0x000fea0003800000 */
.L_x_329:
[----:B------:R-:W-:Y:S05]  /*16300*/  BRA.DIV ~URZ, `(.L_x_331) ;  /* 0x000046c27f007947 */ /* 0x000fea000b800000 */
[----:B--2---:R2:W1:Y:S04]  /*16310*/  SHFL.IDX PT, R5, R6, 0x1, 0x1c1f ;  /* 0x003c1f0006057f89 */ /* 0x00446800000e0000 */
[----:B----4-:R2:W4:Y:S02]  /*16320*/  SHFL.IDX PT, R0, R13, 0x1, 0x1c1f ;  /* 0x003c1f000d007f89 */ /* 0x01052400000e0000 */
.L_x_412:
[----:B------:R-:W-:Y:S01]  /*16330*/  IADD3 R2, R12, 0x20, RZ ;  /* 0x000000200c027810 */ /* 0x000fe20007ffe0ff */
[----:B------:R-:W-:Y:S03]  /*16340*/  BSSY B0, `(.L_x_332) ;  /* 0x000000f000007945 */ /* 0x000fe60003800000 */
[----:B------:R-:W-:-:S13]  /*16350*/  ISETP.GE.AND P0, PT, R2, R4, PT ;  /* 0x000000040200720c */ /* 0x000fda0003f06270 */
[----:B------:R-:W-:Y:S05]  /*16360*/  @P0 BRA `(.L_x_333) ;  /* 0x000000c000000947 */ /* 0x000fea0003800000 */
[----:B------:R-:W-:Y:S02]  /*16370*/  ISETP.GE.AND P2, PT, R228, c[0x0][0x3c8], PT ;  /* 0x0000f200e4007a0c */ /* 0x000fe40003f46270 */
[----:B------:R-:W-:Y:S02]  /*16380*/  ISETP.GE.AND P1, PT, R238, c[0x0][0x3c8], PT ;  /* 0x0000f200ee007a0c */ /* 0x000fe40003f26270 */
[----:B------:R-:W-:-:S09]  /*16390*/  ISETP.GE.AND P0, PT, R230, c[0x0][0x3c8], PT ;  /* 0x0000f200e6007a0c */ /* 0x000fd20003f06270 */
[-C--:B----4-:R-:W-:Y:S02]  /*163a0*/  @!P2 LEA R10, P5, R228, R0.reuse, 0x1 ;  /* 0x00000000e40aa211 */ /* 0x090fe400078a08ff */
[-C--:B------:R-:W-:Y:S02]  /*163b0*/  @!P1 LEA R8, P4, R238, R0.reuse, 0x1 ;  /* 0x00000000ee089211 */ /* 0x080fe400078808ff */
[----:B------:R-:W-:Y:S02]  /*163c0*/  @!P0 LEA R2, P3, R230, R0, 0x1 ;  /* 0x00000000e6028211 */ /* 0x000fe400078608ff */
[-C--:B-1----:R-:W-:Y:S02]  /*163d0*/  @!P2 LEA.HI.X R11, R228, R5.reuse, R229, 0x1, P5 ;  /* 0x00000005e40ba211 */ /* 0x082fe400028f0ce5 */
[-C--:B------:R-:W-:Y:S02]  /*163e0*/  @!P1 LEA.HI.X R9, R238, R5.reuse, R250, 0x1, P4 ;  /* 0x00000005ee099211 */ /* 0x080fe400020f0cfa */
[----:B------:R-:W-:Y:S01]  /*163f0*/  @!P0 LEA.HI.X R3, R230, R5, R249, 0x1, P3 ;  /* 0x00000005e6038211 */ /* 0x000fe200018f0cf9 */
[----:B------:R1:W-:Y:S04]  /*16400*/  @!P2 ST.E.128 [R10.64], R40 ;  /* 0x000000280a00a985 */ /* 0x0003e8000c101d08 */
[----:B------:R1:W-:Y:S04]  /*16410*/  @!P1 ST.E.128 [R8.64], R36 ;  /* 0x0000002408009985 */ /* 0x0003e8000c101d08 */
[----:B------:R1:W-:Y:S02]  /*16420*/  @!P0 ST.E.128 [R2.64], R28 ;  /* 0x0000001c02008985 */ /* 0x0003e4000c101d08 */
.L_x_333:
[----:B------:R-:W-:Y:S05]  /*16430*/  BSYNC B0 ;  /* 0x0000000000007941 */ /* 0x000fea0003800000 */
.L_x_332:
[----:B------:R-:W-:Y:S05]  /*16440*/  BRA.DIV ~URZ, `(.L_x_334) ;  /* 0x000046427f007947 */ /* 0x000fea000b800000 */
[----:B-1----:R1:W2:Y:S02]  /*16450*/  SHFL.IDX PT, R5, R6, 0x2, 0x1c1f ;  /* 0x005c1f0006057f89 */ /* 0x0022a400000e0000 */
.L_x_413:
[----:B------:R-:W-:Y:S05]  /*16460*/  BRA.DIV ~URZ, `(.L_x_335) ;  /* 0x000046927f007947 */ /* 0x000fea000b800000 */
[----:B----4-:R4:W1:Y:S02]  /*16470*/  SHFL.IDX PT, R0, R13, 0x2, 0x1c1f ;  /* 0x005c1f000d007f89 */ /* 0x01086400000e0000 */
.L_x_414:
[----:B------:R-:W-:Y:S01]  /*16480*/  IADD3 R2, R12, 0x40, RZ ;  /* 0x000000400c027810 */ /* 0x000fe20007ffe0ff */
[----:B------:R-:W-:Y:S03]  /*16490*/  BSSY B0, `(.L_x_336) ;  /* 0x000000f000007945 */ /* 0x000fe60003800000 */
[----:B------:R-:W-:-:S13]  /*164a0*/  ISETP.GE.AND P0, PT, R2, R4, PT ;  /* 0x000000040200720c */ /* 0x000fda0003f06270 */
[----:B------:R-:W-:Y:S05]  /*164b0*/  @P0 BRA `(.L_x_337) ;  /* 0x000000c000000947 */ /* 0x000fea0003800000 */
[----:B------:R-:W-:Y:S02]  /*164c0*/  ISETP.GE.AND P2, PT, R228, c[0x0][0x3c8], PT ;  /* 0x0000f200e4007a0c */ /* 0x000fe40003f46270 */
[----:B------:R-:W-:Y:S02]  /*164d0*/  ISETP.GE.AND P1, PT, R238, c[0x0][0x3c8], PT ;  /* 0x0000f200ee007a0c */ /* 0x000fe40003f26270 */
[----:B------:R-:W-:-:S09]  /*164e0*/  ISETP.GE.AND P0, PT, R230, c[0x0][0x3c8], PT ;  /* 0x0000f200e6007a0c */ /* 0x000fd20003f06270 */
[-C--:B-1----:R-:W-:Y:S02]  /*164f0*/  @!P2 LEA R10, P5, R228, R0.reuse, 0x1 ;  /* 0x00000000e40aa211 */ /* 0x082fe400078a08ff */
        /* <DEDUP_REMOVED lines=8> */
.L_x_337:
[----:B------:R-:W-:Y:S05]  /*16580*/  BSYNC B0 ;  /* 0x0000000000007941 */ /* 0x000fea0003800000 */
.L_x_336:
[----:B------:R-:W-:Y:S05]  /*16590*/  BRA.DIV ~URZ, `(.L_x_338) ;  /* 0x000045c27f007947 */ /* 0x000fea000b800000 */
[----:B-12---:R-:W1:Y:S04]  /*165a0*/  SHFL.IDX PT, R6, R6, 0x3, 0x1c1f ;  /* 0x007c1f0006067f89 */ /* 0x006e6800000e0000 */
[----:B------:R2:W3:Y:S02]  /*165b0*/  SHFL.IDX PT, R0, R13, 0x3, 0x1c1f ;  /* 0x007c1f000d007f89 */ /* 0x0004e400000e0000 */
.L_x_415:
[----:B------:R-:W-:-:S04]  /*165c0*/  IADD3 R2, R12, 0x60, RZ ;  /* 0x000000600c027810 */ /* 0x000fc80007ffe0ff */
[----:B------:R-:W-:-:S13]  /*165d0*/  ISETP.GE.AND P0, PT, R2, R4, PT ;  /* 0x000000040200720c */ /* 0x000fda0003f06270 */
[----:B------:R-:W-:Y:S05]  /*165e0*/  @P0 BRA `(.L_x_339) ;  /* 0x000023a000000947 */ /* 0x000fea0003800000 */
[----:B------:R-:W-:Y:S02]  /*165f0*/  ISETP.GE.AND P1, PT, R228, c[0x0][0x3c8], PT ;  /* 0x0000f200e4007a0c */ /* 0x000fe40003f26270 */
[----:B------:R-:W-:-:S11]  /*16600*/  ISETP.GE.AND P0, PT, R238, c[0x0][0x3c8], PT ;  /* 0x0000f200ee007a0c */ /* 0x000fd60003f06270 */
[-C--:B---3--:R-:W-:Y:S02]  /*16610*/  @!P1 LEA R4, P3, R228, R0.reuse, 0x1 ;  /* 0x00000000e4049211 */ /* 0x088fe400078608ff */
[----:B------:R-:W-:Y:S02]  /*16620*/  @!P0 LEA R2, P2, R238, R0, 0x1 ;  /* 0x00000000ee028211 */ /* 0x000fe400078408ff */
[-C--:B-1----:R-:W-:Y:S02]  /*16630*/  @!P1 LEA.HI.X R5, R228, R6.reuse, R229, 0x1, P3 ;  /* 0x00000006e4059211 */ /* 0x082fe400018f0ce5 */
[----:B------:R-:W-:-:S03]  /*16640*/  @!P0 LEA.HI.X R3, R238, R6, R250, 0x1, P2 ;  /* 0x00000006ee038211 */ /* 0x000fc600010f0cfa */
[----:B------:R1:W-:Y:S04]  /*16650*/  @!P1 ST.E.128 [R4.64], R64 ;  /* 0x0000004004009985 */ /* 0x0003e8000c101d08 */
[----:B------:R1:W-:Y:S01]  /*16660*/  @!P0 ST.E.128 [R2.64], R60 ;  /* 0x0000003c02008985 */ /* 0x0003e2000c101d08 */
[----:B------:R-:W-:-:S13]  /*16670*/  ISETP.GE.AND P0, PT, R230, c[0x0][0x3c8], PT ;  /* 0x0000f200e6007a0c */ /* 0x000fda0003f06270 */
[----:B------:R-:W-:Y:S05]  /*16680*/  @P0 BRA `(.L_x_339) ;  /* 0x0000230000000947 */ /* 0x000fea0003800000 */
[----:B-1----:R-:W-:-:S04]  /*16690*/  LEA R2, P0, R230, R0, 0x1 ;  /* 0x00000000e6027211 */ /* 0x002fc800078008ff */
[----:B------:R-:W-:-:S05]  /*166a0*/  LEA.HI.X R3, R230, R6, R249, 0x1, P0 ;  /* 0x00000006e6037211 */ /* 0x000fca00000f0cf9 */
[----:B------:R1:W-:Y:S01]  /*166b0*/  ST.E.128 [R2.64], R56 ;  /* 0x0000003802007985 */ /* 0x0003e2000c101d08 */
[----:B------:R-:W-:Y:S05]  /*166c0*/  BRA `(.L_x_339) ;  /* 0x000022c000007947 */ /* 0x000fea0003800000 */
.L_x_326:
        /* <DEDUP_REMOVED lines=8> */
[----:B------:R-:W-:Y:S01]  /*16750*/  IMAD R2, R2, c[0x0][0x440], RZ ;  /* 0x0001100002027a24 */ /* 0x000fe200078e02ff */
[----:B------:R-:W-:Y:S01]  /*16760*/  MOV R4, R8 ;  /* 0x0000000800047202 */ /* 0x000fe20000000f00 */
[----:B------:R-:W-:Y:S02]  /*16770*/  IMAD R5, R5, c[0x0][0x43c], R9 ;  /* 0x00010f0005057a24 */ /* 0x000fe400078e0209 */
[C---:B------:R-:W-:Y:S02]  /*16780*/  IMAD R2, R0.reuse, c[0x0][0x444], R2 ;  /* 0x0001110000027a24 */ /* 0x040fe400078e0202 */
[----:B------:R-:W-:Y:S01]  /*16790*/  IMAD.WIDE.U32 R4, R0, c[0x0][0x440], R4 ;  /* 0x0001100000047a25 */ /* 0x000fe200078e0004 */
[----:B------:R-:W-:Y:S02]  /*167a0*/  MOV R0, R3 ;  /* 0x0000000300007202 */ /* 0x000fe40000000f00 */
[----:B------:R-:W-:Y:S02]  /*167b0*/  @P5 SHF.R.U32.HI R0, RZ, c[0x0][0x4f0], R6 ;  /* 0x00013c00ff005a19 */ /* 0x000fe40000011606 */
[----:B------:R-:W-:-:S02]  /*167c0*/  IADD3 R5, R5, R2, RZ ;  /* 0x0000000205057210 */ /* 0x000fc40007ffe0ff */
        /* <DEDUP_REMOVED lines=18> */
.L_x_416:
[----:B------:R-:W-:Y:S05]  /*168f0*/  BRA.DIV ~URZ, `(.L_x_341) ;  /* 0x000043927f007947 */ /* 0x000fea000b800000 */
[----:B------:R3:W4:Y:S02]  /*16900*/  SHFL.IDX PT, R0, R5, RZ, 0x1c1f ;  /* 0x001c1fff05007589 */ /* 0x00072400000e0000 */
.L_x_417:
        /* <DEDUP_REMOVED lines=22> */
[----:B---3--:R-:W-:Y:S02]  /*16a70*/  ISETP.GE.AND P1, PT, R17, c[0x0][0x3c8], PT ;  /* 0x0000f20011007a0c */ /* 0x008fe40003f26270 */
[----:B----4-:R-:W-:-:S09]  /*16a80*/  ISETP.GE.AND P3, PT, R13, c[0x0][0x3c8], PT ;  /* 0x0000f2000d007a0c */ /* 0x010fd20003f66270 */
[----:B------:R-:W-:Y:S02]  /*16a90*/  @!P0 IMAD.MOV.U32 R2, RZ, RZ, R0 ;  /* 0x000000ffff028224 */ /* 0x000fe400078e0000 */
[----:B------:R-:W-:-:S04]  /*16aa0*/  @!P0 IMAD.MOV.U32 R3, RZ, RZ, R4 ;  /* 0x000000ffff038224 */ /* 0x000fc800078e0004 */
        /* <DEDUP_REMOVED lines=12> */
[----:B------:R-:W-:Y:S02]  /*16b70*/  ISETP.GE.AND P1, PT, R24, c[0x0][0x3c8], PT ;  /* 0x0000f20018007a0c */ /* 0x000fe40003f26270 */
[----:B------:R-:W-:Y:S01]  /*16b80*/  ISETP.GE.AND P2, PT, R10, c[0x0][0x3c8], PT ;  /* 0x0000f2000a007a0c */ /* 0x000fe20003f46270 */
[----:B------:R1:W-:Y:S06]  /*16b90*/  @!P3 ST.E.64 [R8.64], R148 ;  /* 0x000000940800b985 */ /* 0x0003ec000c101b08 */
[----:B-1----:R-:W-:-:S04]  /*16ba0*/  @!P4 LEA R2, P0, R35, R0, 0x2 ;  /* 0x000000002302c211 */ /* 0x002fc800078010ff */
[----:B------:R-:W-:Y:S02]  /*16bb0*/  @!P4 LEA.HI.X R3, R35, R4, R80, 0x2, P0 ;  /* 0x000000042303c211 */ /* 0x000fe400000f1450 */
[----:B------:R-:W-:-:S03]  /*16bc0*/  @!P1 LEA R8, P0, R24, R0, 0x2 ;  /* 0x0000000018089211 */ /* 0x000fc600078010ff */
[----:B------:R1:W-:Y:S01]  /*16bd0*/  @!P4 ST.E.64 [R2.64], R152 ;  /* 0x000000980200c985 */ /* 0x0003e2000c101b08 */
[----:B------:R-:W-:Y:S02]  /*16be0*/  ISETP.GE.AND P4, PT, R22, c[0x0][0x3c8], PT ;  /* 0x0000f20016007a0c */ /* 0x000fe40003f86270 */
[----:B------:R-:W-:-:S05]  /*16bf0*/  @!P1 LEA.HI.X R9, R24, R4, R25, 0x2, P0 ;  /* 0x0000000418099211 */ /* 0x000fca00000f1419 */
[----:B------:R1:W-:Y:S01]  /*16c00*/  @!P1 ST.E.64 [R8.64], R156 ;  /* 0x0000009c08009985 */ /* 0x0003e2000c101b08 */
[----:B------:R-:W-:Y:S02]  /*16c10*/  ISETP.GE.AND P1, PT, R20, c[0x0][0x3c8], PT ;  /* 0x0000f20014007a0c */ /* 0x000fe40003f26270 */
[----:B------:R-:W-:Y:S02]  /*16c20*/  ISETP.GE.AND P3, PT, R18, c[0x0][0x3c8], PT ;  /* 0x0000f20012007a0c */ /* 0x000fe40003f66270 */
[----:B-1----:R-:W-:-:S04]  /*16c30*/  @!P2 LEA R2, P0, R10, R0, 0x2 ;  /* 0x000000000a02a211 */ /* 0x002fc800078010ff */
[----:B------:R-:W-:Y:S02]  /*16c40*/  @!P2 LEA.HI.X R3, R10, R4, R11, 0x2, P0 ;  /* 0x000000040a03a211 */ /* 0x000fe400000f140b */
[----:B------:R-:W-:-:S04]  /*16c50*/  @!P4 LEA R10, P0, R22, R0, 0x2 ;  /* 0x00000000160ac211 */ /* 0x000fc800078010ff */
[----:B------:R-:W-:Y:S01]  /*16c60*/  @!P4 LEA.HI.X R11, R22, R4, R23, 0x2, P0 ;  /* 0x00000004160bc211 */ /* 0x000fe200000f1417 */
[----:B------:R1:W-:Y:S01]  /*16c70*/  @!P2 ST.E.64 [R2.64], R160 ;  /* 0x000000a00200a985 */ /* 0x0003e2000c101b08 */
[----:B------:R-:W-:-:S03]  /*16c80*/  @!P1 LEA R8, P0, R20, R0, 0x2 ;  /* 0x0000000014089211 */ /* 0x000fc600078010ff */
[----:B------:R2:W-:Y:S01]  /*16c90*/  @!P4 ST.E.64 [R10.64], R172 ;  /* 0x000000ac0a00c985 */ /* 0x0005e2000c101b08 */
[----:B------:R-:W-:Y:S02]  /*16ca0*/  ISETP.GE.AND P4, PT, R16, c[0x0][0x3c8], PT ;  /* 0x0000f20010007a0c */ /* 0x000fe40003f86270 */
[----:B------:R-:W-:Y:S02]  /*16cb0*/  @!P1 LEA.HI.X R9, R20, R4, R21, 0x2, P0 ;  /* 0x0000000414099211 */ /* 0x000fe400000f1415 */
[----:B------:R-:W-:-:S03]  /*16cc0*/  ISETP.GE.AND P2, PT, R14, c[0x0][0x3c8], PT ;  /* 0x0000f2000e007a0c */ /* 0x000fc60003f46270 */
[----:B------:R2:W-:Y:S01]  /*16cd0*/  @!P1 ST.E.64 [R8.64], R174 ;  /* 0x000000ae08009985 */ /* 0x0005e2000c101b08 */
[----:B------:R-:W-:Y:S02]  /*16ce0*/  ISETP.GE.AND P1, PT, R12, c[0x0][0x3c8], PT ;  /* 0x0000f2000c007a0c */ /* 0x000fe40003f26270 */
[----:B-1----:R-:W-:-:S04]  /*16cf0*/  @!P3 LEA R2, P0, R18, R0, 0x2 ;  /* 0x000000001202b211 */ /* 0x002fc800078010ff */
[----:B--2---:R-:W-:Y:S02]  /*16d00*/  @!P3 LEA.HI.X R3, R18, R4, R19, 0x2, P0 ;  /* 0x000000041203b211 */ /* 0x004fe400000f1413 */
[----:B------:R-:W-:-:S04]  /*16d10*/  @!P4 LEA R10, P0, R16, R0, 0x2 ;  /* 0x00000000100ac211 */ /* 0x000fc800078010ff */
[----:B----4-:R-:W-:Y:S02]  /*16d20*/  @!P4 LEA.HI.X R11, R16, R4, R17, 0x2, P0 ;  /* 0x00000004100bc211 */ /* 0x010fe400000f1411 */
[C---:B------:R-:W-:Y:S01]  /*16d30*/  @!P2 LEA R8, P0, R14.reuse, R0, 0x2 ;  /* 0x000000000e08a211 */ /* 0x040fe200078010ff */
[----:B------:R1:W-:Y:S04]  /*16d40*/  @!P3 ST.E.64 [R2.64], R110 ;  /* 0x0000006e0200b985 */ /* 0x0003e8000c101b08 */
[----:B------:R2:W-:Y:S01]  /*16d50*/  @!P4 ST.E.64 [R10.64], R182 ;  /* 0x000000b60a00c985 */ /* 0x0005e2000c101b08 */
[----:B---3--:R-:W-:Y:S02]  /*16d60*/  @!P2 LEA.HI.X R9, R14, R4, R15, 0x2, P0 ;  /* 0x000000040e09a211 */ /* 0x008fe400000f140f */
[----:B-1----:R-:W-:-:S04]  /*16d70*/  @!P1 LEA R2, P0, R12, R0, 0x2 ;  /* 0x000000000c029211 */ /* 0x002fc800078010ff */
[----:B-----5:R-:W-:Y:S01]  /*16d80*/  @!P1 LEA.HI.X R3, R12, R4, R13, 0x2, P0 ;  /* 0x000000040c039211 */ /* 0x020fe200000f140d */
[----:B------:R2:W-:Y:S04]  /*16d90*/  @!P2 ST.E.64 [R8.64], R84 ;  /* 0x000000540800a985 */ /* 0x0005e8000c101b08 */
[----:B------:R2:W-:Y:S04]  /*16da0*/  @!P1 ST.E.64 [R2.64], R72 ;  /* 0x0000004802009985 */ /* 0x0005e8000c101b08 */
.L_x_343:
[----:B------:R-:W-:Y:S05]  /*16db0*/  BSYNC B0 ;  /* 0x0000000000007941 */ /* 0x000fea0003800000 */
.L_x_342:
[----:B------:R-:W-:Y:S05]  /*16dc0*/  BRA.DIV ~URZ, `(.L_x_344) ;  /* 0x00003f227f007947 */ /* 0x000fea000b800000 */
[----:B--2---:R2:W1:Y:S04]  /*16dd0*/  SHFL.IDX PT, R4, R6, 0x1, 0x1c1f ;  /* 0x003c1f0006047f89 */ /* 0x00446800000e0000 */
[----:B----4-:R2:W4:Y:S02]  /*16de0*/  SHFL.IDX PT, R0, R5, 0x1, 0x1c1f ;  /* 0x003c1f0005007f89 */ /* 0x01052400000e0000 */
.L_x_418:
        /* <DEDUP_REMOVED lines=33> */
[----:B------:R-:W-:Y:S02]  /*17000*/  ISETP.GE.AND P4, PT, R35, c[0x0][0x3c8], PT ;  /* 0x0000f20023007a0c */ /* 0x000fe40003f86270 */
[----:B------:R-:W-:Y:S01]  /*17010*/  ISETP.GE.AND P2, PT, R24, c[0x0][0x3c8], PT ;  /* 0x0000f20018007a0c */ /* 0x000fe20003f46270 */
[----:B------:R1:W-:Y:S01]  /*17020*/  @!P1 ST.E.64 [R8.64], R176 ;  /* 0x000000b008009985 */ /* 0x0003e2000c101b08 */
[----:B------:R-:W-:-:S03]  /*17030*/  ISETP.GE.AND P1, PT, R22, c[0x0][0x3c8], PT ;  /* 0x0000f20016007a0c */ /* 0x000fc60003f26270 */
[----:B------:R4:W-:Y:S04]  /*17040*/  @!P0 ST.E.64 [R2.64], R178 ;  /* 0x000000b202008985 */ /* 0x0009e8000c101b08 */
[-C--:B-1----:R-:W-:Y:S02]  /*17050*/  @!P3 LEA R8, P5, R73, R0.reuse, 0x2 ;  /* 0x000000004908b211 */ /* 0x082fe400078a10ff */
[----:B----4-:R-:W-:Y:S02]  /*17060*/  @!P4 LEA R2, P0, R35, R0, 0x2 ;  /* 0x000000002302c211 */ /* 0x010fe400078010ff */
[-C--:B------:R-:W-:Y:S02]  /*17070*/  @!P3 LEA.HI.X R9, R73, R4.reuse, R80, 0x2, P5 ;  /* 0x000000044909b211 */ /* 0x080fe400028f1450 */
[----:B------:R-:W-:-:S02]  /*17080*/  @!P4 LEA.HI.X R3, R35, R4, R72, 0x2, P0 ;  /* 0x000000042303c211 */ /* 0x000fc400000f1448 */
[----:B------:R-:W-:Y:S01]  /*17090*/  ISETP.GE.AND P0, PT, R20, c[0x0][0x3c8], PT ;  /* 0x0000f20014007a0c */ /* 0x000fe20003f06270 */
[----:B------:R1:W-:Y:S04]  /*170a0*/  @!P3 ST.E.64 [R8.64], R180 ;  /* 0x000000b40800b985 */ /* 0x0003e8000c101b08 */
[----:B------:R4:W-:Y:S01]  /*170b0*/  @!P4 ST.E.64 [R2.64], R88 ;  /* 0x000000580200c985 */ /* 0x0009e2000c101b08 */
[----:B------:R-:W-:Y:S02]  /*170c0*/  ISETP.GE.AND P4, PT, R12, c[0x0][0x3c8], PT ;  /* 0x0000f2000c007a0c */ /* 0x000fe40003f86270 */
        /* <DEDUP_REMOVED lines=10> */
[----:B----4-:R-:W-:Y:S02]  /*17170*/  @!P4 LEA R2, P1, R12, R0, 0x2 ;  /* 0x000000000c02c211 */ /* 0x010fe400078210ff */
[----:B------:R-:W-:Y:S01]  /*17180*/  ISETP.GE.AND P2, PT, R16, c[0x0][0x3c8], PT ;  /* 0x0000f20010007a0c */ /* 0x000fe20003f46270 */
[----:B------:R1:W-:Y:S01]  /*17190*/  @!P0 ST.E.64 [R8.64], R146 ;  /* 0x0000009208008985 */ /* 0x0003e2000c101b08 */
[----:B------:R-:W-:Y:S02]  /*171a0*/  @!P4 LEA.HI.X R3, R12, R4, R13, 0x2, P1 ;  /* 0x000000040c03c211 */ /* 0x000fe400008f140d */
[----:B------:R-:W-:-:S03]  /*171b0*/  @!P5 LEA R12, P0, R10, R0, 0x2 ;  /* 0x000000000a0cd211 */ /* 0x000fc600078010ff */
[----:B------:R4:W-:Y:S01]  /*171c0*/  @!P4 ST.E.64 [R2.64], R150 ;  /* 0x000000960200c985 */ /* 0x0009e2000c101b08 */
[----:B--2---:R-:W-:Y:S02]  /*171d0*/  ISETP.GE.AND P1, PT, R14, c[0x0][0x3c8], PT ;  /* 0x0000f2000e007a0c */ /* 0x004fe40003f26270 */
[----:B---3--:R-:W-:Y:S02]  /*171e0*/  @!P5 LEA.HI.X R13, R10, R4, R11, 0x2, P0 ;  /* 0x000000040a0dd211 */ /* 0x008fe400000f140b */
        /* <DEDUP_REMOVED lines=10> */
.L_x_346:
[----:B------:R-:W-:Y:S05]  /*17290*/  BSYNC B0 ;  /* 0x0000000000007941 */ /* 0x000fea0003800000 */
.L_x_345:
[----:B------:R-:W-:Y:S05]  /*172a0*/  BRA.DIV ~URZ, `(.L_x_347) ;  /* 0x00003b027f007947 */ /* 0x000fea000b800000 */
[----:B-1----:R1:W2:Y:S02]  /*172b0*/  SHFL.IDX PT, R4, R6, 0x2, 0x1c1f ;  /* 0x005c1f0006047f89 */ /* 0x0022a400000e0000 */
.L_x_419:
[----:B------:R-:W-:Y:S05]  /*172c0*/  BRA.DIV ~URZ, `(.L_x_348) ;  /* 0x00003b527f007947 */ /* 0x000fea000b800000 */
[----:B----4-:R4:W1:Y:S02]  /*172d0*/  SHFL.IDX PT, R0, R5, 0x2, 0x1c1f ;  /* 0x005c1f0005007f89 */ /* 0x01086400000e0000 */
.L_x_420:
[----:B------:R-:W-:Y:S01]  /*172e0*/  LOP3.LUT P0, RZ, R241, 0x1, RZ, 0xc0, !PT ;  /* 0x00000001f1ff7812 */ /* 0x000fe2000780c0ff */
[----:B------:R-:W-:-:S12]  /*172f0*/  BSSY B0, `(.L_x_349) ;  /* 0x000004a000007945 */ /* 0x000fd80003800000 */
        /* <DEDUP_REMOVED lines=34> */
[----:B------:R-:W-:Y:S02]  /*17520*/  ISETP.GE.AND P1, PT, R35, c[0x0][0x3c8], PT ;  /* 0x0000f20023007a0c */ /* 0x000fe40003f26270 */
[----:B------:R-:W-:Y:S01]  /*17530*/  ISETP.GE.AND P0, PT, R24, c[0x0][0x3c8], PT ;  /* 0x0000f20018007a0c */ /* 0x000fe20003f06270 */
[----:B------:R2:W-:Y:S01]  /*17540*/  @!P2 ST.E.64 [R2.64], R30 ;  /* 0x0000001e0200a985 */ /* 0x0005e2000c101b08 */
[----:B------:R-:W-:-:S05]  /*17550*/  ISETP.GE.AND P6, PT, R22, c[0x0][0x3c8], PT ;  /* 0x0000f20016007a0c */ /* 0x000fca0003fc6270 */
[CC--:B-1----:R-:W-:Y:S02]  /*17560*/  @!P4 LEA R8, P5, R71.reuse, R0.reuse, 0x2 ;  /* 0x000000004708c211 */ /* 0x0c2fe400078a10ff */
[C---:B--2---:R-:W-:Y:S02]  /*17570*/  @!P3 LEA R2, P2, R10.reuse, R0, 0x2 ;  /* 0x000000000a02b211 */ /* 0x044fe400078410ff */
[-C--:B------:R-:W-:Y:S02]  /*17580*/  @!P4 LEA.HI.X R9, R71, R4.reuse, R72, 0x2, P5 ;  /* 0x000000044709c211 */ /* 0x080fe400028f1448 */
[----:B------:R-:W-:-:S03]  /*17590*/  @!P3 LEA.HI.X R3, R10, R4, R11, 0x2, P2 ;  /* 0x000000040a03b211 */ /* 0x000fc600010f140b */
[----:B------:R-:W-:Y:S01]  /*175a0*/  @!P4 ST.E.64 [R8.64], R32 ;  /* 0x000000200800c985 */ /* 0x000fe2000c101b08 */
[----:B------:R-:W-:Y:S02]  /*175b0*/  ISETP.GE.AND P4, PT, R12, c[0x0][0x3c8], PT ;  /* 0x0000f2000c007a0c */ /* 0x000fe40003f86270 */
[C---:B------:R-:W-:Y:S01]  /*175c0*/  @!P1 LEA R10, P5, R35.reuse, R0, 0x2 ;  /* 0x00000000230a9211 */ /* 0x040fe200078a10ff */
[----:B------:R1:W-:Y:S03]  /*175d0*/  @!P3 ST.E.64 [R2.64], R36 ;  /* 0x000000240200b985 */ /* 0x0003e6000c101b08 */
[----:B------:R-:W-:Y:S02]  /*175e0*/  @!P1 LEA.HI.X R11, R35, R4, R70, 0x2, P5 ;  /* 0x00000004230b9211 */ /* 0x000fe400028f1446 */
[----:B------:R-:W-:-:S03]  /*175f0*/  ISETP.GE.AND P3, PT, R20, c[0x0][0x3c8], PT ;  /* 0x0000f20014007a0c */ /* 0x000fc60003f66270 */
[----:B------:R-:W-:Y:S01]  /*17600*/  @!P1 ST.E.64 [R10.64], R52 ;  /* 0x000000340a009985 */ /* 0x000fe2000c101b08 */
[----:B------:R-:W-:Y:S02]  /*17610*/  ISETP.GE.AND P1, PT, R16, c[0x0][0x3c8], PT ;  /* 0x0000f20010007a0c */ /* 0x000fe40003f26270 */
[-C--:B-1----:R-:W-:Y:S02]  /*17620*/  @!P0 LEA R2, P2, R24, R0.reuse, 0x2 ;  /* 0x0000000018028211 */ /* 0x082fe400078410ff */
[----:B------:R-:W-:Y:S02]  /*17630*/  @!P6 LEA R8, P5, R22, R0, 0x2 ;  /* 0x000000001608e211 */ /* 0x000fe400078a10ff */
[-C--:B------:R-:W-:Y:S02]  /*17640*/  @!P0 LEA.HI.X R3, R24, R4.reuse, R25, 0x2, P2 ;  /* 0x0000000418038211 */ /* 0x080fe400010f1419 */
[----:B------:R-:W-:Y:S02]  /*17650*/  ISETP.GE.AND P2, PT, R18, c[0x0][0x3c8], PT ;  /* 0x0000f20012007a0c */ /* 0x000fe40003f46270 */
[----:B------:R-:W-:Y:S01]  /*17660*/  @!P6 LEA.HI.X R9, R22, R4, R23, 0x2, P5 ;  /* 0x000000041609e211 */ /* 0x000fe200028f1417 */
[----:B------:R1:W-:Y:S01]  /*17670*/  @!P0 ST.E.64 [R2.64], R38 ;  /* 0x0000002602008985 */ /* 0x0003e2000c101b08 */
[----:B------:R-:W-:-:S03]  /*17680*/  ISETP.GE.AND P0, PT, R14, c[0x0][0x3c8], PT ;  /* 0x0000f2000e007a0c */ /* 0x000fc60003f06270 */
[----:B------:R2:W-:Y:S01]  /*17690*/  @!P6 ST.E.64 [R8.64], R40 ;  /* 0x000000280800e985 */ /* 0x0005e2000c101b08 */
        /* <DEDUP_REMOVED lines=15> */
.L_x_350:
[----:B------:R-:W-:Y:S05]  /*17790*/  BSYNC B0 ;  /* 0x0000000000007941 */ /* 0x000fea0003800000 */
.L_x_349:
[----:B------:R-:W-:Y:S05]  /*177a0*/  BRA.DIV ~URZ, `(.L_x_351) ;  /* 0x000036d27f007947 */ /* 0x000fea000b800000 */
[----:B--2---:R2:W3:Y:S04]  /*177b0*/  SHFL.IDX PT, R4, R6, 0x3, 0x1c1f ;  /* 0x007c1f0006047f89 */ /* 0x0044e800000e0000 */
[----:B-1----:R2:W1:Y:S02]  /*177c0*/  SHFL.IDX PT, R0, R5, 0x3, 0x1c1f ;  /* 0x007c1f0005007f89 */ /* 0x00246400000e0000 */
.L_x_421:
[----:B------:R-:W-:-:S13]  /*177d0*/  LOP3.LUT P0, RZ, R241, 0x2, RZ, 0xc0, !PT ;  /* 0x00000002f1ff7812 */ /* 0x000fda000780c0ff */
[----:B------:R-:W-:Y:S05]  /*177e0*/  @P0 BRA `(.L_x_339) ;  /* 0x000011a000000947 */ /* 0x000fea0003800000 */
[----:B------:R-:W5:Y:S04]  /*177f0*/  LDL R14, [R1+0x9c] ;  /* 0x00009c00010e7983 */ /* 0x000f680000100800 */
[----:B--2---:R-:W2:Y:S04]  /*17800*/  LDL R10, [R1+0x90] ;  /* 0x00009000010a7983 */ /* 0x004ea80000100800 */
[----:B---34-:R-:W3:Y:S04]  /*17810*/  LDL R5, [R1+0x8c] ;  /* 0x00008c0001057983 */ /* 0x018ee80000100800 */
        /* <DEDUP_REMOVED lines=18> */
[----:B--2---:R-:W-:Y:S02]  /*17940*/  ISETP.GE.AND P3, PT, R10, c[0x0][0x3c8], PT ;  /* 0x0000f2000a007a0c */ /* 0x004fe40003f66270 */
[----:B---3--:R-:W-:-:S09]  /*17950*/  ISETP.GE.AND P2, PT, R5, c[0x0][0x3c8], PT ;  /* 0x0000f20005007a0c */ /* 0x008fd20003f46270 */
[----:B-1----:R-:W-:Y:S02]  /*17960*/  @!P4 IMAD.MOV.U32 R8, RZ, RZ, R0 ;  /* 0x000000ffff08c224 */ /* 0x002fe400078e0000 */
[----:B------:R-:W-:Y:S01]  /*17970*/  @!P4 IMAD.MOV.U32 R9, RZ, RZ, R4 ;  /* 0x000000ffff09c224 */ /* 0x000fe200078e0004 */
[----:B------:R-:W-:-:S03]  /*17980*/  @!P3 LEA R2, P5, R10, R0, 0x2 ;  /* 0x000000000a02b211 */ /* 0x000fc600078a10ff */
[----:B------:R-:W-:Y:S01]  /*17990*/  @!P4 IMAD.WIDE R8, R14, 0x4, R8 ;  /* 0x000000040e08c825 */ /* 0x000fe200078e0208 */
[----:B----4-:R-:W-:Y:S01]  /*179a0*/  @!P3 LEA.HI.X R3, R10, R4, R11, 0x2, P5 ;  /* 0x000000040a03b211 */ /* 0x010fe200028f140b */
[----:B------:R-:W2:Y:S04]  /*179b0*/  LDL R14, [R1+0xb0] ;  /* 0x0000b000010e7983 */ /* 0x000ea80000100800 */
[----:B------:R1:W-:Y:S04]  /*179c0*/  @!P4 ST.E.64 [R8.64], R58 ;  /* 0x0000003a0800c985 */ /* 0x0003e8000c101b08 */
[----:B------:R3:W-:Y:S01]  /*179d0*/  @!P3 ST.E.64 [R2.64], R46 ;  /* 0x0000002e0200b985 */ /* 0x0007e2000c101b08 */
[----:B------:R-:W-:-:S04]  /*179e0*/  @!P2 LEA R10, P3, R5, R0, 0x2 ;  /* 0x00000000050aa211 */ /* 0x000fc800078610ff */
[----:B------:R-:W-:Y:S02]  /*179f0*/  @!P2 LEA.HI.X R11, R5, R4, R27, 0x2, P3 ;  /* 0x00000004050ba211 */ /* 0x000fe400018f141b */
[----:B------:R-:W4:Y:S01]  /*17a00*/  LDL R5, [R1+0x68] ;  /* 0x0000680001057983 */ /* 0x000f220000100800 */
[----:B------:R-:W-:Y:S02]  /*17a10*/  ISETP.GE.AND P1, PT, R25, c[0x0][0x3c8], PT ;  /* 0x0000f20019007a0c */ /* 0x000fe40003f26270 */
[----:B------:R-:W-:-:S11]  /*17a20*/  ISETP.GE.AND P0, PT, R23, c[0x0][0x3c8], PT ;  /* 0x0000f20017007a0c */ /* 0x000fd60003f06270 */
[-C--:B-1----:R-:W-:Y:S02]  /*17a30*/  @!P1 LEA R8, P4, R25, R0.reuse, 0x2 ;  /* 0x0000000019089211 */ /* 0x082fe400078810ff */
[----:B------:R-:W-:Y:S02]  /*17a40*/  ISETP.GE.AND P5, PT, R21, c[0x0][0x3c8], PT ;  /* 0x0000f20015007a0c */ /* 0x000fe40003fa6270 */
[----:B---3--:R-:W-:-:S09]  /*17a50*/  @!P0 LEA R2, P6, R23, R0, 0x2 ;  /* 0x0000000017028211 */ /* 0x008fd200078c10ff */
[----:B------:R-:W-:-:S04]  /*17a60*/  P2R R3, PR, RZ, 0x10 ;  /* 0x00000010ff037803 */ /* 0x000fc80000000000 */
[----:B------:R-:W-:Y:S02]  /*17a70*/  ISETP.NE.AND P3, PT, R3, RZ, PT ;  /* 0x000000ff0300720c */ /* 0x000fe40003f65270 */
[----:B------:R-:W-:Y:S02]  /*17a80*/  ISETP.GE.AND P4, PT, R12, c[0x0][0x3c8], PT ;  /* 0x0000f2000c007a0c */ /* 0x000fe40003f86270 */
[-C--:B------:R-:W-:Y:S02]  /*17a90*/  @!P1 LEA.HI.X R9, R25, R4.reuse, R26, 0x2, P3 ;  /* 0x0000000419099211 */ /* 0x080fe400018f141a */
[----:B------:R-:W-:Y:S01]  /*17aa0*/  @!P0 LEA.HI.X R3, R23, R4, R24, 0x2, P6 ;  /* 0x0000000417038211 */ /* 0x000fe200030f1418 */
[----:B------:R-:W-:Y:S01]  /*17ab0*/  @!P2 ST.E.64 [R10.64], R74 ;  /* 0x0000004a0a00a985 */ /* 0x000fe2000c101b08 */
[----:B------:R-:W-:-:S03]  /*17ac0*/  ISETP.GE.AND P3, PT, R19, c[0x0][0x3c8], PT ;  /* 0x0000f20013007a0c */ /* 0x000fc60003f66270 */
[----:B------:R1:W-:Y:S04]  /*17ad0*/  @!P1 ST.E.64 [R8.64], R64 ;  /* 0x0000004008009985 */ /* 0x0003e8000c101b08 */
[----:B------:R3:W-:Y:S01]  /*17ae0*/  @!P0 ST.E.64 [R2.64], R48 ;  /* 0x0000003002008985 */ /* 0x0007e2000c101b08 */
[----:B------:R-:W-:Y:S02]  /*17af0*/  ISETP.GE.AND P2, PT, R17, c[0x0][0x3c8], PT ;  /* 0x0000f20011007a0c */ /* 0x000fe40003f46270 */
[----:B------:R-:W-:Y:S02]  /*17b00*/  ISETP.GE.AND P1, PT, R15, c[0x0][0x3c8], PT ;  /* 0x0000f2000f007a0c */ /* 0x000fe40003f26270 */
[----:B-1----:R-:W-:-:S04]  /*17b10*/  @!P5 LEA R8, P0, R21, R0, 0x2 ;  /* 0x000000001508d211 */ /* 0x002fc800078010ff */
[----:B------:R-:W-:Y:S02]  /*17b20*/  @!P5 LEA.HI.X R9, R21, R4, R22, 0x2, P0 ;  /* 0x000000041509d211 */ /* 0x000fe400000f1416 */
[----:B---3--:R-:W-:-:S03]  /*17b30*/  @!P4 LEA R2, P6, R12, R0, 0x2 ;  /* 0x000000000c02c211 */ /* 0x008fc600078c10ff */
[----:B------:R-:W-:Y:S01]  /*17b40*/  @!P5 ST.E.64 [R8.64], R60 ;  /* 0x0000003c0800d985 */ /* 0x000fe2000c101b08 */
[----:B------:R-:W-:Y:S02]  /*17b50*/  @!P4 LEA.HI.X R3, R12, R4, R13, 0x2, P6 ;  /* 0x000000040c03c211 */ /* 0x000fe400030f140d */
[-C--:B------:R-:W-:Y:S02]  /*17b60*/  @!P3 LEA R12, P5, R19, R0.reuse, 0x2 ;  /* 0x00000000130cb211 */ /* 0x080fe400078a10ff */
[----:B------:R-:W-:Y:S01]  /*17b70*/  ISETP.GE.AND P0, PT, R6, c[0x0][0x3c8], PT ;  /* 0x0000f20006007a0c */ /* 0x000fe20003f06270 */
[----:B------:R1:W-:Y:S01]  /*17b80*/  @!P4 ST.E.64 [R2.64], R62 ;  /* 0x0000003e0200c985 */ /* 0x0003e2000c101b08 */
[----:B------:R-:W-:-:S04]  /*17b90*/  @!P2 LEA R10, P6, R17, R0, 0x2 ;  /* 0x00000000110aa211 */ /* 0x000fc800078c10ff */
[----:B------:R-:W-:-:S05]  /*17ba0*/  @!P2 LEA.HI.X R11, R17, R4, R18, 0x2, P6 ;  /* 0x00000004110ba211 */ /* 0x000fca00030f1412 */
[----:B-1----:R-:W-:-:S04]  /*17bb0*/  P2R R2, PR, RZ, 0x20 ;  /* 0x00000020ff027803 */ /* 0x002fc80000000000 */
[----:B------:R-:W-:Y:S02]  /*17bc0*/  ISETP.NE.AND P4, PT, R2, RZ, PT ;  /* 0x000000ff0200720c */ /* 0x000fe40003f85270 */
[----:B------:R-:W-:Y:S02]  /*17bd0*/  @!P1 LEA R8, P5, R15, R0, 0x2 ;  /* 0x000000000f089211 */ /* 0x000fe400078a10ff */
[----:B------:R-:W-:Y:S02]  /*17be0*/  @!P3 LEA.HI.X R13, R19, R4, R20, 0x2, P4 ;  /* 0x00000004130db211 */ /* 0x000fe400020f1414 */
[C---:B------:R-:W-:Y:S02]  /*17bf0*/  @!P0 LEA R2, P4, R6.reuse, R0, 0x2 ;  /* 0x0000000006028211 */ /* 0x040fe400078810ff */
[-C--:B------:R-:W-:Y:S01]  /*17c00*/  @!P1 LEA.HI.X R9, R15, R4.reuse, R16, 0x2, P5 ;  /* 0x000000040f099211 */ /* 0x080fe200028f1410 */
[----:B------:R1:W-:Y:S04]  /*17c10*/  @!P3 ST.E.64 [R12.64], R76 ;  /* 0x0000004c0c00b985 */ /* 0x0003e8000c101b08 */
[----:B------:R1:W-:Y:S04]  /*17c20*/  @!P2 ST.E.64 [R10.64], R78 ;  /* 0x0000004e0a00a985 */ /* 0x0003e8000c101b08 */
[----:B------:R1:W-:Y:S01]  /*17c30*/  @!P1 ST.E.64 [R8.64], R66 ;  /* 0x0000004208009985 */ /* 0x0003e2000c101b08 */
[----:B--2---:R-:W-:-:S05]  /*17c40*/  @!P0 LEA.HI.X R3, R6, R4, R14, 0x2, P4 ;  /* 0x0000000406038211 */ /* 0x004fca00020f140e */
[----:B------:R1:W-:Y:S01]  /*17c50*/  @!P0 ST.E.64 [R2.64], R56 ;  /* 0x0000003802008985 */ /* 0x0003e2000c101b08 */
[----:B----4-:R-:W-:-:S13]  /*17c60*/  ISETP.GE.AND P0, PT, R5, c[0x0][0x3c8], PT ;  /* 0x0000f20005007a0c */ /* 0x010fda0003f06270 */
[----:B------:R-:W-:Y:S05]  /*17c70*/  @P0 BRA `(.L_x_339) ;  /* 0x00000d1000000947 */ /* 0x000fea0003800000 */
[----:B------:R-:W2:Y:S01]  /*17c80*/  LDL R6, [R1+0xac] ;  /* 0x0000ac0001067983 */ /* 0x000ea20000100800 */
[----:B-1----:R-:W-:-:S04]  /*17c90*/  LEA R2, P0, R5, R0, 0x2 ;  /* 0x0000000005027211 */ /* 0x002fc800078010ff */
[----:B--2---:R-:W-:-:S05]  /*17ca0*/  LEA.HI.X R3, R5, R4, R6, 0x2, P0 ;  /* 0x0000000405037211 */ /* 0x004fca00000f1406 */
[----:B------:R1:W-:Y:S01]  /*17cb0*/  ST.E.64 [R2.64], R50 ;  /* 0x0000003202007985 */ /* 0x0003e2000c101b08 */
[----:B------:R-:W-:Y:S05]  /*17cc0*/  BRA `(.L_x_339) ;  /* 0x00000cc000007947 */ /* 0x000fea0003800000 */
.L_x_324:
[----:B------:R-:W4:Y:S04]  /*17cd0*/  LDL.LU R0, [R1+0x44] ;  /* 0x0000440001007983 */ /* 0x000f280000300800 */
[----:B---3--:R-:W3:Y:S01]  /*17ce0*/  LDL.LU R8, [R1+0x48] ;  /* 0x0000480001087983 */ /* 0x008ee20000300800 */
[----:B------:R-:W-:Y:S02]  /*17cf0*/  ISETP.NE.U32.AND P0, PT, RZ, c[0x0][0x508], PT ;  /* 0x00014200ff007a0c */ /* 0x000fe40003f05070 */
[----:B------:R-:W-:Y:S01]  /*17d00*/  ISETP.NE.U32.AND P3, PT, RZ, c[0x0][0x500], PT ;  /* 0x00014000ff007a0c */ /* 0x000fe20003f65070 */
[----:B--2---:R-:W2:Y:S01]  /*17d10*/  LDL.LU R6, [R1+0xa4] ;  /* 0x0000a40001067983 */ /* 0x004ea20000300800 */
[----:B------:R-:W-:Y:S01]  /*17d20*/  ISETP.NE.AND.EX P2, PT, RZ, c[0x0][0x50c], PT, P0 ;  /* 0x00014300ff007a0c */ /* 0x000fe20003f45300 */
[----:B------:R-:W-:Y:S01]  /*17d30*/  IMAD.MOV.U32 R20, RZ, RZ, c[0x0][0x388] ;  /* 0x0000e200ff147624 */ /* 0x000fe200078e00ff */
[----:B------:R-:W-:-:S02]  /*17d40*/  ISETP.NE.AND.EX P3, PT, RZ, c[0x0][0x504], PT, P3 ;  /* 0x00014100ff007a0c */ /* 0x000fc40003f65330 */
[----:B----4-:R-:W-:-:S09]  /*17d50*/  IADD3 R2, P1, R0, c[0x0][0x500], RZ ;  /* 0x0001400000027a10 */ /* 0x010fd20007f3e0ff */
[----:B------:R-:W-:Y:S01]  /*17d60*/  @P2 IADD3 R4, P0, R0, c[0x0][0x508], RZ ;  /* 0x0001420000042a10 */ /* 0x000fe20007f1e0ff */
[----:B------:R-:W-:Y:S01]  /*17d70*/  IMAD.MOV.U32 R0, RZ, RZ, RZ ;  /* 0x000000ffff007224 */ /* 0x000fe200078e00ff */
[C---:B---3--:R-:W-:Y:S02]  /*17d80*/  IADD3.X R3, R8.reuse, c[0x0][0x504], RZ, P1, !PT ;  /* 0x0001410008037a10 */ /* 0x048fe40000ffe4ff */
[----:B------:R-:W-:-:S03]  /*17d90*/  @P2 IADD3.X R5, R8, c[0x0][0x50c], RZ, P0, !PT ;  /* 0x0001430008052a10 */ /* 0x000fc600007fe4ff */
[----:B------:R1:W5:Y:S04]  /*17da0*/  @P3 LDG.E R0, [R2.64] ;  /* 0x0000000802003981 */ /* 0x000368000c1e1900 */
[----:B------:R1:W5:Y:S01]  /*17db0*/  @P2 LDG.E R20, [R4.64] ;  /* 0x0000000804142981 */ /* 0x000362000c1e1900 */
[----:B--2---:R-:W-:-:S04]  /*17dc0*/  ISETP.NE.AND P0, PT, R6, RZ, PT ;  /* 0x000000ff0600720c */ /* 0x004fc80003f05270 */
[----:B------:R-:W-:Y:S01]  /*17dd0*/  SEL R19, R6, c[0x0][0x3d4], P0 ;  /* 0x0000f50006137a07 */ /* 0x000fe20000000000 */
[----:B------:R-:W-:Y:S05]  /*17de0*/  @P2 BRA `(.L_x_352) ;  /* 0x0000004000002947 */ /* 0x000fea0003800000 */
[----:B------:R-:W-:Y:S05]  /*17df0*/  @!P3 BRA `(.L_x_352) ;  /* 0x000000300000b947 */ /* 0x000fea0003800000 */
[----:B-1----:R1:W2:Y:S04]  /*17e00*/  LDG.E R4, [R2.64] ;  /* 0x0000000802047981 */ /* 0x0022a8000c1e1900 */
[----:B-1----:R-:W2:Y:S02]  /*17e10*/  LDG.E R2, [R2.64+0x4] ;  /* 0x0000040802027981 */ /* 0x002ea4000c1e1900 */
[----:B--2--5:R-:W-:Y:S02]  /*17e20*/  IADD3 R20, -R4, R2, RZ ;  /* 0x0000000204147210 */ /* 0x024fe40007ffe1ff */
.L_x_352:
[----:B-1----:R-:W2:Y:S04]  /*17e30*/  LDL.LU R5, [R1+0x58] ;  /* 0x0000580001057983 */ /* 0x002ea80000300800 */
[----:B------:R-:W3:Y:S04]  /*17e40*/  LDL.LU R3, [R1+0x4c] ;  /* 0x00004c0001037983 */ /* 0x000ee80000300800 */
[----:B------:R-:W4:Y:S01]  /*17e50*/  LDL.LU R2, [R1+0xa0] ;  /* 0x0000a00001027983 */ /* 0x000f220000300800 */
[----:B------:R-:W-:Y:S01]  /*17e60*/  BSSY B0, `(.L_x_353) ;  /* 0x0000039000007945 */ /* 0x000fe20003800000 */
[----:B-----5:R-:W-:-:S02]  /*17e70*/  SHF.R.S32.HI R18, RZ, 0x1f, R0 ;  /* 0x0000001fff127819 */ /* 0x020fc40000011400 */
[----:B------:R-:W1:Y:S02]  /*17e80*/  S2R R4, SR_TID.X ;  /* 0x0000000000047919 */ /* 0x000e640000002100 */
[----:B-1----:R-:W-:Y:S02]  /*17e90*/  ISETP.GT.AND P0, PT, R4, 0x7f, PT ;  /* 0x0000007f0400780c */ /* 0x002fe40003f04270 */
[----:B--2---:R-:W-:Y:S02]  /*17ea0*/  LOP3.LUT R6, R5, 0xffff, RZ, 0xc0, !PT ;  /* 0x0000ffff05067812 */ /* 0x004fe400078ec0ff */
[----:B---3--:R-:W-:Y:S02]  /*17eb0*/  SEL R10, R3, RZ, !P3 ;  /* 0x000000ff030a7207 */ /* 0x008fe40005800000 */
[----:B----4-:R-:W-:-:S07]  /*17ec0*/  SEL R22, R2, RZ, !P3 ;  /* 0x000000ff02167207 */ /* 0x010fce0005800000 */
        /* <DEDUP_REMOVED lines=21> */
[----:B------:R-:W-:-:S04]  /*18020*/  IMAD.WIDE.U32 R8, R8, R6, RZ ;  /* 0x0000000608087225 */ /* 0x000fc800078e00ff */
[----:B------:R-:W-:Y:S01]  /*18030*/  IMAD.IADD R13, R9, 0x1, R13 ;  /* 0x00000001090d7824 */ /* 0x000fe200078e020d */
[----:B------:R-:W-:Y:S01]  /*18040*/  IADD3 R9, R5, R12, RZ ;  /* 0x0000000c05097210 */ /* 0x000fe20007ffe0ff */
[----:B------:R-:W-:-:S05]  /*18050*/  @P0 IMAD.HI.U32 R21, R11, c[0x0][0x4ec], RZ ;  /* 0x00013b000b150a27 */ /* 0x000fca00078e00ff */
[----:B------:R-:W-:Y:S02]  /*18060*/  @P0 SHF.R.U32.HI R2, RZ, c[0x0][0x4f0], R21 ;  /* 0x00013c00ff020a19 */ /* 0x000fe40000011615 */
[----:B------:R-:W-:-:S03]  /*18070*/  IADD3 R21, P1, P0, R4, R8, R0 ;  /* 0x0000000804157210 */ /* 0x000fc6000783e000 */
[----:B------:R-:W-:Y:S01]  /*18080*/  IMAD.MOV R8, RZ, RZ, -R2 ;  /* 0x000000ffff087224 */ /* 0x000fe200078e0a02 */
[----:B--2---:R-:W-:-:S05]  /*18090*/  SEL R3, R23, RZ, P2 ;  /* 0x000000ff17037207 */ /* 0x004fca0001000000 */
[-C--:B-----5:R-:W-:Y:S02]  /*180a0*/  IMAD R12, R17, R3.reuse, RZ ;  /* 0x00000003110c7224 */ /* 0x0a0fe400078e02ff */
[----:B------:R-:W-:-:S04]  /*180b0*/  IMAD.WIDE.U32 R4, R16, R3, RZ ;  /* 0x0000000310047225 */ /* 0x000fc800078e00ff */
[----:B------:R-:W-:Y:S01]  /*180c0*/  IMAD R3, R8, c[0x0][0x4e8], R11 ;  /* 0x00013a0008037a24 */ /* 0x000fe200078e020b */
[----:B------:R-:W-:Y:S02]  /*180d0*/  IADD3.X R11, R9, R13, R18, P1, P0 ;  /* 0x0000000d090b7210 */ /* 0x000fe40000fe0412 */
[----:B------:R-:W-:Y:S02]  /*180e0*/  IADD3 R9, R5, R12, RZ ;  /* 0x0000000c05097210 */ /* 0x000fe40007ffe0ff */
[----:B------:R-:W-:Y:S02]  /*180f0*/  IADD3 R4, P1, P0, R2, R21, R4 ;  /* 0x0000001502047210 */ /* 0x000fe4000783e004 */
[----:B------:R-:W-:Y:S01]  /*18100*/  SHF.R.S32.HI R5, RZ, 0x1f, R2 ;  /* 0x0000001fff057819 */ /* 0x000fe20000011402 */
[----:B------:R-:W-:Y:S01]  /*18110*/  IMAD R2, R15, R3, RZ ;  /* 0x000000030f027224 */ /* 0x000fe200078e02ff */
[----:B------:R-:W-:Y:S02]  /*18120*/  SHF.R.S32.HI R8, RZ, 0x1f, R3 ;  /* 0x0000001fff087819 */ /* 0x000fe40000011403 */
[----:B------:R-:W-:Y:S01]  /*18130*/  IADD3.X R5, R5, R11, R9, P1, P0 ;  /* 0x0000000b05057210 */ /* 0x000fe20000fe0409 */
[----:B------:R-:W-:-:S02]  /*18140*/  IMAD.MOV.U32 R9, RZ, RZ, c[0x0][0x4a8] ;  /* 0x00012a00ff097624 */ /* 0x000fc400078e00ff */
[C---:B------:R-:W-:Y:S02]  /*18150*/  IMAD R8, R14.reuse, R8, R2 ;  /* 0x000000080e087224 */ /* 0x040fe400078e0202 */
        /* <DEDUP_REMOVED lines=9> */
.L_x_354:
[----:B------:R-:W-:Y:S05]  /*181f0*/  BSYNC B0 ;  /* 0x0000000000007941 */ /* 0x000fea0003800000 */
.L_x_353:
[----:B------:R-:W-:-:S13]  /*18200*/  ISETP.GT.AND P0, PT, R19, 0x1, PT ;  /* 0x000000011300780c */ /* 0x000fda0003f04270 */
[----:B------:R-:W-:Y:S05]  /*18210*/  @P0 BRA `(.L_x_339) ;  /* 0x0000077000000947 */ /* 0x000fea0003800000 */
[----:B-1----:R-:W2:Y:S01]  /*18220*/  LDL.LU R2, [R1+0x54] ;  /* 0x0000540001027983 */ /* 0x002ea20000300800 */
[----:B------:R-:W-:-:S03]  /*18230*/  IMAD R4, R18, c[0x0][0x3a0], RZ ;  /* 0x0000e80012047a24 */ /* 0x000fc600078e02ff */
[----:B------:R-:W1:Y:S02]  /*18240*/  S2R R3, SR_TID.X ;  /* 0x0000000000037919 */ /* 0x000e640000002100 */
[----:B-1----:R-:W-:-:S04]  /*18250*/  SHF.R.S32.HI R5, RZ, 0x1f, R3 ;  /* 0x0000001fff057819 */ /* 0x002fc80000011403 */
[----:B------:R-:W-:-:S04]  /*18260*/  LEA.HI R5, R5, R3, RZ, 0x2 ;  /* 0x0000000305057211 */ /* 0x000fc800078f10ff */
[----:B------:R-:W-:-:S04]  /*18270*/  LOP3.LUT R5, R5, 0xfffffffc, RZ, 0xc0, !PT ;  /* 0xfffffffc05057812 */ /* 0x000fc800078ec0ff */
[----:B------:R-:W-:Y:S02]  /*18280*/  IADD3 R5, -R5, R3, RZ ;  /* 0x0000000305057210 */ /* 0x000fe40007ffe1ff */
[----:B--2---:R-:W-:Y:S02]  /*18290*/  MOV R9, R2 ;  /* 0x0000000200097202 */ /* 0x004fe40000000f00 */
[----:B------:R-:W-:Y:S02]  /*182a0*/  MOV R2, c[0x0][0x4e8] ;  /* 0x00013a0000027a02 */ /* 0x000fe40000000f00 */
[----:B------:R-:W-:Y:S02]  /*182b0*/  LEA R12, R9, R247, 0x7 ;  /* 0x000000f7090c7211 */ /* 0x000fe400078e38ff */
[----:B------:R-:W-:Y:S01]  /*182c0*/  ISETP.NE.AND P0, PT, R2, 0x1, PT ;  /* 0x000000010200780c */ /* 0x000fe20003f05270 */
[----:B------:R-:W-:-:S04]  /*182d0*/  IMAD.WIDE.U32 R2, R0, c[0x0][0x3a0], RZ ;  /* 0x0000e80000027a25 */ /* 0x000fc800078e00ff */
[----:B------:R-:W-:Y:S01]  /*182e0*/  IMAD R0, R0, c[0x0][0x3a4], R4 ;  /* 0x0000e90000007a24 */ /* 0x000fe200078e0204 */
[----:B------:R-:W-:Y:S01]  /*182f0*/  LEA R4, R5, R247, 0x5 ;  /* 0x000000f705047211 */ /* 0x000fe200078e28ff */
[----:B------:R-:W-:Y:S02]  /*18300*/  IMAD R5, R22, c[0x0][0x3f0], RZ ;  /* 0x0000fc0016057a24 */ /* 0x000fe400078e02ff */
[----:B------:R-:W-:Y:S01]  /*18310*/  IMAD.IADD R3, R3, 0x1, R0 ;  /* 0x0000000103037824 */ /* 0x000fe200078e0200 */
[----:B------:R-:W-:-:S03]  /*18320*/  LEA R4, R9, R4, 0x7 ;  /* 0x0000000409047211 */ /* 0x000fc600078e38ff */
[----:B------:R-:W-:Y:S01]  /*18330*/  IMAD.WIDE.U32 R2, R6, c[0x0][0x3e8], R2 ;  /* 0x0000fa0006027a25 */ /* 0x000fe200078e0002 */
[----:B------:R-:W-:-:S03]  /*18340*/  MOV R0, R4 ;  /* 0x0000000400007202 */ /* 0x000fc60000000f00 */
[----:B------:R-:W-:-:S04]  /*18350*/  @P0 IMAD.HI.U32 R8, R4, c[0x0][0x4ec], RZ ;  /* 0x00013b0004080a27 */ /* 0x000fc800078e00ff */
[----:B------:R-:W-:Y:S01]  /*18360*/  IMAD R3, R6, c[0x0][0x3ec], R3 ;  /* 0x0000fb0006037a24 */ /* 0x000fe200078e0203 */
[----:B------:R-:W-:Y:S01]  /*18370*/  @P0 SHF.R.U32.HI R0, RZ, c[0x0][0x4f0], R8 ;  /* 0x00013c00ff000a19 */ /* 0x000fe20000011608 */
[C---:B------:R-:W-:Y:S02]  /*18380*/  IMAD R8, R10.reuse, c[0x0][0x3f4], R5 ;  /* 0x0000fd000a087a24 */ /* 0x040fe400078e0205 */
[----:B------:R-:W-:Y:S01]  /*18390*/  IMAD.WIDE.U32 R2, R10, c[0x0][0x3f0], R2 ;  /* 0x0000fc000a027a25 */ /* 0x000fe200078e0002 */
[----:B------:R-:W-:Y:S02]  /*183a0*/  SHF.R.S32.HI R6, RZ, 0x1f, R0 ;  /* 0x0000001fff067819 */ /* 0x000fe40000011400 */
[----:B------:R-:W-:Y:S01]  /*183b0*/  IADD3 R5, -R0, RZ, RZ ;  /* 0x000000ff00057210 */ /* 0x000fe20007ffe1ff */
[----:B------:R-:W-:Y:S02]  /*183c0*/  IMAD.IADD R3, R3, 0x1, R8 ;  /* 0x0000000103037824 */ /* 0x000fe400078e0208 */
[----:B------:R-:W-:-:S02]  /*183d0*/  IMAD R6, R6, c[0x0][0x3e0], RZ ;  /* 0x0000f80006067a24 */ /* 0x000fc400078e02ff */
        /* <DEDUP_REMOVED lines=13> */
.L_x_422:
[----:B------:R-:W-:Y:S05]  /*184b0*/  BRA.DIV ~URZ, `(.L_x_356) ;  /* 0x00002af27f007947 */ /* 0x000fea000b800000 */
[----:B------:R3:W4:Y:S02]  /*184c0*/  SHFL.IDX PT, R0, R13, RZ, 0x1c1f ;  /* 0x001c1fff0d007589 */ /* 0x00072400000e0000 */
.L_x_423:
[----:B------:R-:W-:Y:S01]  /*184d0*/  IMAD R6, R20, c[0x0][0x4e8], RZ ;  /* 0x00013a0014067a24 */ /* 0x000fe200078e02ff */
[----:B------:R-:W-:Y:S04]  /*184e0*/  BSSY B0, `(.L_x_357) ;  /* 0x000000f000007945 */ /* 0x000fe80003800000 */
        /* <DEDUP_REMOVED lines=11> */
[----:B------:R2:W-:Y:S04]  /*185a0*/  @!P2 ST.E.128 [R10.64], RZ ;  /* 0x000000ff0a00a985 */ /* 0x0005e8000c101d08 */
[----:B------:R2:W-:Y:S04]  /*185b0*/  @!P1 ST.E.128 [R8.64], RZ ;  /* 0x000000ff08009985 */ /* 0x0005e8000c101d08 */
[----:B------:R2:W-:Y:S02]  /*185c0*/  @!P0 ST.E.128 [R2.64], RZ ;  /* 0x000000ff02008985 */ /* 0x0005e4000c101d08 */
.L_x_358:
[----:B------:R-:W-:Y:S05]  /*185d0*/  BSYNC B0 ;  /* 0x0000000000007941 */ /* 0x000fea0003800000 */
.L_x_357:
[----:B------:R-:W-:Y:S05]  /*185e0*/  BRA.DIV ~URZ, `(.L_x_359) ;  /* 0x00002a227f007947 */ /* 0x000fea000b800000 */
[----:B--2---:R2:W1:Y:S04]  /*185f0*/  SHFL.IDX PT, R4, R5, 0x1, 0x1c1f ;  /* 0x003c1f0005047f89 */ /* 0x00446800000e0000 */
[----:B----4-:R2:W4:Y:S02]  /*18600*/  SHFL.IDX PT, R0, R13, 0x1, 0x1c1f ;  /* 0x003c1f000d007f89 */ /* 0x01052400000e0000 */
.L_x_424:
        /* <DEDUP_REMOVED lines=13> */
[----:B------:R1:W-:Y:S04]  /*186e0*/  @!P2 ST.E.128 [R10.64], RZ ;  /* 0x000000ff0a00a985 */ /* 0x0003e8000c101d08 */
[----:B------:R1:W-:Y:S04]  /*186f0*/  @!P1 ST.E.128 [R8.64], RZ ;  /* 0x000000ff08009985 */ /* 0x0003e8000c101d08 */
[----:B------:R1:W-:Y:S02]  /*18700*/  @!P0 ST.E.128 [R2.64], RZ ;  /* 0x000000ff02008985 */ /* 0x0003e4000c101d08 */
.L_x_361:
[----:B------:R-:W-:Y:S05]  /*18710*/  BSYNC B0 ;  /* 0x0000000000007941 */ /* 0x000fea0003800000 */
.L_x_360:
[----:B------:R-:W-:Y:S05]  /*18720*/  BRA.DIV ~URZ, `(.L_x_362) ;  /* 0x000029a27f007947 */ /* 0x000fea000b800000 */
[----:B-1----:R1:W2:Y:S02]  /*18730*/  SHFL.IDX PT, R4, R5, 0x2, 0x1c1f ;  /* 0x005c1f0005047f89 */ /* 0x0022a400000e0000 */
.L_x_425:
[----:B------:R-:W-:Y:S05]  /*18740*/  BRA.DIV ~URZ, `(.L_x_363) ;  /* 0x000029f27f007947 */ /* 0x000fea000b800000 */
[----:B----4-:R4:W1:Y:S02]  /*18750*/  SHFL.IDX PT, R0, R13, 0x2, 0x1c1f ;  /* 0x005c1f000d007f89 */ /* 0x01086400000e0000 */
.L_x_426:
        /* <DEDUP_REMOVED lines=16> */
.L_x_365:
[----:B------:R-:W-:Y:S05]  /*18860*/  BSYNC B0 ;  /* 0x0000000000007941 */ /* 0x000fea0003800000 */
.L_x_364:
[----:B------:R-:W-:Y:S05]  /*18870*/  BRA.DIV ~URZ, `(.L_x_366) ;  /* 0x000029227f007947 */ /* 0x000fea000b800000 */
[----:B--2---:R2:W3:Y:S04]  /*18880*/  SHFL.IDX PT, R4, R5, 0x3, 0x1c1f ;  /* 0x007c1f0005047f89 */ /* 0x0044e800000e0000 */
[----:B-1----:R2:W1:Y:S02]  /*18890*/  SHFL.IDX PT, R0, R13, 0x3, 0x1c1f ;  /* 0x007c1f000d007f89 */ /* 0x00246400000e0000 */
.L_x_427:
[----:B------:R-:W-:-:S04]  /*188a0*/  IADD3 R12, R12, 0x60, RZ ;  /* 0x000000600c0c7810 */ /* 0x000fc80007ffe0ff */
        /* <DEDUP_REMOVED lines=8> */
[-C--:B---3--:R-:W-:Y:S02]  /*18930*/  @!P2 LEA.HI.X R11, R228, R4.reuse, R229, 0x1, P5 ;  /* 0x00000004e40ba211 */ /* 0x088fe400028f0ce5 */
[-C--:B------:R-:W-:Y:S02]  /*18940*/  @!P1 LEA.HI.X R9, R238, R4.reuse, R250, 0x1, P4 ;  /* 0x00000004ee099211 */ /* 0x080fe400020f0cfa */
[----:B------:R-:W-:Y:S01]  /*18950*/  @!P0 LEA.HI.X R3, R230, R4, R249, 0x1, P3 ;  /* 0x00000004e6038211 */ /* 0x000fe200018f0cf9 */
[----:B------:R1:W-:Y:S04]  /*18960*/  @!P2 ST.E.128 [R10.64], RZ ;  /* 0x000000ff0a00a985 */ /* 0x0003e8000c101d08 */
[----:B------:R1:W-:Y:S04]  /*18970*/  @!P1 ST.E.128 [R8.64], RZ ;  /* 0x000000ff08009985 */ /* 0x0003e8000c101d08 */
[----:B------:R1:W-:Y:S02]  /*18980*/  @!P0 ST.E.128 [R2.64], RZ ;  /* 0x000000ff02008985 */ /* 0x0003e4000c101d08 */
.L_x_339:
[----:B------:R-:W-:Y:S05]  /*18990*/  BSYNC B1 ;  /* 0x0000000000017941 */ /* 0x000fea0003800000 */
.L_x_323:
[----:B-1-3--:R-:W3:Y:S02]  /*189a0*/  LDL R0, [R1+0x124] ;  /* 0x0001240001007983 */ /* 0x00aee40000100800 */
[----:B---3--:R-:W-:-:S13]  /*189b0*/  ISETP.NE.AND P0, PT, R0, RZ, PT ;  /* 0x000000ff0000720c */ /* 0x008fda0003f05270 */
[----:B------:R-:W-:Y:S01]  /*189c0*/  @P0 WARPSYNC 0xffffffff ;  /* 0xffffffff00000948 */ /* 0x000fe20003800000 */
[----:B------:R-:W-:Y:S06]  /*189d0*/  @P0 BAR.SYNC.DEFER_BLOCKING 0x5, 0x80 ;  /* 0x0142000000000b1d */ /* 0x000fec0000010000 */
[----:B------:R-:W1:Y:S04]  /*189e0*/  @P0 LDS.128 R8, [0xc080] ;  /* 0x00c08000ff080984 */ /* 0x000e680000000c00 */
[----:B-1----:R1:W-:Y:S04]  /*189f0*/  @P0 STL.64 [R1+0x50], R8 ;  /* 0x0000500801000387 */ /* 0x0023e80000100a00 */
[----:B------:R1:W-:Y:S04]  /*18a00*/  @P0 STL.64 [R1+0x58], R10 ;  /* 0x0000580a01000387 */ /* 0x0003e80000100a00 */
[----:B------:R-:W-:Y:S06]  /*18a10*/  @P0 BAR.ARV 0x4, 0x80 ;  /* 0x0102000000000b1d */ /* 0x000fec0000002000 */
[----:B------:R-:W-:Y:S05]  /*18a20*/  @P0 BRA `(.L_x_367) ;  /* 0x00000ba000000947 */ /* 0x000fea0003800000 */
[----:B------:R-:W3:Y:S01]  /*18a30*/  S2R R0, SR_TID.X ;  /* 0x0000000000007919 */ /* 0x000ee20000002100 */
[----:B-1----:R-:W-:Y:S01]  /*18a40*/  IMAD.MOV.U32 R8, RZ, RZ, RZ ;  /* 0x000000ffff087224 */ /* 0x002fe200078e00ff */
[----:B---3--:R-:W-:-:S04]  /*18a50*/  LOP3.LUT R14, R0, 0x1f, RZ, 0xc0, !PT ;  /* 0x0000001f000e7812 */ /* 0x008fc800078ec0ff */
[----:B------:R-:W-:Y:S01]  /*18a60*/  ISETP.NE.AND P6, PT, R14, 0x1f, PT ;  /* 0x0000001f0e00780c */ /* 0x000fe20003fc5270 */
[----:B------:R-:W-:Y:S10]  /*18a70*/  BRA.DIV ~URZ, `(.L_x_368) ;  /* 0x000027e27f007947 */ /* 0x000ff4000b800000 */
[----:B------:R1:W3:Y:S02]  /*18a80*/  SHFL.IDX PT, R10, R34, RZ, 0x1f ;  /* 0x00001fff220a7589 */ /* 0x0002e400000e0000 */
.L_x_428:
[----:B------:R-:W-:Y:S05]  /*18a90*/  BRA.DIV ~URZ, `(.L_x_369) ;  /* 0x000028327f007947 */ /* 0x000fea000b800000 */
[----:B------:R1:W2:Y:S02]  /*18aa0*/  SHFL.IDX PT, R9, R34, 0x1, 0x1f ;  /* 0x00201f0022097f89 */ /* 0x0002a400000e0000 */
.L_x_429:
[----:B------:R-:W5:Y:S01]  /*18ab0*/  LDL R0, [R1+0x5c] ;  /* 0x00005c0001007983 */ /* 0x000f620000100800 */
[----:B--2---:R-:W-:Y:S02]  /*18ac0*/  IMAD.MOV.U32 R6, RZ, RZ, RZ ;  /* 0x000000ffff067224 */ /* 0x004fe400078e00ff */
[----:B-----5:R-:W-:-:S05]  /*18ad0*/  IMAD.IADD R0, R0, 0x1, R14 ;  /* 0x0000000100007824 */ /* 0x020fca00078e020e */
[----:B------:R-:W-:-:S13]  /*18ae0*/  ISETP.GE.OR P0, PT, R0, c[0x0][0x53c], !P6 ;  /* 0x00014f0000007a0c */ /* 0x000fda0007706670 */
[----:B------:R-:W-:Y:S01]  /*18af0*/  @!P0 MOV R2, 0x4 ;  /* 0x0000000400028802 */ /* 0x000fe20000000f00 */
[----:B------:R-:W-:-:S04]  /*18b00*/  @!P0 IMAD.MOV.U32 R4, RZ, RZ, 0x4 ;  /* 0x00000004ff048424 */ /* 0x000fc800078e00ff */
[----:B----4-:R-:W-:-:S04]  /*18b10*/  @!P0 IMAD.WIDE R4, R0, R4, c[0x0][0x580] ;  /* 0x0001600000048625 */ /* 0x010fc800078e0204 */
[----:B------:R-:W-:Y:S01]  /*18b20*/  @!P0 IMAD.WIDE R2, R0, R2, c[0x0][0x578] ;  /* 0x00015e0000028625 */ /* 0x000fe200078e0202 */
[----:B------:R-:W2:Y:S04]  /*18b30*/  @!P0 LDG.E R6, [R4.64] ;  /* 0x0000000804068981 */ /* 0x000ea8000c1e1900 */
[----:B------:R-:W2:Y:S01]  /*18b40*/  @!P0 LDG.E R8, [R2.64] ;  /* 0x0000000802088981 */ /* 0x000ea2000c1e1900 */
[C---:B------:R-:W-:Y:S02]  /*18b50*/  ISETP.GE.U32.AND P4, PT, R14.reuse, 0x10, PT ;  /* 0x000000100e00780c */ /* 0x040fe40003f86070 */
[C---:B------:R-:W-:Y:S02]  /*18b60*/  ISETP.GE.U32.AND P3, PT, R14.reuse, 0x8, PT ;  /* 0x000000080e00780c */ /* 0x040fe40003f66070 */
[----:B------:R-:W-:-:S02]  /*18b70*/  ISETP.GE.U32.AND P2, PT, R14, 0x4, PT ;  /* 0x000000040e00780c */ /* 0x000fc40003f46070 */
[C---:B------:R-:W-:Y:S02]  /*18b80*/  ISETP.GE.U32.AND P1, PT, R14.reuse, 0x2, PT ;  /* 0x000000020e00780c */ /* 0x040fe40003f26070 */
[----:B------:R-:W-:Y:S02]  /*18b90*/  ISETP.NE.AND P5, PT, R14, RZ, PT ;  /* 0x000000ff0e00720c */ /* 0x000fe40003fa5270 */
[----:B------:R-:W-:Y:S01]  /*18ba0*/  MOV R13, RZ ;  /* 0x000000ff000d7202 */ /* 0x000fe20000000f00 */
[----:B--2---:R-:W-:Y:S01]  /*18bb0*/  IMAD R0, R8, R6, RZ ;  /* 0x0000000608007224 */ /* 0x004fe200078e02ff */
[----:B------:R-:W-:Y:S07]  /*18bc0*/  BRA.DIV ~URZ, `(.L_x_370) ;  /* 0x000027727f007947 */ /* 0x000fee000b800000 */
[----:B------:R2:W4:Y:S02]  /*18bd0*/  SHFL.UP PT, R4, R0, 0x1, RZ ;  /* 0x0420000000047989 */ /* 0x00052400000e00ff */
.L_x_430:
[----:B----4-:R-:W-:-:S04]  /*18be0*/  SEL R4, R4, RZ, P5 ;  /* 0x000000ff04047207 */ /* 0x010fc80002800000 */
[----:B--2---:R-:W-:Y:S01]  /*18bf0*/  IADD3 R0, R0, R4, RZ ;  /* 0x0000000400007210 */ /* 0x004fe20007ffe0ff */
[----:B------:R-:W-:Y:S05]  /*18c00*/  BRA.DIV ~URZ, `(.L_x_371) ;  /* 0x000027727f007947 */ /* 0x000fea000b800000 */
        /* <DEDUP_REMOVED lines=12> */
[----:B------:R2:W4:Y:S02]  /*18cd0*/  SHFL.IDX PT, R0, R4, 0x1f, 0x1f ;  /* 0x03e01f0004007f89 */ /* 0x00052400000e0000 */
.L_x_431:
[----:B----4-:R-:W-:Y:S01]  /*18ce0*/  IMAD R0, R0, c[0x0][0x538], RZ ;  /* 0x00014e0000007a24 */ /* 0x010fe200078e02ff */
[----:B------:R-:W-:Y:S04]  /*18cf0*/  BSSY B1, `(.L_x_372) ;  /* 0x0000084000017945 */ /* 0x000fe80003800000 */
[----:B------:R-:W-:-:S04]  /*18d00*/  IADD3 R9, R0, R9, RZ ;  /* 0x0000000900097210 */ /* 0x000fc80007ffe0ff */
[----:B---3--:R-:W-:-:S13]  /*18d10*/  ISETP.GT.AND P0, PT, R9, R10, PT ;  /* 0x0000000a0900720c */ /* 0x008fda0003f04270 */
[----:B------:R-:W-:Y:S05]  /*18d20*/  @P0 BRA `(.L_x_373) ;  /* 0x0000026000000947 */ /* 0x000fea0003800000 */
.L_x_377:
[----:B------:R-:W3:Y:S02]  /*18d30*/  LDL.LU R0, [R1+0x5c] ;  /* 0x00005c0001007983 */ /* 0x000ee40000300800 */
[----:B---3--:R-:W-:-:S04]  /*18d40*/  IADD3 R0, R0, 0x1f, RZ ;  /* 0x0000001f00007810 */ /* 0x008fc80007ffe0ff */
[----:B------:R-:W-:-:S13]  /*18d50*/  ISETP.GE.AND P0, PT, R0, c[0x0][0x53c], PT ;  /* 0x00014f0000007a0c */ /* 0x000fda0003f06270 */
[----:B------:R-:W-:Y:S05]  /*18d60*/  @P0 BRA `(.L_x_374) ;  /* 0x0000077000000947 */ /* 0x000fea0003800000 */
[----:B------:R3:W-:Y:S01]  /*18d70*/  STL [R1+0x5c], R0 ;  /* 0x00005c0001007387 */ /* 0x0007e20000100800 */
[----:B------:R-:W-:Y:S02]  /*18d80*/  MOV R6, RZ ;  /* 0x000000ff00067202 */ /* 0x000fe40000000f00 */
[----:B------:R-:W-:Y:S02]  /*18d90*/  MOV R8, RZ ;  /* 0x000000ff00087202 */ /* 0x000fe40000000f00 */
[----:B---3--:R-:W-:-:S04]  /*18da0*/  IADD3 R0, R0, R14, RZ ;  /* 0x0000000e00007210 */ /* 0x008fc80007ffe0ff */
[----:B------:R-:W-:-:S13]  /*18db0*/  ISETP.GE.OR P0, PT, R0, c[0x0][0x53c], !P6 ;  /* 0x00014f0000007a0c */ /* 0x000fda0007706670 */
[----:B--2---:R-:W-:Y:S02]  /*18dc0*/  @!P0 MOV R4, 0x4 ;  /* 0x0000000400048802 */ /* 0x004fe40000000f00 */
[----:B------:R-:W-:-:S03]  /*18dd0*/  @!P0 MOV R2, 0x4 ;  /* 0x0000000400028802 */ /* 0x000fc60000000f00 */
[----:B------:R-:W-:-:S04]  /*18de0*/  @!P0 IMAD.WIDE R4, R0, R4, c[0x0][0x580] ;  /* 0x0001600000048625 */ /* 0x000fc800078e0204 */
[----:B------:R-:W-:Y:S01]  /*18df0*/  @!P0 IMAD.WIDE R2, R0, R2, c[0x0][0x578] ;  /* 0x00015e0000028625 */ /* 0x000fe200078e0202 */
[----:B------:R-:W2:Y:S04]  /*18e00*/  @!P0 LDG.E R6, [R4.64] ;  /* 0x0000000804068981 */ /* 0x000ea8000c1e1900 */
[----:B------:R-:W2:Y:S02]  /*18e10*/  @!P0 LDG.E R8, [R2.64] ;  /* 0x0000000802088981 */ /* 0x000ea4000c1e1900 */
[----:B--2---:R-:W-:Y:S01]  /*18e20*/  IMAD R0, R8, R6, RZ ;  /* 0x0000000608007224 */ /* 0x004fe200078e02ff */
[----:B------:R-:W-:Y:S05]  /*18e30*/  BRA.DIV ~URZ, `(.L_x_375) ;  /* 0x000026e27f007947 */ /* 0x000fea000b800000 */
[----:B------:R2:W3:Y:S02]  /*18e40*/  SHFL.UP PT, R2, R0, 0x1, RZ ;  /* 0x0420000000027989 */ /* 0x0004e400000e00ff */
.L_x_432:
[----:B---3--:R-:W-:-:S04]  /*18e50*/  SEL R2, R2, RZ, P5 ;  /* 0x000000ff02027207 */ /* 0x008fc80002800000 */
        /* <DEDUP_REMOVED lines=14> */
[----:B------:R2:W3:Y:S02]  /*18f40*/  SHFL.IDX PT, R0, R4, 0x1f, 0x1f ;  /* 0x03e01f0004007f89 */ /* 0x0004e400000e0000 */
.L_x_433:
[----:B---3--:R-:W-:-:S05]  /*18f50*/  IMAD R0, R0, c[0x0][0x538], RZ ;  /* 0x00014e0000007a24 */ /* 0x008fca00078e02ff */
[----:B------:R-:W-:-:S04]  /*18f60*/  IADD3 R9, R0, R9, RZ ;  /* 0x0000000900097210 */ /* 0x000fc80007ffe0ff */
[----:B------:R-:W-:-:S13]  /*18f70*/  ISETP.GT.AND P0, PT, R9, R10, PT ;  /* 0x0000000a0900720c */ /* 0x000fda0003f04270 */
[----:B-12---:R-:W-:Y:S05]  /*18f80*/  @!P0 BRA `(.L_x_377) ;  /* 0xfffffda000008947 */ /* 0x006fea000383ffff */
.L_x_373:
[----:B------:R-:W-:-:S05]  /*18f90*/  IADD3 R12, -R0, R9, RZ ;  /* 0x00000009000c7210 */ /* 0x000fca0007ffe1ff */
[----:B------:R-:W-:-:S05]  /*18fa0*/  IMAD R0, R4, c[0x0][0x538], R12 ;  /* 0x00014e0004007a24 */ /* 0x000fca00078e020c */
[----:B------:R-:W-:Y:S01]  /*18fb0*/  ISETP.GT.AND P0, PT, R0, R10, PT ;  /* 0x0000000a0000720c */ /* 0x000fe20003f04270 */
[----:B------:R-:W-:-:S12]  /*18fc0*/  BRA.DIV ~URZ, `(.L_x_378) ;  /* 0x000027427f007947 */ /* 0x000fd8000b800000 */
[----:B------:R-:W-:-:S04]  /*18fd0*/  VOTE.ANY R9, PT, !P0 ;  /* 0x0000000000097806 */ /* 0x000fc800040e0100 */
.L_x_434:
[----:B------:R3:W4:Y:S01]  /*18fe0*/  POPC R11, R9 ;  /* 0x00000009000b7309 */ /* 0x0007220000000000 */
[----:B------:R-:W-:Y:S05]  /*18ff0*/  BRA.DIV ~URZ, `(.L_x_379) ;  /* 0x000027627f007947 */ /* 0x000fea000b800000 */
[----:B----4-:R4:W1:Y:S04]  /*19000*/  SHFL.IDX PT, R6, R6, R11, 0x1f ;  /* 0x00001f0b06067589 */ /* 0x01086800000e0000 */
[----:B------:R4:W2:Y:S02]  /*19010*/  SHFL.IDX PT, R5, R8, R11, 0x1f ;  /* 0x00001f0b08057589 */ /* 0x0008a400000e0000 */
.L_x_435:
[----:B------:R-:W-:Y:S01]  /*19020*/  ISETP.NE.AND P0, PT, R9, RZ, PT ;  /* 0x000000ff0900720c */ /* 0x000fe20003f05270 */
[----:B------:R-:W-:-:S12]  /*19030*/  BSSY B0, `(.L_x_380) ;  /* 0x0000005000007945 */ /* 0x000fd80003800000 */
[----:B------:R-:W-:Y:S05]  /*19040*/  @!P0 BRA `(.L_x_381) ;  /* 0x0000003000008947 */ /* 0x000fea0003800000 */
[----:B------:R-:W-:Y:S01]  /*19050*/  IADD3 R0, R11, -0x1, RZ ;  /* 0xffffffff0b007810 */ /* 0x000fe20007ffe0ff */
[----:B------:R-:W-:Y:S05]  /*19060*/  BRA.DIV ~URZ, `(.L_x_382) ;  /* 0x000027c27f007947 */ /* 0x000fea000b800000 */
[----:B------:R3:W4:Y:S02]  /*19070*/  SHFL.IDX PT, R13, R4, R0, 0x1f ;  /* 0x00001f00040d7589 */ /* 0x00072400000e0000 */
.L_x_381:
[----:B------:R-:W-:Y:S05]  /*19080*/  BSYNC B0 ;  /* 0x0000000000007941 */ /* 0x000fea0003800000 */
.L_x_380:
[----:B--234-:R-:W-:Y:S01]  /*19090*/  IMAD R4, R13, c[0x0][0x538], R12 ;  /* 0x00014e000d047a24 */ /* 0x01cfe200078e020c */
[----:B-1----:R-:W-:Y:S02]  /*190a0*/  IABS R2, R6 ;  /* 0x0000000600027213 */ /* 0x002fe40000000000 */
[----:B------:R-:W-:Y:S01]  /*190b0*/  IABS R0, R5 ;  /* 0x0000000500007213 */ /* 0x000fe20000000000 */
[----:B------:R-:W-:Y:S01]  /*190c0*/  IMAD.IADD R10, R10, 0x1, -R4 ;  /* 0x000000010a0a7824 */ /* 0x000fe200078e0a04 */
[----:B------:R1:W-:Y:S01]  /*190d0*/  STL [R1+0x50], R4 ;  /* 0x0000500401007387 */ /* 0x0003e20000100800 */
        /* <DEDUP_REMOVED lines=64> */
.L_x_374:
[----:B------:R-:W-:Y:S01]  /*194e0*/  MOV R0, c[0x0][0x53c] ;  /* 0x00014f0000007a02 */ /* 0x000fe20000000f00 */
[----:B------:R3:W-:Y:S04]  /*194f0*/  STL [R1+0x50], R10 ;  /* 0x0000500a01007387 */ /* 0x0007e80000100800 */
[----:B------:R3:W-:Y:S04]  /*19500*/  STL [R1+0x54], RZ ;  /* 0x000054ff01007387 */ /* 0x0007e80000100800 */
[----:B------:R3:W-:Y:S04]  /*19510*/  STL [R1+0x58], RZ ;  /* 0x000058ff01007387 */ /* 0x0007e80000100800 */
[----:B------:R3:W-:Y:S02]  /*19520*/  STL [R1+0x5c], R0 ;  /* 0x00005c0001007387 */ /* 0x0007e40000100800 */
.L_x_383:
[----:B------:R-:W-:Y:S05]  /*19530*/  BSYNC B1 ;  /* 0x0000000000017941 */ /* 0x000fea0003800000 */
.L_x_372:
[----:B------:R-:W4:Y:S04]  /*19540*/  LDL R8, [R1+0x50] ;  /* 0x0000500001087983 */ /* 0x000f280000100800 */
[----:B------:R-:W4:Y:S04]  /*19550*/  LDL R9, [R1+0x54] ;  /* 0x0000540001097983 */ /* 0x000f280000100800 */
[----:B---3--:R-:W4:Y:S04]  /*19560*/  LDL R10, [R1+0x58] ;  /* 0x00005800010a7983 */ /* 0x008f280000100800 */
[----:B------:R-:W4:Y:S01]  /*19570*/  LDL R11, [R1+0x5c] ;  /* 0x00005c00010b7983 */ /* 0x000f220000100800 */
[----:B------:R-:W-:Y:S03]  /*19580*/  WARPSYNC 0xffffffff ;  /* 0xffffffff00007948 */ /* 0x000fe60003800000 */
[----:B------:R-:W-:Y:S01]  /*19590*/  BAR.SYNC.DEFER_BLOCKING 0x4, 0x80 ;  /* 0x0102000000007b1d */ /* 0x000fe20000010000 */
[----:B------:R-:W-:-:S13]  /*195a0*/  ISETP.NE.AND P0, PT, R14, RZ, PT ;  /* 0x000000ff0e00720c */ /* 0x000fda0003f05270 */
[----:B----4-:R3:W-:Y:S04]  /*195b0*/  @!P0 STS.128 [0xc080], R8 ;  /* 0x00c08008ff008388 */ /* 0x0107e80000000c00 */
[----:B------:R-:W-:Y:S06]  /*195c0*/  BAR.ARV 0x5, 0x80 ;  /* 0x0142000000007b1d */ /* 0x000fec0000002000 */
.L_x_367:
[----:B-1----:R-:W5:Y:S02]  /*195d0*/  LDL R0, [R1+0x5c] ;  /* 0x00005c0001007983 */ /* 0x002f640000100800 */
[----:B-----5:R-:W-:-:S13]  /*195e0*/  ISETP.GE.AND P0, PT, R0, c[0x0][0x53c], PT ;  /* 0x00014f0000007a0c */ /* 0x020fda0003f06270 */
[----:B--234-:R-:W-:Y:S01]  /*195f0*/  @P0 CALL.REL.NOINC `(.L_x_384) ;  /* 0x0000001000000944 */ /* 0x01cfe20003c00000 */
[----:B------:R-:W-:Y:S05]  /*19600*/  BRA `(.L_x_385) ;  /* 0xfffe89b000007947 */ /* 0x000fea000383ffff */
.L_x_384:
[----:B------:R-:W-:Y:S05]  /*19610*/  EXIT ;  /* 0x000000000000794d */ /* 0x000fea0003800000 */
.L_x_198:
[----:B------:R-:W-:Y:S01]  /*19620*/  IMAD.MOV.U32 R0, RZ, RZ, R5 ;  /* 0x000000ffff007224 */ /* 0x000fe200078e0005 */
[----:B------:R-:W-:Y:S02]  /*19630*/  MOV R3, 0x1 ;  /* 0x0000000100037802 */ /* 0x000fe40000000f00 */
[----:B------:R-:W-:Y:S02]  /*19640*/  MOV R2, 0x19660 ;  /* 0x0001966000027802 */ /* 0x000fe40000000f00 */
[----:B------:R-:W-:Y:S05]  /*19650*/  CALL.REL.NOINC `($__internal_6_$__cuda_sm70_shflsync_up_p) ;  /* 0x000022f000007944 */ /* 0x000fea0003c00000 */
[----:B------:R-:W-:Y:S01]  /*19660*/  MOV R0, R4 ;  /* 0x0000000400007202 */ /* 0x000fe20000000f00 */
[----:B------:R-:W-:Y:S05]  /*19670*/  BRA `(.L_x_386) ;  /* 0xfffe6df000007947 */ /* 0x000fea000383ffff */
.L_x_199:
[----:B------:R-:W-:Y:S01]  /*19680*/  IMAD.MOV.U32 R0, RZ, RZ, R5 ;  /* 0x000000ffff007224 */ /* 0x000fe200078e0005 */
[----:B------:R-:W-:Y:S02]  /*19690*/  MOV R3, 0x2 ;  /* 0x0000000200037802 */ /* 0x000fe40000000f00 */
[----:B------:R-:W-:Y:S02]  /*196a0*/  MOV R2, 0x196c0 ;  /* 0x000196c000027802 */ /* 0x000fe40000000f00 */
[----:B------:R-:W-:Y:S05]  /*196b0*/  CALL.REL.NOINC `($__internal_6_$__cuda_sm70_shflsync_up_p) ;  /* 0x0000229000007944 */ /* 0x000fea0003c00000 */
[----:B------:R-:W-:Y:S01]  /*196c0*/  SEL R4, R4, RZ, P4 ;  /* 0x000000ff04047207 */ /* 0x000fe20002000000 */
[----:B------:R-:W-:Y:S01]  /*196d0*/  IMAD.MOV.U32 R3, RZ, RZ, 0x4 ;  /* 0x00000004ff037424 */ /* 0x000fe200078e00ff */
[----:B------:R-:W-:-:S03]  /*196e0*/  MOV R2, 0x19710 ;  /* 0x0001971000027802 */ /* 0x000fc60000000f00 */
[----:B------:R-:W-:Y:S02]  /*196f0*/  IMAD.IADD R0, R5, 0x1, R4 ;  /* 0x0000000105007824 */ /* 0x000fe400078e0204 */
        /* <DEDUP_REMOVED lines=14> */
[----:B------:R-:W-:Y:S01]  /*197e0*/  IMAD.IADD R4, R0, 0x1, R4 ;  /* 0x0000000100047824 */ /* 0x000fe200078e0204 */
[----:B------:R-:W-:-:S03]  /*197f0*/  MOV R0, 0x1f ;  /* 0x0000001f00007802 */ /* 0x000fc60000000f00 */
[----:B------:R-:W-:Y:S02]  /*19800*/  IMAD.MOV.U32 R35, RZ, RZ, R4 ;  /* 0x000000ffff237224 */ /* 0x000fe400078e0004 */
[----:B------:R-:W-:Y:S05]  /*19810*/  CALL.REL.NOINC `($__internal_5_$__cuda_sm70_shflsync_idx_p) ;  /* 0x000020e000007944 */ /* 0x000fea0003c00000 */
[----:B------:R-:W-:Y:S05]  /*19820*/  BRA `(.L_x_387) ;  /* 0xfffe6d4000007947 */ /* 0x000fea000383ffff */
.L_x_201:
[----:B------:R-:W-:Y:S02]  /*19830*/  SEL R0, RZ, 0x1, P0 ;  /* 0x00000001ff007807 */ /* 0x000fe40000000000 */
[----:B------:R-:W-:Y:S02]  /*19840*/  MOV R2, 0x19860 ;  /* 0x0001986000027802 */ /* 0x000fe40000000f00 */
[----:B------:R-:W-:Y:S05]  /*19850*/  CALL.REL.NOINC `($__internal_7_$__cuda_sm70_votesync_ballot) ;  /* 0x0000215000007944 */ /* 0x000fea0003c00000 */
[----:B------:R-:W-:Y:S01]  /*19860*/  MOV R5, R0 ;  /* 0x0000000000057202 */ /* 0x000fe20000000f00 */
[----:B------:R-:W-:Y:S05]  /*19870*/  BRA `(.L_x_388) ;  /* 0xfffe6d8000007947 */ /* 0x000fea000383ffff */
.L_x_202:
[----:B------:R-:W-:Y:S01]  /*19880*/  IMAD.MOV.U32 R35, RZ, RZ, R8 ;  /* 0x000000ffff237224 */ /* 0x000fe200078e0008 */
[----:B--2---:R-:W-:Y:S01]  /*19890*/  MOV R3, R13 ;  /* 0x0000000d00037202 */ /* 0x004fe20000000f00 */
[----:B------:R-:W-:Y:S01]  /*198a0*/  IMAD.MOV.U32 R0, RZ, RZ, 0x1f ;  /* 0x0000001fff007424 */ /* 0x000fe200078e00ff */
[----:B------:R-:W-:Y:S02]  /*198b0*/  MOV R2, 0x198d0 ;  /* 0x000198d000027802 */ /* 0x000fe40000000f00 */
[----:B-1----:R-:W-:Y:S05]  /*198c0*/  CALL.REL.NOINC `($__internal_5_$__cuda_sm70_shflsync_idx_p) ;  /* 0x0000203000007944 */ /* 0x002fea0003c00000 */
[----:B------:R-:W-:Y:S01]  /*198d0*/  IMAD.MOV.U32 R11, RZ, RZ, R0 ;  /* 0x000000ffff0b7224 */ /* 0x000fe200078e0000 */
[----:B------:R-:W-:Y:S01]  /*198e0*/  MOV R35, R7 ;  /* 0x0000000700237202 */ /* 0x000fe20000000f00 */
[----:B------:R-:W-:Y:S01]  /*198f0*/  IMAD.MOV.U32 R6, RZ, RZ, RZ ;  /* 0x000000ffff067224 */ /* 0x000fe200078e00ff */
[----:B------:R-:W-:Y:S01]  /*19900*/  MOV R3, R13 ;  /* 0x0000000d00037202 */ /* 0x000fe20000000f00 */
[----:B------:R-:W-:Y:S01]  /*19910*/  IMAD.MOV.U32 R0, RZ, RZ, 0x1f ;  /* 0x0000001fff007424 */ /* 0x000fe200078e00ff */
[----:B------:R-:W-:-:S02]  /*19920*/  MOV R2, 0x19940 ;  /* 0x0001994000027802 */ /* 0x000fc40000000f00 */
[----:B------:R-:W-:Y:S05]  /*19930*/  CALL.REL.NOINC `($__internal_5_$__cuda_sm70_shflsync_idx_p) ;  /* 0x00001fc000007944 */ /* 0x000fea0003c00000 */
[----:B------:R-:W-:Y:S01]  /*19940*/  MOV R10, R0 ;  /* 0x00000000000a7202 */ /* 0x000fe20000000f00 */
[----:B------:R-:W-:Y:S05]  /*19950*/  BRA `(.L_x_389) ;  /* 0xfffe6cf000007947 */ /* 0x000fea000383ffff */
.L_x_205:
[----:B------:R-:W-:Y:S01]  /*19960*/  IMAD.MOV.U32 R35, RZ, RZ, R4 ;  /* 0x000000ffff237224 */ /* 0x000fe200078e0004 */
[----:B------:R-:W-:-:S02]  /*19970*/  MOV R0, 0x1f ;  /* 0x0000001f00007802 */ /* 0x000fc40000000f00 */
[----:B------:R-:W-:Y:S02]  /*19980*/  MOV R2, 0x199a0 ;  /* 0x000199a000027802 */ /* 0x000fe40000000f00 */
[----:B-1234-:R-:W-:Y:S05]  /*19990*/  CALL.REL.NOINC `($__internal_5_$__cuda_sm70_shflsync_idx_p) ;  /* 0x00001f6000007944 */ /* 0x01efea0003c00000 */
[----:B------:R-:W-:Y:S01]  /*199a0*/  MOV R6, R0 ;  /* 0x0000000000067202 */ /* 0x000fe20000000f00 */
[----:B------:R-:W-:Y:S05]  /*199b0*/  BRA `(.L_x_204) ;  /* 0xfffe6cf000007947 */ /* 0x000fea000383ffff */
.L_x_243:
[----:B------:R-:W-:Y:S01]  /*199c0*/  IMAD.MOV.U32 R35, RZ, RZ, R6 ;  /* 0x000000ffff237224 */ /* 0x000fe200078e0006 */
[----:B------:R-:W-:Y:S01]  /*199d0*/  MOV R3, RZ ;  /* 0x000000ff00037202 */ /* 0x000fe20000000f00 */
[----:B------:R-:W-:Y:S01]  /*199e0*/  IMAD.MOV.U32 R0, RZ, RZ, 0x1c1f ;  /* 0x00001c1fff007424 */ /* 0x000fe200078e00ff */
[----:B------:R-:W-:Y:S02]  /*199f0*/  MOV R2, 0x19a10 ;  /* 0x00019a1000027802 */ /* 0x000fe40000000f00 */
[----:B-----5:R-:W-:Y:S05]  /*19a00*/  CALL.REL.NOINC `($__internal_5_$__cuda_sm70_shflsync_idx_p) ;  /* 0x00001ef000007944 */ /* 0x020fea0003c00000 */
[----:B------:R-:W-:Y:S01]  /*19a10*/  MOV R4, R0 ;  /* 0x0000000000047202 */ /* 0x000fe20000000f00 */
[----:B------:R-:W-:Y:S05]  /*19a20*/  BRA `(.L_x_390) ;  /* 0xfffeeb1000007947 */ /* 0x000fea000383ffff */
.L_x_244:
[----:B------:R-:W-:Y:S01]  /*19a30*/  IMAD.MOV.U32 R35, RZ, RZ, R12 ;  /* 0x000000ffff237224 */ /* 0x000fe200078e000c */
[----:B------:R-:W-:Y:S01]  /*19a40*/  MOV R3, RZ ;  /* 0x000000ff00037202 */ /* 0x000fe20000000f00 */
[----:B------:R-:W-:Y:S01]  /*19a50*/  IMAD.MOV.U32 R0, RZ, RZ, 0x1c1f ;  /* 0x00001c1fff007424 */ /* 0x000fe200078e00ff */
[----:B------:R-:W-:Y:S02]  /*19a60*/  MOV R2, 0x19a80 ;  /* 0x00019a8000027802 */ /* 0x000fe40000000f00 */
[----:B-12--5:R-:W-:Y:S05]  /*19a70*/  CALL.REL.NOINC `($__internal_5_$__cuda_sm70_shflsync_idx_p) ;  /* 0x00001e8000007944 */ /* 0x026fea0003c00000 */
[----:B------:R-:W-:Y:S05]  /*19a80*/  BRA `(.L_x_391) ;  /* 0xfffeead000007947 */ /* 0x000fea000383ffff */
.L_x_247:
[----:B------:R-:W-:Y:S01]  /*19a90*/  IMAD.MOV.U32 R35, RZ, RZ, R6 ;  /* 0x000000ffff237224 */ /* 0x000fe200078e0006 */
[----:B--2---:R-:W-:Y:S01]  /*19aa0*/  MOV R3, 0x1 ;  /* 0x0000000100037802 */ /* 0x004fe20000000f00 */
[----:B----4-:R-:W-:Y:S01]  /*19ab0*/  IMAD.MOV.U32 R0, RZ, RZ, 0x1c1f ;  /* 0x00001c1fff007424 */ /* 0x010fe200078e00ff */
[----:B------:R-:W-:-:S02]  /*19ac0*/  MOV R2, 0x19ae0 ;  /* 0x00019ae000027802 */ /* 0x000fc40000000f00 */
[----:B-1-3-5:R-:W-:Y:S05]  /*19ad0*/  CALL.REL.NOINC `($__internal_5_$__cuda_sm70_shflsync_idx_p) ;  /* 0x00001e2000007944 */ /* 0x02afea0003c00000 */
[----:B------:R-:W-:Y:S01]  /*19ae0*/  IMAD.MOV.U32 R4, RZ, RZ, R0 ;  /* 0x000000ffff047224 */ /* 0x000fe200078e0000 */
[----:B------:R-:W-:Y:S01]  /*19af0*/  MOV R3, 0x1 ;  /* 0x0000000100037802 */ /* 0x000fe20000000f00 */
[----:B------:R-:W-:Y:S01]  /*19b00*/  IMAD.MOV.U32 R35, RZ, RZ, R12 ;  /* 0x000000ffff237224 */ /* 0x000fe200078e000c */
[----:B------:R-:W-:-:S02]  /*19b10*/  MOV R0, 0x1c1f ;  /* 0x00001c1f00007802 */ /* 0x000fc40000000f00 */
[----:B------:R-:W-:Y:S02]  /*19b20*/  MOV R2, 0x19b40 ;  /* 0x00019b4000027802 */ /* 0x000fe40000000f00 */
[----:B------:R-:W-:Y:S05]  /*19b30*/  CALL.REL.NOINC `($__internal_5_$__cuda_sm70_shflsync_idx_p) ;  /* 0x00001dc000007944 */ /* 0x000fea0003c00000 */
[----:B------:R-:W-:Y:S05]  /*19b40*/  BRA `(.L_x_392) ;  /* 0xfffeeb6000007947 */ /* 0x000fea000383ffff */
.L_x_250:
[----:B------:R-:W-:Y:S01]  /*19b50*/  IMAD.MOV.U32 R35, RZ, RZ, R6 ;  /* 0x000000ffff237224 */ /* 0x000fe200078e0006 */
[----:B-1----:R-:W-:Y:S01]  /*19b60*/  MOV R3, 0x2 ;  /* 0x0000000200037802 */ /* 0x002fe20000000f00 */
[----:B----4-:R-:W-:Y:S01]  /*19b70*/  IMAD.MOV.U32 R0, RZ, RZ, 0x1c1f ;  /* 0x00001c1fff007424 */ /* 0x010fe200078e00ff */
[----:B------:R-:W-:Y:S02]  /*19b80*/  MOV R2, 0x19ba0 ;  /* 0x00019ba000027802 */ /* 0x000fe40000000f00 */
[----:B--23-5:R-:W-:Y:S05]  /*19b90*/  CALL.REL.NOINC `($__internal_5_$__cuda_sm70_shflsync_idx_p) ;  /* 0x00001d6000007944 */ /* 0x02cfea0003c00000 */
[----:B------:R-:W-:Y:S01]  /*19ba0*/  MOV R4, R0 ;  /* 0x0000000000047202 */ /* 0x000fe20000000f00 */
[----:B------:R-:W-:Y:S05]  /*19bb0*/  BRA `(.L_x_393) ;  /* 0xfffeec3000007947 */ /* 0x000fea000383ffff */
.L_x_251:
[----:B------:R-:W-:Y:S01]  /*19bc0*/  IMAD.MOV.U32 R35, RZ, RZ, R12 ;  /* 0x000000ffff237224 */ /* 0x000fe200078e000c */
[----:B------:R-:W-:Y:S01]  /*19bd0*/  MOV R3, 0x2 ;  /* 0x0000000200037802 */ /* 0x000fe20000000f00 */
[----:B----4-:R-:W-:Y:S01]  /*19be0*/  IMAD.MOV.U32 R0, RZ, RZ, 0x1c1f ;  /* 0x00001c1fff007424 */ /* 0x010fe200078e00ff */
[----:B------:R-:W-:Y:S02]  /*19bf0*/  MOV R2, 0x19c10 ;  /* 0x00019c1000027802 */ /* 0x000fe40000000f00 */
[----:B-123-5:R-:W-:Y:S05]  /*19c00*/  CALL.REL.NOINC `($__internal_5_$__cuda_sm70_shflsync_idx_p) ;  /* 0x00001cf000007944 */ /* 0x02efea0003c00000 */
[----:B------:R-:W-:Y:S05]  /*19c10*/  BRA `(.L_x_394) ;  /* 0xfffeebf000007947 */ /* 0x000fea000383ffff */
.L_x_254:
[----:B------:R-:W-:Y:S01]  /*19c20*/  IMAD.MOV.U32 R35, RZ, RZ, R6 ;  /* 0x000000ffff237224 */ /* 0x000fe200078e0006 */
[----:B-1----:R-:W-:Y:S01]  /*19c30*/  MOV R3, 0x3 ;  /* 0x0000000300037802 */ /* 0x002fe20000000f00 */
[----:B------:R-:W-:Y:S01]  /*19c40*/  IMAD.MOV.U32 R0, RZ, RZ, 0x1c1f ;  /* 0x00001c1fff007424 */ /* 0x000fe200078e00ff */
[----:B------:R-:W-:-:S02]  /*19c50*/  MOV R2, 0x19c70 ;  /* 0x00019c7000027802 */ /* 0x000fc40000000f00 */
[----:B--2345:R-:W-:Y:S05]  /*19c60*/  CALL.REL.NOINC `($__internal_5_$__cuda_sm70_shflsync_idx_p) ;  /* 0x00001c9000007944 */ /* 0x03cfea0003c00000 */
[----:B------:R-:W-:Y:S01]  /*19c70*/  IMAD.MOV.U32 R6, RZ, RZ, R0 ;  /* 0x000000ffff067224 */ /* 0x000fe200078e0000 */
[----:B------:R-:W-:Y:S01]  /*19c80*/  MOV R3, 0x3 ;  /* 0x0000000300037802 */ /* 0x000fe20000000f00 */
[----:B------:R-:W-:Y:S01]  /*19c90*/  IMAD.MOV.U32 R35, RZ, RZ, R12 ;  /* 0x000000ffff237224 */ /* 0x000fe200078e000c */
[----:B------:R-:W-:-:S02]  /*19ca0*/  MOV R0, 0x1c1f ;  /* 0x00001c1f00007802 */ /* 0x000fc40000000f00 */
[----:B------:R-:W-:Y:S02]  /*19cb0*/  MOV R2, 0x19cd0 ;  /* 0x00019cd000027802 */ /* 0x000fe40000000f00 */
[----:B------:R-:W-:Y:S05]  /*19cc0*/  CALL.REL.NOINC `($__internal_5_$__cuda_sm70_shflsync_idx_p) ;  /* 0x00001c3000007944 */ /* 0x000fea0003c00000 */
[----:B------:R-:W-:Y:S01]  /*19cd0*/  MOV R2, R0 ;  /* 0x0000000000027202 */ /* 0x000fe20000000f00 */
[----:B------:R-:W-:Y:S05]  /*19ce0*/  BRA `(.L_x_395) ;  /* 0xfffeec7000007947 */ /* 0x000fea000383ffff */
.L_x_297:
[----:B------:R-:W-:Y:S01]  /*19cf0*/  IMAD.MOV.U32 R35, RZ, RZ, R3 ;  /* 0x000000ffff237224 */ /* 0x000fe200078e0003 */
[----:B------:R-:W-:Y:S01]  /*19d00*/  MOV R3, 0x1 ;  /* 0x0000000100037802 */ /* 0x000fe20000000f00 */
[----:B------:R-:W-:Y:S01]  /*19d10*/  IMAD.MOV.U32 R0, RZ, RZ, 0x1c1f ;  /* 0x00001c1fff007424 */ /* 0x000fe200078e00ff */
[----:B------:R-:W-:Y:S02]  /*19d20*/  MOV R2, 0x19d40 ;  /* 0x00019d4000027802 */ /* 0x000fe40000000f00 */
[----:B--2--5:R-:W-:Y:S05]  /*19d30*/  CALL.REL.NOINC `($__internal_5_$__cuda_sm70_shflsync_idx_p) ;  /* 0x00001bc000007944 */ /* 0x024fea0003c00000 */
[----:B------:R-:W-:Y:S01]  /*19d40*/  IMAD.MOV.U32 R5, RZ, RZ, R0 ;  /* 0x000000ffff057224 */ /* 0x000fe200078e0000 */
[----:B------:R-:W-:Y:S01]  /*19d50*/  MOV R3, 0x1 ;  /* 0x0000000100037802 */ /* 0x000fe20000000f00 */
[----:B------:R-:W-:Y:S01]  /*19d60*/  IMAD.MOV.U32 R35, RZ, RZ, R6 ;  /* 0x000000ffff237224 */ /* 0x000fe200078e0006 */
[----:B------:R-:W-:Y:S02]  /*19d70*/  MOV R0, 0x1c1f ;  /* 0x00001c1f00007802 */ /* 0x000fe40000000f00 */
[----:B------:R-:W-:Y:S02]  /*19d80*/  MOV R2, 0x19da0 ;  /* 0x00019da000027802 */ /* 0x000fe40000000f00 */
[----:B------:R-:W-:Y:S05]  /*19d90*/  CALL.REL.NOINC `($__internal_5_$__cuda_sm70_shflsync_idx_p) ;  /* 0x00001b6000007944 */ /* 0x000fea0003c00000 */
[----:B------:R-:W-:Y:S05]  /*19da0*/  BRA `(.L_x_396) ;  /* 0xffff4c7000007947 */ /* 0x000fea000383ffff */
.L_x_300:
[----:B------:R-:W-:Y:S01]  /*19db0*/  IMAD.MOV.U32 R35, RZ, RZ, R5 ;  /* 0x000000ffff237224 */ /* 0x000fe200078e0005 */
[----:B------:R-:W-:Y:S01]  /*19dc0*/  MOV R3, RZ ;  /* 0x000000ff00037202 */ /* 0x000fe20000000f00 */
[----:B------:R-:W-:Y:S01]  /*19dd0*/  IMAD.MOV.U32 R0, RZ, RZ, 0x1c1f ;  /* 0x00001c1fff007424 */ /* 0x000fe200078e00ff */
[----:B------:R-:W-:-:S02]  /*19de0*/  MOV R2, 0x19e00 ;  /* 0x00019e0000027802 */ /* 0x000fc40000000f00 */
[----:B------:R-:W-:Y:S05]  /*19df0*/  CALL.REL.NOINC `($__internal_5_$__cuda_sm70_shflsync_idx_p) ;  /* 0x00001b0000007944 */ /* 0x000fea0003c00000 */
[----:B------:R-:W-:Y:S01]  /*19e00*/  MOV R4, R0 ;  /* 0x0000000000047202 */ /* 0x000fe20000000f00 */
[----:B------:R-:W-:Y:S05]  /*19e10*/  BRA `(.L_x_397) ;  /* 0xffff5c0000007947 */ /* 0x000fea000383ffff */
.L_x_301:
[----:B------:R-:W-:Y:S01]  /*19e20*/  IMAD.MOV.U32 R35, RZ, RZ, R6 ;  /* 0x000000ffff237224 */ /* 0x000fe200078e0006 */
[----:B------:R-:W-:Y:S01]  /*19e30*/  MOV R3, RZ ;  /* 0x000000ff00037202 */ /* 0x000fe20000000f00 */
[----:B------:R-:W-:Y:S01]  /*19e40*/  IMAD.MOV.U32 R0, RZ, RZ, 0x1c1f ;  /* 0x00001c1fff007424 */ /* 0x000fe200078e00ff */
[----:B------:R-:W-:-:S02]  /*19e50*/  MOV R2, 0x19e70 ;  /* 0x00019e7000027802 */ /* 0x000fc40000000f00 */
[----:B-12---:R-:W-:Y:S05]  /*19e60*/  CALL.REL.NOINC `($__internal_5_$__cuda_sm70_shflsync_idx_p) ;  /* 0x00001a9000007944 */ /* 0x006fea0003c00000 */
[----:B------:R-:W-:Y:S05]  /*19e70*/  BRA `(.L_x_398) ;  /* 0xffff5bc000007947 */ /* 0x000fea000383ffff */
.L_x_304:
[----:B------:R-:W-:Y:S01]  /*19e80*/  IMAD.MOV.U32 R35, RZ, RZ, R5 ;  /* 0x000000ffff237224 */ /* 0x000fe200078e0005 */
[----:B--2---:R-:W-:Y:S01]  /*19e90*/  MOV R3, 0x1 ;  /* 0x0000000100037802 */ /* 0x004fe20000000f00 */
[----:B----4-:R-:W-:Y:S01]  /*19ea0*/  IMAD.MOV.U32 R0, RZ, RZ, 0x1c1f ;  /* 0x00001c1fff007424 */ /* 0x010fe200078e00ff */
[----:B------:R-:W-:-:S03]  /*19eb0*/  MOV R2, 0x19ed0 ;  /* 0x00019ed000027802 */ /* 0x000fc60000000f00 */
[----:B-1-3--:R-:W-:Y:S05]  /*19ec0*/  CALL.REL.NOINC `($__internal_5_$__cuda_sm70_shflsync_idx_p) ;  /* 0x00001a3000007944 */ /* 0x00afea0003c00000 */
[----:B------:R-:W-:Y:S01]  /*19ed0*/  IMAD.MOV.U32 R4, RZ, RZ, R0 ;  /* 0x000000ffff047224 */ /* 0x000fe200078e0000 */
[----:B------:R-:W-:Y:S01]  /*19ee0*/  MOV R3, 0x1 ;  /* 0x0000000100037802 */ /* 0x000fe20000000f00 */
[----:B------:R-:W-:Y:S01]  /*19ef0*/  IMAD.MOV.U32 R35, RZ, RZ, R6 ;  /* 0x000000ffff237224 */ /* 0x000fe200078e0006 */
[----:B------:R-:W-:-:S02]  /*19f00*/  MOV R0, 0x1c1f ;  /* 0x00001c1f00007802 */ /* 0x000fc40000000f00 */
[----:B------:R-:W-:Y:S02]  /*19f10*/  MOV R2, 0x19f30 ;  /* 0x00019f3000027802 */ /* 0x000fe40000000f00 */
[----:B------:R-:W-:Y:S05]  /*19f20*/  CALL.REL.NOINC `($__internal_5_$__cuda_sm70_shflsync_idx_p) ;  /* 0x000019d000007944 */ /* 0x000fea0003c00000 */
[----:B------:R-:W-:Y:S05]  /*19f30*/  BRA `(.L_x_399) ;  /* 0xffff5c4000007947 */ /* 0x000fea000383ffff */
.L_x_305:
[----:B------:R-:W-:Y:S02]  /*19f40*/  MOV R0, 0x2 ;  /* 0x0000000200007802 */ /* 0x000fe40000000f00 */
[----:B------:R-:W-:Y:S02]  /*19f50*/  MOV R2, 0x19f70 ;  /* 0x00019f7000027802 */ /* 0x000fe40000000f00 */
[----:B------:R-:W-:Y:S05]  /*19f60*/  CALL.REL.NOINC `($__internal_4_$__cuda_sm70_shflsync_bfly_p) ;  /* 0x0000193000007944 */ /* 0x000fea0003c00000 */
[----:B------:R-:W-:Y:S05]  /*19f70*/  BRA `(.L_x_400) ;  /* 0xffff63c000007947 */ /* 0x000fea000383ffff */
.L_x_306:
[----:B------:R-:W-:Y:S02]  /*19f80*/  MOV R0, 0x1 ;  /* 0x0000000100007802 */ /* 0x000fe40000000f00 */
[----:B------:R-:W-:Y:S02]  /*19f90*/  MOV R2, 0x19fb0 ;  /* 0x00019fb000027802 */ /* 0x000fe40000000f00 */
[----:B------:R-:W-:Y:S05]  /*19fa0*/  CALL.REL.NOINC `($__internal_4_$__cuda_sm70_shflsync_bfly_p) ;  /* 0x000018f000007944 */ /* 0x000fea0003c00000 */
[----:B------:R-:W-:Y:S01]  /*19fb0*/  FMNMX.FTZ R108, R4, R0, !PT ;  /* 0x00000000046c7209 */ /* 0x000fe20007810000 */
[----:B------:R-:W-:Y:S01]  /*19fc0*/  IMAD.MOV.U32 R4, RZ, RZ, R5 ;  /* 0x000000ffff047224 */ /* 0x000fe200078e0005 */
[----:B------:R-:W-:Y:S01]  /*19fd0*/  MOV R2, 0x1a000 ;  /* 0x0001a00000027802 */ /* 0x000fe20000000f00 */
[----:B------:R-:W-:Y:S02]  /*19fe0*/  IMAD.MOV.U32 R0, RZ, RZ, 0x2 ;  /* 0x00000002ff007424 */ /* 0x000fe400078e00ff */
[----:B------:R-:W-:Y:S05]  /*19ff0*/  CALL.REL.NOINC `($__internal_4_$__cuda_sm70_shflsync_bfly_p) ;  /* 0x000018a000007944 */ /* 0x000fea0003c00000 */
[----:B------:R-:W-:Y:S01]  /*1a000*/  FMNMX.FTZ R5, R5, R0, !PT ;  /* 0x0000000005057209 */ /* 0x000fe20007810000 */
[----:B------:R-:W-:Y:S01]  /*1a010*/  IMAD.MOV.U32 R0, RZ, RZ, 0x1 ;  /* 0x00000001ff007424 */ /* 0x000fe200078e00ff */
[----:B------:R-:W-:-:S03]  /*1a020*/  MOV R2, 0x1a050 ;  /* 0x0001a05000027802 */ /* 0x000fc60000000f00 */
[----:B------:R-:W-:Y:S02]  /*1a030*/  IMAD.MOV.U32 R4, RZ, RZ, R5 ;  /* 0x000000ffff047224 */ /* 0x000fe400078e0005 */
        /* <DEDUP_REMOVED lines=21> */
[----:B------:R-:W-:Y:S01]  /*1a190*/  MOV R9, R0 ;  /* 0x0000000000097202 */ /* 0x000fe20000000f00 */
[----:B------:R-:W-:Y:S05]  /*1a1a0*/  BRA `(.L_x_401) ;  /* 0xffff628000007947 */ /* 0x000fea000383ffff */
.L_x_308:
[----:B-1--4-:R-:W-:Y:S01]  /*1a1b0*/  MOV R3, RZ ;  /* 0x000000ff00037202 */ /* 0x012fe20000000f00 */
[----:B------:R-:W-:Y:S01]  /*1a1c0*/  IMAD.MOV.U32 R35, RZ, RZ, R8 ;  /* 0x000000ffff237224 */ /* 0x000fe200078e0008 */
[----:B------:R-:W-:Y:S01]  /*1a1d0*/  MOV R2, 0x1a200 ;  /* 0x0001a20000027802 */ /* 0x000fe20000000f00 */
[----:B------:R-:W-:Y:S02]  /*1a1e0*/  IMAD.MOV.U32 R0, RZ, RZ, 0x1c1f ;  /* 0x00001c1fff007424 */ /* 0x000fe400078e00ff */
[----:B------:R-:W-:Y:S05]  /*1a1f0*/  CALL.REL.NOINC `($__internal_5_$__cuda_sm70_shflsync_idx_p) ;  /* 0x0000170000007944 */ /* 0x000fea0003c00000 */
[----:B------:R-:W-:-:S05]  /*1a200*/  BRA `(.L_x_402) ;  /* 0xffff756000007947 */ /* 0x000fca000383ffff */
.L_x_311:
[----:B--2---:R-:W-:Y:S01]  /*1a210*/  MOV R3, 0x1 ;  /* 0x0000000100037802 */ /* 0x004fe20000000f00 */
[----:B------:R-:W-:Y:S01]  /*1a220*/  IMAD.MOV.U32 R35, RZ, RZ, R8 ;  /* 0x000000ffff237224 */ /* 0x000fe200078e0008 */
[----:B------:R-:W-:Y:S01]  /*1a230*/  MOV R2, 0x1a260 ;  /* 0x0001a26000027802 */ /* 0x000fe20000000f00 */
[----:B------:R-:W-:Y:S02]  /*1a240*/  IMAD.MOV.U32 R0, RZ, RZ, 0x1c1f ;  /* 0x00001c1fff007424 */ /* 0x000fe400078e00ff */
[----:B-1----:R-:W-:Y:S05]  /*1a250*/  CALL.REL.NOINC `($__internal_5_$__cuda_sm70_shflsync_idx_p) ;  /* 0x000016a000007944 */ /* 0x002fea0003c00000 */
[----:B------:R-:W-:Y:S01]  /*1a260*/  MOV R3, 0x1 ;  /* 0x0000000100037802 */ /* 0x000fe20000000f00 */
[----:B------:R-:W-:Y:S01]  /*1a270*/  IMAD.MOV.U32 R4, RZ, RZ, R0 ;  /* 0x000000ffff047224 */ /* 0x000fe200078e0000 */
[----:B------:R-:W-:Y:S01]  /*1a280*/  MOV R0, 0x1c1f ;  /* 0x00001c1f00007802 */ /* 0x000fe20000000f00 */
[----:B------:R-:W-:Y:S01]  /*1a290*/  IMAD.MOV.U32 R35, RZ, RZ, R9 ;  /* 0x000000ffff237224 */ /* 0x000fe200078e0009 */
[----:B------:R-:W-:Y:S02]  /*1a2a0*/  MOV R2, 0x1a2c0 ;  /* 0x0001a2c000027802 */ /* 0x000fe40000000f00 */
[----:B------:R-:W-:Y:S05]  /*1a2b0*/  CALL.REL.NOINC `($__internal_5_$__cuda_sm70_shflsync_idx_p) ;  /* 0x0000164000007944 */ /* 0x000fea0003c00000 */
[----:B------:R-:W-:-:S05]  /*1a2c0*/  BRA `(.L_x_403) ;  /* 0xffff75d000007947 */ /* 0x000fca000383ffff */
.L_x_314:
[----:B------:R-:W-:Y:S01]  /*1a2d0*/  MOV R3, RZ ;  /* 0x000000ff00037202 */ /* 0x000fe20000000f00 */
[----:B------:R-:W-:Y:S01]  /*1a2e0*/  IMAD.MOV.U32 R35, RZ, RZ, R10 ;  /* 0x000000ffff237224 */ /* 0x000fe200078e000a */
[----:B------:R-:W-:Y:S01]  /*1a2f0*/  MOV R2, 0x1a320 ;  /* 0x0001a32000027802 */ /* 0x000fe20000000f00 */
[----:B------:R-:W-:Y:S02]  /*1a300*/  IMAD.MOV.U32 R0, RZ, RZ, 0x1c1f ;  /* 0x00001c1fff007424 */ /* 0x000fe400078e00ff */
[----:B------:R-:W-:Y:S05]  /*1a310*/  CALL.REL.NOINC `($__internal_5_$__cuda_sm70_shflsync_idx_p) ;  /* 0x000015e000007944 */ /* 0x000fea0003c00000 */
[----:B------:R-:W-:Y:S01]  /*1a320*/  MOV R4, R0 ;  /* 0x0000000000047202 */ /* 0x000fe20000000f00 */
[----:B------:R-:W-:-:S05]  /*1a330*/  BRA `(.L_x_404) ;  /* 0xffff854000007947 */ /* 0x000fca000383ffff */
.L_x_315:
[----:B------:R-:W-:Y:S01]  /*1a340*/  MOV R3, RZ ;  /* 0x000000ff00037202 */ /* 0x000fe20000000f00 */
[----:B------:R-:W-:Y:S01]  /*1a350*/  IMAD.MOV.U32 R35, RZ, RZ, R11 ;  /* 0x000000ffff237224 */ /* 0x000fe200078e000b */
[----:B------:R-:W-:Y:S01]  /*1a360*/  MOV R2, 0x1a390 ;  /* 0x0001a39000027802 */ /* 0x000fe20000000f00 */
[----:B------:R-:W-:Y:S02]  /*1a370*/  IMAD.MOV.U32 R0, RZ, RZ, 0x1c1f ;  /* 0x00001c1fff007424 */ /* 0x000fe400078e00ff */
[----:B-12---:R-:W-:Y:S05]  /*1a380*/  CALL.REL.NOINC `($__internal_5_$__cuda_sm70_shflsync_idx_p) ;  /* 0x0000157000007944 */ /* 0x006fea0003c00000 */
[----:B------:R-:W-:-:S05]  /*1a390*/  BRA `(.L_x_405) ;  /* 0xffff850000007947 */ /* 0x000fca000383ffff */
.L_x_316:
[----:B----4-:R-:W-:Y:S01]  /*1a3a0*/  MOV R3, 0x1 ;  /* 0x0000000100037802 */ /* 0x010fe20000000f00 */
[----:B------:R-:W-:Y:S01]  /*1a3b0*/  IMAD.MOV.U32 R35, RZ, RZ, R10 ;  /* 0x000000ffff237224 */ /* 0x000fe200078e000a */
[----:B------:R-:W-:Y:S01]  /*1a3c0*/  MOV R2, 0x1a3f0 ;  /* 0x0001a3f000027802 */ /* 0x000fe20000000f00 */
[----:B------:R-:W-:Y:S03]  /*1a3d0*/  IMAD.MOV.U32 R0, RZ, RZ, 0x1c1f ;  /* 0x00001c1fff007424 */ /* 0x000fe600078e00ff */
[----:B-1-3--:R-:W-:Y:S05]  /*1a3e0*/  CALL.REL.NOINC `($__internal_5_$__cuda_sm70_shflsync_idx_p) ;  /* 0x0000151000007944 */ /* 0x00afea0003c00000 */
[----:B------:R-:W-:Y:S01]  /*1a3f0*/  MOV R3, 0x1 ;  /* 0x0000000100037802 */ /* 0x000fe20000000f00 */
[----:B------:R-:W-:Y:S01]  /*1a400*/  IMAD.MOV.U32 R4, RZ, RZ, R0 ;  /* 0x000000ffff047224 */ /* 0x000fe200078e0000 */
[----:B------:R-:W-:Y:S01]  /*1a410*/  MOV R0, 0x1c1f ;  /* 0x00001c1f00007802 */ /* 0x000fe20000000f00 */
[----:B------:R-:W-:Y:S01]  /*1a420*/  IMAD.MOV.U32 R35, RZ, RZ, R11 ;  /* 0x000000ffff237224 */ /* 0x000fe200078e000b */
[----:B------:R-:W-:Y:S02]  /*1a430*/  MOV R2, 0x1a450 ;  /* 0x0001a45000027802 */ /* 0x000fe40000000f00 */
[----:B------:R-:W-:Y:S05]  /*1a440*/  CALL.REL.NOINC `($__internal_5_$__cuda_sm70_shflsync_idx_p) ;  /* 0x000014b000007944 */ /* 0x000fea0003c00000 */
[----:B------:R-:W-:-:S05]  /*1a450*/  BRA `(.L_x_406) ;  /* 0xffff854000007947 */ /* 0x000fca000383ffff */
.L_x_317:
[----:B------:R-:W-:Y:S02]  /*1a460*/  MOV R0, 0x2 ;  /* 0x0000000200007802 */ /* 0x000fe40000000f00 */
[----:B------:R-:W-:Y:S02]  /*1a470*/  MOV R2, 0x1a490 ;  /* 0x0001a49000027802 */ /* 0x000fe40000000f00 */
[----:B------:R-:W-:Y:S05]  /*1a480*/  CALL.REL.NOINC `($__internal_4_$__cuda_sm70_shflsync_bfly_p) ;  /* 0x0000141000007944 */ /* 0x000fea0003c00000 */
[----:B------:R-:W-:-:S05]  /*1a490*/  BRA `(.L_x_407) ;  /* 0xffff890000007947 */ /* 0x000fca000383ffff */
.L_x_318:
        /* <DEDUP_REMOVED lines=30> */
[----:B------:R-:W-:-:S05]  /*1a680*/  BRA `(.L_x_408) ;  /* 0xffff880000007947 */ /* 0x000fca000383ffff */
.L_x_320:
[----:B------:R-:W-:Y:S01]  /*1a690*/  IMAD.MOV.U32 R4, RZ, RZ, R220 ;  /* 0x000000ffff047224 */ /* 0x000fe200078e00dc */
[----:B------:R-:W-:-:S02]  /*1a6a0*/  MOV R0, 0x2 ;  /* 0x0000000200007802 */ /* 0x000fc40000000f00 */
[----:B------:R-:W-:Y:S02]  /*1a6b0*/  MOV R2, 0x1a6d0 ;  /* 0x0001a6d000027802 */ /* 0x000fe40000000f00 */
[----:B------:R-:W-:Y:S05]  /*1a6c0*/  CALL.REL.NOINC `($__internal_4_$__cuda_sm70_shflsync_bfly_p) ;  /* 0x000011d000007944 */ /* 0x000fea0003c00000 */
[----:B------:R-:W-:Y:S01]  /*1a6d0*/  FADD.FTZ R4, R220, R0 ;  /* 0x00000000dc047221 */ /* 0x000fe20000010000 */
[----:B------:R-:W-:Y:S02]  /*1a6e0*/  MOV R0, 0x1 ;  /* 0x0000000100007802 */ /* 0x000fe40000000f00 */
[----:B------:R-:W-:Y:S02]  /*1a6f0*/  MOV R2, 0x1a710 ;  /* 0x0001a71000027802 */ /* 0x000fe40000000f00 */
[----:B------:R-:W-:Y:S05]  /*1a700*/  CALL.REL.NOINC `($__internal_4_$__cuda_sm70_shflsync_bfly_p) ;  /* 0x0000119000007944 */ /* 0x000fea0003c00000 */
[----:B------:R-:W-:Y:S01]  /*1a710*/  FADD.FTZ R9, R4, R0 ;  /* 0x0000000004097221 */ /* 0x000fe20000010000 */
[----:B------:R-:W-:Y:S02]  /*1a720*/  MOV R4, R231 ;  /* 0x000000e700047202 */ /* 0x000fe40000000f00 */
[----:B------:R-:W-:Y:S02]  /*1a730*/  MOV R0, 0x2 ;  /* 0x0000000200007802 */ /* 0x000fe40000000f00 */
[----:B------:R-:W-:Y:S02]  /*1a740*/  MOV R2, 0x1a760 ;  /* 0x0001a76000027802 */ /* 0x000fe40000000f00 */
[----:B------:R-:W-:Y:S05]  /*1a750*/  CALL.REL.NOINC `($__internal_4_$__cuda_sm70_shflsync_bfly_p) ;  /* 0x0000114000007944 */ /* 0x000fea0003c00000 */
[----:B------:R-:W-:Y:S01]  /*1a760*/  FADD.FTZ R8, R231, R0 ;  /* 0x00000000e7087221 */ /* 0x000fe20000010000 */
[----:B------:R-:W-:Y:S02]  /*1a770*/  MOV R0, 0x1 ;  /* 0x0000000100007802 */ /* 0x000fe40000000f00 */
[----:B------:R-:W-:-:S02]  /*1a780*/  MOV R2, 0x1a7b0 ;  /* 0x0001a7b000027802 */ /* 0x000fc40000000f00 */
[----:B------:R-:W-:Y:S02]  /*1a790*/  MOV R4, R8 ;  /* 0x0000000800047202 */ /* 0x000fe40000000f00 */
        /* <DEDUP_REMOVED lines=8> */
[----:B------:R-:W-:Y:S02]  /*1a820*/  MOV R2, 0x1a850 ;  /* 0x0001a85000027802 */ /* 0x000fe40000000f00 */
[----:B------:R-:W-:-:S02]  /*1a830*/  MOV R4, R5 ;  /* 0x0000000500047202 */ /* 0x000fc40000000f00 */
[----:B------:R-:W-:Y:S05]  /*1a840*/  CALL.REL.NOINC `($__internal_4_$__cuda_sm70_shflsync_bfly_p) ;  /* 0x0000105000007944 */ /* 0x000fea0003c00000 */
[----:B------:R-:W-:Y:S01]  /*1a850*/  FADD.FTZ R5, R5, R0 ;  /* 0x0000000005057221 */ /* 0x000fe20000010000 */
[----:B------:R-:W-:-:S02]  /*1a860*/  MOV R4, R233 ;  /* 0x000000e900047202 */ /* 0x000fc40000000f00 */
[----:B------:R-:W-:Y:S02]  /*1a870*/  MOV R0, 0x2 ;  /* 0x0000000200007802 */ /* 0x000fe40000000f00 */
[----:B------:R-:W-:Y:S02]  /*1a880*/  MOV R2, 0x1a8a0 ;  /* 0x0001a8a000027802 */ /* 0x000fe40000000f00 */
[----:B------:R-:W-:Y:S05]  /*1a890*/  CALL.REL.NOINC `($__internal_4_$__cuda_sm70_shflsync_bfly_p) ;  /* 0x0000100000007944 */ /* 0x000fea0003c00000 */
[----:B------:R-:W-:Y:S01]  /*1a8a0*/  FADD.FTZ R4, R233, R0 ;  /* 0x00000000e9047221 */ /* 0x000fe20000010000 */
[----:B------:R-:W-:Y:S02]  /*1a8b0*/  MOV R0, 0x1 ;  /* 0x0000000100007802 */ /* 0x000fe40000000f00 */
[----:B------:R-:W-:Y:S02]  /*1a8c0*/  MOV R2, 0x1a8e0 ;  /* 0x0001a8e000027802 */ /* 0x000fe40000000f00 */
[----:B------:R-:W-:Y:S05]  /*1a8d0*/  CALL.REL.NOINC `($__internal_4_$__cuda_sm70_shflsync_bfly_p) ;  /* 0x00000fc000007944 */ /* 0x000fea0003c00000 */
[----:B------:R-:W-:Y:S01]  /*1a8e0*/  MOV R11, R0 ;  /* 0x00000000000b7202 */ /* 0x000fe20000000f00 */
[----:B------:R-:W-:Y:S05]  /*1a8f0*/  BRA `(.L_x_409) ;  /* 0xffff9e3000007947 */ /* 0x000fea000383ffff */
.L_x_327:
[----:B-1234-:R-:W-:Y:S01]  /*1a900*/  IMAD.MOV.U32 R35, RZ, RZ, R6 ;  /* 0x000000ffff237224 */ /* 0x01efe200078e0006 */
[----:B------:R-:W-:Y:S01]  /*1a910*/  MOV R3, RZ ;  /* 0x000000ff00037202 */ /* 0x000fe20000000f00 */
[----:B------:R-:W-:Y:S01]  /*1a920*/  IMAD.MOV.U32 R0, RZ, RZ, 0x1c1f ;  /* 0x00001c1fff007424 */ /* 0x000fe200078e00ff */
[----:B------:R-:W-:Y:S02]  /*1a930*/  MOV R2, 0x1a950 ;  /* 0x0001a95000027802 */ /* 0x000fe40000000f00 */
[----:B------:R-:W-:Y:S05]  /*1a940*/  CALL.REL.NOINC `($__internal_5_$__cuda_sm70_shflsync_idx_p) ;  /* 0x00000fb000007944 */ /* 0x000fea0003c00000 */
[----:B------:R-:W-:Y:S01]  /*1a950*/  MOV R5, R0 ;  /* 0x0000000000057202 */ /* 0x000fe20000000f00 */
[----:B------:R-:W-:Y:S05]  /*1a960*/  BRA `(.L_x_410) ;  /* 0xffffb87000007947 */ /* 0x000fea000383ffff */
.L_x_328:
[----:B------:R-:W-:Y:S01]  /*1a970*/  IMAD.MOV.U32 R35, RZ, RZ, R13 ;  /* 0x000000ffff237224 */ /* 0x000fe200078e000d */
[----:B------:R-:W-:Y:S01]  /*1a980*/  MOV R3, RZ ;  /* 0x000000ff00037202 */ /* 0x000fe20000000f00 */
[----:B------:R-:W-:Y:S01]  /*1a990*/  IMAD.MOV.U32 R0, RZ, RZ, 0x1c1f ;  /* 0x00001c1fff007424 */ /* 0x000fe200078e00ff */
[----:B------:R-:W-:-:S02]  /*1a9a0*/  MOV R2, 0x1a9c0 ;  /* 0x0001a9c000027802 */ /* 0x000fc40000000f00 */
[----:B-12---:R-:W-:Y:S05]  /*1a9b0*/  CALL.REL.NOINC `($__internal_5_$__cuda_sm70_shflsync_idx_p) ;  /* 0x00000f4000007944 */ /* 0x006fea0003c00000 */
[----:B------:R-:W-:Y:S05]  /*1a9c0*/  BRA `(.L_x_411) ;  /* 0xffffb83000007947 */ /* 0x000fea000383ffff */
.L_x_331:
[----:B------:R-:W-:Y:S01]  /*1a9d0*/  IMAD.MOV.U32 R35, RZ, RZ, R6 ;  /* 0x000000ffff237224 */ /* 0x000fe200078e0006 */
[----:B--2---:R-:W-:Y:S01]  /*1a9e0*/  MOV R3, 0x1 ;  /* 0x0000000100037802 */ /* 0x004fe20000000f00 */
[----:B----4-:R-:W-:Y:S01]  /*1a9f0*/  IMAD.MOV.U32 R0, RZ, RZ, 0x1c1f ;  /* 0x00001c1fff007424 */ /* 0x010fe200078e00ff */
[----:B------:R-:W-:-:S02]  /*1aa00*/  MOV R2, 0x1aa20 ;  /* 0x0001aa2000027802 */ /* 0x000fc40000000f00 */
        /* <DEDUP_REMOVED lines=8> */
.L_x_334:
[----:B------:R-:W-:Y:S01]  /*1aa90*/  IMAD.MOV.U32 R35, RZ, RZ, R6 ;  /* 0x000000ffff237224 */ /* 0x000fe200078e0006 */
[----:B-1----:R-:W-:Y:S01]  /*1aaa0*/  MOV R3, 0x2 ;  /* 0x0000000200037802 */ /* 0x002fe20000000f00 */
[----:B----4-:R-:W-:Y:S01]  /*1aab0*/  IMAD.MOV.U32 R0, RZ, RZ, 0x1c1f ;  /* 0x00001c1fff007424 */ /* 0x010fe200078e00ff */
[----:B------:R-:W-:Y:S02]  /*1aac0*/  MOV R2, 0x1aae0 ;  /* 0x0001aae000027802 */ /* 0x000fe40000000f00 */
[----:B--23--:R-:W-:Y:S05]  /*1aad0*/  CALL.REL.NOINC `($__internal_5_$__cuda_sm70_shflsync_idx_p) ;  /* 0x00000e2000007944 */ /* 0x00cfea0003c00000 */
[----:B------:R-:W-:Y:S01]  /*1aae0*/  MOV R5, R0 ;  /* 0x0000000000057202 */ /* 0x000fe20000000f00 */
[----:B------:R-:W-:Y:S05]  /*1aaf0*/  BRA `(.L_x_413) ;  /* 0xffffb96000007947 */ /* 0x000fea000383ffff */
.L_x_335:
[----:B------:R-:W-:Y:S01]  /*1ab00*/  IMAD.MOV.U32 R35, RZ, RZ, R13 ;  /* 0x000000ffff237224 */ /* 0x000fe200078e000d */
[----:B------:R-:W-:Y:S01]  /*1ab10*/  MOV R3, 0x2 ;  /* 0x0000000200037802 */ /* 0x000fe20000000f00 */
[----:B----4-:R-:W-:Y:S01]  /*1ab20*/  IMAD.MOV.U32 R0, RZ, RZ, 0x1c1f ;  /* 0x00001c1fff007424 */ /* 0x010fe200078e00ff */
[----:B------:R-:W-:Y:S02]  /*1ab30*/  MOV R2, 0x1ab50 ;  /* 0x0001ab5000027802 */ /* 0x000fe40000000f00 */
[----:B-123--:R-:W-:Y:S05]  /*1ab40*/  CALL.REL.NOINC `($__internal_5_$__cuda_sm70_shflsync_idx_p) ;  /* 0x00000db000007944 */ /* 0x00efea0003c00000 */
[----:B------:R-:W-:Y:S05]  /*1ab50*/  BRA `(.L_x_414) ;  /* 0xffffb92000007947 */ /* 0x000fea000383ffff */
.L_x_338:
[----:B------:R-:W-:Y:S01]  /*1ab60*/  IMAD.MOV.U32 R35, RZ, RZ, R6 ;  /* 0x000000ffff237224 */ /* 0x000fe200078e0006 */
[----:B-1----:R-:W-:Y:S01]  /*1ab70*/  MOV R3, 0x3 ;  /* 0x0000000300037802 */ /* 0x002fe20000000f00 */
[----:B------:R-:W-:Y:S01]  /*1ab80*/  IMAD.MOV.U32 R0, RZ, RZ, 0x1c1f ;  /* 0x00001c1fff007424 */ /* 0x000fe200078e00ff */
[----:B------:R-:W-:-:S02]  /*1ab90*/  MOV R2, 0x1abb0 ;  /* 0x0001abb000027802 */ /* 0x000fc40000000f00 */
[----:B--234-:R-:W-:Y:S05]  /*1aba0*/  CALL.REL.NOINC `($__internal_5_$__cuda_sm70_shflsync_idx_p) ;  /* 0x00000d5000007944 */ /* 0x01cfea0003c00000 */
[----:B------:R-:W-:Y:S01]  /*1abb0*/  IMAD.MOV.U32 R6, RZ, RZ, R0 ;  /* 0x000000ffff067224 */ /* 0x000fe200078e0000 */
[----:B------:R-:W-:Y:S01]  /*1abc0*/  MOV R3, 0x3 ;  /* 0x0000000300037802 */ /* 0x000fe20000000f00 */
[----:B------:R-:W-:Y:S01]  /*1abd0*/  IMAD.MOV.U32 R35, RZ, RZ, R13 ;  /* 0x000000ffff237224 */ /* 0x000fe200078e000d */
[----:B------:R-:W-:-:S02]  /*1abe0*/  MOV R0, 0x1c1f ;  /* 0x00001c1f00007802 */ /* 0x000fc40000000f00 */
[----:B------:R-:W-:Y:S02]  /*1abf0*/  MOV R2, 0x1ac10 ;  /* 0x0001ac1000027802 */ /* 0x000fe40000000f00 */
[----:B------:R-:W-:Y:S05]  /*1ac00*/  CALL.REL.NOINC `($__internal_5_$__cuda_sm70_shflsync_idx_p) ;  /* 0x00000cf000007944 */ /* 0x000fea0003c00000 */
[----:B------:R-:W-:Y:S05]  /*1ac10*/  BRA `(.L_x_415) ;  /* 0xffffb9a000007947 */ /* 0x000fea000383ffff */
.L_x_340:
[----:B------:R-:W-:Y:S01]  /*1ac20*/  IMAD.MOV.U32 R35, RZ, RZ, R6 ;  /* 0x000000ffff237224 */ /* 0x000fe200078e0006 */
[----:B------:R-:W-:Y:S01]  /*1ac30*/  MOV R3, RZ ;  /* 0x000000ff00037202 */ /* 0x000fe20000000f00 */
[----:B------:R-:W-:Y:S01]  /*1ac40*/  IMAD.MOV.U32 R0, RZ, RZ, 0x1c1f ;  /* 0x00001c1fff007424 */ /* 0x000fe200078e00ff */
[----:B------:R-:W-:Y:S02]  /*1ac50*/  MOV R2, 0x1ac70 ;  /* 0x0001ac7000027802 */ /* 0x000fe40000000f00 */
[----:B------:R-:W-:Y:S05]  /*1ac60*/  CALL.REL.NOINC `($__internal_5_$__cuda_sm70_shflsync_idx_p) ;  /* 0x00000c9000007944 */ /* 0x000fea0003c00000 */
[----:B------:R-:W-:Y:S01]  /*1ac70*/  MOV R4, R0 ;  /* 0x0000000000047202 */ /* 0x000fe20000000f00 */
[----:B------:R-:W-:Y:S05]  /*1ac80*/  BRA `(.L_x_416) ;  /* 0xffffbc6000007947 */ /* 0x000fea000383ffff */
.L_x_341:
[----:B------:R-:W-:Y:S01]  /*1ac90*/  IMAD.MOV.U32 R35, RZ, RZ, R5 ;  /* 0x000000ffff237224 */ /* 0x000fe200078e0005 */
[----:B------:R-:W-:Y:S01]  /*1aca0*/  MOV R3, RZ ;  /* 0x000000ff00037202 */ /* 0x000fe20000000f00 */
[----:B------:R-:W-:Y:S01]  /*1acb0*/  IMAD.MOV.U32 R0, RZ, RZ, 0x1c1f ;  /* 0x00001c1fff007424 */ /* 0x000fe200078e00ff */
[----:B------:R-:W-:Y:S02]  /*1acc0*/  MOV R2, 0x1ace0 ;  /* 0x0001ace000027802 */ /* 0x000fe40000000f00 */
[----:B-12---:R-:W-:Y:S05]  /*1acd0*/  CALL.REL.NOINC `($__internal_5_$__cuda_sm70_shflsync_idx_p) ;  /* 0x00000c2000007944 */ /* 0x006fea0003c00000 */
[----:B------:R-:W-:Y:S05]  /*1ace0*/  BRA `(.L_x_417) ;  /* 0xffffbc2000007947 */ /* 0x000fea000383ffff */
.L_x_344:
        /* <DEDUP_REMOVED lines=12> */
.L_x_347:
[----:B------:R-:W-:Y:S01]  /*1adb0*/  IMAD.MOV.U32 R35, RZ, RZ, R6 ;  /* 0x000000ffff237224 */ /* 0x000fe200078e0006 */
[----:B-1----:R-:W-:Y:S01]  /*1adc0*/  MOV R3, 0x2 ;  /* 0x0000000200037802 */ /* 0x002fe20000000f00 */
[----:B----4-:R-:W-:Y:S01]  /*1add0*/  IMAD.MOV.U32 R0, RZ, RZ, 0x1c1f ;  /* 0x00001c1fff007424 */ /* 0x010fe200078e00ff */
[----:B------:R-:W-:Y:S02]  /*1ade0*/  MOV R2, 0x1ae00 ;  /* 0x0001ae0000027802 */ /* 0x000fe40000000f00 */
[----:B--23--:R-:W-:Y:S05]  /*1adf0*/  CALL.REL.NOINC `($__internal_5_$__cuda_sm70_shflsync_idx_p) ;  /* 0x00000b0000007944 */ /* 0x00cfea0003c00000 */
[----:B------:R-:W-:Y:S01]  /*1ae00*/  MOV R4, R0 ;  /* 0x0000000000047202 */ /* 0x000fe20000000f00 */
[----:B------:R-:W-:Y:S05]  /*1ae10*/  BRA `(.L_x_419) ;  /* 0xffffc4a000007947 */ /* 0x000fea000383ffff */
.L_x_348:
[----:B------:R-:W-:Y:S01]  /*1ae20*/  IMAD.MOV.U32 R35, RZ, RZ, R5 ;  /* 0x000000ffff237224 */ /* 0x000fe200078e0005 */
[----:B------:R-:W-:Y:S01]  /*1ae30*/  MOV R3, 0x2 ;  /* 0x0000000200037802 */ /* 0x000fe20000000f00 */
[----:B----4-:R-:W-:Y:S01]  /*1ae40*/  IMAD.MOV.U32 R0, RZ, RZ, 0x1c1f ;  /* 0x00001c1fff007424 */ /* 0x010fe200078e00ff */
[----:B------:R-:W-:Y:S02]  /*1ae50*/  MOV R2, 0x1ae70 ;  /* 0x0001ae7000027802 */ /* 0x000fe40000000f00 */
[----:B-123--:R-:W-:Y:S05]  /*1ae60*/  CALL.REL.NOINC `($__internal_5_$__cuda_sm70_shflsync_idx_p) ;  /* 0x00000a9000007944 */ /* 0x00efea0003c00000 */
[----:B------:R-:W-:Y:S05]  /*1ae70*/  BRA `(.L_x_420) ;  /* 0xffffc46000007947 */ /* 0x000fea000383ffff */
.L_x_351:
[----:B------:R-:W-:Y:S01]  /*1ae80*/  IMAD.MOV.U32 R35, RZ, RZ, R6 ;  /* 0x000000ffff237224 */ /* 0x000fe200078e0006 */
[----:B--2---:R-:W-:Y:S01]  /*1ae90*/  MOV R3, 0x3 ;  /* 0x0000000300037802 */ /* 0x004fe20000000f00 */
[----:B-1----:R-:W-:Y:S01]  /*1aea0*/  IMAD.MOV.U32 R0, RZ, RZ, 0x1c1f ;  /* 0x00001c1fff007424 */ /* 0x002fe200078e00ff */
[----:B------:R-:W-:-:S02]  /*1aeb0*/  MOV R2, 0x1aed0 ;  /* 0x0001aed000027802 */ /* 0x000fc40000000f00 */
[----:B---34-:R-:W-:Y:S05]  /*1aec0*/  CALL.REL.NOINC `($__internal_5_$__cuda_sm70_shflsync_idx_p) ;  /* 0x00000a3000007944 */ /* 0x018fea0003c00000 */
[----:B------:R-:W-:Y:S01]  /*1aed0*/  IMAD.MOV.U32 R4, RZ, RZ, R0 ;  /* 0x000000ffff047224 */ /* 0x000fe200078e0000 */
[----:B------:R-:W-:Y:S01]  /*1aee0*/  MOV R3, 0x3 ;  /* 0x0000000300037802 */ /* 0x000fe20000000f00 */
[----:B------:R-:W-:Y:S01]  /*1aef0*/  IMAD.MOV.U32 R35, RZ, RZ, R5 ;  /* 0x000000ffff237224 */ /* 0x000fe200078e0005 */
[----:B------:R-:W-:-:S02]  /*1af00*/  MOV R0, 0x1c1f ;  /* 0x00001c1f00007802 */ /* 0x000fc40000000f00 */
[----:B------:R-:W-:Y:S02]  /*1af10*/  MOV R2, 0x1af30 ;  /* 0x0001af3000027802 */ /* 0x000fe40000000f00 */
[----:B------:R-:W-:Y:S05]  /*1af20*/  CALL.REL.NOINC `($__internal_5_$__cuda_sm70_shflsync_idx_p) ;  /* 0x000009d000007944 */ /* 0x000fea0003c00000 */
[----:B------:R-:W-:Y:S05]  /*1af30*/  BRA `(.L_x_421) ;  /* 0xffffc89000007947 */ /* 0x000fea000383ffff */
.L_x_355:
[----:B------:R-:W-:Y:S01]  /*1af40*/  IMAD.MOV.U32 R35, RZ, RZ, R5 ;  /* 0x000000ffff237224 */ /* 0x000fe200078e0005 */
[----:B------:R-:W-:Y:S01]  /*1af50*/  MOV R3, RZ ;  /* 0x000000ff00037202 */ /* 0x000fe20000000f00 */
[----:B------:R-:W-:Y:S01]  /*1af60*/  IMAD.MOV.U32 R0, RZ, RZ, 0x1c1f ;  /* 0x00001c1fff007424 */ /* 0x000fe200078e00ff */
[----:B------:R-:W-:Y:S02]  /*1af70*/  MOV R2, 0x1af90 ;  /* 0x0001af9000027802 */ /* 0x000fe40000000f00 */
[----:B------:R-:W-:Y:S05]  /*1af80*/  CALL.REL.NOINC `($__internal_5_$__cuda_sm70_shflsync_idx_p) ;  /* 0x0000097000007944 */ /* 0x000fea0003c00000 */
[----:B------:R-:W-:Y:S01]  /*1af90*/  MOV R4, R0 ;  /* 0x0000000000047202 */ /* 0x000fe20000000f00 */
[----:B------:R-:W-:Y:S05]  /*1afa0*/  BRA `(.L_x_422) ;  /* 0xffffd50000007947 */ /* 0x000fea000383ffff */
.L_x_356:
[----:B------:R-:W-:Y:S01]  /*1afb0*/  IMAD.MOV.U32 R35, RZ, RZ, R13 ;  /* 0x000000ffff237224 */ /* 0x000fe200078e000d */
[----:B------:R-:W-:Y:S01]  /*1afc0*/  MOV R3, RZ ;  /* 0x000000ff00037202 */ /* 0x000fe20000000f00 */
[----:B------:R-:W-:Y:S01]  /*1afd0*/  IMAD.MOV.U32 R0, RZ, RZ, 0x1c1f ;  /* 0x00001c1fff007424 */ /* 0x000fe200078e00ff */
[----:B------:R-:W-:Y:S02]  /*1afe0*/  MOV R2, 0x1b000 ;  /* 0x0001b00000027802 */ /* 0x000fe40000000f00 */
[----:B-12---:R-:W-:Y:S05]  /*1aff0*/  CALL.REL.NOINC `($__internal_5_$__cuda_sm70_shflsync_idx_p) ;  /* 0x0000090000007944 */ /* 0x006fea0003c00000 */
[----:B------:R-:W-:Y:S05]  /*1b000*/  BRA `(.L_x_423) ;  /* 0xffffd4c000007947 */ /* 0x000fea000383ffff */
.L_x_359:
        /* <DEDUP_REMOVED lines=12> */
.L_x_362:
[----:B------:R-:W-:Y:S01]  /*1b0d0*/  IMAD.MOV.U32 R35, RZ, RZ, R5 ;  /* 0x000000ffff237224 */ /* 0x000fe200078e0005 */
[----:B-1----:R-:W-:Y:S01]  /*1b0e0*/  MOV R3, 0x2 ;  /* 0x0000000200037802 */ /* 0x002fe20000000f00 */
[----:B----4-:R-:W-:Y:S01]  /*1b0f0*/  IMAD.MOV.U32 R0, RZ, RZ, 0x1c1f ;  /* 0x00001c1fff007424 */ /* 0x010fe200078e00ff */
[----:B------:R-:W-:Y:S02]  /*1b100*/  MOV R2, 0x1b120 ;  /* 0x0001b12000027802 */ /* 0x000fe40000000f00 */
[----:B--23--:R-:W-:Y:S05]  /*1b110*/  CALL.REL.NOINC `($__internal_5_$__cuda_sm70_shflsync_idx_p) ;  /* 0x000007e000007944 */ /* 0x00cfea0003c00000 */
[----:B------:R-:W-:Y:S01]  /*1b120*/  MOV R4, R0 ;  /* 0x0000000000047202 */ /* 0x000fe20000000f00 */
[----:B------:R-:W-:Y:S05]  /*1b130*/  BRA `(.L_x_425) ;  /* 0xffffd60000007947 */ /* 0x000fea000383ffff */
.L_x_363:
[----:B------:R-:W-:Y:S01]  /*1b140*/  IMAD.MOV.U32 R35, RZ, RZ, R13 ;  /* 0x000000ffff237224 */ /* 0x000fe200078e000d */
[----:B------:R-:W-:Y:S01]  /*1b150*/  MOV R3, 0x2 ;  /* 0x0000000200037802 */ /* 0x000fe20000000f00 */
[----:B----4-:R-:W-:Y:S01]  /*1b160*/  IMAD.MOV.U32 R0, RZ, RZ, 0x1c1f ;  /* 0x00001c1fff007424 */ /* 0x010fe200078e00ff */
[----:B------:R-:W-:Y:S02]  /*1b170*/  MOV R2, 0x1b190 ;  /* 0x0001b19000027802 */ /* 0x000fe40000000f00 */
[----:B-123--:R-:W-:Y:S05]  /*1b180*/  CALL.REL.NOINC `($__internal_5_$__cuda_sm70_shflsync_idx_p) ;  /* 0x0000077000007944 */ /* 0x00efea0003c00000 */
[----:B------:R-:W-:Y:S05]  /*1b190*/  BRA `(.L_x_426) ;  /* 0xffffd5c000007947 */ /* 0x000fea000383ffff */
.L_x_366:
        /* <DEDUP_REMOVED lines=12> */
.L_x_368:
[----:B------:R-:W-:Y:S01]  /*1b260*/  IMAD.MOV.U32 R35, RZ, RZ, R34 ;  /* 0x000000ffff237224 */ /* 0x000fe200078e0022 */
[----:B------:R-:W-:Y:S01]  /*1b270*/  MOV R3, RZ ;  /* 0x000000ff00037202 */ /* 0x000fe20000000f00 */
[----:B------:R-:W-:Y:S01]  /*1b280*/  IMAD.MOV.U32 R0, RZ, RZ, 0x1f ;  /* 0x0000001fff007424 */ /* 0x000fe200078e00ff */
[----:B------:R-:W-:Y:S02]  /*1b290*/  MOV R2, 0x1b2b0 ;  /* 0x0001b2b000027802 */ /* 0x000fe40000000f00 */
[----:B--2-4-:R-:W-:Y:S05]  /*1b2a0*/  CALL.REL.NOINC `($__internal_5_$__cuda_sm70_shflsync_idx_p) ;  /* 0x0000065000007944 */ /* 0x014fea0003c00000 */
[----:B------:R-:W-:Y:S01]  /*1b2b0*/  MOV R10, R0 ;  /* 0x00000000000a7202 */ /* 0x000fe20000000f00 */
[----:B------:R-:W-:Y:S05]  /*1b2c0*/  BRA `(.L_x_428) ;  /* 0xffffd7c000007947 */ /* 0x000fea000383ffff */
.L_x_369:
[----:B------:R-:W-:Y:S01]  /*1b2d0*/  IMAD.MOV.U32 R35, RZ, RZ, R34 ;  /* 0x000000ffff237224 */ /* 0x000fe200078e0022 */
[----:B------:R-:W-:Y:S01]  /*1b2e0*/  MOV R3, 0x1 ;  /* 0x0000000100037802 */ /* 0x000fe20000000f00 */
[----:B------:R-:W-:Y:S01]  /*1b2f0*/  IMAD.MOV.U32 R0, RZ, RZ, 0x1f ;  /* 0x0000001fff007424 */ /* 0x000fe200078e00ff */
[----:B------:R-:W-:Y:S02]  /*1b300*/  MOV R2, 0x1b320 ;  /* 0x0001b32000027802 */ /* 0x000fe40000000f00 */
[----:B-1234-:R-:W-:Y:S05]  /*1b310*/  CALL.REL.NOINC `($__internal_5_$__cuda_sm70_shflsync_idx_p) ;  /* 0x000005e000007944 */ /* 0x01efea0003c00000 */
[----:B------:R-:W-:Y:S01]  /*1b320*/  MOV R9, R0 ;  /* 0x0000000000097202 */ /* 0x000fe20000000f00 */
[----:B------:R-:W-:Y:S05]  /*1b330*/  BRA `(.L_x_429) ;  /* 0xffffd77000007947 */ /* 0x000fea000383ffff */
.L_x_370:
[----:B------:R-:W-:Y:S02]  /*1b340*/  MOV R3, 0x1 ;  /* 0x0000000100037802 */ /* 0x000fe40000000f00 */
[----:B------:R-:W-:-:S02]  /*1b350*/  MOV R2, 0x1b370 ;  /* 0x0001b37000027802 */ /* 0x000fc40000000f00 */
[----:B-1-3--:R-:W-:Y:S05]  /*1b360*/  CALL.REL.NOINC `($__internal_6_$__cuda_sm70_shflsync_up_p) ;  /* 0x000005e000007944 */ /* 0x00afea0003c00000 */
[----:B------:R-:W-:Y:S05]  /*1b370*/  BRA `(.L_x_430) ;  /* 0xffffd86000007947 */ /* 0x000fea000383ffff */
.L_x_371:
[----:B------:R-:W-:Y:S02]  /*1b380*/  MOV R3, 0x2 ;  /* 0x0000000200037802 */ /* 0x000fe40000000f00 */
[----:B------:R-:W-:-:S02]  /*1b390*/  MOV R2, 0x1b3b0 ;  /* 0x0001b3b000027802 */ /* 0x000fc40000000f00 */
[----:B-1-3--:R-:W-:Y:S05]  /*1b3a0*/  CALL.REL.NOINC `($__internal_6_$__cuda_sm70_shflsync_up_p) ;  /* 0x000005a000007944 */ /* 0x00afea0003c00000 */
        /* <DEDUP_REMOVED lines=23> */
.L_x_375:
[----:B------:R-:W-:Y:S02]  /*1b520*/  MOV R3, 0x1 ;  /* 0x0000000100037802 */ /* 0x000fe40000000f00 */
[----:B------:R-:W-:Y:S02]  /*1b530*/  MOV R2, 0x1b550 ;  /* 0x0001b55000027802 */ /* 0x000fe40000000f00 */
[----:B-1----:R-:W-:Y:S05]  /*1b540*/  CALL.REL.NOINC `($__internal_6_$__cuda_sm70_shflsync_up_p) ;  /* 0x0000040000007944 */ /* 0x002fea0003c00000 */
[----:B------:R-:W-:Y:S01]  /*1b550*/  MOV R2, R4 ;  /* 0x0000000400027202 */ /* 0x000fe20000000f00 */
[----:B------:R-:W-:Y:S05]  /*1b560*/  BRA `(.L_x_432) ;  /* 0xffffd8e000007947 */ /* 0x000fea000383ffff */
.L_x_376:
[----:B------:R-:W-:Y:S02]  /*1b570*/  MOV R3, 0x2 ;  /* 0x0000000200037802 */ /* 0x000fe40000000f00 */
[----:B------:R-:W-:Y:S02]  /*1b580*/  MOV R2, 0x1b5a0 ;  /* 0x0001b5a000027802 */ /* 0x000fe40000000f00 */
[----:B-1----:R-:W-:Y:S05]  /*1b590*/  CALL.REL.NOINC `($__internal_6_$__cuda_sm70_shflsync_up_p) ;  /* 0x000003b000007944 */ /* 0x002fea0003c00000 */
        /* <DEDUP_REMOVED lines=23> */
.L_x_378:
[----:B------:R-:W-:Y:S02]  /*1b710*/  SEL R0, RZ, 0x1, P0 ;  /* 0x00000001ff007807 */ /* 0x000fe40000000000 */
[----:B------:R-:W-:Y:S02]  /*1b720*/  MOV R2, 0x1b740 ;  /* 0x0001b74000027802 */ /* 0x000fe40000000f00 */
[----:B-12---:R-:W-:Y:S05]  /*1b730*/  CALL.REL.NOINC `($__internal_7_$__cuda_sm70_votesync_ballot) ;  /* 0x0000027000007944 */ /* 0x006fea0003c00000 */
[----:B------:R-:W-:Y:S01]  /*1b740*/  MOV R9, R0 ;  /* 0x0000000000097202 */ /* 0x000fe20000000f00 */
[----:B------:R-:W-:Y:S05]  /*1b750*/  BRA `(.L_x_434) ;  /* 0xffffd88000007947 */ /* 0x000fea000383ffff */
.L_x_379:
[----:B------:R-:W-:Y:S01]  /*1b760*/  IMAD.MOV.U32 R35, RZ, RZ, R6 ;  /* 0x000000ffff237224 */ /* 0x000fe200078e0006 */
[----:B----4-:R-:W-:Y:S01]  /*1b770*/  MOV R3, R11 ;  /* 0x0000000b00037202 */ /* 0x010fe20000000f00 */
[----:B------:R-:W-:Y:S01]  /*1b780*/  IMAD.MOV.U32 R0, RZ, RZ, 0x1f ;  /* 0x0000001fff007424 */ /* 0x000fe200078e00ff */
[----:B------:R-:W-:Y:S02]  /*1b790*/  MOV R2, 0x1b7b0 ;  /* 0x0001b7b000027802 */ /* 0x000fe40000000f00 */
[----:B-123--:R-:W-:Y:S05]  /*1b7a0*/  CALL.REL.NOINC `($__internal_5_$__cuda_sm70_shflsync_idx_p) ;  /* 0x0000015000007944 */ /* 0x00efea0003c00000 */
[----:B------:R-:W-:Y:S01]  /*1b7b0*/  IMAD.MOV.U32 R6, RZ, RZ, R0 ;  /* 0x000000ffff067224 */ /* 0x000fe200078e0000 */
[----:B------:R-:W-:Y:S01]  /*1b7c0*/  MOV R3, R11 ;  /* 0x0000000b00037202 */ /* 0x000fe20000000f00 */
[----:B------:R-:W-:Y:S01]  /*1b7d0*/  IMAD.MOV.U32 R35, RZ, RZ, R8 ;  /* 0x000000ffff237224 */ /* 0x000fe200078e0008 */
[----:B------:R-:W-:Y:S02]  /*1b7e0*/  MOV R0, 0x1f ;  /* 0x0000001f00007802 */ /* 0x000fe40000000f00 */
[----:B------:R-:W-:-:S02]  /*1b7f0*/  MOV R2, 0x1b810 ;  /* 0x0001b81000027802 */ /* 0x000fc40000000f00 */
[----:B------:R-:W-:Y:S05]  /*1b800*/  CALL.REL.NOINC `($__internal_5_$__cuda_sm70_shflsync_idx_p) ;  /* 0x000000f000007944 */ /* 0x000fea0003c00000 */
[----:B------:R-:W-:Y:S01]  /*1b810*/  MOV R5, R0 ;  /* 0x0000000000057202 */ /* 0x000fe20000000f00 */
[----:B------:R-:W-:Y:S05]  /*1b820*/  BRA `(.L_x_435) ;  /* 0xffffd7f000007947 */ /* 0x000fea000383ffff */
.L_x_382:
[----:B------:R-:W-:Y:S01]  /*1b830*/  MOV R3, R0 ;  /* 0x0000000000037202 */ /* 0x000fe20000000f00 */
[----:B------:R-:W-:Y:S01]  /*1b840*/  IMAD.MOV.U32 R35, RZ, RZ, R4 ;  /* 0x000000ffff237224 */ /* 0x000fe200078e0004 */
[----:B------:R-:W-:Y:S01]  /*1b850*/  MOV R2, 0x1b880 ;  /* 0x0001b88000027802 */ /* 0x000fe20000000f00 */
[----:B------:R-:W-:-:S02]  /*1b860*/  IMAD.MOV.U32 R0, RZ, RZ, 0x1f ;  /* 0x0000001fff007424 */ /* 0x000fc400078e00ff */
[----:B-1234-:R-:W-:Y:S05]  /*1b870*/  CALL.REL.NOINC `($__internal_5_$__cuda_sm70_shflsync_idx_p) ;  /* 0x0000008000007944 */ /* 0x01efea0003c00000 */
[----:B------:R-:W-:Y:S01]  /*1b880*/  MOV R13, R0 ;  /* 0x00000000000d7202 */ /* 0x000fe20000000f00 */
[----:B------:R-:W-:Y:S05]  /*1b890*/  BRA `(.L_x_381) ;  /* 0xffffd7e000007947 */ /* 0x000fea000383ffff */
        .weak           $__internal_4_$__cuda_sm70_shflsync_bfly_p
        .type           $__internal_4_$__cuda_sm70_shflsync_bfly_p,@function
        .size           $__internal_4_$__cuda_sm70_shflsync_bfly_p,($__internal_5_$__cuda_sm70_shflsync_idx_p - $__internal_4_$__cuda_sm70_shflsync_bfly_p)
$__internal_4_$__cuda_sm70_shflsync_bfly_p:
[----:B------:R-:W-:Y:S02]  /*1b8a0*/  MOV R36, 0xffffffff ;  /* 0xffffffff00247802 */ /* 0x000fe40000000f00 */
[----:B------:R-:W-:-:S02]  /*1b8b0*/  MOV R3, 0x1f ;  /* 0x0000001f00037802 */ /* 0x000fc40000000f00 */
[----:B------:R-:W-:Y:S04]  /*1b8c0*/  WARPSYNC R36 ;  /* 0x0000002400007348 */ /* 0x000fe80003800000 */
[----:B------:R1:W2:Y:S02]  /*1b8d0*/  SHFL.BFLY PT, R0, R4, R0, R3 ;  /* 0x0c00000004007389 */ /* 0x0002a400000e0003 */
[----:B-1----:R-:W-:-:S04]  /*1b8e0*/  MOV R3, 0x0 ;  /* 0x0000000000037802 */ /* 0x002fc80000000f00 */
[----:B--2---:R-:W-:Y:S05]  /*1b8f0*/  RET.REL.NODEC R2 `(_ZN7cutlass13device_kernelIN5flash19enable_sm80_to_sm89INS1_16FlashAttnFwdSm80INS1_25CollectiveMainloopFwdSm80ILi4ELi1ELb0EN4cute5tupleIJNS5_1CILi128EEENS7_ILi48EEENS7_ILi96EEEEEELi96ENS_10bfloat16_tEfNS_4arch4Sm80ELb0ELb0ELb1ELb1ELb1ELb1ELb1ELb1EEENS1_21CollectiveEpilogueFwdINS6_IJS8_SA_S9_EEENS6_IJNS7_ILi1EEESI_SI_EEESC_SE_Li128ELb1ELb1ELb1ELb0EEENS1_36VarlenDynamicPersistentTileSchedulerILi128ELi48ELi128ELi128ELb1ELb1ELb0ELb0ELb1ELb1EEEEEEEEEvNT_6ParamsE) ;  /* 0xfffe470002007950 */ /* 0x004fea0003c3ffff */
        .weak           $__internal_5_$__cuda_sm70_shflsync_idx_p
        .type           $__internal_5_$__cuda_sm70_shflsync_idx_p,@function
        .size           $__internal_5_$__cuda_sm70_shflsync_idx_p,($__internal_6_$__cuda_sm70_shflsync_up_p - $__internal_5_$__cuda_sm70_shflsync_idx_p)
$__internal_5_$__cuda_sm70_shflsync_idx_p:
[----:B------:R-:W-:-:S04]  /*1b900*/  MOV R217, 0xffffffff ;  /* 0xffffffff00d97802 */ /* 0x000fc80000000f00 */
[----:B------:R-:W-:Y:S04]  /*1b910*/  WARPSYNC R217 ;  /* 0x000000d900007348 */ /* 0x000fe80003800000 */
[----:B------:R1:W2:Y:S02]  /*1b920*/  SHFL.IDX PT, R0, R35, R3, R0 ;  /* 0x0000000323007389 */ /* 0x0002a400000e0000 */
[----:B-1----:R-:W-:-:S04]  /*1b930*/  MOV R3, 0x0 ;  /* 0x0000000000037802 */ /* 0x002fc80000000f00 */
[----:B--2---:R-:W-:Y:S05]  /*1b940*/  RET.REL.NODEC R2 `(_ZN7cutlass13device_kernelIN5flash19enable_sm80_to_sm89INS1_16FlashAttnFwdSm80INS1_25CollectiveMainloopFwdSm80ILi4ELi1ELb0EN4cute5tupleIJNS5_1CILi128EEENS7_ILi48EEENS7_ILi96EEEEEELi96ENS_10bfloat16_tEfNS_4arch4Sm80ELb0ELb0ELb1ELb1ELb1ELb1ELb1ELb1EEENS1_21CollectiveEpilogueFwdINS6_IJS8_SA_S9_EEENS6_IJNS7_ILi1EEESI_SI_EEESC_SE_Li128ELb1ELb1ELb1ELb0EEENS1_36VarlenDynamicPersistentTileSchedulerILi128ELi48ELi128ELi128ELb1ELb1ELb0ELb0ELb1ELb1EEEEEEEEEvNT_6ParamsE) ;  /* 0xfffe46b002007950 */ /* 0x004fea0003c3ffff */
        .weak           $__internal_6_$__cuda_sm70_shflsync_up_p
        .type           $__internal_6_$__cuda_sm70_shflsync_up_p,@function
        .size           $__internal_6_$__cuda_sm70_shflsync_up_p,($__internal_7_$__cuda_sm70_votesync_ballot - $__internal_6_$__cuda_sm70_shflsync_up_p)
$__internal_6_$__cuda_sm70_shflsync_up_p:
[----:B------:R-:W-:Y:S02]  /*1b950*/  MOV R4, RZ ;  /* 0x000000ff00047202 */ /* 0x000fe40000000f00 */
[----:B------:R-:W-:-:S04]  /*1b960*/  MOV R11, 0xffffffff ;  /* 0xffffffff000b7802 */ /* 0x000fc80000000f00 */
[----:B------:R-:W-:Y:S04]  /*1b970*/  WARPSYNC R11 ;  /* 0x0000000b00007348 */ /* 0x000fe80003800000 */
[----:B------:R1:W2:Y:S02]  /*1b980*/  SHFL.UP PT, R4, R0, R3, R4 ;  /* 0x0400000300047389 */ /* 0x0002a400000e0004 */
[----:B-1----:R-:W-:-:S04]  /*1b990*/  MOV R3, 0x0 ;  /* 0x0000000000037802 */ /* 0x002fc80000000f00 */
[----:B--2---:R-:W-:Y:S05]  /*1b9a0*/  RET.REL.NODEC R2 `(_ZN7cutlass13device_kernelIN5flash19enable_sm80_to_sm89INS1_16FlashAttnFwdSm80INS1_25CollectiveMainloopFwdSm80ILi4ELi1ELb0EN4cute5tupleIJNS5_1CILi128EEENS7_ILi48EEENS7_ILi96EEEEEELi96ENS_10bfloat16_tEfNS_4arch4Sm80ELb0ELb0ELb1ELb1ELb1ELb1ELb1ELb1EEENS1_21CollectiveEpilogueFwdINS6_IJS8_SA_S9_EEENS6_IJNS7_ILi1EEESI_SI_EEESC_SE_Li128ELb1ELb1ELb1ELb0EEENS1_36VarlenDynamicPersistentTileSchedulerILi128ELi48ELi128ELi128ELb1ELb1ELb0ELb0ELb1ELb1EEEEEEEEEvNT_6ParamsE) ;  /* 0xfffe465002007950 */ /* 0x004fea0003c3ffff */
        .weak           $__internal_7_$__cuda_sm70_votesync_ballot
        .type           $__internal_7_$__cuda_sm70_votesync_ballot,@function
        .size           $__internal_7_$__cuda_sm70_votesync_ballot,(.L_x_3634 - $__internal_7_$__cuda_sm70_votesync_ballot)
$__internal_7_$__cuda_sm70_votesync_ballot:
[----:B------:R-:W-:Y:S01]  /*1b9b0*/  ISETP.NE.U32.AND P0, PT, R0, 0x1, PT ;  /* 0x000000010000780c */ /* 0x000fe20003f05070 */
[----:B------:R-:W-:-:S04]  /*1b9c0*/  IMAD.MOV.U32 R3, RZ, RZ, -0x1 ;  /* 0xffffffffff037424 */ /* 0x000fc800078e00ff */
[----:B------:R-:W-:Y:S08]  /*1b9d0*/  WARPSYNC R3 ;  /* 0x0000000300007348 */ /* 0x000ff00003800000 */
[----:B------:R-:W-:-:S04]  /*1b9e0*/  VOTE.ANY R0, PT, !P0 ;  /* 0x0000000000007806 */ /* 0x000fc800040e0100 */
[----:B------:R-:W-:Y:S01]  /*1b9f0*/  LOP3.LUT R0, R0, R3, RZ, 0xc0, !PT ;  /* 0x0000000300007212 */ /* 0x000fe200078ec0ff */
[----:B------:R-:W-:-:S04]  /*1ba00*/  IMAD.MOV.U32 R3, RZ, RZ, 0x0 ;  /* 0x00000000ff037424 */ /* 0x000fc800078e00ff */
[----:B------:R-:W-:Y:S05]  /*1ba10*/  RET.REL.NODEC R2 `(_ZN7cutlass13device_kernelIN5flash19enable_sm80_to_sm89INS1_16FlashAttnFwdSm80INS1_25CollectiveMainloopFwdSm80ILi4ELi1ELb0EN4cute5tupleIJNS5_1CILi128EEENS7_ILi48EEENS7_ILi96EEEEEELi96ENS_10bfloat16_tEfNS_4arch4Sm80ELb0ELb0ELb1ELb1ELb1ELb1ELb1ELb1EEENS1_21CollectiveEpilogueFwdINS6_IJS8_SA_S9_EEENS6_IJNS7_ILi1EEESI_SI_EEESC_SE_Li128ELb1ELb1ELb1ELb0EEENS1_36VarlenDynamicPersistentTileSchedulerILi128ELi48ELi128ELi128ELb1ELb1ELb0ELb0ELb1ELb1EEEEEEEEEvNT_6ParamsE) ;  /* 0xfffe45e002007950 */ /* 0x000fea0003c3ffff */
.L_x_436:
        /* <DEDUP_REMOVED lines=14> */
.L_x_3634:


//--------------------- .text._ZN7cutlass13device_kernelIN5flash19enable_sm80_to_sm89INS1_16FlashAttnFwdSm80INS1_25CollectiveMainloopFwdSm80ILi4ELi1ELb0EN4cute5tupleIJNS5_1CILi128EEENS7_ILi48EEENS7_ILi96EEEEEELi96ENS_10bfloat16_tEfNS_4arch4Sm80ELb0ELb1ELb1ELb0ELb1ELb0ELb1ELb1EEENS1_21CollectiveEpilogueFwdINS6_IJS8_SA_S9_EEENS6_IJNS7_ILi1EEESI_SI_EEESC_SE_Li128ELb0ELb1ELb1ELb0EEENS1_19SingleTileSchedulerILb0ELb1ELb1ELi128EEEEEEEEEvNT_6ParamsE --------------------------
	.section	.text._ZN7cutlass13device_kernelIN5flash19enable_sm80_to_sm89INS1_16FlashAttnFwdSm80INS1_25CollectiveMainloopFwdSm80ILi4ELi1ELb0EN4cute5tupleIJNS5_1CILi128EEENS7_ILi48EEENS7_ILi96EEEEEELi96ENS_10bfloat16_tEfNS_4arch4Sm80ELb0ELb1ELb1ELb0ELb1ELb0ELb1ELb1EEENS1_21CollectiveEpilogueFwdINS6_IJS8_SA_S9_EEENS6_IJNS7_ILi1EEESI_SI_EEESC_SE_Li128ELb0ELb1ELb1ELb0EEENS1_19SingleTileSchedulerILb0ELb1ELb1ELi128EEEEEEEEEvNT_6ParamsE,"ax",@progbits
	.sectioninfo	@"SHI_REGISTERS=255"
	.align	128
.text._ZN7cutlass13device_kernelIN5flash19enable_sm80_to_sm89INS1_16FlashAttnFwdSm80INS1_25CollectiveMainloopFwdSm80ILi4ELi1ELb0EN4cute5tupleIJNS5_1CILi128EEENS7_ILi48EEENS7_ILi96EEEEEELi96ENS_10bfloat16_tEfNS_4arch4Sm80ELb0ELb1ELb1ELb0ELb1ELb0ELb1ELb1EEENS1_21CollectiveEpilogueFwdINS6_IJS8_SA_S9_EEENS6_IJNS7_ILi1EEESI_SI_EEESC_SE_Li128ELb0ELb1ELb1ELb0EEENS1_19SingleTileSchedulerILb0ELb1ELb1ELi128EEEEEEEEEvNT_6ParamsE:
        .type           _ZN7cutlass13device_kernelIN5flash19enable_sm80_to_sm89INS1_16FlashAttnFwdSm80INS1_25CollectiveMainloopFwdSm80ILi4ELi1ELb0EN4cute5tupleIJNS5_1CILi128EEENS7_ILi48EEENS7_ILi96EEEEEELi96ENS_10bfloat16_tEfNS_4arch4Sm80ELb0ELb1ELb1ELb0ELb1ELb0ELb1ELb1EEENS1_21CollectiveEpilogueFwdINS6_IJS8_SA_S9_EEENS6_IJNS7_ILi1EEESI_SI_EEESC_SE_Li128ELb0ELb1ELb1ELb0EEENS1_19SingleTileSchedulerILb0ELb1ELb1ELi128EEEEEEEEEvNT_6ParamsE,@function
        .size           _ZN7cutlass13device_kernelIN5flash19enable_sm80_to_sm89INS1_16FlashAttnFwdSm80INS1_25CollectiveMainloopFwdSm80ILi4ELi1ELb0EN4cute5tupleIJNS5_1CILi128EEENS7_ILi48EEENS7_ILi96EEEEEELi96ENS_10bfloat16_tEfNS_4arch4Sm80ELb0ELb1ELb1ELb0ELb1ELb0ELb1ELb1EEENS1_21CollectiveEpilogueFwdINS6_IJS8_SA_S9_EEENS6_IJNS7_ILi1EEESI_SI_EEESC_SE_Li128ELb0ELb1ELb1ELb0EEENS1_19SingleTileSchedulerILb0ELb1ELb1ELi128EEEEEEEEEvNT_6ParamsE,(.L_x_3639 - _ZN7cutlass13device_kernelIN5flash19enable_sm80_to_sm89INS1_16FlashAttnFwdSm80INS1_25CollectiveMainloopFwdSm80ILi4ELi1ELb0EN4cute5tupleIJNS5_1CILi128EEENS7_ILi48EEENS7_ILi96EEEEEELi96ENS_10bfloat16_tEfNS_4arch4Sm80ELb0ELb1ELb1ELb0ELb1ELb0ELb1ELb1EEENS1_21CollectiveEpilogueFwdINS6_IJS8_SA_S9_EEENS6_IJNS7_ILi1EEESI_SI_EEESC_SE_Li128ELb0ELb1ELb1ELb0EEENS1_19SingleTileSchedulerILb0ELb1ELb1ELi128EEEEEEEEEvNT_6ParamsE)
        .other          _ZN7cutlass13device_kernelIN5flash19enable_sm80_to_sm89INS1_16FlashAttnFwdSm80INS1_25CollectiveMainloopFwdSm80ILi4ELi1ELb0EN4cute5tupleIJNS5_1CILi128EEENS7_ILi48EEENS7_ILi96EEEEEELi96ENS_10bfloat16_tEfNS_4arch4Sm80ELb0ELb1ELb1ELb0ELb1ELb0ELb1ELb1EEENS1_21CollectiveEpilogueFwdINS6_IJS8_SA_S9_EEENS6_IJNS7_ILi1EEESI_SI_EEESC_SE_Li128ELb0ELb1ELb1ELb0EEENS1_19SingleTileSchedulerILb0ELb1ELb1ELi128EEEEEEEEEvNT_6ParamsE,@"STO_CUDA_ENTRY STV_DEFAULT"
_ZN7cutlass13device_kernelIN5flash19enable_sm80_to_sm89INS1_16FlashAttnFwdSm80INS1_25CollectiveMainloopFwdSm80ILi4ELi1ELb0EN4cute5tupleIJNS5_1CILi128EEENS7_ILi48EEENS7_ILi96EEEEEELi96ENS_10bfloat16_tEfNS_4arch4Sm80ELb0ELb1ELb1ELb0ELb1ELb0ELb1ELb1EEENS1_21CollectiveEpilogueFwdINS6_IJS8_SA_S9_EEENS6_IJNS7_ILi1EEESI_SI_EEESC_SE_Li128ELb0ELb1ELb1ELb0EEENS1_19SingleTileSchedulerILb0ELb1ELb1ELi128EEEEEEEEEvNT_6ParamsE:
[----:B------:R-:W-:Y:S02]  /*0000*/  MOV R1, c[0x0][0x28] ;  /* 0x00000a0000017a02 */ /* 0x000fe40000000f00 */
[----:B------:R-:W1:Y:S01]  /*0010*/  S2R R224, SR_TID.X ;  /* 0x0000000000e07919 */ /* 0x000e620000002100 */
[----:B------:R-:W2:Y:S08]  /*0020*/  S2UR UR7, SR_CTAID.Y ;  /* 0x00000000000779c3 */ /* 0x000eb00000002600 */
[----:B------:R-:W3:Y:S01]  /*0030*/  S2UR UR6, SR_CTAID.Z ;  /* 0x00000000000679c3 */ /* 0x000ee20000002700 */
[----:B-1----:R-:W-:-:S06]  /*0040*/  SHF.R.U32.HI R0, RZ, 0x5, R224 ;  /* 0x00000005ff007819 */ /* 0x002fcc00000116e0 */
[----:B------:R-:W1:Y:S02]  /*0050*/  SHFL.IDX PT, R0, R0, RZ, 0x1f ;  /* 0x00001fff00007589 */ /* 0x000e6400000e0000 */
[----:B-1----:R-:W-:-:S13]  /*0060*/  ISETP.NE.AND P0, PT, R0, RZ, PT ;  /* 0x000000ff0000720c */ /* 0x002fda0003f05270 */
[----:B--23--:R-:W-:Y:S05]  /*0070*/  @!P0 BRA `(.L_x_437) ;  /* 0x0000009000008947 */ /* 0x00cfea0003800000 */
[----:B------:R-:W-:Y:S01]  /*0080*/  MOV R0, c[0x0][0x550] ;  /* 0x0001540000007a02 */ /* 0x000fe20000000f00 */
[----:B------:R-:W-:-:S03]  /*0090*/  UMOV UR8, UR7 ;  /* 0x0000000700087c82 */ /* 0x000fc60008000000 */
[----:B------:R-:W-:-:S13]  /*00a0*/  ISETP.NE.AND P0, PT, R0, 0x1, PT ;  /* 0x000000010000780c */ /* 0x000fda0003f05270 */
[----:B------:R-:W-:Y:S05]  /*00b0*/  @!P0 BRA `(.L_x_438) ;  /* 0x000000b000008947 */ /* 0x000fea0003800000 */
[----:B------:R-:W-:Y:S02]  /*00c0*/  ULDC UR4, c[0x0][0x554] ;  /* 0x0001550000047ab9 */ /* 0x000fe40000000800 */
[----:B------:R-:W-:Y:S02]  /*00d0*/  UIMAD.WIDE.U32 UR4, UR7, UR4, URZ ;  /* 0x00000004070472a5 */ /* 0x000fe4000f8e003f */
[----:B------:R-:W-:Y:S02]  /*00e0*/  ULDC UR8, c[0x0][0x558] ;  /* 0x0001560000087ab9 */ /* 0x000fe40000000800 */
[----:B------:R-:W-:Y:S01]  /*00f0*/  USHF.R.U32.HI UR8, URZ, UR8, UR5 ;  /* 0x000000083f087299 */ /* 0x000fe20008011605 */
[----:B------:R-:W-:Y:S05]  /*0100*/  BRA `(.L_x_438) ;  /* 0x0000006000007947 */ /* 0x000fea0003800000 */
.L_x_437:
[----:B------:R-:W-:Y:S02]  /*0110*/  ULDC.64 UR4, c[0x0][0x550] ;  /* 0x0001540000047ab9 */ /* 0x000fe40000000a00 */
[----:B------:R-:W-:Y:S02]  /*0120*/  UISETP.NE.AND UP0, UPT, UR4, 0x1, UPT ;  /* 0x000000010400788c */ /* 0x000fe4000bf05270 */
[----:B------:R-:W-:-:S02]  /*0130*/  UIMAD.WIDE.U32 UR10, UR7, UR5, URZ ;  /* 0x00000005070a72a5 */ /* 0x000fc4000f8e003f */
[----:B------:R-:W-:Y:S02]  /*0140*/  ULDC UR4, c[0x0][0x558] ;  /* 0x0001560000047ab9 */ /* 0x000fe40000000800 */
[----:B------:R-:W-:-:S05]  /*0150*/  UMOV UR8, UR7 ;  /* 0x0000000700087c82 */ /* 0x000fca0008000000 */
[----:B------:R-:W-:-:S03]  /*0160*/  @UP0 USHF.R.U32.HI UR8, URZ, UR4, UR11 ;  /* 0x000000043f080299 */ /* 0x000fc6000801160b */
.L_x_438:
[----:B------:R-:W-:Y:S01]  /*0170*/  ISETP.LE.AND P0, PT, RZ, UR6, PT ;  /* 0x00000006ff007c0c */ /* 0x000fe2000bf03270 */
[----:B------:R-:W-:Y:S02]  /*0180*/  UIADD3 UR4, -UR8, URZ, URZ ;  /* 0x0000003f08047290 */ /* 0x000fe4000fffe13f */
[----:B------:R-:W-:Y:S02]  /*0190*/  ULDC UR9, c[0x0][0x550] ;  /* 0x0001540000097ab9 */ /* 0x000fe40000000800 */
[----:B------:R-:W-:-:S08]  /*01a0*/  UIMAD UR9, UR4, UR9, UR7 ;  /* 0x00000009040972a4 */ /* 0x000fd0000f8e0207 */
[----:B------:R-:W-:Y:S05]  /*01b0*/  @!P0 EXIT ;  /* 0x000000000000894d */ /* 0x000fea0003800000 */
[----:B------:R-:W-:Y:S01]  /*01c0*/  ULDC.64 UR4, c[0x0][0x370] ;  /* 0x0000dc0000047ab9 */ /* 0x000fe20000000a00 */
[----:B------:R-:W-:Y:S01]  /*01d0*/  IMAD.MOV.U32 R232, RZ, RZ, RZ ;  /* 0x000000ffffe87224 */ /* 0x000fe200078e00ff */
[----:B------:R-:W-:Y:S02]  /*01e0*/  UISETP.NE.U32.AND UP0, UPT, URZ, UR4, UPT ;  /* 0x000000043f00728c */ /* 0x000fe4000bf05070 */
[----:B------:R-:W-:Y:S02]  /*01f0*/  ULDC.64 UR10, c[0x0][0x370] ;  /* 0x0000dc00000a7ab9 */ /* 0x000fe40000000a00 */
[----:B------:R-:W-:Y:S01]  /*0200*/  UISETP.NE.AND.EX UP0, UPT, URZ, UR5, UPT, UP0 ;  /* 0x000000053f00728c */ /* 0x000fe2000bf05300 */
[----:B------:R-:W1:Y:S01]  /*0210*/  S2UR UR15, SR_CTAID.X ;  /* 0x00000000000f79c3 */ /* 0x000e620000002500 */
[----:B------:R-:W-:Y:S02]  /*0220*/  ULDC UR7, c[0x0][0x2ac] ;  /* 0x0000ab0000077ab9 */ /* 0x000fe40000000800 */
[----:B------:R-:W-:-:S02]  /*0230*/  ULDC.64 UR12, c[0x0][0x118] ;  /* 0x00004600000c7ab9 */ /* 0x000fc40000000a00 */
[----:B------:R-:W-:-:S05]  /*0240*/  PLOP3.LUT P0, PT, PT, PT, UP0, 0x80, 0x0 ;  /* 0x000000000000781c */ /* 0x000fca0003f0f008 */
[----:B------:R-:W-:Y:S02]  /*0250*/  @UP0 UMOV UR4, 0x4 ;  /* 0x0000000400040882 */ /* 0x000fe40000000000 */
[----:B------:R-:W-:-:S06]  /*0260*/  @UP0 UIMAD.WIDE UR4, UR6, UR4, UR10 ;  /* 0x00000004060402a5 */ /* 0x000fcc000f8e020a */
[----:B------:R-:W-:Y:S01]  /*0270*/  MOV R2, UR4 ;  /* 0x0000000400027c02 */ /* 0x000fe20008000f00 */
[----:B------:R-:W-:Y:S01]  /*0280*/  ULDC UR4, c[0x0][0x2c4] ;  /* 0x0000b10000047ab9 */ /* 0x000fe20000000800 */
[----:B------:R-:W-:Y:S01]  /*0290*/  IMAD.U32 R3, RZ, RZ, UR5 ;  /* 0x00000005ff037e24 */ /* 0x000fe2000f8e00ff */
[----:B------:R-:W-:Y:S02]  /*02a0*/  UISETP.NE.AND UP2, UPT, UR4, 0x1, UPT ;  /* 0x000000010400788c */ /* 0x000fe4000bf45270 */
[----:B-1----:R-:W-:Y:S02]  /*02b0*/  USHF.L.U32 UR15, UR15, 0x7, URZ ;  /* 0x000000070f0f7899 */ /* 0x002fe4000800063f */
[----:B------:R1:W5:Y:S01]  /*02c0*/  @P0 LDG.E R232, [R2.64] ;  /* 0x0000000c02e80981 */ /* 0x000362000c1e1900 */
[----:B------:R-:W-:Y:S02]  /*02d0*/  ULDC.64 UR4, c[0x0][0x2c8] ;  /* 0x0000b20000047ab9 */ /* 0x000fe40000000a00 */
[----:B------:R-:W-:-:S02]  /*02e0*/  UIADD3 UR10, UR15, 0x7f, URZ ;  /* 0x0000007f0f0a7890 */ /* 0x000fc4000fffe03f */
[----:B------:R-:W-:Y:S02]  /*02f0*/  ULDC UR14, c[0x0][0x168] ;  /* 0x00005a00000e7ab9 */ /* 0x000fe40000000800 */
[----:B------:R-:W-:-:S04]  /*0300*/  @UP2 UIADD3 UR16, UR15, 0x7f, URZ ;  /* 0x0000007f0f102890 */ /* 0x000fc8000fffe03f */
[----:B------:R-:W-:-:S03]  /*0310*/  UIMAD.WIDE.U32 UR16, UR16, UR4, URZ ;  /* 0x00000004101072a5 */ /* 0x000fc6000f8e003f */
[----:B------:R-:W-:Y:S02]  /*0320*/  ULDC UR4, c[0x0][0x1d0] ;  /* 0x0000740000047ab9 */ /* 0x000fe40000000800 */
[----:B------:R-:W-:Y:S02]  /*0330*/  UIMAD UR7, UR7, UR4, URZ ;  /* 0x00000004070772a4 */ /* 0x000fe4000f8e023f */
[----:B------:R-:W-:Y:S02]  /*0340*/  @UP2 UMOV UR11, UR17 ;  /* 0x00000011000b2c82 */ /* 0x000fe40008000000 */
[----:B------:R-:W-:-:S03]  /*0350*/  @UP2 USHF.R.U32.HI UR10, URZ, UR5, UR11 ;  /* 0x000000053f0a2299 */ /* 0x000fc6000801160b */
[----:B------:R-:W-:Y:S02]  /*0360*/  UMOV UR11, 0x1 ;  /* 0x00000001000b7882 */ /* 0x000fe40000000000 */
[----:B------:R-:W-:Y:S02]  /*0370*/  ULDC.64 UR4, c[0x0][0x328] ;  /* 0x0000ca0000047ab9 */ /* 0x000fe40000000a00 */
[----:B------:R-:W-:Y:S02]  /*0380*/  UISETP.LE.AND UP1, UPT, UR11, UR5, UPT ;  /* 0x000000050b00728c */ /* 0x000fe4000bf23270 */
[----:B------:R-:W-:-:S04]  /*0390*/  UIADD3 UR14, UR7, -UR14, UR11 ;  /* 0x8000000e070e7290 */ /* 0x000fc8000fffe00b */
[----:B------:R-:W-:Y:S01]  /*03a0*/  PLOP3.LUT P0, PT, PT, PT, UP1, 0x40, 0x0 ;  /* 0x000000000000781c */ /* 0x000fe20003f0e818 */
[----:B------:R-:W-:-:S04]  /*03b0*/  UIADD3 UR5, UR14, UR10, URZ ;  /* 0x0000000a0e057290 */ /* 0x000fc8000fffe03f */
[----:B------:R-:W-:-:S08]  /*03c0*/  UIADD3 UR10, UR5, UR4, URZ ;  /* 0x00000004050a7290 */ /* 0x000fd0000fffe03f */
[----:B------:R-:W-:Y:S05]  /*03d0*/  @P0 BRA `(.L_x_439) ;  /* 0x0000016000000947 */ /* 0x000fea0003800000 */
[----:B-1----:R-:W-:Y:S01]  /*03e0*/  ISETP.LT.AND P0, PT, RZ, UR5, PT ;  /* 0x00000005ff007c0c */ /* 0x002fe2000bf01270 */
[----:B------:R-:W-:-:S12]  /*03f0*/  UIADD3 UR14, UR5, -0x1, URZ ;  /* 0xffffffff050e7890 */ /* 0x000fd8000fffe03f */
[----:B------:R-:W-:Y:S05]  /*0400*/  @P0 BRA `(.L_x_440) ;  /* 0x0000009000000947 */ /* 0x000fea0003800000 */
[----:B------:R-:W-:Y:S02]  /*0410*/  ULDC UR4, c[0x0][0x32c] ;  /* 0x0000cb0000047ab9 */ /* 0x000fe40000000800 */
[----:B------:R-:W-:Y:S02]  /*0420*/  UISETP.NE.AND UP0, UPT, UR11, UR4, UPT ;  /* 0x000000040b00728c */ /* 0x000fe4000bf05270 */
[----:B------:R-:W-:-:S03]  /*0430*/  UIADD3 UR14, -UR5, URZ, URZ ;  /* 0x0000003f050e7290 */ /* 0x000fc6000fffe13f */
[----:B------:R-:W-:Y:S02]  /*0440*/  ULDC.64 UR4, c[0x0][0x330] ;  /* 0x0000cc0000047ab9 */ /* 0x000fe40000000a00 */
[----:B------:R-:W-:-:S07]  /*0450*/  UIMAD.WIDE.U32 UR16, UR14, UR4, URZ ;  /* 0x000000040e1072a5 */ /* 0x000fce000f8e003f */
[----:B------:R-:W-:Y:S02]  /*0460*/  @UP0 UMOV UR11, UR17 ;  /* 0x00000011000b0c82 */ /* 0x000fe40008000000 */
[----:B------:R-:W-:-:S04]  /*0470*/  @UP0 USHF.R.U32.HI UR14, URZ, UR5, UR11 ;  /* 0x000000053f0e0299 */ /* 0x000fc8000801160b */
[----:B------:R-:W-:Y:S01]  /*0480*/  ULOP3.LUT UR14, URZ, UR14, URZ, 0x33, !UPT ;  /* 0x0000000e3f0e7292 */ /* 0x000fe2000f8e333f */
[----:B------:R-:W-:Y:S05]  /*0490*/  BRA `(.L_x_441) ;  /* 0x0000006000007947 */ /* 0x000fea0003800000 */
.L_x_440:
[----:B------:R-:W-:Y:S02]  /*04a0*/  ULDC UR4, c[0x0][0x32c] ;  /* 0x0000cb0000047ab9 */ /* 0x000fe40000000800 */
[----:B------:R-:W-:-:S03]  /*04b0*/  UISETP.NE.AND UP0, UPT, UR11, UR4, UPT ;  /* 0x000000040b00728c */ /* 0x000fc6000bf05270 */
[----:B------:R-:W-:Y:S02]  /*04c0*/  ULDC.64 UR4, c[0x0][0x330] ;  /* 0x0000cc0000047ab9 */ /* 0x000fe40000000a00 */
[----:B------:R-:W-:-:S07]  /*04d0*/  UIMAD.WIDE.U32 UR16, UR14, UR4, URZ ;  /* 0x000000040e1072a5 */ /* 0x000fce000f8e003f */
[----:B------:R-:W-:Y:S02]  /*04e0*/  @UP0 UMOV UR11, UR17 ;  /* 0x00000011000b0c82 */ /* 0x000fe40008000000 */
[----:B------:R-:W-:Y:S02]  /*04f0*/  @UP0 USHF.R.U32.HI UR14, URZ, UR5, UR11 ;  /* 0x000000053f0e0299 */ /* 0x000fe4000801160b */
.L_x_441:
[----:B------:R-:W-:Y:S02]  /*0500*/  ULDC UR4, c[0x0][0x32c] ;  /* 0x0000cb0000047ab9 */ /* 0x000fe40000000800 */
[----:B------:R-:W-:-:S04]  /*0510*/  UIMAD UR4, UR14, UR4, UR4 ;  /* 0x000000040e0472a4 */ /* 0x000fc8000f8e0204 */
[----:B------:R-:W-:-:S04]  /*0520*/  UISETP.LT.AND UP0, UPT, UR10, UR4, UPT ;  /* 0x000000040a00728c */ /* 0x000fc8000bf01270 */
[----:B------:R-:W-:Y:S02]  /*0530*/  USEL UR10, UR10, UR4, UP0 ;  /* 0x000000040a0a7287 */ /* 0x000fe40008000000 */
.L_x_439:
[----:B-1----:R-:W-:Y:S01]  /*0540*/  UIADD3 UR11, UR7, 0x2f, URZ ;  /* 0x0000002f070b7890 */ /* 0x002fe2000fffe03f */
[----:B------:R-:W-:Y:S01]  /*0550*/  PLOP3.LUT P0, PT, PT, PT, UP1, 0x40, 0x0 ;  /* 0x000000000000781c */ /* 0x000fe20003f0e818 */
[----:B------:R-:W-:Y:S02]  /*0560*/  ULDC.64 UR4, c[0x0][0x2c8] ;  /* 0x0000b20000047ab9 */ /* 0x000fe40000000a00 */
[----:B------:R-:W-:Y:S02]  /*0570*/  UIMAD.WIDE.U32 UR16, UR15, UR4, URZ ;  /* 0x000000040f1072a5 */ /* 0x000fe4000f8e003f */
[----:B------:R-:W-:Y:S02]  /*0580*/  UIMAD.WIDE UR18, UR11, 0x2aaaaaab, URZ ;  /* 0x2aaaaaab0b1278a5 */ /* 0x000fe4000f8e023f */
[----:B------:R-:W-:Y:S02]  /*0590*/  UIADD3 UR10, UR10, 0x2f, URZ ;  /* 0x0000002f0a0a7890 */ /* 0x000fe4000fffe03f */
[----:B------:R-:W-:-:S02]  /*05a0*/  UMOV UR4, UR15 ;  /* 0x0000000f00047c82 */ /* 0x000fc40008000000 */
[----:B------:R-:W-:Y:S02]  /*05b0*/  UIMAD.WIDE UR10, UR10, 0x2aaaaaab, URZ ;  /* 0x2aaaaaab0a0a78a5 */ /* 0x000fe4000f8e023f */
[----:B------:R-:W-:Y:S02]  /*05c0*/  ULDC UR14, c[0x0][0x168] ;  /* 0x00005a00000e7ab9 */ /* 0x000fe40000000800 */
[----:B------:R-:W-:Y:S02]  /*05d0*/  @UP2 USHF.R.U32.HI UR4, URZ, UR5, UR17 ;  /* 0x000000053f042299 */ /* 0x000fe40008011611 */
[----:B------:R-:W-:Y:S02]  /*05e0*/  UIADD3 UR14, UR7, -UR14, URZ ;  /* 0x8000000e070e7290 */ /* 0x000fe4000fffe03f */
[----:B------:R-:W-:Y:S02]  /*05f0*/  UMOV UR17, UR19 ;  /* 0x0000001300117c82 */ /* 0x000fe40008000000 */
[----:B------:R-:W-:-:S02]  /*0600*/  USHF.R.U32.HI UR16, URZ, 0x1f, UR17 ;  /* 0x0000001f3f107899 */ /* 0x000fc40008011611 */
[----:B------:R-:W-:Y:S02]  /*0610*/  USHF.R.U32.HI UR10, URZ, 0x1f, UR11 ;  /* 0x0000001f3f0a7899 */ /* 0x000fe4000801160b */
[----:B------:R-:W-:Y:S02]  /*0620*/  UIADD3 UR4, UR14, UR4, URZ ;  /* 0x000000040e047290 */ /* 0x000fe4000fffe03f */
[----:B------:R-:W-:Y:S02]  /*0630*/  ULDC UR5, c[0x0][0x324] ;  /* 0x0000c90000057ab9 */ /* 0x000fe40000000800 */
[----:B------:R-:W-:Y:S02]  /*0640*/  ULEA.HI.SX32 UR16, UR17, UR16, 0x1d ;  /* 0x0000001011107291 */ /* 0x000fe4000f8fea3f */
[----:B------:R-:W-:Y:S02]  /*0650*/  ULEA.HI.SX32 UR10, UR11, UR10, 0x1d ;  /* 0x0000000a0b0a7291 */ /* 0x000fe4000f8fea3f */
[----:B------:R-:W-:-:S02]  /*0660*/  UIADD3 UR5, UR4, -UR5, URZ ;  /* 0x8000000504057290 */ /* 0x000fc4000fffe03f */
[----:B------:R-:W-:-:S04]  /*0670*/  UISETP.LT.AND UP0, UPT, UR16, UR10, UPT ;  /* 0x0000000a1000728c */ /* 0x000fc8000bf01270 */
[----:B------:R-:W-:Y:S01]  /*0680*/  USEL UR10, UR16, UR10, UP0 ;  /* 0x0000000a100a7287 */ /* 0x000fe20008000000 */
[----:B------:R-:W-:Y:S01]  /*0690*/  MOV R2, UR5 ;  /* 0x0000000500027c02 */ /* 0x000fe20008000f00 */
[----:B------:R-:W-:Y:S05]  /*06a0*/  @P0 BRA `(.L_x_442) ;  /* 0x0000010000000947 */ /* 0x000fea0003800000 */
[----:B------:R-:W-:-:S04]  /*06b0*/  MOV R3, UR4 ;  /* 0x0000000400037c02 */ /* 0x000fc80008000f00 */
[----:B------:R-:W-:-:S13]  /*06c0*/  ISETP.GT.AND P0, PT, R3, -0x1, PT ;  /* 0xffffffff0300780c */ /* 0x000fda0003f04270 */
[----:B------:R-:W-:Y:S05]  /*06d0*/  @P0 BRA `(.L_x_443) ;  /* 0x0000007000000947 */ /* 0x000fea0003800000 */
[----:B------:R-:W-:Y:S01]  /*06e0*/  IMAD.MOV.U32 R0, RZ, RZ, c[0x0][0x32c] ;  /* 0x0000cb00ff007624 */ /* 0x000fe200078e00ff */
[----:B------:R-:W-:-:S04]  /*06f0*/  LOP3.LUT R3, RZ, R3, RZ, 0x33, !PT ;  /* 0x00000003ff037212 */ /* 0x000fc800078e33ff */
[----:B------:R-:W-:-:S13]  /*0700*/  ISETP.NE.AND P0, PT, R0, 0x1, PT ;  /* 0x000000010000780c */ /* 0x000fda0003f05270 */
[----:B------:R-:W-:-:S05]  /*0710*/  @P0 IMAD.HI.U32 R0, R3, c[0x0][0x330], RZ ;  /* 0x0000cc0003000a27 */ /* 0x000fca00078e00ff */
[----:B------:R-:W-:-:S04]  /*0720*/  @P0 SHF.R.U32.HI R3, RZ, c[0x0][0x334], R0 ;  /* 0x0000cd00ff030a19 */ /* 0x000fc80000011600 */
[----:B------:R-:W-:Y:S01]  /*0730*/  LOP3.LUT R3, RZ, R3, RZ, 0x33, !PT ;  /* 0x00000003ff037212 */ /* 0x000fe200078e33ff */
[----:B------:R-:W-:Y:S05]  /*0740*/  BRA `(.L_x_444) ;  /* 0x0000004000007947 */ /* 0x000fea0003800000 */
.L_x_443:
[----:B------:R-:W-:-:S04]  /*0750*/  MOV R0, c[0x0][0x32c] ;  /* 0x0000cb0000007a02 */ /* 0x000fc80000000f00 */
[----:B------:R-:W-:-:S13]  /*0760*/  ISETP.NE.AND P0, PT, R0, 0x1, PT ;  /* 0x000000010000780c */ /* 0x000fda0003f05270 */
[----:B------:R-:W-:-:S05]  /*0770*/  @P0 IMAD.HI.U32 R0, R3, c[0x0][0x330], RZ ;  /* 0x0000cc0003000a27 */ /* 0x000fca00078e00ff */
[----:B------:R-:W-:-:S05]  /*0780*/  @P0 SHF.R.U32.HI R3, RZ, c[0x0][0x334], R0 ;  /* 0x0000cd00ff030a19 */ /* 0x000fca0000011600 */
.L_x_444:
[----:B------:R-:W-:-:S05]  /*0790*/  IMAD R3, R3, c[0x0][0x32c], RZ ;  /* 0x0000cb0003037a24 */ /* 0x000fca00078e02ff */
[----:B------:R-:W-:-:S05]  /*07a0*/  IMNMX R2, R2, R3, !PT ;  /* 0x0000000302027217 */ /* 0x000fca0007800200 */
.L_x_442:
[----:B------:R-:W-:Y:S01]  /*07b0*/  IMAD.HI R3, R2, 0x2aaaaaab, RZ ;  /* 0x2aaaaaab02037827 */ /* 0x000fe200078e02ff */
[----:B------:R-:W-:Y:S02]  /*07c0*/  USHF.R.U32.HI UR5, URZ, 0x10, UR9 ;  /* 0x000000103f057899 */ /* 0x000fe40008011609 */
[----:B------:R-:W-:Y:S01]  /*07d0*/  ULDC UR4, c[0x0][0x338] ;  /* 0x0000ce0000047ab9 */ /* 0x000fe20000000800 */
[----:B------:R-:W-:Y:S01]  /*07e0*/  IMAD.MOV.U32 R154, RZ, RZ, RZ ;  /* 0x000000ffff9a7224 */ /* 0x000fe200078e00ff */
[----:B------:R-:W-:Y:S01]  /*07f0*/  SHF.R.U32.HI R0, RZ, 0x1f, R3 ;  /* 0x0000001fff007819 */ /* 0x000fe20000011603 */
[----:B------:R-:W-:-:S03]  /*0800*/  UISETP.NE.AND UP0, UPT, UR5, URZ, UPT ;  /* 0x0000003f0500728c */ /* 0x000fc6000bf05270 */
[----:B------:R-:W-:Y:S01]  /*0810*/  LEA.HI.SX32 R0, R3, R0, 0x1d ;  /* 0x0000000003007211 */ /* 0x000fe200078feaff */
[----:B------:R-:W-:-:S03]  /*0820*/  USEL UR4, UR5, UR4, UP0 ;  /* 0x0000000405047287 */ /* 0x000fc60008000000 */
[----:B------:R-:W-:-:S04]  /*0830*/  IMNMX R221, RZ, R0, !PT ;  /* 0x00000000ffdd7217 */ /* 0x000fc80007800200 */
[----:B------:R-:W-:-:S13]  /*0840*/  ISETP.LT.AND P0, PT, R221, UR10, PT ;  /* 0x0000000add007c0c */ /* 0x000fda000bf01270 */
[----:B------:R-:W-:Y:S05]  /*0850*/  @!P0 BRA `(.L_x_445) ;  /* 0x000001c000008947 */ /* 0x000fea0003800000 */
[----:B------:R-:W-:Y:S01]  /*0860*/  IMAD.U32 R0, RZ, RZ, UR4 ;  /* 0x00000004ff007e24 */ /* 0x000fe2000f8e00ff */
[----:B------:R-:W-:-:S04]  /*0870*/  UIADD3 UR5, UR4, -0x1, UR10 ;  /* 0xffffffff04057890 */ /* 0x000fc8000fffe00a */
[-C--:B------:R-:W-:Y:S02]  /*0880*/  IABS R4, R0.reuse ;  /* 0x0000000000047213 */ /* 0x080fe40000000000 */
[----:B------:R-:W-:Y:S02]  /*0890*/  IADD3 R5, -R221, UR5, RZ ;  /* 0x00000005dd057c10 */ /* 0x000fe4000fffe1ff */
[----:B------:R-:W1:Y:S01]  /*08a0*/  I2F.RP R8, R4 ;  /* 0x0000000400087306 */ /* 0x000e620000209400 */
[----:B------:R-:W-:Y:S02]  /*08b0*/  IABS R0, R0 ;  /* 0x0000000000007213 */ /* 0x000fe40000000000 */
[----:B------:R-:W-:Y:S02]  /*08c0*/  IABS R2, R5 ;  /* 0x0000000500027213 */ /* 0x000fe40000000000 */
[----:B------:R-:W-:Y:S01]  /*08d0*/  LOP3.LUT R5, R5, UR4, RZ, 0x3c, !PT ;  /* 0x0000000405057c12 */ /* 0x000fe2000f8e3cff */
[----:B------:R-:W-:-:S03]  /*08e0*/  IMAD.MOV R0, RZ, RZ, -R0 ;  /* 0x000000ffff007224 */ /* 0x000fc600078e0a00 */
[----:B------:R-:W-:Y:S01]  /*08f0*/  ISETP.GE.AND P1, PT, R5, RZ, PT ;  /* 0x000000ff0500720c */ /* 0x000fe20003f26270 */
[----:B-1----:R-:W1:Y:S02]  /*0900*/  MUFU.RCP R6, R8 ;  /* 0x0000000800067308 */ /* 0x002e640000001000 */
[----:B-1----:R-:W-:-:S06]  /*0910*/  IADD3 R6, R6, 0xffffffe, RZ ;  /* 0x0ffffffe06067810 */ /* 0x002fcc0007ffe0ff */
[----:B------:R-:W1:Y:S02]  /*0920*/  F2I.FTZ.U32.TRUNC.NTZ R7, R6 ;  /* 0x0000000600077305 */ /* 0x000e64000021f000 */
[----:B-1----:R-:W-:Y:S02]  /*0930*/  IMAD.MOV R3, RZ, RZ, -R7 ;  /* 0x000000ffff037224 */ /* 0x002fe400078e0a07 */
[----:B------:R-:W-:Y:S02]  /*0940*/  IMAD.MOV.U32 R6, RZ, RZ, RZ ;  /* 0x000000ffff067224 */ /* 0x000fe400078e00ff */
[----:B------:R-:W-:-:S04]  /*0950*/  IMAD R3, R3, R4, RZ ;  /* 0x0000000403037224 */ /* 0x000fc800078e02ff */
[----:B------:R-:W-:-:S06]  /*0960*/  IMAD.HI.U32 R3, R7, R3, R6 ;  /* 0x0000000307037227 */ /* 0x000fcc00078e0006 */
[----:B------:R-:W-:-:S04]  /*0970*/  IMAD.HI.U32 R3, R3, R2, RZ ;  /* 0x0000000203037227 */ /* 0x000fc800078e00ff */
[----:B------:R-:W-:-:S05]  /*0980*/  IMAD R7, R3, R0, R2 ;  /* 0x0000000003077224 */ /* 0x000fca00078e0202 */
[----:B------:R-:W-:-:S13]  /*0990*/  ISETP.GT.U32.AND P0, PT, R4, R7, PT ;  /* 0x000000070400720c */ /* 0x000fda0003f04070 */
[----:B------:R-:W-:Y:S01]  /*09a0*/  @!P0 IMAD.IADD R7, R7, 0x1, -R4 ;  /* 0x0000000107078824 */ /* 0x000fe200078e0a04 */
[----:B------:R-:W-:Y:S02]  /*09b0*/  @!P0 IADD3 R3, R3, 0x1, RZ ;  /* 0x0000000103038810 */ /* 0x000fe40007ffe0ff */
[----:B------:R-:W-:Y:S02]  /*09c0*/  ISETP.NE.AND P0, PT, RZ, UR4, PT ;  /* 0x00000004ff007c0c */ /* 0x000fe4000bf05270 */
[----:B------:R-:W-:-:S13]  /*09d0*/  ISETP.GE.U32.AND P2, PT, R7, R4, PT ;  /* 0x000000040700720c */ /* 0x000fda0003f46070 */
[----:B------:R-:W-:-:S05]  /*09e0*/  @P2 IADD3 R3, R3, 0x1, RZ ;  /* 0x0000000103032810 */ /* 0x000fca0007ffe0ff */
[----:B------:R-:W-:Y:S01]  /*09f0*/  @!P1 IMAD.MOV R3, RZ, RZ, -R3 ;  /* 0x000000ffff039224 */ /* 0x000fe200078e0a03 */
[----:B------:R-:W-:-:S05]  /*0a00*/  @!P0 LOP3.LUT R3, RZ, UR4, RZ, 0x33, !PT ;  /* 0x00000004ff038c12 */ /* 0x000fca000f8e33ff */
[----:B------:R-:W-:Y:S02]  /*0a10*/  IMAD.MOV.U32 R154, RZ, RZ, R3 ;  /* 0x000000ffff9a7224 */ /* 0x000fe400078e0003 */
.L_x_445:
[----:B------:R-:W-:Y:S01]  /*0a20*/  ULOP3.LUT UR9, UR9, 0xffff, URZ, 0xc0, !UPT ;  /* 0x0000ffff09097892 */ /* 0x000fe2000f8ec03f */
[----:B------:R-:W-:Y:S01]  /*0a30*/  PLOP3.LUT P4, PT, PT, PT, PT, 0x80, 0x0 ;  /* 0x000000000000781c */ /* 0x000fe20003f8f070 */
[----:B------:R-:W-:Y:S01]  /*0a40*/  IMAD.MOV.U32 R10, RZ, RZ, RZ ;  /* 0x000000ffff0a7224 */ /* 0x000fe200078e00ff */
[----:B------:R-:W-:Y:S01]  /*0a50*/  CS2R R8, SRZ ;  /* 0x0000000000087805 */ /* 0x000fe2000001ff00 */
[----:B------:R-:W-:Y:S01]  /*0a60*/  MOV R5, RZ ;  /* 0x000000ff00057202 */ /* 0x000fe20000000f00 */
[----:B------:R-:W-:Y:S01]  /*0a70*/  CS2R R94, SRZ ;  /* 0x00000000005e7805 */ /* 0x000fe2000001ff00 */
[----:B------:R-:W-:Y:S01]  /*0a80*/  IMAD R221, R154, UR9, R221 ;  /* 0x000000099add7c24 */ /* 0x000fe2000f8e02dd */
[----:B------:R-:W-:Y:S01]  /*0a90*/  CS2R R92, SRZ ;  /* 0x00000000005c7805 */ /* 0x000fe2000001ff00 */
[----:B------:R-:W-:Y:S01]  /*0aa0*/  CS2R R98, SRZ ;  /* 0x0000000000627805 */ /* 0x000fe2000001ff00 */
[----:B------:R-:W-:Y:S01]  /*0ab0*/  CS2R R96, SRZ ;  /* 0x0000000000607805 */ /* 0x000fe2000001ff00 */
[----:B------:R-:W-:Y:S01]  /*0ac0*/  IMAD.IADD R154, R221, 0x1, R154 ;  /* 0x00000001dd9a7824 */ /* 0x000fe200078e029a */
[----:B------:R-:W-:Y:S01]  /*0ad0*/  CS2R R90, SRZ ;  /* 0x00000000005a7805 */ /* 0x000fe2000001ff00 */
[----:B------:R-:W-:Y:S01]  /*0ae0*/  CS2R R88, SRZ ;  /* 0x0000000000587805 */ /* 0x000fe2000001ff00 */
[----:B------:R-:W-:Y:S01]  /*0af0*/  CS2R R86, SRZ ;  /* 0x0000000000567805 */ /* 0x000fe2000001ff00 */
[----:B------:R-:W-:Y:S01]  /*0b00*/  CS2R R84, SRZ ;  /* 0x0000000000547805 */ /* 0x000fe2000001ff00 */
[----:B------:R-:W-:Y:S01]  /*0b10*/  IMNMX R154, R154, UR10, PT ;  /* 0x0000000a9a9a7c17 */ /* 0x000fe2000b800200 */
        /* <DEDUP_REMOVED lines=42> */
[----:B------:R-:W-:Y:S02]  /*0dc0*/  ULDC.64 UR4, c[0x0][0x340] ;  /* 0x0000d00000047ab9 */ /* 0x000fe40000000a00 */
[----:B------:R-:W-:-:S02]  /*0dd0*/  UISETP.NE.U32.AND UP0, UPT, URZ, UR4, UPT ;  /* 0x000000043f00728c */ /* 0x000fc4000bf05070 */
[----:B------:R-:W-:Y:S02]  /*0de0*/  ULDC.64 UR10, c[0x0][0x340] ;  /* 0x0000d000000a7ab9 */ /* 0x000fe40000000a00 */
[----:B------:R-:W-:-:S06]  /*0df0*/  UISETP.NE.AND.EX UP0, UPT, URZ, UR5, UPT, UP0 ;  /* 0x000000053f00728c */ /* 0x000fcc000bf05300 */
[----:B------:R-:W-:-:S05]  /*0e00*/  PLOP3.LUT P2, PT, PT, PT, UP0, 0x80, 0x0 ;  /* 0x000000000000781c */ /* 0x000fca0003f4f008 */
[----:B------:R-:W-:Y:S02]  /*0e10*/  @UP0 UMOV UR4, 0x4 ;  /* 0x0000000400040882 */ /* 0x000fe40000000000 */
[----:B------:R-:W-:-:S06]  /*0e20*/  @UP0 UIMAD.WIDE UR4, UR6, UR4, UR10 ;  /* 0x00000004060402a5 */ /* 0x000fcc000f8e020a */
[----:B------:R-:W-:Y:S02]  /*0e30*/  IMAD.U32 R6, RZ, RZ, UR4 ;  /* 0x00000004ff067e24 */ /* 0x000fe4000f8e00ff */
[----:B------:R-:W-:Y:S01]  /*0e40*/  IMAD.U32 R7, RZ, RZ, UR5 ;  /* 0x00000005ff077e24 */ /* 0x000fe2000f8e00ff */
[----:B------:R-:W-:Y:S01]  /*0e50*/  SHF.R.S32.HI R5, RZ, 0x1f, R224 ;  /* 0x0000001fff057819 */ /* 0x000fe200000114e0 */
[----:B------:R-:W-:Y:S01]  /*0e60*/  USHF.R.S32.HI UR9, URZ, 0x1f, UR8 ;  /* 0x0000001f3f097899 */ /* 0x000fe20008011408 */
[----:B------:R-:W-:Y:S01]  /*0e70*/  PLOP3.LUT P1, PT, PT, PT, UP2, 0x80, 0x0 ;  /* 0x000000000000781c */ /* 0x000fe20003f2f028 */
[----:B------:R-:W-:Y:S01]  /*0e80*/  ULDC.64 UR4, c[0x0][0x1b8] ;  /* 0x00006e0000047ab9 */ /* 0x000fe20000000a00 */
[----:B------:R1:W2:Y:S01]  /*0e90*/  @P2 LDG.E R0, [R6.64] ;  /* 0x0000000c06002981 */ /* 0x0002a2000c1e1900 */
[-C--:B------:R-:W-:Y:S01]  /*0ea0*/  LEA.HI R241, R5, R224.reuse, RZ, 0x2 ;  /* 0x000000e005f17211 */ /* 0x080fe200078f10ff */
[----:B------:R-:W-:Y:S01]  /*0eb0*/  UIMAD UR9, UR9, UR4, URZ ;  /* 0x00000004090972a4 */ /* 0x000fe2000f8e023f */
[----:B------:R-:W-:Y:S01]  /*0ec0*/  PLOP3.LUT P0, PT, PT, PT, UP2, 0x80, 0x0 ;  /* 0x000000000000781c */ /* 0x000fe20003f0f028 */
[----:B------:R-:W-:Y:S01]  /*0ed0*/  UIMAD.WIDE.U32 UR16, UR8, UR4, URZ ;  /* 0x00000004081072a5 */ /* 0x000fe2000f8e003f */
[----:B------:R-:W-:Y:S01]  /*0ee0*/  LOP3.LUT R3, R241, 0xfffffffc, RZ, 0xc0, !PT ;  /* 0xfffffffcf1037812 */ /* 0x000fe200078ec0ff */
[----:B------:R-:W-:Y:S01]  /*0ef0*/  UIMAD UR9, UR8, UR5, UR9 ;  /* 0x00000005080972a4 */ /* 0x000fe2000f8e0209 */
[----:B------:R-:W-:Y:S01]  /*0f00*/  SHF.R.S32.HI R241, RZ, 0x2, R241 ;  /* 0x00000002fff17819 */ /* 0x000fe200000114f1 */
[----:B------:R-:W-:Y:S01]  /*0f10*/  USHF.R.S32.HI UR10, URZ, 0x1f, UR6 ;  /* 0x0000001f3f0a7899 */ /* 0x000fe20008011406 */
[CC--:B------:R-:W-:Y:S01]  /*0f20*/  LEA.HI R13, R5.reuse, R224.reuse, RZ, 0x4 ;  /* 0x000000e0050d7211 */ /* 0x0c0fe200078f20ff */
[----:B------:R-:W-:Y:S01]  /*0f30*/  IMAD.IADD R98, R224, 0x1, -R3 ;  /* 0x00000001e0627824 */ /* 0x000fe200078e0a03 */
[----:B------:R-:W-:Y:S01]  /*0f40*/  ULDC.64 UR4, c[0x0][0x1c0] ;  /* 0x0000700000047ab9 */ /* 0x000fe20000000a00 */
[-C--:B------:R-:W-:Y:S01]  /*0f50*/  LEA.HI R19, R5, R224.reuse, RZ, 0x3 ;  /* 0x000000e005137211 */ /* 0x080fe200078f18ff */
[----:B------:R-:W-:Y:S01]  /*0f60*/  UIADD3 UR17, UR17, UR9, URZ ;  /* 0x0000000911117290 */ /* 0x000fe2000fffe03f */
[----:B------:R-:W-:Y:S01]  /*0f70*/  IMAD R227, R98, 0x20, R241 ;  /* 0x0000002062e37824 */ /* 0x000fe200078e02f1 */
[----:B------:R-:W-:Y:S01]  /*0f80*/  UIMAD UR10, UR10, UR4, URZ ;  /* 0x000000040a0a72a4 */ /* 0x000fe2000f8e023f */
[----:B------:R-:W-:Y:S01]  /*0f90*/  LOP3.LUT R21, R13, 0xfffffff0, RZ, 0xc0, !PT ;  /* 0xfffffff00d157812 */ /* 0x000fe200078ec0ff */
[----:B------:R-:W-:Y:S01]  /*0fa0*/  UIMAD.WIDE.U32 UR16, UR6, UR4, UR16 ;  /* 0x00000004061072a5 */ /* 0x000fe2000f8e0010 */
[----:B------:R-:W-:Y:S01]  /*0fb0*/  SHF.R.S32.HI R18, RZ, 0x3, R19 ;  /* 0x00000003ff127819 */ /* 0x000fe20000011413 */
[----:B------:R-:W-:Y:S01]  /*0fc0*/  UIMAD UR5, UR6, UR5, UR10 ;  /* 0x00000005060572a4 */ /* 0x000fe2000f8e020a */
[----:B------:R-:W-:Y:S01]  /*0fd0*/  IADD3 R2, R227, UR15, RZ ;  /* 0x0000000fe3027c10 */ /* 0x000fe2000fffe0ff */
[----:B------:R-:W-:Y:S01]  /*0fe0*/  IMAD.IADD R21, R224, 0x1, -R21 ;  /* 0x00000001e0157824 */ /* 0x000fe200078e0a15 */
[----:B------:R-:W-:Y:S01]  /*0ff0*/  ULDC UR4, c[0x0][0x168] ;  /* 0x00005a0000047ab9 */ /* 0x000fe20000000800 */
[----:B------:R-:W-:Y:S01]  /*1000*/  IMAD.U32 R11, RZ, RZ, UR17 ;  /* 0x00000011ff0b7e24 */ /* 0x000fe2000f8e00ff */
[----:B------:R-:W-:Y:S01]  /*1010*/  UIADD3 UR5, UR17, UR5, URZ ;  /* 0x0000000511057290 */ /* 0x000fe2000fffe03f */
[----:B------:R-:W-:Y:S01]  /*1020*/  @P1 IMAD.HI.U32 R3, R2, c[0x0][0x2c8], RZ ;  /* 0x0000b20002031a27 */ /* 0x000fe200078e00ff */
[----:B-1----:R-:W-:Y:S01]  /*1030*/  LEA.HI R6, R21, R21, RZ, 0x1 ;  /* 0x0000001515067211 */ /* 0x002fe200078f08ff */
[----:B------:R-:W-:Y:S01]  /*1040*/  BSSY B0, `(.L_x_447) ;  /* 0x0000045000007945 */ /* 0x000fe20003800000 */
[----:B------:R-:W-:Y:S01]  /*1050*/  LEA.HI R220, R241, R241, RZ, 0x1 ;  /* 0x000000f1f1dc7211 */ /* 0x000fe200078f08ff */
[----:B------:R-:W-:Y:S01]  /*1060*/  IMAD.MOV.U32 R4, RZ, RZ, R2 ;  /* 0x000000ffff047224 */ /* 0x000fe200078e0002 */
[----:B------:R-:W-:Y:S01]  /*1070*/  @P0 SHF.R.U32.HI R4, RZ, c[0x0][0x2cc], R3 ;  /* 0x0000b300ff040a19 */ /* 0x000fe20000011603 */
[----:B------:R-:W-:Y:S01]  /*1080*/  IMAD.U32 R10, RZ, RZ, UR16 ;  /* 0x00000010ff0a7e24 */ /* 0x000fe2000f8e00ff */
[----:B------:R-:W-:Y:S01]  /*1090*/  SHF.R.S32.HI R16, RZ, 0x1f, R6 ;  /* 0x0000001fff107819 */ /* 0x000fe20000011406 */
[----:B------:R-:W-:Y:S01]  /*10a0*/  IMAD.U32 R11, RZ, RZ, UR5 ;  /* 0x00000005ff0b7e24 */ /* 0x000fe2000f8e00ff */
[--C-:B------:R-:W-:Y:S01]  /*10b0*/  SHF.R.S32.HI R3, RZ, 0x1f, R4.reuse ;  /* 0x0000001fff037819 */ /* 0x100fe20000011404 */
[----:B------:R-:W-:Y:S01]  /*10c0*/  IMAD.MOV R7, RZ, RZ, -R4 ;  /* 0x000000ffff077224 */ /* 0x000fe200078e0a04 */
[----:B------:R-:W-:Y:S01]  /*10d0*/  ULDC UR5, c[0x0][0x2c4] ;  /* 0x0000b10000057ab9 */ /* 0x000fe20000000800 */
[----:B------:R-:W-:Y:S01]  /*10e0*/  IMAD.WIDE.U32 R10, R4, c[0x0][0x1b0], R10 ;  /* 0x00006c00040a7a25 */ /* 0x000fe200078e000a */
[----:B------:R-:W-:Y:S01]  /*10f0*/  UIMAD UR4, UR5, UR4, URZ ;  /* 0x00000004050472a4 */ /* 0x000fe2000f8e023f */
[----:B------:R-:W-:-:S02]  /*1100*/  LEA.HI R5, R5, R224, RZ, 0x5 ;  /* 0x000000e005057211 */ /* 0x000fc400078f28ff */
[----:B------:R-:W-:Y:S01]  /*1110*/  IMAD R2, R7, c[0x0][0x2c4], R2 ;  /* 0x0000b10007027a24 */ /* 0x000fe200078e0202 */
[----:B------:R-:W-:Y:S01]  /*1120*/  LOP3.LUT R220, R220, 0x7fffffe, RZ, 0xc0, !PT ;  /* 0x07fffffedcdc7812 */ /* 0x000fe200078ec0ff */
[----:B------:R-:W-:Y:S02]  /*1130*/  IMAD R3, R3, c[0x0][0x1b0], RZ ;  /* 0x00006c0003037a24 */ /* 0x000fe400078e02ff */
[----:B------:R-:W-:Y:S01]  /*1140*/  IMAD.SHL.U32 R9, R18, 0x40, RZ ;  /* 0x0000004012097824 */ /* 0x000fe200078e00ff */
[----:B------:R-:W-:Y:S01]  /*1150*/  SHF.R.S32.HI R7, RZ, 0x1f, R2 ;  /* 0x0000001fff077819 */ /* 0x000fe20000011402 */
[----:B------:R-:W-:Y:S02]  /*1160*/  IMAD R3, R4, c[0x0][0x1b4], R3 ;  /* 0x00006d0004037a24 */ /* 0x000fe400078e0203 */
[----:B------:R-:W-:Y:S01]  /*1170*/  IMAD.SHL.U32 R230, R98, 0x8, RZ ;  /* 0x0000000862e67824 */ /* 0x000fe200078e00ff */
[----:B------:R-:W-:Y:S01]  /*1180*/  LOP3.LUT R9, R9, 0xc0, RZ, 0xc0, !PT ;  /* 0x000000c009097812 */ /* 0x000fe200078ec0ff */
[----:B------:R-:W-:-:S02]  /*1190*/  IMAD R7, R7, c[0x0][0x1a8], RZ ;  /* 0x00006a0007077a24 */ /* 0x000fc400078e02ff */
[----:B------:R-:W-:Y:S01]  /*11a0*/  IMAD.IADD R11, R11, 0x1, R3 ;  /* 0x000000010b0b7824 */ /* 0x000fe200078e0203 */
[----:B------:R-:W-:Y:S01]  /*11b0*/  SHF.R.U32.HI R4, RZ, 0x3, R9 ;  /* 0x00000003ff047819 */ /* 0x000fe20000011609 */
[C---:B------:R-:W-:Y:S01]  /*11c0*/  IMAD R7, R2.reuse, c[0x0][0x1ac], R7 ;  /* 0x00006b0002077a24 */ /* 0x040fe200078e0207 */
[----:B------:R-:W-:Y:S01]  /*11d0*/  LOP3.LUT R9, R9, 0x18, R230, 0xf8, !PT ;  /* 0x0000001809097812 */ /* 0x000fe200078ef8e6 */
[----:B------:R-:W-:Y:S01]  /*11e0*/  IMAD.WIDE.U32 R2, R2, c[0x0][0x1a8], R10 ;  /* 0x00006a0002027a25 */ /* 0x000fe200078e000a */
[----:B------:R-:W-:Y:S02]  /*11f0*/  IADD3 R229, R230, 0x20, RZ ;  /* 0x00000020e6e57810 */ /* 0x000fe40007ffe0ff */
[----:B------:R-:W-:Y:S01]  /*1200*/  LOP3.LUT R9, R9, R4, RZ, 0x3c, !PT ;  /* 0x0000000409097212 */ /* 0x000fe200078e3cff */
[----:B------:R-:W-:Y:S01]  /*1210*/  IMAD.IADD R7, R3, 0x1, R7 ;  /* 0x0000000103077824 */ /* 0x000fe200078e0207 */
[C---:B------:R-:W-:Y:S01]  /*1220*/  LEA R8, P0, R2.reuse, c[0x0][0x160], 0x1 ;  /* 0x0000580002087a11 */ /* 0x040fe200078008ff */
[----:B------:R-:W-:Y:S01]  /*1230*/  IMAD.IADD R220, R241, 0x1, -R220 ;  /* 0x00000001f1dc7824 */ /* 0x000fe200078e0adc */
[----:B------:R-:W-:Y:S01]  /*1240*/  SHF.R.S32.HI R3, RZ, 0x1, R6 ;  /* 0x00000001ff037819 */ /* 0x000fe20000011406 */
[----:B------:R-:W-:Y:S01]  /*1250*/  IMAD.MOV.U32 R223, RZ, RZ, -0x1 ;  /* 0xffffffffffdf7424 */ /* 0x000fe200078e00ff */
[----:B------:R-:W-:Y:S01]  /*1260*/  LEA.HI.X R7, R2, c[0x0][0x164], R7, 0x1, P0 ;  /* 0x0000590002077a11 */ /* 0x000fe200000f0c07 */
[----:B------:R1:W3:Y:S01]  /*1270*/  SHFL.IDX PT, R14, R8, RZ, 0x1c1f ;  /* 0x001c1fff080e7589 */ /* 0x0002e200000e0000 */
[----:B------:R-:W-:-:S02]  /*1280*/  LEA.HI R16, R16, R3, RZ, 0x2 ;  /* 0x0000000310107211 */ /* 0x000fc400078f10ff */
[----:B------:R-:W-:Y:S01]  /*1290*/  IADD3 R2, R241, UR15, RZ ;  /* 0x0000000ff1027c10 */ /* 0x000fe2000fffe0ff */
[----:B------:R1:W4:Y:S01]  /*12a0*/  SHFL.IDX PT, R15, R7, RZ, 0x1c1f ;  /* 0x001c1fff070f7589 */ /* 0x00032200000e0000 */
[----:B------:R-:W-:Y:S02]  /*12b0*/  LOP3.LUT R16, R16, 0xfffffffc, RZ, 0xc0, !PT ;  /* 0xfffffffc10107812 */ /* 0x000fe400078ec0ff */
[----:B------:R-:W-:Y:S02]  /*12c0*/  ISETP.GE.AND P0, PT, R2, UR4, PT ;  /* 0x0000000402007c0c */ /* 0x000fe4000bf06270 */
[C---:B------:R-:W-:Y:S01]  /*12d0*/  IADD3 R228, R230.reuse, 0x40, RZ ;  /* 0x00000040e6e47810 */ /* 0x040fe20007ffe0ff */
[----:B------:R-:W-:Y:S01]  /*12e0*/  IMAD.IADD R16, R3, 0x1, -R16 ;  /* 0x0000000103107824 */ /* 0x000fe200078e0a10 */
[----:B------:R-:W-:Y:S02]  /*12f0*/  SHF.R.S32.HI R3, RZ, 0x5, R5 ;  /* 0x00000005ff037819 */ /* 0x000fe40000011405 */
[----:B------:R-:W-:-:S02]  /*1300*/  ISETP.GE.AND P4, PT, R230, c[0x0][0x198], PT ;  /* 0x00006600e6007a0c */ /* 0x000fc40003f86270 */
[----:B------:R-:W-:Y:S01]  /*1310*/  LOP3.LUT P1, RZ, R16, 0x2, RZ, 0xc0, !PT ;  /* 0x0000000210ff7812 */ /* 0x000fe2000782c0ff */
[----:B------:R-:W-:Y:S01]  /*1320*/  IMAD R220, R3, 0x8, R220 ;  /* 0x0000000803dc7824 */ /* 0x000fe200078e02dc */
[----:B------:R-:W-:-:S03]  /*1330*/  ISETP.GE.AND P3, PT, R229, c[0x0][0x198], PT ;  /* 0x00006600e5007a0c */ /* 0x000fc60003f66270 */
[----:B------:R-:W-:Y:S01]  /*1340*/  IMAD.U32 R220, R220, 0x20, R9 ;  /* 0x00000020dcdc7824 */ /* 0x000fe200078e0009 */
[----:B--2---:R2:W1:Y:S02]  /*1350*/  @P2 R2UR UR9, R0 ;  /* 0x00000000000923c2 */ /* 0x00446400000e0000 */
[----:B-1----:R-:W-:Y:S01]  /*1360*/  @!UP0 UMOV UR9, UR6 ;  /* 0x0000000600098c82 */ /* 0x002fe20008000000 */
[----:B------:R-:W-:Y:S01]  /*1370*/  ISETP.GE.AND P2, PT, R228, c[0x0][0x198], PT ;  /* 0x00006600e4007a0c */ /* 0x000fe20003f46270 */
[----:B--2---:R-:W-:-:S05]  /*1380*/  IMAD.MOV.U32 R0, RZ, RZ, 0x10 ;  /* 0x00000010ff007424 */ /* 0x004fca00078e00ff */
[----:B------:R-:W-:Y:S01]  /*1390*/  SEL R0, R0, 0xfffffff0, !P1 ;  /* 0xfffffff000007807 */ /* 0x000fe20004800000 */
[----:B------:R-:W-:Y:S05]  /*13a0*/  @P0 BRA `(.L_x_448) ;  /* 0x000000e000000947 */ /* 0x000fea0003800000 */
[----:B---34-:R-:W-:Y:S01]  /*13b0*/  SHF.R.S32.HI R4, RZ, 0x1f, R229 ;  /* 0x0000001fff047819 */ /* 0x018fe200000114e5 */
[----:B------:R-:W-:Y:S01]  /*13c0*/  IMAD.SHL.U32 R10, R220, 0x2, RZ ;  /* 0x00000002dc0a7824 */ /* 0x000fe200078e00ff */
[----:B------:R-:W-:Y:S01]  /*13d0*/  SHF.R.S32.HI R11, RZ, 0x1f, R228 ;  /* 0x0000001fff0b7819 */ /* 0x000fe200000114e4 */
[----:B------:R-:W-:Y:S01]  /*13e0*/  IMAD.WIDE R22, R230, 0x2, R14 ;  /* 0x00000002e6167825 */ /* 0x000fe200078e020e */
[----:B------:R-:W-:Y:S02]  /*13f0*/  LEA.HI R9, R4, R229, RZ, 0x3 ;  /* 0x000000e504097211 */ /* 0x000fe400078f18ff */
[----:B------:R-:W-:Y:S02]  /*1400*/  LEA.HI R4, R11, R228, RZ, 0x3 ;  /* 0x000000e40b047211 */ /* 0x000fe400078f18ff */
[----:B------:R-:W-:Y:S01]  /*1410*/  LOP3.LUT R9, R9, 0xfffffff8, RZ, 0xc0, !PT ;  /* 0xfffffff809097812 */ /* 0x000fe200078ec0ff */
[----:B------:R-:W-:Y:S01]  /*1420*/  @!PT LDS RZ, [RZ] ;  /* 0x00000000fffff984 */ /* 0x000fe20000000800 */
[----:B------:R1:W-:Y:S01]  /*1430*/  LDGSTS.E.BYPASS.LTC128B.128 [R10+0x4900], [R22.64], !P4 ;  /* 0x04900000160a7fae */ /* 0x0003e2000e101d4c */
[----:B------:R-:W-:-:S03]  /*1440*/  LOP3.LUT R4, R4, 0xfffffff8, RZ, 0xc0, !PT ;  /* 0xfffffff804047812 */ /* 0x000fc600078ec0ff */
[----:B------:R-:W-:-:S04]  /*1450*/  IMAD.WIDE R24, R9, 0x2, R14 ;  /* 0x0000000209187825 */ /* 0x000fc800078e020e */
[----:B------:R-:W-:Y:S01]  /*1460*/  IMAD.WIDE R14, R4, 0x2, R14 ;  /* 0x00000002040e7825 */ /* 0x000fe200078e020e */
[----:B------:R1:W-:Y:S04]  /*1470*/  LDGSTS.E.BYPASS.LTC128B.128 [R10+0x6900], [R24.64], !P3 ;  /* 0x06900000180a7fae */ /* 0x0003e8000d901d4c */
[----:B------:R1:W-:Y:S02]  /*1480*/  LDGSTS.E.BYPASS.LTC128B.128 [R10+0x8900], [R14.64], !P2 ;  /* 0x089000000e0a7fae */ /* 0x0003e4000d101d4c */
.L_x_448:
[----:B---34-:R-:W-:Y:S05]  /*1490*/  BSYNC B0 ;  /* 0x0000000000007941 */ /* 0x018fea0003800000 */
.L_x_447:
[----:B------:R-:W-:Y:S01]  /*14a0*/  IADD3 R4, R2, 0x20, RZ ;  /* 0x0000002002047810 */ /* 0x000fe20007ffe0ff */
[----:B-1----:R1:W2:Y:S01]  /*14b0*/  SHFL.IDX PT, R15, R7, 0x1, 0x1c1f ;  /* 0x003c1f00070f7f89 */ /* 0x0022a200000e0000 */
[----:B------:R-:W-:Y:S02]  /*14c0*/  BSSY B0, `(.L_x_449) ;  /* 0x0000012000007945 */ /* 0x000fe40003800000 */
[----:B------:R-:W-:Y:S01]  /*14d0*/  ISETP.GE.AND P0, PT, R4, UR4, PT ;  /* 0x0000000404007c0c */ /* 0x000fe2000bf06270 */
[----:B------:R1:W3:-:S12]  /*14e0*/  SHFL.IDX PT, R14, R8, 0x1, 0x1c1f ;  /* 0x003c1f00080e7f89 */ /* 0x0002d800000e0000 */
[----:B------:R-:W-:Y:S05]  /*14f0*/  @P0 BRA `(.L_x_450) ;  /* 0x000000e000000947 */ /* 0x000fea0003800000 */
[----:B------:R-:W-:Y:S01]  /*1500*/  SHF.R.S32.HI R4, RZ, 0x1f, R229 ;  /* 0x0000001fff047819 */ /* 0x000fe200000114e5 */
[----:B------:R-:W-:Y:S01]  /*1510*/  IMAD.SHL.U32 R10, R220, 0x2, RZ ;  /* 0x00000002dc0a7824 */ /* 0x000fe200078e00ff */
[----:B------:R-:W-:Y:S01]  /*1520*/  SHF.R.S32.HI R11, RZ, 0x1f, R228 ;  /* 0x0000001fff0b7819 */ /* 0x000fe200000114e4 */
[----:B--23--:R-:W-:Y:S01]  /*1530*/  IMAD.WIDE R22, R230, 0x2, R14 ;  /* 0x00000002e6167825 */ /* 0x00cfe200078e020e */
        /* <DEDUP_REMOVED lines=10> */
.L_x_450:
[----:B------:R-:W-:Y:S05]  /*15e0*/  BSYNC B0 ;  /* 0x0000000000007941 */ /* 0x000fea0003800000 */
.L_x_449:
[----:B------:R-:W-:Y:S01]  /*15f0*/  IADD3 R4, R2, 0x40, RZ ;  /* 0x0000004002047810 */ /* 0x000fe20007ffe0ff */
[----:B--2---:R2:W4:Y:S01]  /*1600*/  SHFL.IDX PT, R15, R7, 0x2, 0x1c1f ;  /* 0x005c1f00070f7f89 */ /* 0x00452200000e0000 */
[----:B------:R-:W-:Y:S02]  /*1610*/  BSSY B0, `(.L_x_451) ;  /* 0x0000012000007945 */ /* 0x000fe40003800000 */
[----:B------:R-:W-:Y:S01]  /*1620*/  ISETP.GE.AND P0, PT, R4, UR4, PT ;  /* 0x0000000404007c0c */ /* 0x000fe2000bf06270 */
[----:B---3--:R2:W3:-:S12]  /*1630*/  SHFL.IDX PT, R14, R8, 0x2, 0x1c1f ;  /* 0x005c1f00080e7f89 */ /* 0x0084d800000e0000 */
[----:B------:R-:W-:Y:S05]  /*1640*/  @P0 BRA `(.L_x_452) ;  /* 0x000000e000000947 */ /* 0x000fea0003800000 */
[----:B------:R-:W-:Y:S01]  /*1650*/  SHF.R.S32.HI R4, RZ, 0x1f, R229 ;  /* 0x0000001fff047819 */ /* 0x000fe200000114e5 */
[----:B------:R-:W-:Y:S01]  /*1660*/  IMAD.SHL.U32 R10, R220, 0x2, RZ ;  /* 0x00000002dc0a7824 */ /* 0x000fe200078e00ff */
[----:B------:R-:W-:Y:S01]  /*1670*/  SHF.R.S32.HI R11, RZ, 0x1f, R228 ;  /* 0x0000001fff0b7819 */ /* 0x000fe200000114e4 */
[----:B---34-:R-:W-:Y:S01]  /*1680*/  IMAD.WIDE R22, R230, 0x2, R14 ;  /* 0x00000002e6167825 */ /* 0x018fe200078e020e */
        /* <DEDUP_REMOVED lines=10> */
.L_x_452:
[----:B------:R-:W-:Y:S05]  /*1730*/  BSYNC B0 ;  /* 0x0000000000007941 */ /* 0x000fea0003800000 */
.L_x_451:
[----:B------:R-:W-:Y:S01]  /*1740*/  IMAD.MOV.U32 R17, RZ, RZ, 0x30 ;  /* 0x00000030ff117424 */ /* 0x000fe200078e00ff */
[----:B---3--:R3:W-:Y:S01]  /*1750*/  SHFL.IDX PT, R14, R8, 0x3, 0x1c1f ;  /* 0x007c1f00080e7f89 */ /* 0x0087e200000e0000 */
[----:B------:R-:W-:Y:S01]  /*1760*/  IADD3 R2, R2, 0x60, RZ ;  /* 0x0000006002027810 */ /* 0x000fe20007ffe0ff */
[----:B------:R-:W-:Y:S01]  /*1770*/  IMAD.MOV.U32 R222, RZ, RZ, c[0x0][0x2b8] ;  /* 0x0000ae00ffde7624 */ /* 0x000fe200078e00ff */
[----:B------:R-:W-:Y:S01]  /*1780*/  SHF.R.S32.HI R4, RZ, 0x1f, R229 ;  /* 0x0000001fff047819 */ /* 0x000fe200000114e5 */
[----:B----4-:R-:W4:Y:S01]  /*1790*/  SHFL.IDX PT, R15, R7, 0x3, 0x1c1f ;  /* 0x007c1f00070f7f89 */ /* 0x010f2200000e0000 */
[----:B------:R-:W-:Y:S01]  /*17a0*/  IMAD R96, R154, R17, -0x30 ;  /* 0xffffffd09a607424 */ /* 0x000fe200078e0211 */
[----:B------:R-:W-:Y:S01]  /*17b0*/  ISETP.GE.AND P0, PT, R2, UR4, PT ;  /* 0x0000000402007c0c */ /* 0x000fe2000bf06270 */
[----:B------:R-:W-:Y:S01]  /*17c0*/  IMAD.SHL.U32 R220, R220, 0x2, RZ ;  /* 0x00000002dcdc7824 */ /* 0x000fe200078e00ff */
[----:B------:R-:W-:Y:S01]  /*17d0*/  LEA.HI R219, R4, R229, RZ, 0x3 ;  /* 0x000000e504db7211 */ /* 0x000fe200078f18ff */
[----:B------:R-:W-:Y:S01]  /*17e0*/  IMAD.IADD R9, R227, 0x1, R96 ;  /* 0x00000001e3097824 */ /* 0x000fe200078e0260 */
[----:B------:R-:W-:Y:S01]  /*17f0*/  ISETP.NE.AND P5, PT, R222, 0x1, PT ;  /* 0x00000001de00780c */ /* 0x000fe20003fa5270 */
[----:B------:R-:W-:Y:S01]  /*1800*/  USHF.R.S32.HI UR6, URZ, 0x1f, UR9 ;  /* 0x0000001f3f067899 */ /* 0x000fe20008011409 */
[----:B------:R-:W-:Y:S01]  /*1810*/  LOP3.LUT R219, R219, 0xfffffff8, RZ, 0xc0, !PT ;  /* 0xfffffff8dbdb7812 */ /* 0x000fe200078ec0ff */
[C---:B-----5:R-:W-:Y:S01]  /*1820*/  IMAD.IADD R226, R9.reuse, 0x1, R232 ;  /* 0x0000000109e27824 */ /* 0x060fe200078e02e8 */
[----:B------:R-:W-:Y:S01]  /*1830*/  ISETP.GE.AND P1, PT, R9, UR7, PT ;  /* 0x0000000709007c0c */ /* 0x000fe2000bf26270 */
[----:B------:R-:W-:Y:S01]  /*1840*/  ULDC.64 UR4, c[0x0][0x2b0] ;  /* 0x0000ac0000047ab9 */ /* 0x000fe20000000a00 */
[----:B------:R-:W-:Y:S01]  /*1850*/  SHF.R.S32.HI R9, RZ, 0x1f, R228 ;  /* 0x0000001fff097819 */ /* 0x000fe200000114e4 */
[----:B------:R-:W-:Y:S01]  /*1860*/  UIMAD UR6, UR6, UR4, URZ ;  /* 0x00000004060672a4 */ /* 0x000fe2000f8e023f */
[----:B------:R-:W-:Y:S01]  /*1870*/  ISETP.GT.OR P1, PT, R227, 0x2f, P1 ;  /* 0x0000002fe300780c */ /* 0x000fe20000f24670 */
[----:B------:R-:W-:Y:S01]  /*1880*/  UIMAD.WIDE.U32 UR10, UR9, UR4, URZ ;  /* 0x00000004090a72a5 */ /* 0x000fe2000f8e003f */
[----:B------:R-:W-:Y:S01]  /*1890*/  LEA.HI R218, R9, R228, RZ, 0x3 ;  /* 0x000000e409da7211 */ /* 0x000fe200078f18ff */
[----:B------:R-:W-:Y:S01]  /*18a0*/  UIMAD UR6, UR9, UR5, UR6 ;  /* 0x00000005090672a4 */ /* 0x000fe2000f8e0206 */
[----:B------:R-:W-:-:S02]  /*18b0*/  IMAD.MOV.U32 R2, RZ, RZ, R226 ;  /* 0x000000ffff027224 */ /* 0x000fc400078e00e2 */
[----:B------:R-:W-:Y:S01]  /*18c0*/  LOP3.LUT R218, R218, 0xfffffff8, RZ, 0xc0, !PT ;  /* 0xfffffff8dada7812 */ /* 0x000fe200078ec0ff */
[----:B-123--:R-:W-:Y:S01]  /*18d0*/  @P5 IMAD.HI.U32 R8, R226, c[0x0][0x2bc], RZ ;  /* 0x0000af00e2085a27 */ /* 0x00efe200078e00ff */
[----:B------:R-:W-:-:S03]  /*18e0*/  UIADD3 UR6, UR11, UR6, URZ ;  /* 0x000000060b067290 */ /* 0x000fc6000fffe03f */
[----:B------:R-:W-:Y:S01]  /*18f0*/  IMAD.MOV.U32 R225, RZ, RZ, RZ ;  /* 0x000000ffffe17224 */ /* 0x000fe200078e00ff */
[----:B------:R-:W-:Y:S01]  /*1900*/  @P5 SHF.R.U32.HI R2, RZ, c[0x0][0x2c0], R8 ;  /* 0x0000b000ff025a19 */ /* 0x000fe20000011608 */
[--C-:B----4-:R-:W-:Y:S01]  /*1910*/  @!P0 IMAD.WIDE R10, R230, 0x2, R14.reuse ;  /* 0x00000002e60a8825 */ /* 0x110fe200078e020e */
[----:B------:R-:W-:Y:S02]  /*1920*/  USHF.R.S32.HI UR16, URZ, 0x1f, UR8 ;  /* 0x0000001f3f107899 */ /* 0x000fe40008011408 */
[C---:B------:R-:W-:Y:S01]  /*1930*/  @!P1 IADD3 R9, P5, R2.reuse, UR10, RZ ;  /* 0x0000000a02099c10 */ /* 0x040fe2000ffbe0ff */
[--C-:B------:R-:W-:Y:S01]  /*1940*/  @!P0 IMAD.WIDE R22, R219, 0x2, R14.reuse ;  /* 0x00000002db168825 */ /* 0x100fe200078e020e */
[----:B------:R-:W-:Y:S01]  /*1950*/  @!PT LDS RZ, [RZ] ;  /* 0x00000000fffff984 */ /* 0x000fe20000000800 */
[----:B------:R1:W-:Y:S01]  /*1960*/  @!P0 LDGSTS.E.BYPASS.LTC128B.128 [R220+0x6100], [R10.64], !P4 ;  /* 0x061000000adc8fae */ /* 0x0003e2000e101d4c */
[----:B------:R-:W-:Y:S01]  /*1970*/  ULDC.64 UR4, c[0x0][0x1e8] ;  /* 0x00007a0000047ab9 */ /* 0x000fe20000000a00 */
[----:B------:R-:W-:Y:S01]  /*1980*/  @!P1 LEA.HI.X.SX32 R4, R2, UR6, 0x1, P5 ;  /* 0x0000000602049c11 */ /* 0x000fe2000a8f0eff */
[----:B------:R-:W-:Y:S01]  /*1990*/  @!P0 IMAD.WIDE R14, R218, 0x2, R14 ;  /* 0x00000002da0e8825 */ /* 0x000fe200078e020e */
[----:B------:R2:W-:Y:S01]  /*19a0*/  @!P0 LDGSTS.E.BYPASS.LTC128B.128 [R220+0x8100], [R22.64], !P3 ;  /* 0x0810000016dc8fae */ /* 0x0005e2000d901d4c */
[----:B------:R-:W-:-:S03]  /*19b0*/  @!P1 LEA R8, P4, R9, c[0x0][0x2a0], 0x2 ;  /* 0x0000a80009089a11 */ /* 0x000fc600078810ff */
[----:B------:R3:W-:Y:S01]  /*19c0*/  @!P0 LDGSTS.E.BYPASS.LTC128B.128 [R220+0xa100], [R14.64], !P2 ;  /* 0x0a1000000edc8fae */ /* 0x0007e2000d101d4c */
[----:B------:R-:W-:-:S03]  /*19d0*/  @!P1 LEA.HI.X R9, R9, c[0x0][0x2a4], R4, 0x2, P4 ;  /* 0x0000a90009099a11 */ /* 0x000fc600020f1404 */
[----:B------:R-:W0:Y:S04]  /*19e0*/  LDGDEPBAR ;  /* 0x00000000000079af */ /* 0x000e280000000000 */
[----:B------:R-:W-:Y:S06]  /*19f0*/  BAR.SYNC.DEFER_BLOCKING 0x0 ;  /* 0x0000000000007b1d */ /* 0x000fec0000010000 */
[----:B------:R-:W4:Y:S01]  /*1a00*/  @!P1 LDG.E R225, [R8.64] ;  /* 0x0000000c08e19981 */ /* 0x000f22000c1e1900 */
[----:B-1----:R-:W-:Y:S01]  /*1a10*/  IMAD.MOV R11, RZ, RZ, -R2 ;  /* 0x000000ffff0b7224 */ /* 0x002fe200078e0a02 */
[----:B------:R-:W-:Y:S01]  /*1a20*/  UIMAD UR9, UR16, UR4, URZ ;  /* 0x00000004100972a4 */ /* 0x000fe2000f8e023f */
[----:B------:R-:W-:Y:S01]  /*1a30*/  LOP3.LUT R6, R6, 0x7fffffe, RZ, 0xc0, !PT ;  /* 0x07fffffe06067812 */ /* 0x000fe200078ec0ff */
[----:B------:R-:W-:Y:S01]  /*1a40*/  UIMAD.WIDE.U32 UR18, UR8, UR4, URZ ;  /* 0x00000004081272a5 */ /* 0x000fe2000f8e003f */
[----:B------:R-:W-:Y:S01]  /*1a50*/  IMAD R226, R11, c[0x0][0x2b8], R226 ;  /* 0x0000ae000be27a24 */ /* 0x000fe200078e02e2 */
[----:B------:R-:W-:Y:S01]  /*1a60*/  UIMAD UR9, UR8, UR5, UR9 ;  /* 0x00000005080972a4 */ /* 0x000fe2000f8e0209 */
[----:B------:R-:W-:Y:S01]  /*1a70*/  SHF.R.S32.HI R4, RZ, 0x4, R13 ;  /* 0x00000004ff047819 */ /* 0x000fe2000001140d */
[----:B------:R-:W-:Y:S01]  /*1a80*/  IMAD.SHL.U32 R216, R18, 0x8, RZ ;  /* 0x0000000812d87824 */ /* 0x000fe200078e00ff */
[----:B------:R-:W-:Y:S01]  /*1a90*/  LOP3.LUT R19, R19, 0xfffffff8, RZ, 0xc0, !PT ;  /* 0xfffffff813137812 */ /* 0x000fe200078ec0ff */
[C---:B--2---:R-:W-:Y:S01]  /*1aa0*/  IMAD.WIDE.U32 R22, R226.reuse, c[0x0][0x1e0], RZ ;  /* 0x00007800e2167a25 */ /* 0x044fe200078e00ff */
[----:B------:R-:W-:Y:S01]  /*1ab0*/  SHF.R.S32.HI R11, RZ, 0x1f, R226 ;  /* 0x0000001fff0b7819 */ /* 0x000fe200000114e2 */
[----:B------:R-:W-:Y:S01]  /*1ac0*/  UIADD3 UR9, UR19, UR9, URZ ;  /* 0x0000000913097290 */ /* 0x000fe2000fffe03f */
[----:B------:R-:W-:Y:S01]  /*1ad0*/  LEA.HI R13, R13, R4, RZ, 0x1 ;  /* 0x000000040d0d7211 */ /* 0x000fe200078f08ff */
[----:B---3--:R-:W-:Y:S01]  /*1ae0*/  IMAD.MOV.U32 R14, RZ, RZ, R22 ;  /* 0x000000ffff0e7224 */ /* 0x008fe200078e0016 */
[----:B------:R-:W-:Y:S01]  /*1af0*/  ULDC.64 UR4, c[0x0][0x210] ;  /* 0x0000840000047ab9 */ /* 0x000fe20000000a00 */
[----:B------:R-:W-:Y:S01]  /*1b00*/  IMAD R25, R11, c[0x0][0x1e0], RZ ;  /* 0x000078000b197a24 */ /* 0x000fe200078e02ff */
[----:B------:R-:W-:Y:S01]  /*1b10*/  LOP3.LUT R13, R13, 0xfffffffe, RZ, 0xc0, !PT ;  /* 0xfffffffe0d0d7812 */ /* 0x000fe200078ec0ff */
[----:B------:R-:W-:Y:S01]  /*1b20*/  IMAD R11, R11, c[0x0][0x208], RZ ;  /* 0x000082000b0b7a24 */ /* 0x000fe200078e02ff */
[----:B------:R-:W-:Y:S01]  /*1b30*/  UIMAD.WIDE.U32 UR20, UR8, UR4, URZ ;  /* 0x00000004081472a5 */ /* 0x000fe2000f8e003f */
[----:B------:R-:W-:Y:S01]  /*1b40*/  IMAD R2, R226, c[0x0][0x1e4], R25 ;  /* 0x00007900e2027a24 */ /* 0x000fe200078e0219 */
[----:B------:R-:W-:Y:S01]  /*1b50*/  UIMAD UR4, UR16, UR4, URZ ;  /* 0x00000004100472a4 */ /* 0x000fe2000f8e023f */
[----:B------:R-:W-:Y:S01]  /*1b60*/  IMAD.IADD R13, R4, 0x1, -R13 ;  /* 0x00000001040d7824 */ /* 0x000fe200078e0a0d */
[----:B------:R-:W-:Y:S01]  /*1b70*/  ISETP.GE.AND P3, PT, R230, c[0x0][0x1d4], PT ;  /* 0x00007500e6007a0c */ /* 0x000fe20003f66270 */
[----:B------:R-:W-:Y:S01]  /*1b80*/  IMAD.IADD R15, R23, 0x1, R2 ;  /* 0x00000001170f7824 */ /* 0x000fe200078e0202 */
[----:B------:R-:W-:Y:S01]  /*1b90*/  UIMAD UR4, UR8, UR5, UR4 ;  /* 0x00000005080472a4 */ /* 0x000fe2000f8e0204 */
[C---:B------:R-:W-:Y:S01]  /*1ba0*/  IMAD.WIDE.U32 R22, R226.reuse, c[0x0][0x208], RZ ;  /* 0x00008200e2167a25 */ /* 0x040fe200078e00ff */
[C---:B------:R-:W-:Y:S01]  /*1bb0*/  ISETP.GE.AND P5, PT, R229.reuse, c[0x0][0x1d4], PT ;  /* 0x00007500e5007a0c */ /* 0x040fe20003fa6270 */
[----:B------:R-:W-:Y:S01]  /*1bc0*/  BSSY B0, `(.L_x_453) ;  /* 0x0000088000007945 */ /* 0x000fe20003800000 */
[----:B------:R-:W-:Y:S01]  /*1bd0*/  UIADD3 UR16, UR21, UR4, URZ ;  /* 0x0000000415107290 */ /* 0x000fe2000fffe03f */
[----:B------:R-:W-:Y:S01]  /*1be0*/  IMAD R11, R226, c[0x0][0x20c], R11 ;  /* 0x00008300e20b7a24 */ /* 0x000fe200078e020b */
[----:B------:R-:W-:Y:S01]  /*1bf0*/  ISETP.GE.AND P6, PT, R228, c[0x0][0x1d4], PT ;  /* 0x00007500e4007a0c */ /* 0x000fe20003fc6270 */
[----:B------:R-:W-:Y:S01]  /*1c00*/  IMAD.IADD R19, R224, 0x1, -R19 ;  /* 0x00000001e0137824 */ /* 0x000fe200078e0a13 */
[----:B------:R-:W-:Y:S01]  /*1c10*/  ISETP.GE.AND P4, PT, R229, c[0x0][0x1d4], PT ;  /* 0x00007500e5007a0c */ /* 0x000fe20003f86270 */
[----:B------:R-:W-:Y:S01]  /*1c20*/  IMAD.IADD R23, R23, 0x1, R11 ;  /* 0x0000000117177824 */ /* 0x000fe200078e020b */
[----:B------:R-:W-:Y:S01]  /*1c30*/  IADD3 R100, R154, -0x1, RZ ;  /* 0xffffffff9a647810 */ /* 0x000fe20007ffe0ff */
[----:B------:R-:W-:Y:S01]  /*1c40*/  IMAD.SHL.U32 R16, R16, 0x40, RZ ;  /* 0x0000004010107824 */ /* 0x000fe200078e00ff */
[----:B------:R-:W-:-:S02]  /*1c50*/  LEA.HI R10, R19, R19, RZ, 0x1 ;  /* 0x00000013130a7211 */ /* 0x000fc400078f08ff */
[----:B------:R-:W-:Y:S02]  /*1c60*/  SHF.R.S32.HI R243, RZ, 0x1f, R230 ;  /* 0x0000001ffff37819 */ /* 0x000fe400000114e6 */
[----:B------:R-:W-:Y:S02]  /*1c70*/  LOP3.LUT R16, R16, 0xc0, RZ, 0xc0, !PT ;  /* 0x000000c010107812 */ /* 0x000fe400078ec0ff */
[----:B------:R-:W-:Y:S02]  /*1c80*/  SHF.R.S32.HI R234, RZ, 0x1f, R219 ;  /* 0x0000001fffea7819 */ /* 0x000fe400000114db */
[----:B------:R-:W-:Y:S02]  /*1c90*/  SHF.R.S32.HI R233, RZ, 0x1f, R218 ;  /* 0x0000001fffe97819 */ /* 0x000fe400000114da */
[----:B----4-:R-:W-:Y:S01]  /*1ca0*/  SHF.R.S32.HI R12, RZ, 0x1f, R225 ;  /* 0x0000001fff0c7819 */ /* 0x010fe200000114e1 */
[----:B------:R-:W-:-:S04]  /*1cb0*/  IMAD.WIDE.U32 R8, R225, c[0x0][0x1f0], R14 ;  /* 0x00007c00e1087a25 */ /* 0x000fc800078e000e */
[C---:B------:R-:W-:Y:S02]  /*1cc0*/  IMAD R2, R12.reuse, c[0x0][0x1f0], RZ ;  /* 0x00007c000c027a24 */ /* 0x040fe400078e02ff */
[----:B------:R-:W-:Y:S02]  /*1cd0*/  IMAD R12, R12, c[0x0][0x218], RZ ;  /* 0x000086000c0c7a24 */ /* 0x000fe400078e02ff */
[C---:B------:R-:W-:Y:S01]  /*1ce0*/  IMAD R15, R225.reuse, c[0x0][0x1f4], R2 ;  /* 0x00007d00e10f7a24 */ /* 0x040fe200078e0202 */
[----:B------:R-:W-:Y:S01]  /*1cf0*/  IADD3 R2, P0, R8, UR18, RZ ;  /* 0x0000001208027c10 */ /* 0x000fe2000ff1e0ff */
[----:B------:R-:W-:Y:S01]  /*1d00*/  IMAD.WIDE.U32 R22, R225, c[0x0][0x218], R22 ;  /* 0x00008600e1167a25 */ /* 0x000fe200078e0016 */
[----:B------:R-:W-:Y:S02]  /*1d10*/  SHF.R.S32.HI R8, RZ, 0x1f, R21 ;  /* 0x0000001fff087819 */ /* 0x000fe40000011415 */
[----:B------:R-:W-:Y:S01]  /*1d20*/  IADD3.X R15, R9, UR9, R15, P0, !PT ;  /* 0x00000009090f7c10 */ /* 0x000fe200087fe40f */
[----:B------:R-:W-:Y:S01]  /*1d30*/  IMAD.IADD R9, R21, 0x1, -R6 ;  /* 0x0000000115097824 */ /* 0x000fe200078e0a06 */
[----:B------:R-:W-:Y:S01]  /*1d40*/  LEA R24, P0, R2, c[0x0][0x1c8], 0x1 ;  /* 0x0000720002187a11 */ /* 0x000fe200078008ff */
[----:B------:R-:W-:Y:S01]  /*1d50*/  IMAD R6, R154, -0x30, R17 ;  /* 0xffffffd09a067824 */ /* 0x000fe200078e0211 */
[----:B------:R-:W-:Y:S01]  /*1d60*/  LEA.HI R8, R8, R21, RZ, 0x3 ;  /* 0x0000001508087211 */ /* 0x000fe200078f18ff */
[----:B------:R-:W-:Y:S01]  /*1d70*/  IMAD R17, R225, c[0x0][0x21c], R12 ;  /* 0x00008700e1117a24 */ /* 0x000fe200078e020c */
[----:B------:R-:W-:Y:S01]  /*1d80*/  LEA.HI.X R15, R2, c[0x0][0x1cc], R15, 0x1, P0 ;  /* 0x00007300020f7a11 */ /* 0x000fe200000f0c0f */
[----:B------:R-:W-:Y:S01]  /*1d90*/  SHFL.IDX PT, R20, R24, RZ, 0x1c1f ;  /* 0x001c1fff18147589 */ /* 0x000fe200000e0000 */
[----:B------:R-:W-:Y:S01]  /*1da0*/  IADD3 R2, R6, UR7, RZ ;  /* 0x0000000706027c10 */ /* 0x000fe2000fffe0ff */
[----:B------:R-:W-:Y:S01]  /*1db0*/  IMAD.SHL.U32 R8, R8, 0x20, RZ ;  /* 0x0000002008087824 */ /* 0x000fe200078e00ff */
[----:B------:R-:W-:Y:S01]  /*1dc0*/  IADD3 R12, P2, R22, UR20, RZ ;  /* 0x00000014160c7c10 */ /* 0x000fe2000ff5e0ff */
[----:B------:R-:W1:Y:S01]  /*1dd0*/  SHFL.IDX PT, R21, R15, RZ, 0x1c1f ;  /* 0x001c1fff0f157589 */ /* 0x000e6200000e0000 */
[----:B------:R-:W-:-:S02]  /*1de0*/  IMNMX R4, R2, 0x30, PT ;  /* 0x0000003002047817 */ /* 0x000fc40003800200 */
[----:B------:R-:W-:Y:S01]  /*1df0*/  IADD3.X R17, R23, UR16, R17, P2, !PT ;  /* 0x0000001017117c10 */ /* 0x000fe200097fe411 */
[----:B------:R2:W-:Y:S01]  /*1e00*/  SHFL.IDX PT, R14, R24, 0x1, 0x1c1f ;  /* 0x003c1f00180e7f89 */ /* 0x0005e200000e0000 */
[----:B------:R-:W-:Y:S01]  /*1e10*/  LOP3.LUT R8, R8, 0xffffff00, RZ, 0xc0, !PT ;  /* 0xffffff0008087812 */ /* 0x000fe200078ec0ff */
[----:B------:R-:W-:Y:S01]  /*1e20*/  IMAD.IADD R11, R4, 0x1, -R241 ;  /* 0x00000001040b7824 */ /* 0x000fe200078e0af1 */
[----:B------:R-:W-:Y:S01]  /*1e30*/  LOP3.LUT R4, R10, 0x3fffffe, RZ, 0xc0, !PT ;  /* 0x03fffffe0a047812 */ /* 0x000fe200078ec0ff */
[----:B------:R-:W3:Y:S01]  /*1e40*/  SHFL.IDX PT, R15, R15, 0x1, 0x1c1f ;  /* 0x003c1f000f0f7f89 */ /* 0x000ee200000e0000 */
[----:B------:R-:W-:Y:S02]  /*1e50*/  SHF.R.S32.HI R10, RZ, 0x1, R10 ;  /* 0x00000001ff0a7819 */ /* 0x000fe4000001140a */
[----:B------:R-:W-:Y:S01]  /*1e60*/  ISETP.GE.AND P1, PT, R11, 0x1, PT ;  /* 0x000000010b00780c */ /* 0x000fe20003f26270 */
[----:B------:R-:W-:Y:S01]  /*1e70*/  IMAD.IADD R4, R19, 0x1, -R4 ;  /* 0x0000000113047824 */ /* 0x000fe200078e0a04 */
[----:B------:R-:W-:Y:S01]  /*1e80*/  ISETP.GT.AND P0, PT, R11, 0x20, PT ;  /* 0x000000200b00780c */ /* 0x000fe20003f04270 */
[C---:B------:R-:W-:Y:S01]  /*1e90*/  IMAD.SHL.U32 R11, R10.reuse, 0x40, RZ ;  /* 0x000000400a0b7824 */ /* 0x040fe200078e00ff */
[----:B------:R-:W-:Y:S01]  /*1ea0*/  LOP3.LUT P2, RZ, R10, 0x2, RZ, 0xc0, !PT ;  /* 0x000000020aff7812 */ /* 0x000fe2000784c0ff */
[----:B------:R-:W-:-:S03]  /*1eb0*/  IMAD R10, R3, 0x200, R8 ;  /* 0x00000200030a7824 */ /* 0x000fc600078e0208 */
[----:B------:R-:W-:Y:S01]  /*1ec0*/  LOP3.LUT R11, R11, 0xc0, RZ, 0xc0, !PT ;  /* 0x000000c00b0b7812 */ /* 0x000fe200078ec0ff */
[C---:B------:R-:W-:Y:S02]  /*1ed0*/  IMAD R217, R9.reuse, 0x20, R10 ;  /* 0x0000002009d97824 */ /* 0x040fe400078e020a */
[----:B------:R-:W-:Y:S01]  /*1ee0*/  IMAD R9, R9, 0x20, R8 ;  /* 0x0000002009097824 */ /* 0x000fe200078e0208 */
[----:B------:R-:W-:Y:S01]  /*1ef0*/  LOP3.LUT R216, R11, 0x8, R216, 0xf8, !PT ;  /* 0x000000080bd87812 */ /* 0x000fe200078ef8d8 */
[----:B-1----:R-:W-:Y:S01]  /*1f00*/  @P1 IMAD.WIDE R22, R219, 0x2, R20 ;  /* 0x00000002db161825 */ /* 0x002fe200078e0214 */
[----:B------:R-:W-:-:S03]  /*1f10*/  SHF.R.U32.HI R19, RZ, 0x3, R11 ;  /* 0x00000003ff137819 */ /* 0x000fc6000001160b */
[----:B--2---:R-:W-:Y:S01]  /*1f20*/  @P1 IMAD.WIDE R24, R230, 0x2, R20 ;  /* 0x00000002e6181825 */ /* 0x004fe200078e0214 */
[----:B------:R-:W-:-:S03]  /*1f30*/  LOP3.LUT R216, R216, R19, RZ, 0x3c, !PT ;  /* 0x00000013d8d87212 */ /* 0x000fc600078e3cff */
[----:B------:R-:W-:Y:S01]  /*1f40*/  @P1 IMAD.WIDE R26, R218, 0x2, R20 ;  /* 0x00000002da1a1825 */ /* 0x000fe200078e0214 */
[----:B------:R1:W-:Y:S03]  /*1f50*/  @P1 LDGSTS.E.BYPASS.LTC128B.128 [R220+0x2500], [R24.64], !P3 ;  /* 0x0250000018dc1fae */ /* 0x0003e6000d901d4c */
[--C-:B---3--:R-:W-:Y:S01]  /*1f60*/  @P0 IMAD.WIDE R20, R230, 0x2, R14.reuse ;  /* 0x00000002e6140825 */ /* 0x108fe200078e020e */
[----:B------:R2:W-:Y:S03]  /*1f70*/  @P1 LDGSTS.E.BYPASS.LTC128B.128 [R220+0x3100], [R22.64], !P5 ;  /* 0x0310000016dc1fae */ /* 0x0005e6000e901d4c */
[----:B------:R-:W-:Y:S01]  /*1f80*/  @P0 IMAD.WIDE R18, R219, 0x2, R14 ;  /* 0x00000002db120825 */ /* 0x000fe200078e020e */
[----:B------:R1:W-:Y:S01]  /*1f90*/  @P1 LDGSTS.E.BYPASS.LTC128B.128 [R220+0x3d00], [R26.64], !P6 ;  /* 0x03d000001adc1fae */ /* 0x0003e2000f101d4c */
[----:B------:R-:W-:-:S03]  /*1fa0*/  LEA R11, P1, R12, c[0x0][0x1f8], 0x1 ;  /* 0x00007e000c0b7a11 */ /* 0x000fc600078208ff */
[----:B------:R1:W-:Y:S01]  /*1fb0*/  @P0 LDGSTS.E.BYPASS.LTC128B.128 [R220+0x2d00], [R20.64], !P3 ;  /* 0x02d0000014dc0fae */ /* 0x0003e2000d901d4c */
[----:B------:R-:W-:Y:S01]  /*1fc0*/  LEA.HI.X R12, R12, c[0x0][0x1fc], R17, 0x1, P1 ;  /* 0x00007f000c0c7a11 */ /* 0x000fe200008f0c11 */
[C---:B------:R-:W-:Y:S01]  /*1fd0*/  IMAD R17, R13.reuse, 0x8, R4 ;  /* 0x000000080d117824 */ /* 0x040fe200078e0204 */
[----:B------:R-:W-:Y:S01]  /*1fe0*/  ISETP.GE.AND P3, PT, R230, c[0x0][0x1d4], PT ;  /* 0x00007500e6007a0c */ /* 0x000fe20003f66270 */
[----:B------:R3:W-:Y:S01]  /*1ff0*/  @P0 LDGSTS.E.BYPASS.LTC128B.128 [R220+0x3900], [R18.64], !P5 ;  /* 0x0390000012dc0fae */ /* 0x0007e2000e901d4c */
[----:B------:R-:W-:Y:S01]  /*2000*/  IMAD.SHL.U32 R13, R13, 0x8, RZ ;  /* 0x000000080d0d7824 */ /* 0x000fe200078e00ff */
[----:B------:R-:W-:Y:S01]  /*2010*/  ISETP.GE.AND P1, PT, R228, c[0x0][0x1d4], PT ;  /* 0x00007500e4007a0c */ /* 0x000fe20003f26270 */
[----:B------:R-:W-:-:S03]  /*2020*/  IMAD.U32 R216, R17, 0x20, R216 ;  /* 0x0000002011d87824 */ /* 0x000fc600078e00d8 */
[----:B------:R-:W-:Y:S01]  /*2030*/  LOP3.LUT R4, R16, 0x8, R13, 0xf8, !PT ;  /* 0x0000000810047812 */ /* 0x000fe200078ef80d */
[----:B------:R-:W-:Y:S01]  /*2040*/  IMAD.SHL.U32 R216, R216, 0x2, RZ ;  /* 0x00000002d8d87824 */ /* 0x000fe200078e00ff */
[----:B------:R-:W-:-:S04]  /*2050*/  SHF.R.U32.HI R13, RZ, 0x3, R16 ;  /* 0x00000003ff0d7819 */ /* 0x000fc80000011610 */
[----:B------:R-:W-:Y:S01]  /*2060*/  LOP3.LUT R4, R4, R13, RZ, 0x3c, !PT ;  /* 0x0000000d04047212 */ /* 0x000fe200078e3cff */
[----:B------:R-:W-:Y:S01]  /*2070*/  IMAD.IADD R13, R2, 0x1, -R241 ;  /* 0x00000001020d7824 */ /* 0x000fe200078e0af1 */
[----:B------:R-:W-:Y:S01]  /*2080*/  IADD3 R10, R216, 0x2500, RZ ;  /* 0x00002500d80a7810 */ /* 0x000fe20007ffe0ff */
[----:B--2---:R-:W-:Y:S01]  /*2090*/  @P0 IMAD.WIDE R22, R218, 0x2, R14 ;  /* 0x00000002da160825 */ /* 0x004fe200078e020e */
[----:B------:R-:W-:Y:S01]  /*20a0*/  IADD3 R215, R216, 0x2520, RZ ;  /* 0x00002520d8d77810 */ /* 0x000fe20007ffe0ff */
[----:B------:R-:W-:Y:S01]  /*20b0*/  SHFL.IDX PT, R14, R11, RZ, 0x1c1f ;  /* 0x001c1fff0b0e7589 */ /* 0x000fe200000e0000 */
[----:B------:R-:W-:Y:S01]  /*20c0*/  @P2 IADD3 R215, R10, -0x20, RZ ;  /* 0xffffffe00ad72810 */ /* 0x000fe20007ffe0ff */
[C---:B------:R-:W-:Y:S01]  /*20d0*/  IMAD.IADD R217, R4.reuse, 0x1, R217 ;  /* 0x0000000104d97824 */ /* 0x040fe200078e02d9 */
[----:B------:R-:W-:Y:S01]  /*20e0*/  ISETP.GT.AND P2, PT, R227, 0x2f, PT ;  /* 0x0000002fe300780c */ /* 0x000fe20003f44270 */
[----:B------:R1:W-:Y:S01]  /*20f0*/  @P0 LDGSTS.E.BYPASS.LTC128B.128 [R220+0x4500], [R22.64], !P6 ;  /* 0x0450000016dc0fae */ /* 0x0003e2000f101d4c */
[----:B------:R-:W-:Y:S01]  /*2100*/  ISETP.LT.OR P0, PT, R13, 0x1, P3 ;  /* 0x000000010d00780c */ /* 0x000fe20001f01670 */
[----:B------:R-:W-:Y:S01]  /*2110*/  IMAD.SHL.U32 R217, R217, 0x2, RZ ;  /* 0x00000002d9d97824 */ /* 0x000fe200078e00ff */
[C---:B------:R-:W-:Y:S01]  /*2120*/  IADD3 R211, R215.reuse, 0x400, RZ ;  /* 0x00000400d7d37810 */ /* 0x040fe20007ffe0ff */
[----:B------:R-:W0:Y:S01]  /*2130*/  LDGDEPBAR ;  /* 0x00000000000079af */ /* 0x000e220000000000 */
[----:B------:R-:W-:Y:S01]  /*2140*/  IMAD.IADD R4, R4, 0x1, R9 ;  /* 0x0000000104047824 */ /* 0x000fe200078e0209 */
[----:B------:R-:W-:Y:S01]  /*2150*/  IADD3 R210, R215, 0x800, RZ ;  /* 0x00000800d7d27810 */ /* 0x000fe20007ffe0ff */
[----:B------:R-:W-:Y:S01]  /*2160*/  IMAD R213, R0, 0x2, R217 ;  /* 0x0000000200d57824 */ /* 0x000fe200078e02d9 */
[----:B------:R-:W3:Y:S01]  /*2170*/  SHFL.IDX PT, R15, R12, RZ, 0x1c1f ;  /* 0x001c1fff0c0f7589 */ /* 0x000ee200000e0000 */
[----:B------:R-:W-:-:S04]  /*2180*/  DEPBAR.LE SB0, 0x1 ;  /* 0x000080400000791a */ /* 0x000fc80000000000 */
[----:B------:R-:W-:-:S04]  /*2190*/  DEPBAR.LE SB0, 0x0 ;  /* 0x000080000000791a */ /* 0x000fc80000000000 */
[----:B------:R-:W-:Y:S01]  /*21a0*/  BAR.SYNC.DEFER_BLOCKING 0x0 ;  /* 0x0000000000007b1d */ /* 0x000fe20000010000 */
[----:B---3--:R-:W-:-:S04]  /*21b0*/  IMAD.WIDE R18, R230, 0x2, R14 ;  /* 0x00000002e6127825 */ /* 0x008fc800078e020e */
[----:B------:R-:W-:-:S04]  /*21c0*/  IMAD.WIDE R16, R219, 0x2, R14 ;  /* 0x00000002db107825 */ /* 0x000fc800078e020e */
[----:B------:R-:W-:Y:S01]  /*21d0*/  IMAD.WIDE R14, R218, 0x2, R14 ;  /* 0x00000002da0e7825 */ /* 0x000fe200078e020e */
[----:B------:R1:W2:Y:S04]  /*21e0*/  LDSM.16.M88.4 R48, [R217+0x4900] ;  /* 0x00490000d930783b */ /* 0x0002a80000000200 */
[----:B------:R1:W3:Y:S04]  /*21f0*/  LDSM.16.M88.4 R52, [R217+0x5900] ;  /* 0x00590000d934783b */ /* 0x0002e80000000200 */
[----:B------:R1:W4:Y:S04]  /*2200*/  LDSM.16.M88.4 R68, [R216+0x2500] ;  /* 0x00250000d844783b */ /* 0x0003280000000200 */
[----:B------:R1:W1:Y:S04]  /*2210*/  LDSM.16.M88.4 R60, [R216+0x2900] ;  /* 0x00290000d83c783b */ /* 0x0002680000000200 */
[----:B------:R1:W1:Y:S04]  /*2220*/  LDSM.16.M88.4 R76, [R216+0x2d00] ;  /* 0x002d0000d84c783b */ /* 0x0002680000000200 */
[----:B------:R1:W1:Y:S04]  /*2230*/  LDSM.16.M88.4 R28, [R213+0x4900] ;  /* 0x00490000d51c783b */ /* 0x0002680000000200 */
[----:B------:R1:W1:Y:S04]  /*2240*/  LDSM.16.M88.4 R44, [R213+0x5900] ;  /* 0x00590000d52c783b */ /* 0x0002680000000200 */
[----:B------:R1:W1:Y:S04]  /*2250*/  LDSM.16.M88.4 R40, [R215] ;  /* 0x00000000d728783b */ /* 0x0002680000000200 */
[----:B------:R1:W1:Y:S04]  /*2260*/  LDSM.16.M88.4 R36, [R215+0x400] ;  /* 0x00040000d724783b */ /* 0x0002680000000200 */
[----:B------:R1:W1:Y:S04]  /*2270*/  LDSM.16.M88.4 R32, [R215+0x800] ;  /* 0x00080000d720783b */ /* 0x0002680000000200 */
[----:B------:R-:W-:Y:S01]  /*2280*/  @!PT LDS RZ, [RZ] ;  /* 0x00000000fffff984 */ /* 0x000fe20000000800 */
[----:B------:R-:W-:Y:S01]  /*2290*/  @!PT LDS RZ, [RZ] ;  /* 0x00000000fffff984 */ /* 0x000fe20000000800 */
[----:B------:R-:W-:Y:S01]  /*22a0*/  @!PT LDS RZ, [RZ] ;  /* 0x00000000fffff984 */ /* 0x000fe20000000800 */
[----:B------:R1:W-:Y:S01]  /*22b0*/  LDGSTS.E.BYPASS.LTC128B.128 [R220+0x100], [R18.64], !P0 ;  /* 0x0010000012dc7fae */ /* 0x0003e2000c101d4c */
[----:B------:R-:W-:-:S13]  /*22c0*/  ISETP.LT.OR P0, PT, R13, 0x1, P4 ;  /* 0x000000010d00780c */ /* 0x000fda0002701670 */
[----:B------:R1:W-:Y:S01]  /*22d0*/  LDGSTS.E.BYPASS.LTC128B.128 [R220+0xd00], [R16.64], !P0 ;  /* 0x00d0000010dc7fae */ /* 0x0003e2000c101d4c */
[----:B------:R-:W-:-:S13]  /*22e0*/  ISETP.LT.OR P0, PT, R13, 0x1, P1 ;  /* 0x000000010d00780c */ /* 0x000fda0000f01670 */
[----:B------:R1:W-:Y:S01]  /*22f0*/  LDGSTS.E.BYPASS.LTC128B.128 [R220+0x1900], [R14.64], !P0 ;  /* 0x019000000edc7fae */ /* 0x0003e2000c101d4c */
[----:B------:R-:W-:-:S13]  /*2300*/  ISETP.GT.AND P0, PT, R224, 0x3f, PT ;  /* 0x0000003fe000780c */ /* 0x000fda0003f04270 */
[----:B------:R-:W-:Y:S05]  /*2310*/  @P0 BRA `(.L_x_454) ;  /* 0x0000012000000947 */ /* 0x000fea0003800000 */
[----:B--234-:R-:W-:Y:S05]  /*2320*/  BRA.DIV ~URZ, `(.L_x_455) ;  /* 0x000120327f007947 */ /* 0x01cfea000b800000 */
[----:B-1----:R1:W2:Y:S04]  /*2330*/  SHFL.IDX PT, R14, R12, 0x1, 0x1c1f ;  /* 0x003c1f000c0e7f89 */ /* 0x0022a800000e0000 */
[----:B------:R1:W3:Y:S02]  /*2340*/  SHFL.IDX PT, R7, R11, 0x1, 0x1c1f ;  /* 0x003c1f000b077f89 */ /* 0x0002e400000e0000 */
.L_x_539:
[----:B---3--:R-:W-:-:S04]  /*2350*/  LEA R10, P0, R230, R7, 0x1 ;  /* 0x00000007e60a7211 */ /* 0x008fc800078008ff */
[----:B-12---:R-:W-:Y:S02]  /*2360*/  LEA.HI.X R11, R230, R14, R243, 0x1, P0 ;  /* 0x0000000ee60b7211 */ /* 0x006fe400000f0cf3 */
[----:B------:R-:W-:-:S04]  /*2370*/  LEA R8, P0, R219, R7, 0x1 ;  /* 0x00000007db087211 */ /* 0x000fc800078008ff */
[----:B------:R-:W-:Y:S02]  /*2380*/  LEA.HI.X R9, R219, R14, R234, 0x1, P0 ;  /* 0x0000000edb097211 */ /* 0x000fe400000f0cea */
[----:B------:R-:W-:-:S04]  /*2390*/  LEA R16, P0, R218, R7, 0x1 ;  /* 0x00000007da107211 */ /* 0x000fc800078008ff */
[----:B------:R-:W-:Y:S02]  /*23a0*/  LEA.HI.X R17, R218, R14, R233, 0x1, P0 ;  /* 0x0000000eda117211 */ /* 0x000fe400000f0ce9 */
[----:B------:R-:W-:-:S13]  /*23b0*/  ISETP.LT.OR P0, PT, R13, 0x21, P3 ;  /* 0x000000210d00780c */ /* 0x000fda0001f01670 */
[----:B------:R-:W-:Y:S01]  /*23c0*/  @!PT LDS RZ, [RZ] ;  /* 0x00000000fffff984 */ /* 0x000fe20000000800 */
[----:B------:R-:W-:Y:S01]  /*23d0*/  @!PT LDS RZ, [RZ] ;  /* 0x00000000fffff984 */ /* 0x000fe20000000800 */
[----:B------:R-:W-:Y:S01]  /*23e0*/  @!PT LDS RZ, [RZ] ;  /* 0x00000000fffff984 */ /* 0x000fe20000000800 */
[----:B------:R1:W-:Y:S01]  /*23f0*/  LDGSTS.E.BYPASS.LTC128B.128 [R220+0x900], [R10.64], !P0 ;  /* 0x009000000adc7fae */ /* 0x0003e2000c101d4c */
[----:B------:R-:W-:-:S13]  /*2400*/  ISETP.LT.OR P0, PT, R13, 0x21, P4 ;  /* 0x000000210d00780c */ /* 0x000fda0002701670 */
[----:B------:R1:W-:Y:S01]  /*2410*/  LDGSTS.E.BYPASS.LTC128B.128 [R220+0x1500], [R8.64], !P0 ;  /* 0x0150000008dc7fae */ /* 0x0003e2000c101d4c */
[----:B------:R-:W-:-:S13]  /*2420*/  ISETP.LT.OR P0, PT, R13, 0x21, P1 ;  /* 0x000000210d00780c */ /* 0x000fda0000f01670 */
[----:B------:R1:W-:Y:S02]  /*2430*/  LDGSTS.E.BYPASS.LTC128B.128 [R220+0x2100], [R16.64], !P0 ;  /* 0x0210000010dc7fae */ /* 0x0003e4000c101d4c */
.L_x_454:
[----:B--234-:R-:W-:Y:S05]  /*2440*/  BSYNC B0 ;  /* 0x0000000000007941 */ /* 0x01cfea0003800000 */
.L_x_453:
[----:B------:R-:W0:Y:S01]  /*2450*/  LDGDEPBAR ;  /* 0x00000000000079af */ /* 0x000e220000000000 */
[----:B------:R-:W-:Y:S01]  /*2460*/  WARPSYNC 0xffffffff ;  /* 0xffffffff00007948 */ /* 0x000fe20003800000 */
[C---:B-1----:R-:W-:Y:S01]  /*2470*/  HMMA.16816.F32.BF16 R24, R52.reuse, R68, RZ ;  /* 0x000000443418723c */ /* 0x042fe200000418ff */
[----:B------:R-:W-:Y:S01]  /*2480*/  ISETP.GT.AND P0, PT, R100, R221, PT ;  /* 0x000000dd6400720c */ /* 0x000fe20003f04270 */
[----:B------:R-:W-:Y:S01]  /*2490*/  LDSM.16.M88.4 R92, [R217+0x7900] ;  /* 0x00790000d95c783b */ /* 0x000fe20000000200 */
[C---:B------:R-:W-:Y:S02]  /*24a0*/  IADD3 R209, R215.reuse, 0xc00, RZ ;  /* 0x00000c00d7d17810 */ /* 0x040fe40007ffe0ff */
[C---:B------:R-:W-:Y:S01]  /*24b0*/  IADD3 R208, R215.reuse, 0x1000, RZ ;  /* 0x00001000d7d07810 */ /* 0x040fe20007ffe0ff */
[----:B------:R-:W1:Y:S01]  /*24c0*/  LDSM.16.M88.4 R88, [R216+0x3100] ;  /* 0x00310000d858783b */ /* 0x000e620000000200 */
[C---:B------:R-:W-:Y:S01]  /*24d0*/  IADD3 R207, R215.reuse, 0x1400, RZ ;  /* 0x00001400d7cf7810 */ /* 0x040fe20007ffe0ff */
[----:B------:R-:W-:Y:S01]  /*24e0*/  HMMA.16816.F32.BF16 R16, R52, R60, RZ ;  /* 0x0000003c3410723c */ /* 0x000fe200000418ff */
[C---:B------:R-:W-:Y:S01]  /*24f0*/  IADD3 R206, R215.reuse, 0x1800, RZ ;  /* 0x00001800d7ce7810 */ /* 0x040fe20007ffe0ff */
[----:B------:R-:W2:Y:S01]  /*2500*/  LDSM.16.M88.4 R84, [R216+0x3500] ;  /* 0x00350000d854783b */ /* 0x000ea20000000200 */
[----:B------:R-:W-:-:S02]  /*2510*/  IADD3 R205, R215, 0x1c00, RZ ;  /* 0x00001c00d7cd7810 */ /* 0x000fc40007ffe0ff */
[----:B------:R-:W-:Y:S01]  /*2520*/  IADD3 R204, R215, 0x2000, RZ ;  /* 0x00002000d7cc7810 */ /* 0x000fe20007ffe0ff */
[----:B------:R-:W3:Y:S02]  /*2530*/  LDSM.16.M88.4 R80, [R216+0x3900] ;  /* 0x00390000d850783b */ /* 0x000ee40000000200 */
[C---:B------:R-:W-:Y:S08]  /*2540*/  HMMA.16816.F32.BF16 R20, R52.reuse, R70, RZ ;  /* 0x000000463414723c */ /* 0x040ff000000418ff */
[----:B------:R-:W-:Y:S08]  /*2550*/  HMMA.16816.F32.BF16 R12, R52, R62, RZ ;  /* 0x0000003e340c723c */ /* 0x000ff000000418ff */
[C---:B------:R-:W-:Y:S08]  /*2560*/  HMMA.16816.F32.BF16 R72, R48.reuse, R68, RZ ;  /* 0x000000443048723c */ /* 0x040ff000000418ff */
[----:B------:R-:W-:Y:S08]  /*2570*/  HMMA.16816.F32.BF16 R64, R48, R60, RZ ;  /* 0x0000003c3040723c */ /* 0x000ff000000418ff */
[-C--:B------:R-:W-:Y:S08]  /*2580*/  HMMA.16816.F32.BF16 R8, R52, R76.reuse, RZ ;  /* 0x0000004c3408723c */ /* 0x080ff000000418ff */
[C---:B------:R-:W-:Y:S08]  /*2590*/  HMMA.16816.F32.BF16 R56, R48.reuse, R76, RZ ;  /* 0x0000004c3038723c */ /* 0x040ff000000418ff */
[C---:B------:R-:W-:Y:S08]  /*25a0*/  HMMA.16816.F32.BF16 R68, R48.reuse, R70, RZ ;  /* 0x000000463044723c */ /* 0x040ff000000418ff */
[----:B------:R-:W-:Y:S08]  /*25b0*/  HMMA.16816.F32.BF16 R60, R48, R62, RZ ;  /* 0x0000003e303c723c */ /* 0x000ff000000418ff */
[-C--:B------:R-:W-:Y:S08]  /*25c0*/  HMMA.16816.F32.BF16 R52, R52, R78.reuse, RZ ;  /* 0x0000004e3434723c */ /* 0x080ff000000418ff */
[----:B------:R-:W-:Y:S01]  /*25d0*/  HMMA.16816.F32.BF16 R48, R48, R78, RZ ;  /* 0x0000004e3030723c */ /* 0x000fe200000418ff */
[----:B------:R-:W4:Y:S07]  /*25e0*/  LDSM.16.M88.4 R76, [R217+0x6900] ;  /* 0x00690000d94c783b */ /* 0x000f2e0000000200 */
[C---:B------:R-:W-:Y:S08]  /*25f0*/  HMMA.16816.F32.BF16 R24, R44.reuse, R40, R24 ;  /* 0x000000282c18723c */ /* 0x040ff00000041818 */
[C---:B------:R-:W-:Y:S08]  /*2600*/  HMMA.16816.F32.BF16 R16, R44.reuse, R36, R16 ;  /* 0x000000242c10723c */ /* 0x040ff00000041810 */
[C---:B------:R-:W-:Y:S08]  /*2610*/  HMMA.16816.F32.BF16 R8, R44.reuse, R32, R8 ;  /* 0x000000202c08723c */ /* 0x040ff00000041808 */
[C---:B------:R-:W-:Y:S08]  /*2620*/  HMMA.16816.F32.BF16 R20, R44.reuse, R42, R20 ;  /* 0x0000002a2c14723c */ /* 0x040ff00000041814 */
[C---:B------:R-:W-:Y:S08]  /*2630*/  HMMA.16816.F32.BF16 R12, R44.reuse, R38, R12 ;  /* 0x000000262c0c723c */ /* 0x040ff0000004180c */
[----:B------:R-:W-:Y:S01]  /*2640*/  HMMA.16816.F32.BF16 R52, R44, R34, R52 ;  /* 0x000000222c34723c */ /* 0x000fe20000041834 */
[----:B------:R-:W-:Y:S07]  /*2650*/  LDSM.16.M88.4 R44, [R215+0x1400] ;  /* 0x00140000d72c783b */ /* 0x000fee0000000200 */
[C---:B------:R-:W-:Y:S08]  /*2660*/  HMMA.16816.F32.BF16 R72, R28.reuse, R40, R72 ;  /* 0x000000281c48723c */ /* 0x040ff00000041848 */
[C---:B------:R-:W-:Y:S08]  /*2670*/  HMMA.16816.F32.BF16 R64, R28.reuse, R36, R64 ;  /* 0x000000241c40723c */ /* 0x040ff00000041840 */
[C---:B------:R-:W-:Y:S08]  /*2680*/  HMMA.16816.F32.BF16 R56, R28.reuse, R32, R56 ;  /* 0x000000201c38723c */ /* 0x040ff00000041838 */
[C---:B------:R-:W-:Y:S01]  /*2690*/  HMMA.16816.F32.BF16 R68, R28.reuse, R42, R68 ;  /* 0x0000002a1c44723c */ /* 0x040fe20000041844 */
[----:B------:R-:W-:Y:S07]  /*26a0*/  LDSM.16.M88.4 R40, [R213+0x7900] ;  /* 0x00790000d528783b */ /* 0x000fee0000000200 */
[C---:B------:R-:W-:Y:S01]  /*26b0*/  HMMA.16816.F32.BF16 R60, R28.reuse, R38, R60 ;  /* 0x000000261c3c723c */ /* 0x040fe2000004183c */
[----:B------:R-:W5:Y:S07]  /*26c0*/  LDSM.16.M88.4 R36, [R215+0xc00] ;  /* 0x000c0000d724783b */ /* 0x000f6e0000000200 */
[----:B------:R-:W-:Y:S01]  /*26d0*/  HMMA.16816.F32.BF16 R48, R28, R34, R48 ;  /* 0x000000221c30723c */ /* 0x000fe20000041830 */
[----:B------:R-:W4:Y:S04]  /*26e0*/  LDSM.16.M88.4 R32, [R215+0x1000] ;  /* 0x00100000d720783b */ /* 0x000f280000000200 */
[----:B------:R-:W4:Y:S03]  /*26f0*/  LDSM.16.M88.4 R28, [R213+0x6900] ;  /* 0x00690000d51c783b */ /* 0x000f260000000200 */
[C---:B-1----:R-:W-:Y:S08]  /*2700*/  HMMA.16816.F32.BF16 R24, R92.reuse, R88, R24 ;  /* 0x000000585c18723c */ /* 0x042ff00000041818 */
[C---:B--2---:R-:W-:Y:S08]  /*2710*/  HMMA.16816.F32.BF16 R16, R92.reuse, R84, R16 ;  /* 0x000000545c10723c */ /* 0x044ff00000041810 */
[C---:B---3--:R-:W-:Y:S08]  /*2720*/  HMMA.16816.F32.BF16 R8, R92.reuse, R80, R8 ;  /* 0x000000505c08723c */ /* 0x048ff00000041808 */
[C---:B------:R-:W-:Y:S08]  /*2730*/  HMMA.16816.F32.BF16 R20, R92.reuse, R90, R20 ;  /* 0x0000005a5c14723c */ /* 0x040ff00000041814 */
[C---:B------:R-:W-:Y:S08]  /*2740*/  HMMA.16816.F32.BF16 R12, R92.reuse, R86, R12 ;  /* 0x000000565c0c723c */ /* 0x040ff0000004180c */
[----:B------:R-:W-:Y:S01]  /*2750*/  HMMA.16816.F32.BF16 R52, R92, R82, R52 ;  /* 0x000000525c34723c */ /* 0x000fe20000041834 */
[----:B------:R-:W-:Y:S07]  /*2760*/  LDSM.16.M88.4 R92, [R217+0x8900] ;  /* 0x00890000d95c783b */ /* 0x000fee0000000200 */
[C---:B----4-:R-:W-:Y:S08]  /*2770*/  HMMA.16816.F32.BF16 R72, R76.reuse, R88, R72 ;  /* 0x000000584c48723c */ /* 0x050ff00000041848 */
[C---:B------:R-:W-:Y:S01]  /*2780*/  HMMA.16816.F32.BF16 R68, R76.reuse, R90, R68 ;  /* 0x0000005a4c44723c */ /* 0x040fe20000041844 */
[----:B------:R-:W-:Y:S07]  /*2790*/  LDSM.16.M88.4 R88, [R217+0x9900] ;  /* 0x00990000d958783b */ /* 0x000fee0000000200 */
[C---:B------:R-:W-:Y:S08]  /*27a0*/  HMMA.16816.F32.BF16 R64, R76.reuse, R84, R64 ;  /* 0x000000544c40723c */ /* 0x040ff00000041840 */
[C---:B------:R-:W-:Y:S01]  /*27b0*/  HMMA.16816.F32.BF16 R60, R76.reuse, R86, R60 ;  /* 0x000000564c3c723c */ /* 0x040fe2000004183c */
[----:B------:R-:W1:Y:S07]  /*27c0*/  LDSM.16.M88.4 R84, [R216+0x3d00] ;  /* 0x003d0000d854783b */ /* 0x000e6e0000000200 */
[C---:B------:R-:W-:Y:S08]  /*27d0*/  HMMA.16816.F32.BF16 R56, R76.reuse, R80, R56 ;  /* 0x000000504c38723c */ /* 0x040ff00000041838 */
[----:B------:R-:W-:Y:S01]  /*27e0*/  HMMA.16816.F32.BF16 R48, R76, R82, R48 ;  /* 0x000000524c30723c */ /* 0x000fe20000041830 */
[----:B------:R-:W2:Y:S04]  /*27f0*/  LDSM.16.M88.4 R80, [R216+0x4100] ;  /* 0x00410000d850783b */ /* 0x000ea80000000200 */
[----:B------:R-:W3:Y:S03]  /*2800*/  LDSM.16.M88.4 R76, [R216+0x4500] ;  /* 0x00450000d84c783b */ /* 0x000ee60000000200 */
[C---:B-----5:R-:W-:Y:S08]  /*2810*/  HMMA.16816.F32.BF16 R24, R40.reuse, R36, R24 ;  /* 0x000000242818723c */ /* 0x060ff00000041818 */
[C---:B------:R-:W-:Y:S08]  /*2820*/  HMMA.16816.F32.BF16 R20, R40.reuse, R38, R20 ;  /* 0x000000262814723c */ /* 0x040ff00000041814 */
[C---:B------:R-:W-:Y:S08]  /*2830*/  HMMA.16816.F32.BF16 R16, R40.reuse, R32, R16 ;  /* 0x000000202810723c */ /* 0x040ff00000041810 */
[C---:B------:R-:W-:Y:S08]  /*2840*/  HMMA.16816.F32.BF16 R12, R40.reuse, R34, R12 ;  /* 0x00000022280c723c */ /* 0x040ff0000004180c */
[C---:B------:R-:W-:Y:S08]  /*2850*/  HMMA.16816.F32.BF16 R8, R40.reuse, R44, R8 ;  /* 0x0000002c2808723c */ /* 0x040ff00000041808 */
[----:B------:R-:W-:Y:S01]  /*2860*/  HMMA.16816.F32.BF16 R52, R40, R46, R52 ;  /* 0x0000002e2834723c */ /* 0x000fe20000041834 */
[----:B------:R-:W-:Y:S07]  /*2870*/  LDSM.16.M88.4 R40, [R213+0x9900] ;  /* 0x00990000d528783b */ /* 0x000fee0000000200 */
[C---:B------:R-:W-:Y:S08]  /*2880*/  HMMA.16816.F32.BF16 R72, R28.reuse, R36, R72 ;  /* 0x000000241c48723c */ /* 0x040ff00000041848 */
[C---:B------:R-:W-:Y:S01]  /*2890*/  HMMA.16816.F32.BF16 R68, R28.reuse, R38, R68 ;  /* 0x000000261c44723c */ /* 0x040fe20000041844 */
[----:B------:R-:W4:Y:S07]  /*28a0*/  LDSM.16.M88.4 R36, [R215+0x1800] ;  /* 0x00180000d724783b */ /* 0x000f2e0000000200 */
[C---:B------:R-:W-:Y:S08]  /*28b0*/  HMMA.16816.F32.BF16 R64, R28.reuse, R32, R64 ;  /* 0x000000201c40723c */ /* 0x040ff00000041840 */
[C---:B------:R-:W-:Y:S01]  /*28c0*/  HMMA.16816.F32.BF16 R60, R28.reuse, R34, R60 ;  /* 0x000000221c3c723c */ /* 0x040fe2000004183c */
[----:B------:R-:W5:Y:S07]  /*28d0*/  LDSM.16.M88.4 R32, [R215+0x1c00] ;  /* 0x001c0000d720783b */ /* 0x000f6e0000000200 */
[C---:B------:R-:W-:Y:S08]  /*28e0*/  HMMA.16816.F32.BF16 R56, R28.reuse, R44, R56 ;  /* 0x0000002c1c38723c */ /* 0x040ff00000041838 */
[----:B------:R-:W-:Y:S01]  /*28f0*/  HMMA.16816.F32.BF16 R48, R28, R46, R48 ;  /* 0x0000002e1c30723c */ /* 0x000fe20000041830 */
[----:B------:R-:W3:Y:S04]  /*2900*/  LDSM.16.M88.4 R28, [R215+0x2000] ;  /* 0x00200000d71c783b */ /* 0x000ee80000000200 */
[----:B------:R-:W4:Y:S01]  /*2910*/  LDSM.16.M88.4 R44, [R213+0x8900] ;  /* 0x00890000d52c783b */ /* 0x000f220000000200 */
[----:B------:R-:W-:-:S04]  /*2920*/  DEPBAR.LE SB0, 0x0 ;  /* 0x000080000000791a */ /* 0x000fc80000000000 */
[C---:B-1----:R-:W-:Y:S08]  /*2930*/  HMMA.16816.F32.BF16 R24, R88.reuse, R84, R24 ;  /* 0x000000545818723c */ /* 0x042ff00000041818 */
[C---:B------:R-:W-:Y:S08]  /*2940*/  HMMA.16816.F32.BF16 R20, R88.reuse, R86, R20 ;  /* 0x000000565814723c */ /* 0x040ff00000041814 */
[C---:B--2---:R-:W-:Y:S08]  /*2950*/  HMMA.16816.F32.BF16 R16, R88.reuse, R80, R16 ;  /* 0x000000505810723c */ /* 0x044ff00000041810 */
[C---:B------:R-:W-:Y:S08]  /*2960*/  HMMA.16816.F32.BF16 R12, R88.reuse, R82, R12 ;  /* 0x00000052580c723c */ /* 0x040ff0000004180c */
[C---:B---3--:R-:W-:Y:S08]  /*2970*/  HMMA.16816.F32.BF16 R8, R88.reuse, R76, R8 ;  /* 0x0000004c5808723c */ /* 0x048ff00000041808 */
[----:B------:R-:W-:Y:S08]  /*2980*/  HMMA.16816.F32.BF16 R52, R88, R78, R52 ;  /* 0x0000004e5834723c */ /* 0x000ff00000041834 */
[C---:B------:R-:W-:Y:S08]  /*2990*/  HMMA.16816.F32.BF16 R72, R92.reuse, R84, R72 ;  /* 0x000000545c48723c */ /* 0x040ff00000041848 */
[C---:B------:R-:W-:Y:S08]  /*29a0*/  HMMA.16816.F32.BF16 R68, R92.reuse, R86, R68 ;  /* 0x000000565c44723c */ /* 0x040ff00000041844 */
[C---:B------:R-:W-:Y:S08]  /*29b0*/  HMMA.16816.F32.BF16 R64, R92.reuse, R80, R64 ;  /* 0x000000505c40723c */ /* 0x040ff00000041840 */
[C---:B------:R-:W-:Y:S08]  /*29c0*/  HMMA.16816.F32.BF16 R60, R92.reuse, R82, R60 ;  /* 0x000000525c3c723c */ /* 0x040ff0000004183c */
[C---:B------:R-:W-:Y:S08]  /*29d0*/  HMMA.16816.F32.BF16 R56, R92.reuse, R76, R56 ;  /* 0x0000004c5c38723c */ /* 0x040ff00000041838 */
[----:B------:R-:W-:Y:S08]  /*29e0*/  HMMA.16816.F32.BF16 R48, R92, R78, R48 ;  /* 0x0000004e5c30723c */ /* 0x000ff00000041830 */
[C---:B----4-:R-:W-:Y:S08]  /*29f0*/  HMMA.16816.F32.BF16 R24, R40.reuse, R36, R24 ;  /* 0x000000242818723c */ /* 0x050ff00000041818 */
[C---:B------:R-:W-:Y:S08]  /*2a00*/  HMMA.16816.F32.BF16 R20, R40.reuse, R38, R20 ;  /* 0x000000262814723c */ /* 0x040ff00000041814 */
[C---:B-----5:R-:W-:Y:S08]  /*2a10*/  HMMA.16816.F32.BF16 R16, R40.reuse, R32, R16 ;  /* 0x000000202810723c */ /* 0x060ff00000041810 */
[C---:B------:R-:W-:Y:S08]  /*2a20*/  HMMA.16816.F32.BF16 R12, R40.reuse, R34, R12 ;  /* 0x00000022280c723c */ /* 0x040ff0000004180c */
[C---:B------:R-:W-:Y:S08]  /*2a30*/  HMMA.16816.F32.BF16 R8, R40.reuse, R28, R8 ;  /* 0x0000001c2808723c */ /* 0x040ff00000041808 */
[----:B------:R-:W-:Y:S08]  /*2a40*/  HMMA.16816.F32.BF16 R52, R40, R30, R52 ;  /* 0x0000001e2834723c */ /* 0x000ff00000041834 */
[C---:B------:R-:W-:Y:S08]  /*2a50*/  HMMA.16816.F32.BF16 R72, R44.reuse, R36, R72 ;  /* 0x000000242c48723c */ /* 0x040ff00000041848 */
[C---:B------:R-:W-:Y:S08]  /*2a60*/  HMMA.16816.F32.BF16 R68, R44.reuse, R38, R68 ;  /* 0x000000262c44723c */ /* 0x040ff00000041844 */
[C---:B------:R-:W-:Y:S08]  /*2a70*/  HMMA.16816.F32.BF16 R64, R44.reuse, R32, R64 ;  /* 0x000000202c40723c */ /* 0x040ff00000041840 */
[C---:B------:R-:W-:Y:S08]  /*2a80*/  HMMA.16816.F32.BF16 R60, R44.reuse, R34, R60 ;  /* 0x000000222c3c723c */ /* 0x040ff0000004183c */
[C---:B------:R-:W-:Y:S08]  /*2a90*/  HMMA.16816.F32.BF16 R56, R44.reuse, R28, R56 ;  /* 0x0000001c2c38723c */ /* 0x040ff00000041838 */
[----:B------:R-:W-:Y:S01]  /*2aa0*/  HMMA.16816.F32.BF16 R48, R44, R30, R48 ;  /* 0x0000001e2c30723c */ /* 0x000fe20000041830 */
[----:B------:R-:W-:Y:S06]  /*2ab0*/  BAR.SYNC.DEFER_BLOCKING 0x0 ;  /* 0x0000000000007b1d */ /* 0x000fec0000010000 */
[----:B------:R-:W-:Y:S05]  /*2ac0*/  @!P0 BRA `(.L_x_456) ;  /* 0x0000040000008947 */ /* 0x000fea0003800000 */
[----:B------:R-:W-:Y:S01]  /*2ad0*/  ISETP.NE.AND P2, PT, R222, 0x1, PT ;  /* 0x00000001de00780c */ /* 0x000fe20003f45270 */
[----:B------:R-:W-:Y:S01]  /*2ae0*/  IMAD.MOV.U32 R225, RZ, RZ, RZ ;  /* 0x000000ffffe17224 */ /* 0x000fe200078e00ff */
[----:B------:R-:W-:-:S02]  /*2af0*/  IADD3 R226, R227, R96, R232 ;  /* 0x00000060e3e27210 */ /* 0x000fc40007ffe0e8 */
[----:B------:R-:W-:Y:S02]  /*2b00*/  ISETP.GT.AND P1, PT, R227, 0x2f, PT ;  /* 0x0000002fe300780c */ /* 0x000fe40003f24270 */
[----:B------:R-:W-:-:S05]  /*2b10*/  IADD3 R226, R226, -0x30, RZ ;  /* 0xffffffd0e2e27810 */ /* 0x000fca0007ffe0ff */
[----:B------:R-:W-:Y:S02]  /*2b20*/  IMAD.MOV.U32 R7, RZ, RZ, R226 ;  /* 0x000000ffff077224 */ /* 0x000fe400078e00e2 */
[----:B------:R-:W-:-:S05]  /*2b30*/  @P2 IMAD.HI.U32 R28, R226, c[0x0][0x2bc], RZ ;  /* 0x0000af00e21c2a27 */ /* 0x000fca00078e00ff */
[----:B------:R-:W-:-:S04]  /*2b40*/  @P2 SHF.R.U32.HI R7, RZ, c[0x0][0x2c0], R28 ;  /* 0x0000b000ff072a19 */ /* 0x000fc8000001161c */
[----:B------:R-:W-:-:S04]  /*2b50*/  @!P1 IADD3 R30, P0, R7, UR10, RZ ;  /* 0x0000000a071e9c10 */ /* 0x000fc8000ff1e0ff */
[----:B------:R-:W-:Y:S02]  /*2b60*/  @!P1 LEA.HI.X.SX32 R29, R7, UR6, 0x1, P0 ;  /* 0x00000006071d9c11 */ /* 0x000fe400080f0eff */
[----:B------:R-:W-:-:S04]  /*2b70*/  @!P1 LEA R28, P0, R30, c[0x0][0x2a0], 0x2 ;  /* 0x0000a8001e1c9a11 */ /* 0x000fc800078010ff */
[----:B------:R-:W-:-:S05]  /*2b80*/  @!P1 LEA.HI.X R29, R30, c[0x0][0x2a4], R29, 0x2, P0 ;  /* 0x0000a9001e1d9a11 */ /* 0x000fca00000f141d */
[----:B------:R-:W2:Y:S01]  /*2b90*/  @!P1 LDG.E R225, [R28.64] ;  /* 0x0000000c1ce19981 */ /* 0x000ea2000c1e1900 */
[----:B------:R-:W-:Y:S01]  /*2ba0*/  IMAD.MOV R7, RZ, RZ, -R7 ;  /* 0x000000ffff077224 */ /* 0x000fe200078e0a07 */
[----:B------:R-:W-:Y:S01]  /*2bb0*/  BSSY B0, `(.L_x_457) ;  /* 0x0000021000007945 */ /* 0x000fe20003800000 */
[----:B------:R-:W-:Y:S02]  /*2bc0*/  ISETP.GE.AND P1, PT, R228, c[0x0][0x1d4], PT ;  /* 0x00007500e4007a0c */ /* 0x000fe40003f26270 */
[----:B------:R-:W-:Y:S01]  /*2bd0*/  IMAD R226, R7, c[0x0][0x2b8], R226 ;  /* 0x0000ae0007e27a24 */ /* 0x000fe200078e02e2 */
[----:B------:R-:W-:Y:S02]  /*2be0*/  ISETP.GE.AND P2, PT, R229, c[0x0][0x1d4], PT ;  /* 0x00007500e5007a0c */ /* 0x000fe40003f46270 */
[----:B------:R-:W-:Y:S01]  /*2bf0*/  ISETP.GE.AND P3, PT, R230, c[0x0][0x1d4], PT ;  /* 0x00007500e6007a0c */ /* 0x000fe20003f66270 */
        /* <DEDUP_REMOVED lines=8> */
[----:B------:R-:W-:-:S03]  /*2c80*/  IADD3 R7, P0, R30, UR18, RZ ;  /* 0x000000121e077c10 */ /* 0x000fc6000ff1e0ff */
[----:B------:R-:W-:-:S05]  /*2c90*/  IMAD R28, R225, c[0x0][0x1f4], R32 ;  /* 0x00007d00e11c7a24 */ /* 0x000fca00078e0220 */
[----:B------:R-:W-:Y:S02]  /*2ca0*/  IADD3.X R30, R31, UR9, R28, P0, !PT ;  /* 0x000000091f1e7c10 */ /* 0x000fe400087fe41c */
[----:B------:R-:W-:Y:S02]  /*2cb0*/  LEA R28, P0, R7, c[0x0][0x1c8], 0x1 ;  /* 0x00007200071c7a11 */ /* 0x000fe400078008ff */
[----:B------:R-:W-:Y:S02]  /*2cc0*/  IADD3 R31, -R241, 0x30, RZ ;  /* 0x00000030f11f7810 */ /* 0x000fe40007ffe1ff */
[----:B------:R-:W-:Y:S01]  /*2cd0*/  LEA.HI.X R7, R7, c[0x0][0x1cc], R30, 0x1, P0 ;  /* 0x0000730007077a11 */ /* 0x000fe200000f0c1e */
[----:B------:R1:W2:Y:S01]  /*2ce0*/  SHFL.IDX PT, R29, R28, RZ, 0x1c1f ;  /* 0x001c1fff1c1d7589 */ /* 0x0002a200000e0000 */
[----:B------:R-:W-:-:S03]  /*2cf0*/  ISETP.GE.AND P0, PT, R31, 0x1, PT ;  /* 0x000000011f00780c */ /* 0x000fc60003f06270 */
[----:B------:R1:W3:Y:S10]  /*2d00*/  SHFL.IDX PT, R30, R7, RZ, 0x1c1f ;  /* 0x001c1fff071e7589 */ /* 0x0002f400000e0000 */
[----:B------:R-:W-:Y:S05]  /*2d10*/  @!P0 BRA `(.L_x_458) ;  /* 0x000000a000008947 */ /* 0x000fea0003800000 */
[----:B--2---:R-:W-:-:S04]  /*2d20*/  LEA R34, P0, R230, R29, 0x1 ;  /* 0x0000001de6227211 */ /* 0x004fc800078008ff */
[----:B---3--:R-:W-:Y:S02]  /*2d30*/  LEA.HI.X R35, R230, R30, R243, 0x1, P0 ;  /* 0x0000001ee6237211 */ /* 0x008fe400000f0cf3 */
[----:B------:R-:W-:-:S03]  /*2d40*/  LEA R32, P0, R219, R29, 0x1 ;  /* 0x0000001ddb207211 */ /* 0x000fc600078008ff */
[----:B------:R-:W-:Y:S01]  /*2d50*/  @!PT LDS RZ, [RZ] ;  /* 0x00000000fffff984 */ /* 0x000fe20000000800 */
[----:B------:R2:W-:Y:S01]  /*2d60*/  LDGSTS.E.BYPASS.LTC128B.128 [R220+0x2500], [R34.64], !P3 ;  /* 0x0250000022dc7fae */ /* 0x0005e2000d901d4c */
[----:B------:R-:W-:Y:S02]  /*2d70*/  LEA.HI.X R33, R219, R30, R234, 0x1, P0 ;  /* 0x0000001edb217211 */ /* 0x000fe400000f0cea */
[----:B------:R-:W-:-:S03]  /*2d80*/  LEA R36, P0, R218, R29, 0x1 ;  /* 0x0000001dda247211 */ /* 0x000fc600078008ff */
[----:B------:R2:W-:Y:S01]  /*2d90*/  LDGSTS.E.BYPASS.LTC128B.128 [R220+0x3100], [R32.64], !P2 ;  /* 0x0310000020dc7fae */ /* 0x0005e2000d101d4c */
[----:B------:R-:W-:-:S05]  /*2da0*/  LEA.HI.X R37, R218, R30, R233, 0x1, P0 ;  /* 0x0000001eda257211 */ /* 0x000fca00000f0ce9 */
[----:B------:R2:W-:Y:S04]  /*2db0*/  LDGSTS.E.BYPASS.LTC128B.128 [R220+0x3d00], [R36.64], !P1 ;  /* 0x03d0000024dc7fae */ /* 0x0005e8000c901d4c */
.L_x_458:
[----:B------:R-:W-:Y:S05]  /*2dc0*/  BSYNC B0 ;  /* 0x0000000000007941 */ /* 0x000fea0003800000 */
.L_x_457:
[----:B------:R-:W-:Y:S01]  /*2dd0*/  ISETP.GE.AND P0, PT, R31, 0x21, PT ;  /* 0x000000211f00780c */ /* 0x000fe20003f06270 */
[----:B-1----:R-:W1:Y:S01]  /*2de0*/  SHFL.IDX PT, R7, R7, 0x1, 0x1c1f ;  /* 0x003c1f0007077f89 */ /* 0x002e6200000e0000 */
[----:B------:R-:W-:Y:S03]  /*2df0*/  BSSY B0, `(.L_x_456) ;  /* 0x000000d000007945 */ /* 0x000fe60003800000 */
[----:B--2---:R2:W4:Y:S08]  /*2e00*/  SHFL.IDX PT, R29, R28, 0x1, 0x1c1f ;  /* 0x003c1f001c1d7f89 */ /* 0x00453000000e0000 */
[----:B------:R-:W-:Y:S05]  /*2e10*/  @!P0 BRA `(.L_x_459) ;  /* 0x000000a000008947 */ /* 0x000fea0003800000 */
[----:B----4-:R-:W-:-:S04]  /*2e20*/  LEA R32, P0, R230, R29, 0x1 ;  /* 0x0000001de6207211 */ /* 0x010fc800078008ff */
[----:B-1----:R-:W-:Y:S02]  /*2e30*/  LEA.HI.X R33, R230, R7, R243, 0x1, P0 ;  /* 0x00000007e6217211 */ /* 0x002fe400000f0cf3 */
[----:B---3--:R-:W-:-:S03]  /*2e40*/  LEA R30, P0, R219, R29, 0x1 ;  /* 0x0000001ddb1e7211 */ /* 0x008fc600078008ff */
[----:B------:R-:W-:Y:S01]  /*2e50*/  @!PT LDS RZ, [RZ] ;  /* 0x00000000fffff984 */ /* 0x000fe20000000800 */
[----:B------:R1:W-:Y:S01]  /*2e60*/  LDGSTS.E.BYPASS.LTC128B.128 [R220+0x2d00], [R32.64], !P3 ;  /* 0x02d0000020dc7fae */ /* 0x0003e2000d901d4c */
[----:B------:R-:W-:Y:S02]  /*2e70*/  LEA.HI.X R31, R219, R7, R234, 0x1, P0 ;  /* 0x00000007db1f7211 */ /* 0x000fe400000f0cea */
[----:B--2---:R-:W-:-:S03]  /*2e80*/  LEA R28, P0, R218, R29, 0x1 ;  /* 0x0000001dda1c7211 */ /* 0x004fc600078008ff */
[----:B------:R1:W-:Y:S01]  /*2e90*/  LDGSTS.E.BYPASS.LTC128B.128 [R220+0x3900], [R30.64], !P2 ;  /* 0x039000001edc7fae */ /* 0x0003e2000d101d4c */
[----:B------:R-:W-:-:S05]  /*2ea0*/  LEA.HI.X R29, R218, R7, R233, 0x1, P0 ;  /* 0x00000007da1d7211 */ /* 0x000fca00000f0ce9 */
[----:B------:R1:W-:Y:S04]  /*2eb0*/  LDGSTS.E.BYPASS.LTC128B.128 [R220+0x4500], [R28.64], !P1 ;  /* 0x045000001cdc7fae */ /* 0x0003e8000c901d4c */
.L_x_459:
[----:B------:R-:W-:Y:S05]  /*2ec0*/  BSYNC B0 ;  /* 0x0000000000007941 */ /* 0x000fea0003800000 */
.L_x_456:
[----:B------:R-:W-:Y:S01]  /*2ed0*/  LOP3.LUT R5, R5, 0xffffffe0, RZ, 0xc0, !PT ;  /* 0xffffffe005057812 */ /* 0x000fe200078ec0ff */
[----:B------:R-:W-:Y:S01]  /*2ee0*/  FMUL.FTZ R40, R69, c[0x0][0x320] ;  /* 0x0000c80045287a20 */ /* 0x000fe20000410000 */
[----:B-12---:R-:W-:Y:S01]  /*2ef0*/  SHF.R.S32.HI R28, RZ, 0x1f, R3 ;  /* 0x0000001fff1c7819 */ /* 0x006fe20000011403 */
[----:B------:R-:W-:Y:S01]  /*2f00*/  FMUL.FTZ R38, R64, c[0x0][0x320] ;  /* 0x0000c80040267a20 */ /* 0x000fe20000410000 */
[----:B----4-:R-:W-:Y:S01]  /*2f10*/  LEA.HI R29, R98, R98, RZ, 0x1 ;  /* 0x00000062621d7211 */ /* 0x010fe200078f08ff */
[----:B------:R-:W-:Y:S01]  /*2f20*/  IMAD.IADD R5, R224, 0x1, -R5 ;  /* 0x00000001e0057824 */ /* 0x000fe200078e0a05 */
[----:B------:R-:W-:Y:S01]  /*2f30*/  LEA.HI R28, R28, R3, RZ, 0x2 ;  /* 0x000000031c1c7211 */ /* 0x000fe200078f10ff */
[----:B------:R-:W-:Y:S01]  /*2f40*/  FMUL.FTZ R36, R65, c[0x0][0x320] ;  /* 0x0000c80041247a20 */ /* 0x000fe20000410000 */
[----:B------:R-:W-:Y:S01]  /*2f50*/  PLOP3.LUT P0, PT, PT, PT, UP2, 0x80, 0x0 ;  /* 0x000000000000781c */ /* 0x000fe20003f0f028 */
[----:B------:R-:W-:Y:S01]  /*2f60*/  FMUL.FTZ R34, R60, c[0x0][0x320] ;  /* 0x0000c8003c227a20 */ /* 0x000fe20000410000 */
[----:B---3--:R-:W-:Y:S01]  /*2f70*/  SHF.R.S32.HI R30, RZ, 0x1f, R5 ;  /* 0x0000001fff1e7819 */ /* 0x008fe20000011405 */
[----:B------:R-:W-:Y:S01]  /*2f80*/  FMUL.FTZ R43, R72, c[0x0][0x320] ;  /* 0x0000c800482b7a20 */ /* 0x000fe20000410000 */
[----:B------:R-:W-:Y:S01]  /*2f90*/  LOP3.LUT R28, R28, 0xffffffc, RZ, 0xc0, !PT ;  /* 0x0ffffffc1c1c7812 */ /* 0x000fe200078ec0ff */
[----:B------:R-:W-:Y:S01]  /*2fa0*/  FMUL.FTZ R44, R73, c[0x0][0x320] ;  /* 0x0000c800492c7a20 */ /* 0x000fe20000410000 */
[----:B------:R-:W-:Y:S01]  /*2fb0*/  LEA.HI R7, R30, R5, RZ, 0x2 ;  /* 0x000000051e077211 */ /* 0x000fe200078f10ff */
[----:B------:R-:W-:Y:S01]  /*2fc0*/  FMUL.FTZ R30, R48, c[0x0][0x320] ;  /* 0x0000c800301e7a20 */ /* 0x000fe20000410000 */
[----:B------:R-:W1:Y:S01]  /*2fd0*/  MUFU.TANH R40, R40 ;  /* 0x0000002800287308 */ /* 0x000e620000002400 */
[----:B------:R-:W-:Y:S01]  /*2fe0*/  IMAD.IADD R28, R3, 0x1, -R28 ;  /* 0x00000001031c7824 */ /* 0x000fe200078e0a1c */
[C---:B------:R-:W-:Y:S01]  /*2ff0*/  LEA.HI.SX32 R3, R7.reuse, UR15, 0x1e ;  /* 0x0000000f07037c11 */ /* 0x040fe2000f8ff2ff */
[----:B------:R-:W-:Y:S01]  /*3000*/  FMUL.FTZ R42, R68, c[0x0][0x320] ;  /* 0x0000c800442a7a20 */ /* 0x000fe20000410000 */
[----:B------:R-:W-:Y:S01]  /*3010*/  LOP3.LUT R32, R7, 0x7ffffffc, RZ, 0xc0, !PT ;  /* 0x7ffffffc07207812 */ /* 0x000fe200078ec0ff */
[----:B------:R-:W-:Y:S01]  /*3020*/  FMUL.FTZ R56, R56, c[0x0][0x320] ;  /* 0x0000c80038387a20 */ /* 0x000fe20000410000 */
[----:B------:R-:W-:Y:S01]  /*3030*/  LEA R3, R28, R3, 0x4 ;  /* 0x000000031c037211 */ /* 0x000fe200078e20ff */
[C---:B------:R-:W-:Y:S01]  /*3040*/  IMAD.SHL.U32 R28, R29.reuse, 0x20, RZ ;  /* 0x000000201d1c7824 */ /* 0x040fe200078e00ff */
[----:B------:R-:W-:Y:S01]  /*3050*/  LOP3.LUT R29, R29, 0x1ffffffe, RZ, 0xc0, !PT ;  /* 0x1ffffffe1d1d7812 */ /* 0x000fe200078ec0ff */
[----:B------:R-:W-:Y:S01]  /*3060*/  FMUL.FTZ R57, R57, c[0x0][0x320] ;  /* 0x0000c80039397a20 */ /* 0x000fe20000410000 */
[----:B------:R-:W-:Y:S01]  /*3070*/  IADD3 R32, R5, -R32, RZ ;  /* 0x8000002005207210 */ /* 0x000fe20007ffe0ff */
[----:B------:R-:W2:Y:S01]  /*3080*/  MUFU.TANH R38, R38 ;  /* 0x0000002600267308 */ /* 0x000ea20000002400 */
[----:B------:R-:W-:Y:S01]  /*3090*/  LOP3.LUT R28, R28, 0xffffffc0, RZ, 0xc0, !PT ;  /* 0xffffffc01c1c7812 */ /* 0x000fe200078ec0ff */
[----:B------:R-:W-:Y:S01]  /*30a0*/  IMAD.IADD R29, R98, 0x1, -R29 ;  /* 0x00000001621d7824 */ /* 0x000fe200078e0a1d */
[----:B------:R-:W-:Y:S01]  /*30b0*/  ULDC UR17, c[0x0][0x324] ;  /* 0x0000c90000117ab9 */ /* 0x000fe20000000800 */
[----:B------:R-:W-:Y:S01]  /*30c0*/  IMAD.SHL.U32 R235, R32, 0x2, RZ ;  /* 0x0000000220eb7824 */ /* 0x000fe200078e00ff */
[----:B------:R-:W-:Y:S01]  /*30d0*/  IADD3 R28, R28, R3, RZ ;  /* 0x000000031c1c7210 */ /* 0x000fe20007ffe0ff */
[----:B------:R-:W-:Y:S01]  /*30e0*/  FMUL.FTZ R32, R61, c[0x0][0x320] ;  /* 0x0000c8003d207a20 */ /* 0x000fe20000410000 */
[----:B------:R-:W-:Y:S01]  /*30f0*/  ULOP3.LUT UR17, URZ, UR17, URZ, 0x33, !UPT ;  /* 0x000000113f117292 */ /* 0x000fe2000f8e333f */
[----:B------:R-:W3:Y:S01]  /*3100*/  MUFU.TANH R36, R36 ;  /* 0x0000002400247308 */ /* 0x000ee20000002400 */
[----:B------:R-:W-:Y:S01]  /*3110*/  IADD3 R2, -R235, 0x1, R2 ;  /* 0x00000001eb027810 */ /* 0x000fe20007ffe102 */
[----:B------:R-:W-:Y:S01]  /*3120*/  IMAD R231, R29, 0x8, R28 ;  /* 0x000000081de77824 */ /* 0x000fe200078e021c */
[----:B------:R-:W0:Y:S01]  /*3130*/  LDGDEPBAR ;  /* 0x00000000000079af */ /* 0x000e220000000000 */
[----:B------:R-:W-:Y:S01]  /*3140*/  FMUL.FTZ R28, R49, c[0x0][0x320] ;  /* 0x0000c800311c7a20 */ /* 0x000fe20000410000 */
[----:B------:R-:W-:Y:S01]  /*3150*/  IADD3 R61, R2, -c[0x0][0x168], RZ ;  /* 0x80005a00023d7a10 */ /* 0x000fe20007ffe0ff */
[----:B------:R-:W-:Y:S01]  /*3160*/  @P0 IMAD.HI.U32 R3, R231, c[0x0][0x2c8], RZ ;  /* 0x0000b200e7030a27 */ /* 0x000fe200078e00ff */
[----:B------:R-:W-:Y:S01]  /*3170*/  PLOP3.LUT P0, PT, PT, PT, UP2, 0x80, 0x0 ;  /* 0x000000000000781c */ /* 0x000fe20003f0f028 */
[----:B------:R-:W4:Y:S01]  /*3180*/  MUFU.TANH R34, R34 ;  /* 0x0000002200227308 */ /* 0x000f220000002400 */
[C---:B------:R-:W-:Y:S01]  /*3190*/  IADD3 R65, R61.reuse, c[0x0][0x328], RZ ;  /* 0x0000ca003d417a10 */ /* 0x040fe20007ffe0ff */
[----:B------:R-:W-:Y:S01]  /*31a0*/  IMAD.MOV.U32 R45, RZ, RZ, R231 ;  /* 0x000000ffff2d7224 */ /* 0x000fe200078e00e7 */
[----:B------:R-:W-:Y:S01]  /*31b0*/  IADD3 R61, R61, UR17, RZ ;  /* 0x000000113d3d7c10 */ /* 0x000fe2000fffe0ff */
[----:B------:R-:W-:-:S04]  /*31c0*/  IMAD.IADD R49, R6, 0x1, -R235 ;  /* 0x0000000106317824 */ /* 0x000fc800078e0aeb */
[----:B------:R1:W1:Y:S04]  /*31d0*/  MUFU.TANH R125, R56 ;  /* 0x00000038007d7308 */ /* 0x0002680000002400 */
[----:B------:R-:W-:Y:S02]  /*31e0*/  @P0 SHF.R.U32.HI R45, RZ, c[0x0][0x2cc], R3 ;  /* 0x0000b300ff2d0a19 */ /* 0x000fe40000011603 */
[----:B------:R-:W-:Y:S02]  /*31f0*/  PLOP3.LUT P0, PT, PT, PT, UP1, 0x40, 0x0 ;  /* 0x000000000000781c */ /* 0x000fe40003f0e818 */
[----:B------:R-:W-:Y:S01]  /*3200*/  MOV R3, c[0x0][0x2ac] ;  /* 0x0000ab0000037a02 */ /* 0x000fe20000000f00 */
[----:B------:R-:W5:Y:S01]  /*3210*/  SHFL.IDX PT, R46, R45, RZ, 0x1c1f ;  /* 0x001c1fff2d2e7589 */ /* 0x000f6200000e0000 */
[----:B------:R1:W1:Y:S03]  /*3220*/  MUFU.TANH R124, R57 ;  /* 0x00000039007c7308 */ /* 0x0002660000002400 */
[----:B------:R-:W-:-:S04]  /*3230*/  IMAD R64, R3, c[0x0][0x1d0], R6 ;  /* 0x0000740003407a24 */ /* 0x000fc800078e0206 */
[----:B------:R-:W-:Y:S01]  /*3240*/  IMAD.IADD R64, R64, 0x1, -R235 ;  /* 0x0000000140407824 */ /* 0x000fe200078e0aeb */
[----:B------:R-:W1:Y:S08]  /*3250*/  MUFU.TANH R30, R30 ;  /* 0x0000001e001e7308 */ /* 0x000e700000002400 */
[----:B------:R-:W1:Y:S01]  /*3260*/  MUFU.TANH R28, R28 ;  /* 0x0000001c001c7308 */ /* 0x000e620000002400 */
[----:B-----5:R-:W-:-:S07]  /*3270*/  IADD3 R7, R65, R46, RZ ;  /* 0x0000002e41077210 */ /* 0x020fce0007ffe0ff */
[----:B------:R-:W1:Y:S01]  /*3280*/  MUFU.TANH R43, R43 ;  /* 0x0000002b002b7308 */ /* 0x000e620000002400 */
[----:B------:R-:W-:Y:S02]  /*3290*/  IADD3 R5, R61, R46, RZ ;  /* 0x0000002e3d057210 */ /* 0x000fe40007ffe0ff */
[----:B------:R-:W-:-:S05]  /*32a0*/  IMNMX R7, R7, R64, PT ;  /* 0x0000004007077217 */ /* 0x000fca0003800200 */
[----:B------:R-:W1:Y:S08]  /*32b0*/  MUFU.TANH R44, R44 ;  /* 0x0000002c002c7308 */ /* 0x000e700000002400 */
[----:B------:R-:W1:Y:S08]  /*32c0*/  MUFU.TANH R42, R42 ;  /* 0x0000002a002a7308 */ /* 0x000e700000002400 */
[----:B------:R-:W1:Y:S01]  /*32d0*/  MUFU.TANH R32, R32 ;  /* 0x0000002000207308 */ /* 0x000e620000002400 */
[----:B------:R-:W-:Y:S05]  /*32e0*/  @P0 BRA `(.L_x_460) ;  /* 0x0000015000000947 */ /* 0x000fea0003800000 */
[----:B--234-:R-:W-:Y:S01]  /*32f0*/  IMAD.U32 R3, RZ, RZ, UR7 ;  /* 0x00000007ff037e24 */ /* 0x01cfe2000f8e00ff */
[----:B------:R-:W-:Y:S04]  /*3300*/  BSSY B0, `(.L_x_461) ;  /* 0x000000f000007945 */ /* 0x000fe80003800000 */
[----:B------:R-:W-:-:S04]  /*3310*/  IADD3 R46, R3, -c[0x0][0x168], R46 ;  /* 0x80005a00032e7a10 */ /* 0x000fc80007ffe02e */
[----:B------:R-:W-:-:S13]  /*3320*/  ISETP.GT.AND P0, PT, R46, -0x1, PT ;  /* 0xffffffff2e00780c */ /* 0x000fda0003f04270 */
[----:B------:R-:W-:Y:S05]  /*3330*/  @P0 BRA `(.L_x_462) ;  /* 0x0000007000000947 */ /* 0x000fea0003800000 */
[----:B------:R-:W-:Y:S01]  /*3340*/  IMAD.MOV.U32 R2, RZ, RZ, 0x1 ;  /* 0x00000001ff027424 */ /* 0x000fe200078e00ff */
[----:B------:R-:W-:-:S04]  /*3350*/  LOP3.LUT R46, RZ, R46, RZ, 0x33, !PT ;  /* 0x0000002eff2e7212 */ /* 0x000fc800078e33ff */
[----:B------:R-:W-:-:S13]  /*3360*/  ISETP.NE.AND P0, PT, R2, c[0x0][0x32c], PT ;  /* 0x0000cb0002007a0c */ /* 0x000fda0003f05270 */
[----:B------:R-:W-:-:S05]  /*3370*/  @P0 IMAD.HI.U32 R2, R46, c[0x0][0x330], RZ ;  /* 0x0000cc002e020a27 */ /* 0x000fca00078e00ff */
[----:B------:R-:W-:-:S04]  /*3380*/  @P0 SHF.R.U32.HI R46, RZ, c[0x0][0x334], R2 ;  /* 0x0000cd00ff2e0a19 */ /* 0x000fc80000011602 */
[----:B------:R-:W-:Y:S01]  /*3390*/  LOP3.LUT R46, RZ, R46, RZ, 0x33, !PT ;  /* 0x0000002eff2e7212 */ /* 0x000fe200078e33ff */
[----:B------:R-:W-:Y:S05]  /*33a0*/  BRA `(.L_x_463) ;  /* 0x0000004000007947 */ /* 0x000fea0003800000 */
.L_x_462:
[----:B------:R-:W-:-:S04]  /*33b0*/  MOV R2, 0x1 ;  /* 0x0000000100027802 */ /* 0x000fc80000000f00 */
[----:B------:R-:W-:-:S13]  /*33c0*/  ISETP.NE.AND P0, PT, R2, c[0x0][0x32c], PT ;  /* 0x0000cb0002007a0c */ /* 0x000fda0003f05270 */
[----:B------:R-:W-:-:S05]  /*33d0*/  @P0 IMAD.HI.U32 R2, R46, c[0x0][0x330], RZ ;  /* 0x0000cc002e020a27 */ /* 0x000fca00078e00ff */
[----:B------:R-:W-:Y:S02]  /*33e0*/  @P0 SHF.R.U32.HI R46, RZ, c[0x0][0x334], R2 ;  /* 0x0000cd00ff2e0a19 */ /* 0x000fe40000011602 */
.L_x_463:
[----:B------:R-:W-:Y:S05]  /*33f0*/  BSYNC B0 ;  /* 0x0000000000007941 */ /* 0x000fea0003800000 */
.L_x_461:
[----:B------:R-:W-:-:S05]  /*3400*/  IMAD R46, R46, c[0x0][0x32c], R49 ;  /* 0x0000cb002e2e7a24 */ /* 0x000fca00078e0231 */
[----:B------:R-:W-:Y:S02]  /*3410*/  IADD3 R2, R46, c[0x0][0x32c], RZ ;  /* 0x0000cb002e027a10 */ /* 0x000fe40007ffe0ff */
[----:B------:R-:W-:Y:S02]  /*3420*/  IMNMX R5, R5, R46, !PT ;  /* 0x0000002e05057217 */ /* 0x000fe40007800200 */
[----:B------:R-:W-:Y:S02]  /*3430*/  IMNMX R7, R7, R2, PT ;  /* 0x0000000207077217 */ /* 0x000fe40003800200 */
.L_x_460:
[----:B--234-:R-:W-:Y:S01]  /*3440*/  ISETP.GE.AND P0, PT, R6, 0x2, PT ;  /* 0x000000020600780c */ /* 0x01cfe20003f06270 */
[----:B------:R-:W-:Y:S01]  /*3450*/  FMUL.FTZ R31, R58, c[0x0][0x320] ;  /* 0x0000c8003a1f7a20 */ /* 0x000fe20000410000 */
[----:B------:R-:W-:Y:S01]  /*3460*/  ISETP.GE.AND P1, PT, R6, 0x9, PT ;  /* 0x000000090600780c */ /* 0x000fe20003f26270 */
[----:B------:R-:W2:Y:S01]  /*3470*/  SHFL.IDX PT, R58, R45, 0x1, 0x1c1f ;  /* 0x003c1f002d3a7f89 */ /* 0x000ea200000e0000 */
[----:B------:R-:W-:Y:S01]  /*3480*/  P2R R60, PR, RZ, 0x1 ;  /* 0x00000001ff3c7803 */ /* 0x000fe20000000000 */
[----:B------:R-:W-:Y:S01]  /*3490*/  FMUL.FTZ R29, R59, c[0x0][0x320] ;  /* 0x0000c8003b1d7a20 */ /* 0x000fe20000410000 */
[----:B------:R-:W-:Y:S01]  /*34a0*/  ISETP.GT.AND P0, PT, R5, 0x1, !P0 ;  /* 0x000000010500780c */ /* 0x000fe20004704270 */
[----:B------:R-:W-:Y:S01]  /*34b0*/  FMUL.FTZ R39, R66, c[0x0][0x320] ;  /* 0x0000c80042277a20 */ /* 0x000fe20000410000 */
[----:B------:R-:W-:Y:S01]  /*34c0*/  P2R R48, PR, RZ, 0x2 ;  /* 0x00000002ff307803 */ /* 0x000fe20000000000 */
[----:B------:R-:W-:Y:S01]  /*34d0*/  FMUL.FTZ R37, R67, c[0x0][0x320] ;  /* 0x0000c80043257a20 */ /* 0x000fe20000410000 */
[----:B------:R-:W-:Y:S01]  /*34e0*/  ISETP.LT.OR P0, PT, R7, 0x2, P0 ;  /* 0x000000020700780c */ /* 0x000fe20000701670 */
[----:B------:R-:W-:Y:S01]  /*34f0*/  FMUL.FTZ R35, R62, c[0x0][0x320] ;  /* 0x0000c8003e237a20 */ /* 0x000fe20000410000 */
[----:B------:R-:W-:Y:S01]  /*3500*/  ISETP.GE.AND P6, PT, R6, 0x12, PT ;  /* 0x000000120600780c */ /* 0x000fe20003fc6270 */
[----:B------:R-:W-:Y:S01]  /*3510*/  FMUL.FTZ R33, R63, c[0x0][0x320] ;  /* 0x0000c8003f217a20 */ /* 0x000fe20000410000 */
[----:B-1----:R-:W-:Y:S01]  /*3520*/  FSEL R44, R44, -INF , !P0 ;  /* 0xff8000002c2c7808 */ /* 0x002fe20004000000 */
[----:B------:R-:W-:Y:S01]  /*3530*/  FMUL.FTZ R41, R75, c[0x0][0x320] ;  /* 0x0000c8004b297a20 */ /* 0x000fe20000410000 */
[----:B------:R-:W-:Y:S01]  /*3540*/  ISETP.GT.AND P0, PT, R5, 0x8, !P1 ;  /* 0x000000080500780c */ /* 0x000fe20004f04270 */
[----:B------:R-:W-:Y:S01]  /*3550*/  FMUL.FTZ R57, R50, c[0x0][0x320] ;  /* 0x0000c80032397a20 */ /* 0x000fe20000410000 */
[----:B------:R-:W-:Y:S01]  /*3560*/  ISETP.GE.AND P1, PT, R6, 0xa, PT ;  /* 0x0000000a0600780c */ /* 0x000fe20003f26270 */
[----:B------:R-:W-:Y:S01]  /*3570*/  FMUL.FTZ R56, R51, c[0x0][0x320] ;  /* 0x0000c80033387a20 */ /* 0x000fe20000410000 */
[----:B------:R-:W-:Y:S01]  /*3580*/  ISETP.LT.OR P0, PT, R7, 0x9, P0 ;  /* 0x000000090700780c */ /* 0x000fe20000701670 */
[----:B------:R-:W1:Y:S01]  /*3590*/  MUFU.TANH R29, R29 ;  /* 0x0000001d001d7308 */ /* 0x000e620000002400 */
[----:B------:R-:W-:-:S02]  /*35a0*/  P2R R47, PR, RZ, 0x2 ;  /* 0x00000002ff2f7803 */ /* 0x000fc40000000000 */
[----:B------:R-:W-:Y:S02]  /*35b0*/  FSEL R42, R42, -INF , !P0 ;  /* 0xff8000002a2a7808 */ /* 0x000fe40004000000 */
[----:B------:R-:W-:Y:S01]  /*35c0*/  ISETP.GT.AND P0, PT, R5, 0x9, !P1 ;  /* 0x000000090500780c */ /* 0x000fe20004f04270 */
[--C-:B--2---:R-:W-:Y:S01]  /*35d0*/  IMAD.IADD R51, R65, 0x1, R58.reuse ;  /* 0x0000000141337824 */ /* 0x104fe200078e023a */
[C---:B------:R-:W-:Y:S01]  /*35e0*/  ISETP.GE.AND P1, PT, R6.reuse, 0x11, PT ;  /* 0x000000110600780c */ /* 0x040fe20003f26270 */
[----:B------:R-:W2:Y:S01]  /*35f0*/  MUFU.TANH R39, R39 ;  /* 0x0000002700277308 */ /* 0x000ea20000002400 */
[----:B------:R-:W-:Y:S01]  /*3600*/  ISETP.LT.OR P0, PT, R7, 0xa, P0 ;  /* 0x0000000a0700780c */ /* 0x000fe20000701670 */
[----:B------:R-:W-:Y:S01]  /*3610*/  IMAD.IADD R50, R61, 0x1, R58 ;  /* 0x000000013d327824 */ /* 0x000fe200078e023a */
[----:B------:R-:W-:Y:S02]  /*3620*/  ISETP.GE.AND P5, PT, R6, 0x19, PT ;  /* 0x000000190600780c */ /* 0x000fe40003fa6270 */
[----:B------:R-:W-:-:S02]  /*3630*/  FSEL R40, R40, -INF , !P0 ;  /* 0xff80000028287808 */ /* 0x000fc40004000000 */
[----:B------:R-:W-:Y:S01]  /*3640*/  ISETP.GT.AND P0, PT, R5, 0x10, !P1 ;  /* 0x000000100500780c */ /* 0x000fe20004f04270 */
[----:B------:R-:W3:Y:S01]  /*3650*/  MUFU.TANH R37, R37 ;  /* 0x0000002500257308 */ /* 0x000ee20000002400 */
[C---:B------:R-:W-:Y:S02]  /*3660*/  ISETP.GE.AND P4, PT, R6.reuse, 0x1a, PT ;  /* 0x0000001a0600780c */ /* 0x040fe40003f86270 */
[----:B------:R-:W-:Y:S02]  /*3670*/  ISETP.LT.OR P0, PT, R7, 0x11, P0 ;  /* 0x000000110700780c */ /* 0x000fe40000701670 */
[----:B------:R-:W-:Y:S02]  /*3680*/  ISETP.GE.AND P3, PT, R6, 0x21, PT ;  /* 0x000000210600780c */ /* 0x000fe40003f66270 */
[----:B------:R-:W-:Y:S01]  /*3690*/  FSEL R38, R38, -INF , !P0 ;  /* 0xff80000026267808 */ /* 0x000fe20004000000 */
[----:B------:R-:W4:Y:S01]  /*36a0*/  MUFU.TANH R35, R35 ;  /* 0x0000002300237308 */ /* 0x000f220000002400 */
[----:B------:R-:W-:-:S02]  /*36b0*/  ISETP.GT.AND P0, PT, R5, 0x11, !P6 ;  /* 0x000000110500780c */ /* 0x000fc40007704270 */
[----:B------:R-:W-:Y:S02]  /*36c0*/  ISETP.GE.AND P2, PT, R6, 0x22, PT ;  /* 0x000000220600780c */ /* 0x000fe40003f46270 */
[----:B------:R-:W-:Y:S02]  /*36d0*/  ISETP.LT.OR P0, PT, R7, 0x12, P0 ;  /* 0x000000120700780c */ /* 0x000fe40000701670 */
[----:B------:R-:W-:Y:S01]  /*36e0*/  P2R R46, PR, RZ, 0x2 ;  /* 0x00000002ff2e7803 */ /* 0x000fe20000000000 */
[----:B------:R-:W1:Y:S01]  /*36f0*/  MUFU.TANH R33, R33 ;  /* 0x0000002100217308 */ /* 0x000e620000002400 */
[----:B------:R-:W-:Y:S02]  /*3700*/  FSEL R36, R36, -INF , !P0 ;  /* 0xff80000024247808 */ /* 0x000fe40004000000 */
[----:B------:R-:W-:Y:S02]  /*3710*/  ISETP.GT.AND P0, PT, R5, 0x18, !P5 ;  /* 0x000000180500780c */ /* 0x000fe40006f04270 */
[----:B------:R-:W-:-:S02]  /*3720*/  ISETP.GE.AND P1, PT, R6, 0x29, PT ;  /* 0x000000290600780c */ /* 0x000fc40003f26270 */
[----:B------:R-:W-:Y:S01]  /*3730*/  ISETP.LT.OR P0, PT, R7, 0x19, P0 ;  /* 0x000000190700780c */ /* 0x000fe20000701670 */
[----:B------:R-:W1:Y:S01]  /*3740*/  MUFU.TANH R31, R31 ;  /* 0x0000001f001f7308 */ /* 0x000e620000002400 */
[----:B------:R-:W-:Y:S02]  /*3750*/  IMNMX R51, R51, R64, PT ;  /* 0x0000004033337217 */ /* 0x000fe40003800200 */
[----:B------:R-:W-:Y:S02]  /*3760*/  FSEL R34, R34, -INF , !P0 ;  /* 0xff80000022227808 */ /* 0x000fe40004000000 */
[----:B------:R-:W-:-:S03]  /*3770*/  ISETP.GT.AND P0, PT, R5, 0x19, !P4 ;  /* 0x000000190500780c */ /* 0x000fc60006704270 */
[----:B------:R-:W1:Y:S01]  /*3780*/  MUFU.TANH R41, R41 ;  /* 0x0000002900297308 */ /* 0x000e620000002400 */
[----:B------:R-:W-:-:S04]  /*3790*/  ISETP.LT.OR P0, PT, R7, 0x1a, P0 ;  /* 0x0000001a0700780c */ /* 0x000fc80000701670 */
[----:B------:R-:W-:Y:S02]  /*37a0*/  FSEL R32, R32, -INF , !P0 ;  /* 0xff80000020207808 */ /* 0x000fe40004000000 */
[----:B------:R-:W-:Y:S01]  /*37b0*/  ISETP.GT.AND P0, PT, R5, 0x20, !P3 ;  /* 0x000000200500780c */ /* 0x000fe20005f04270 */
[----:B------:R-:W1:Y:S03]  /*37c0*/  MUFU.TANH R57, R57 ;  /* 0x0000003900397308 */ /* 0x000e660000002400 */
[----:B------:R-:W-:-:S04]  /*37d0*/  ISETP.LT.OR P0, PT, R7, 0x21, P0 ;  /* 0x000000210700780c */ /* 0x000fc80000701670 */
[----:B------:R-:W-:Y:S01]  /*37e0*/  FSEL R125, R125, -INF , !P0 ;  /* 0xff8000007d7d7808 */ /* 0x000fe20004000000 */
[----:B------:R-:W1:Y:S01]  /*37f0*/  MUFU.TANH R56, R56 ;  /* 0x0000003800387308 */ /* 0x000e620000002400 */
[----:B------:R-:W-:-:S04]  /*3800*/  ISETP.GT.AND P0, PT, R5, 0x21, !P2 ;  /* 0x000000210500780c */ /* 0x000fc80005704270 */
[----:B------:R-:W-:-:S04]  /*3810*/  ISETP.LT.OR P0, PT, R7, 0x22, P0 ;  /* 0x000000220700780c */ /* 0x000fc80000701670 */
[----:B------:R-:W-:Y:S02]  /*3820*/  FSEL R124, R124, -INF , !P0 ;  /* 0xff8000007c7c7808 */ /* 0x000fe40004000000 */
[----:B------:R-:W-:-:S04]  /*3830*/  ISETP.GT.AND P0, PT, R5, 0x28, !P1 ;  /* 0x000000280500780c */ /* 0x000fc80004f04270 */
[----:B------:R-:W-:-:S04]  /*3840*/  ISETP.LT.OR P0, PT, R7, 0x29, P0 ;  /* 0x000000290700780c */ /* 0x000fc80000701670 */
[----:B------:R-:W-:Y:S02]  /*3850*/  FSEL R30, R30, -INF , !P0 ;  /* 0xff8000001e1e7808 */ /* 0x000fe40004000000 */
[----:B------:R-:W-:-:S04]  /*3860*/  ISETP.GE.AND P0, PT, R6, 0x1, PT ;  /* 0x000000010600780c */ /* 0x000fc80003f06270 */
[----:B------:R-:W-:Y:S02]  /*3870*/  P2R R3, PR, RZ, 0x1 ;  /* 0x00000001ff037803 */ /* 0x000fe40000000000 */
[----:B------:R-:W-:-:S04]  /*3880*/  ISETP.GT.AND P0, PT, R5, RZ, !P0 ;  /* 0x000000ff0500720c */ /* 0x000fc80004704270 */
[----:B------:R-:W-:-:S04]  /*3890*/  ISETP.LT.OR P0, PT, R7, 0x1, P0 ;  /* 0x000000010700780c */ /* 0x000fc80000701670 */
[----:B------:R-:W-:Y:S02]  /*38a0*/  FSEL R43, R43, -INF , !P0 ;  /* 0xff8000002b2b7808 */ /* 0x000fe40004000000 */
[----:B------:R-:W-:Y:S01]  /*38b0*/  ISETP.GE.AND P0, PT, R6, 0x2a, PT ;  /* 0x0000002a0600780c */ /* 0x000fe20003f06270 */
[----:B------:R-:W-:-:S03]  /*38c0*/  FMUL.FTZ R6, R74, c[0x0][0x320] ;  /* 0x0000c8004a067a20 */ /* 0x000fc60000410000 */
[----:B------:R-:W-:Y:S02]  /*38d0*/  P2R R2, PR, RZ, 0x1 ;  /* 0x00000001ff027803 */ /* 0x000fe40000000000 */
[----:B------:R-:W-:Y:S01]  /*38e0*/  ISETP.GT.AND P0, PT, R5, 0x29, !P0 ;  /* 0x000000290500780c */ /* 0x000fe20004704270 */
[----:B------:R-:W-:Y:S01]  /*38f0*/  FMUL.FTZ R5, R71, c[0x0][0x320] ;  /* 0x0000c80047057a20 */ /* 0x000fe20000410000 */
[----:B------:R-:W1:Y:S02]  /*3900*/  MUFU.TANH R6, R6 ;  /* 0x0000000600067308 */ /* 0x000e640000002400 */
[----:B------:R-:W-:Y:S01]  /*3910*/  ISETP.LT.OR P0, PT, R7, 0x2a, P0 ;  /* 0x0000002a0700780c */ /* 0x000fe20000701670 */
[----:B------:R-:W-:-:S03]  /*3920*/  FMUL.FTZ R7, R70, c[0x0][0x320] ;  /* 0x0000c80046077a20 */ /* 0x000fc60000410000 */
[----:B------:R-:W-:Y:S02]  /*3930*/  FSEL R28, R28, -INF , !P0 ;  /* 0xff8000001c1c7808 */ /* 0x000fe40004000000 */
[----:B------:R-:W-:Y:S01]  /*3940*/  PLOP3.LUT P0, PT, PT, PT, UP1, 0x40, 0x0 ;  /* 0x000000000000781c */ /* 0x000fe20003f0e818 */
[----:B------:R-:W1:Y:S08]  /*3950*/  MUFU.TANH R7, R7 ;  /* 0x0000000700077308 */ /* 0x000e700000002400 */
[----:B------:R-:W1:Y:S04]  /*3960*/  MUFU.TANH R5, R5 ;  /* 0x0000000500057308 */ /* 0x000e680000002400 */
        /* <DEDUP_REMOVED lines=13> */
.L_x_466:
[----:B------:R-:W-:-:S04]  /*3a40*/  MOV R58, 0x1 ;  /* 0x00000001003a7802 */ /* 0x000fc80000000f00 */
[----:B------:R-:W-:-:S13]  /*3a50*/  ISETP.NE.AND P0, PT, R58, c[0x0][0x32c], PT ;  /* 0x0000cb003a007a0c */ /* 0x000fda0003f05270 */
[----:B------:R-:W-:-:S05]  /*3a60*/  @P0 IMAD.HI.U32 R58, R62, c[0x0][0x330], RZ ;  /* 0x0000cc003e3a0a27 */ /* 0x000fca00078e00ff */
[----:B------:R-:W-:Y:S02]  /*3a70*/  @P0 SHF.R.U32.HI R62, RZ, c[0x0][0x334], R58 ;  /* 0x0000cd00ff3e0a19 */ /* 0x000fe4000001163a */
.L_x_467:
[----:B------:R-:W-:Y:S05]  /*3a80*/  BSYNC B0 ;  /* 0x0000000000007941 */ /* 0x000fea0003800000 */
.L_x_465:
[----:B------:R-:W-:-:S05]  /*3a90*/  IMAD R59, R62, c[0x0][0x32c], R49 ;  /* 0x0000cb003e3b7a24 */ /* 0x000fca00078e0231 */
[----:B------:R-:W-:Y:S02]  /*3aa0*/  IADD3 R58, R59, c[0x0][0x32c], RZ ;  /* 0x0000cb003b3a7a10 */ /* 0x000fe40007ffe0ff */
[----:B------:R-:W-:Y:S02]  /*3ab0*/  IMNMX R50, R50, R59, !PT ;  /* 0x0000003b32327217 */ /* 0x000fe40007800200 */
[----:B------:R-:W-:Y:S02]  /*3ac0*/  IMNMX R51, R51, R58, PT ;  /* 0x0000003a33337217 */ /* 0x000fe40003800200 */
.L_x_464:
[----:B--234-:R-:W-:Y:S01]  /*3ad0*/  ISETP.NE.AND P0, PT, R60, RZ, PT ;  /* 0x000000ff3c00720c */ /* 0x01cfe20003f05270 */
[----:B------:R-:W-:Y:S02]  /*3ae0*/  FMUL.FTZ R88, R12, c[0x0][0x320] ;  /* 0x0000c8000c587a20 */ /* 0x000fe40000410000 */
[----:B------:R-:W2:Y:S01]  /*3af0*/  SHFL.IDX PT, R12, R45, 0x2, 0x1c1f ;  /* 0x005c1f002d0c7f89 */ /* 0x000ea200000e0000 */
[----:B------:R-:W-:Y:S01]  /*3b00*/  ISETP.GT.AND P0, PT, R50, 0x1, !P0 ;  /* 0x000000013200780c */ /* 0x000fe20004704270 */
[----:B------:R-:W-:Y:S02]  /*3b10*/  FMUL.FTZ R16, R16, c[0x0][0x320] ;  /* 0x0000c80010107a20 */ /* 0x000fe40000410000 */
[----:B------:R-:W-:Y:S01]  /*3b20*/  FMUL.FTZ R13, R13, c[0x0][0x320] ;  /* 0x0000c8000d0d7a20 */ /* 0x000fe20000410000 */
[----:B------:R-:W-:Y:S01]  /*3b30*/  ISETP.LT.OR P0, PT, R51, 0x2, P0 ;  /* 0x000000023300780c */ /* 0x000fe20000701670 */
[----:B------:R-:W-:Y:S01]  /*3b40*/  FMUL.FTZ R17, R17, c[0x0][0x320] ;  /* 0x0000c80011117a20 */ /* 0x000fe20000410000 */
[----:B------:R-:W3:Y:S01]  /*3b50*/  MUFU.TANH R92, R16 ;  /* 0x00000010005c7308 */ /* 0x000ee20000002400 */
[----:B------:R-:W-:Y:S01]  /*3b60*/  FMUL.FTZ R52, R52, c[0x0][0x320] ;  /* 0x0000c80034347a20 */ /* 0x000fe20000410000 */
[----:B-1----:R-:W-:Y:S01]  /*3b70*/  FSEL R41, R41, -INF , !P0 ;  /* 0xff80000029297808 */ /* 0x002fe20004000000 */
[----:B------:R-:W-:Y:S01]  /*3b80*/  FMUL.FTZ R53, R53, c[0x0][0x320] ;  /* 0x0000c80035357a20 */ /* 0x000fe20000410000 */
[----:B------:R-:W-:Y:S01]  /*3b90*/  ISETP.NE.AND P0, PT, R48, RZ, PT ;  /* 0x000000ff3000720c */ /* 0x000fe20003f05270 */
[----:B------:R-:W-:-:S02]  /*3ba0*/  FMUL.FTZ R25, R25, c[0x0][0x320] ;  /* 0x0000c80019197a20 */ /* 0x000fc40000410000 */
[----:B------:R-:W-:Y:S01]  /*3bb0*/  FMUL.FTZ R20, R20, c[0x0][0x320] ;  /* 0x0000c80014147a20 */ /* 0x000fe20000410000 */
[----:B------:R-:W-:Y:S01]  /*3bc0*/  ISETP.GT.AND P0, PT, R50, 0x8, !P0 ;  /* 0x000000083200780c */ /* 0x000fe20004704270 */
[----:B------:R-:W-:Y:S01]  /*3bd0*/  FMUL.FTZ R21, R21, c[0x0][0x320] ;  /* 0x0000c80015157a20 */ /* 0x000fe20000410000 */
[----:B------:R-:W1:Y:S01]  /*3be0*/  MUFU.TANH R88, R88 ;  /* 0x0000005800587308 */ /* 0x000e620000002400 */
[----:B------:R-:W-:Y:S01]  /*3bf0*/  FMUL.FTZ R24, R24, c[0x0][0x320] ;  /* 0x0000c80018187a20 */ /* 0x000fe20000410000 */
[----:B------:R-:W-:Y:S01]  /*3c00*/  ISETP.LT.OR P0, PT, R51, 0x9, P0 ;  /* 0x000000093300780c */ /* 0x000fe20000701670 */
[----:B------:R-:W-:Y:S02]  /*3c10*/  FMUL.FTZ R9, R9, c[0x0][0x320] ;  /* 0x0000c80009097a20 */ /* 0x000fe40000410000 */
[----:B------:R-:W-:Y:S01]  /*3c20*/  FMUL.FTZ R8, R8, c[0x0][0x320] ;  /* 0x0000c80008087a20 */ /* 0x000fe20000410000 */
[----:B------:R-:W-:Y:S02]  /*3c30*/  FSEL R7, R7, -INF , !P0 ;  /* 0xff80000007077808 */ /* 0x000fe40004000000 */
[----:B------:R-:W-:Y:S01]  /*3c40*/  ISETP.NE.AND P0, PT, R47, RZ, PT ;  /* 0x000000ff2f00720c */ /* 0x000fe20003f05270 */
[----:B------:R-:W4:Y:S03]  /*3c50*/  MUFU.TANH R74, R13 ;  /* 0x0000000d004a7308 */ /* 0x000f260000002400 */
[----:B------:R-:W-:-:S04]  /*3c60*/  ISETP.GT.AND P0, PT, R50, 0x9, !P0 ;  /* 0x000000093200780c */ /* 0x000fc80004704270 */
[----:B------:R-:W-:Y:S01]  /*3c70*/  ISETP.LT.OR P0, PT, R51, 0xa, P0 ;  /* 0x0000000a3300780c */ /* 0x000fe20000701670 */
[----:B------:R-:W1:Y:S03]  /*3c80*/  MUFU.TANH R90, R17 ;  /* 0x00000011005a7308 */ /* 0x000e660000002400 */
[----:B------:R-:W-:Y:S02]  /*3c90*/  FSEL R5, R5, -INF , !P0 ;  /* 0xff80000005057808 */ /* 0x000fe40004000000 */
[----:B------:R-:W-:-:S03]  /*3ca0*/  ISETP.NE.AND P0, PT, R46, RZ, PT ;  /* 0x000000ff2e00720c */ /* 0x000fc60003f05270 */
[----:B------:R-:W1:Y:S01]  /*3cb0*/  MUFU.TANH R180, R52 ;  /* 0x0000003400b47308 */ /* 0x000e620000002400 */
[----:B------:R-:W-:-:S04]  /*3cc0*/  ISETP.GT.AND P0, PT, R50, 0x10, !P0 ;  /* 0x000000103200780c */ /* 0x000fc80004704270 */
[----:B------:R-:W-:-:S03]  /*3cd0*/  ISETP.LT.OR P0, PT, R51, 0x11, P0 ;  /* 0x000000113300780c */ /* 0x000fc60000701670 */
[----:B------:R-:W1:Y:S01]  /*3ce0*/  MUFU.TANH R178, R53 ;  /* 0x0000003500b27308 */ /* 0x000e620000002400 */
[----:B------:R-:W-:Y:S02]  /*3cf0*/  FSEL R39, R39, -INF , !P0 ;  /* 0xff80000027277808 */ /* 0x000fe40004000000 */
[----:B------:R-:W-:-:S04]  /*3d00*/  ISETP.GT.AND P0, PT, R50, 0x11, !P6 ;  /* 0x000000113200780c */ /* 0x000fc80007704270 */
[----:B------:R-:W-:Y:S01]  /*3d10*/  ISETP.LT.OR P0, PT, R51, 0x12, P0 ;  /* 0x000000123300780c */ /* 0x000fe20000701670 */
[----:B------:R-:W1:Y:S03]  /*3d20*/  MUFU.TANH R110, R25 ;  /* 0x00000019006e7308 */ /* 0x000e660000002400 */
        /* <DEDUP_REMOVED lines=11> */
[----:B------:R-:W-:-:S03]  /*3de0*/  ISETP.LT.OR P0, PT, R51, 0x21, P0 ;  /* 0x000000213300780c */ /* 0x000fc60000701670 */
[----:B------:R2:W1:Y:S01]  /*3df0*/  MUFU.TANH R182, R9 ;  /* 0x0000000900b67308 */ /* 0x0004620000002400 */
[----:B------:R-:W-:Y:S02]  /*3e00*/  FSEL R31, R31, -INF , !P0 ;  /* 0xff8000001f1f7808 */ /* 0x000fe40004000000 */
[----:B------:R-:W-:-:S04]  /*3e10*/  ISETP.GT.AND P0, PT, R50, 0x21, !P2 ;  /* 0x000000213200780c */ /* 0x000fc80005704270 */
[----:B------:R-:W-:Y:S01]  /*3e20*/  ISETP.LT.OR P0, PT, R51, 0x22, P0 ;  /* 0x000000223300780c */ /* 0x000fe20000701670 */
[----:B------:R5:W1:Y:S03]  /*3e30*/  MUFU.TANH R184, R8 ;  /* 0x0000000800b87308 */ /* 0x000a660000002400 */
[----:B------:R-:W-:Y:S02]  /*3e40*/  FSEL R29, R29, -INF , !P0 ;  /* 0xff8000001d1d7808 */ /* 0x000fe40004000000 */
[----:B------:R-:W-:Y:S01]  /*3e50*/  ISETP.GT.AND P0, PT, R50, 0x28, !P1 ;  /* 0x000000283200780c */ /* 0x000fe20004f04270 */
[----:B--2---:R-:W-:-:S03]  /*3e60*/  IMAD.IADD R9, R65, 0x1, R12 ;  /* 0x0000000141097824 */ /* 0x004fc600078e020c */
[----:B------:R-:W-:-:S04]  /*3e70*/  ISETP.LT.OR P0, PT, R51, 0x29, P0 ;  /* 0x000000293300780c */ /* 0x000fc80000701670 */
[----:B------:R-:W-:Y:S02]  /*3e80*/  FSEL R57, R57, -INF , !P0 ;  /* 0xff80000039397808 */ /* 0x000fe40004000000 */
[----:B------:R-:W-:Y:S01]  /*3e90*/  ISETP.NE.AND P0, PT, R3, RZ, PT ;  /* 0x000000ff0300720c */ /* 0x000fe20003f05270 */
[----:B-----5:R-:W-:Y:S01]  /*3ea0*/  IMAD.IADD R8, R61, 0x1, R12 ;  /* 0x000000013d087824 */ /* 0x020fe200078e020c */
[----:B------:R-:W-:Y:S02]  /*3eb0*/  IMNMX R9, R9, R64, PT ;  /* 0x0000004009097217 */ /* 0x000fe40003800200 */
[----:B------:R-:W-:-:S04]  /*3ec0*/  ISETP.GT.AND P0, PT, R50, RZ, !P0 ;  /* 0x000000ff3200720c */ /* 0x000fc80004704270 */
[----:B------:R-:W-:-:S04]  /*3ed0*/  ISETP.LT.OR P0, PT, R51, 0x1, P0 ;  /* 0x000000013300780c */ /* 0x000fc80000701670 */
[----:B------:R-:W-:Y:S02]  /*3ee0*/  FSEL R6, R6, -INF , !P0 ;  /* 0xff80000006067808 */ /* 0x000fe40004000000 */
[----:B------:R-:W-:-:S04]  /*3ef0*/  ISETP.NE.AND P0, PT, R2, RZ, PT ;  /* 0x000000ff0200720c */ /* 0x000fc80003f05270 */
[----:B------:R-:W-:-:S04]  /*3f00*/  ISETP.GT.AND P0, PT, R50, 0x29, !P0 ;  /* 0x000000293200780c */ /* 0x000fc80004704270 */
[----:B------:R-:W-:-:S04]  /*3f10*/  ISETP.LT.OR P0, PT, R51, 0x2a, P0 ;  /* 0x0000002a3300780c */ /* 0x000fc80000701670 */
[----:B------:R-:W-:Y:S02]  /*3f20*/  FSEL R56, R56, -INF , !P0 ;  /* 0xff80000038387808 */ /* 0x000fe40004000000 */
[----:B------:R-:W-:-:S13]  /*3f30*/  PLOP3.LUT P0, PT, PT, PT, UP1, 0x40, 0x0 ;  /* 0x000000000000781c */ /* 0x000fda0003f0e818 */
[----:B------:R-:W-:Y:S05]  /*3f40*/  @P0 BRA `(.L_x_468) ;  /* 0x0000015000000947 */ /* 0x000fea0003800000 */
[----:B-1-34-:R-:W-:Y:S01]  /*3f50*/  IMAD.U32 R13, RZ, RZ, UR7 ;  /* 0x00000007ff0d7e24 */ /* 0x01afe2000f8e00ff */
        /* <DEDUP_REMOVED lines=11> */
.L_x_470:
[----:B------:R-:W-:-:S04]  /*4010*/  MOV R12, 0x1 ;  /* 0x00000001000c7802 */ /* 0x000fc80000000f00 */
[----:B------:R-:W-:-:S13]  /*4020*/  ISETP.NE.AND P0, PT, R12, c[0x0][0x32c], PT ;  /* 0x0000cb000c007a0c */ /* 0x000fda0003f05270 */
[----:B------:R-:W-:-:S05]  /*4030*/  @P0 IMAD.HI.U32 R12, R16, c[0x0][0x330], RZ ;  /* 0x0000cc00100c0a27 */ /* 0x000fca00078e00ff */
[----:B------:R-:W-:Y:S02]  /*4040*/  @P0 SHF.R.U32.HI R16, RZ, c[0x0][0x334], R12 ;  /* 0x0000cd00ff100a19 */ /* 0x000fe4000001160c */
.L_x_471:
[----:B------:R-:W-:Y:S05]  /*4050*/  BSYNC B0 ;  /* 0x0000000000007941 */ /* 0x000fea0003800000 */
.L_x_469:
[----:B------:R-:W-:-:S05]  /*4060*/  IMAD R13, R16, c[0x0][0x32c], R49 ;  /* 0x0000cb00100d7a24 */ /* 0x000fca00078e0231 */
[----:B------:R-:W-:Y:S02]  /*4070*/  IADD3 R12, R13, c[0x0][0x32c], RZ ;  /* 0x0000cb000d0c7a10 */ /* 0x000fe40007ffe0ff */
[----:B------:R-:W-:Y:S02]  /*4080*/  IMNMX R8, R8, R13, !PT ;  /* 0x0000000d08087217 */ /* 0x000fe40007800200 */
[----:B------:R-:W-:Y:S02]  /*4090*/  IMNMX R9, R9, R12, PT ;  /* 0x0000000c09097217 */ /* 0x000fe40003800200 */
.L_x_468:
[----:B-1-34-:R-:W-:Y:S01]  /*40a0*/  ISETP.NE.AND P0, PT, R60, RZ, PT ;  /* 0x000000ff3c00720c */ /* 0x01afe20003f05270 */
[----:B------:R-:W-:Y:S02]  /*40b0*/  FMUL.FTZ R27, R27, c[0x0][0x320] ;  /* 0x0000c8001b1b7a20 */ /* 0x000fe40000410000 */
[----:B------:R-:W-:Y:S01]  /*40c0*/  FMUL.FTZ R19, R19, c[0x0][0x320] ;  /* 0x0000c80013137a20 */ /* 0x000fe20000410000 */
[----:B------:R-:W-:Y:S01]  /*40d0*/  ISETP.GT.AND P0, PT, R8, 0x1, !P0 ;  /* 0x000000010800780c */ /* 0x000fe20004704270 */
[----:B------:R-:W-:Y:S01]  /*40e0*/  FMUL.FTZ R26, R26, c[0x0][0x320] ;  /* 0x0000c8001a1a7a20 */ /* 0x000fe20000410000 */
[----:B------:R-:W1:Y:S01]  /*40f0*/  MUFU.TANH R95, R27 ;  /* 0x0000001b005f7308 */ /* 0x000e620000002400 */
[----:B------:R-:W-:Y:S01]  /*4100*/  FMUL.FTZ R23, R23, c[0x0][0x320] ;  /* 0x0000c80017177a20 */ /* 0x000fe20000410000 */
[----:B------:R-:W-:Y:S01]  /*4110*/  ISETP.LT.OR P0, PT, R9, 0x2, P0 ;  /* 0x000000020900780c */ /* 0x000fe20000701670 */
[----:B------:R-:W-:-:S02]  /*4120*/  FMUL.FTZ R18, R18, c[0x0][0x320] ;  /* 0x0000c80012127a20 */ /* 0x000fc40000410000 */
[----:B------:R-:W-:Y:S01]  /*4130*/  FMUL.FTZ R54, R54, c[0x0][0x320] ;  /* 0x0000c80036367a20 */ /* 0x000fe20000410000 */
[----:B------:R-:W-:Y:S01]  /*4140*/  FSEL R110, R110, -INF , !P0 ;  /* 0xff8000006e6e7808 */ /* 0x000fe20004000000 */
[----:B------:R-:W-:Y:S01]  /*4150*/  FMUL.FTZ R55, R55, c[0x0][0x320] ;  /* 0x0000c80037377a20 */ /* 0x000fe20000410000 */
[----:B------:R-:W-:Y:S01]  /*4160*/  ISETP.NE.AND P0, PT, R48, RZ, PT ;  /* 0x000000ff3000720c */ /* 0x000fe20003f05270 */
[----:B------:R-:W-:Y:S01]  /*4170*/  FMUL.FTZ R10, R10, c[0x0][0x320] ;  /* 0x0000c8000a0a7a20 */ /* 0x000fe20000410000 */
[----:B------:R-:W2:Y:S01]  /*4180*/  MUFU.TANH R75, R19 ;  /* 0x00000013004b7308 */ /* 0x000ea20000002400 */
[----:B------:R-:W-:Y:S01]  /*4190*/  FMUL.FTZ R11, R11, c[0x0][0x320] ;  /* 0x0000c8000b0b7a20 */ /* 0x000fe20000410000 */
[----:B------:R-:W-:Y:S01]  /*41a0*/  ISETP.GT.AND P0, PT, R8, 0x8, !P0 ;  /* 0x000000080800780c */ /* 0x000fe20004704270 */
[----:B------:R-:W-:Y:S02]  /*41b0*/  FMUL.FTZ R22, R22, c[0x0][0x320] ;  /* 0x0000c80016167a20 */ /* 0x000fe40000410000 */
[----:B------:R-:W-:Y:S01]  /*41c0*/  FMUL.FTZ R15, R15, c[0x0][0x320] ;  /* 0x0000c8000f0f7a20 */ /* 0x000fe20000410000 */
[----:B------:R-:W-:Y:S01]  /*41d0*/  ISETP.LT.OR P0, PT, R9, 0x9, P0 ;  /* 0x000000090900780c */ /* 0x000fe20000701670 */
[----:B------:R-:W-:Y:S01]  /*41e0*/  FMUL.FTZ R14, R14, c[0x0][0x320] ;  /* 0x0000c8000e0e7a20 */ /* 0x000fe20000410000 */
[----:B------:R-:W3:Y:S02]  /*41f0*/  MUFU.TANH R109, R26 ;  /* 0x0000001a006d7308 */ /* 0x000ee40000002400 */
[----:B------:R-:W-:-:S02]  /*4200*/  FSEL R108, R108, -INF , !P0 ;  /* 0xff8000006c6c7808 */ /* 0x000fc40004000000 */
[----:B------:R-:W-:-:S04]  /*4210*/  ISETP.NE.AND P0, PT, R47, RZ, PT ;  /* 0x000000ff2f00720c */ /* 0x000fc80003f05270 */
[----:B------:R-:W-:Y:S01]  /*4220*/  ISETP.GT.AND P0, PT, R8, 0x9, !P0 ;  /* 0x000000090800780c */ /* 0x000fe20004704270 */
[----:B------:R-:W4:Y:S03]  /*4230*/  MUFU.TANH R91, R23 ;  /* 0x00000017005b7308 */ /* 0x000f260000002400 */
[----:B------:R-:W-:-:S04]  /*4240*/  ISETP.LT.OR P0, PT, R9, 0xa, P0 ;  /* 0x0000000a0900780c */ /* 0x000fc80000701670 */
[----:B------:R-:W-:Y:S01]  /*4250*/  FSEL R94, R94, -INF , !P0 ;  /* 0xff8000005e5e7808 */ /* 0x000fe20004000000 */
[----:B------:R-:W1:Y:S01]  /*4260*/  MUFU.TANH R89, R18 ;  /* 0x0000001200597308 */ /* 0x000e620000002400 */
[----:B------:R-:W-:-:S04]  /*4270*/  ISETP.NE.AND P0, PT, R46, RZ, PT ;  /* 0x000000ff2e00720c */ /* 0x000fc80003f05270 */
        /* <DEDUP_REMOVED lines=22> */
[----:B------:R5:W1:Y:S03]  /*43e0*/  MUFU.TANH R73, R14 ;  /* 0x0000000e00497308 */ /* 0x000a660000002400 */
[----:B------:R-:W-:-:S04]  /*43f0*/  ISETP.LT.OR P0, PT, R9, 0x22, P0 ;  /* 0x000000220900780c */ /* 0x000fc80000701670 */
[----:B------:R-:W-:Y:S02]  /*4400*/  FSEL R182, R182, -INF , !P0 ;  /* 0xff800000b6b67808 */ /* 0x000fe40004000000 */
[----:B------:R-:W-:-:S04]  /*4410*/  ISETP.GT.AND P0, PT, R8, 0x28, !P1 ;  /* 0x000000280800780c */ /* 0x000fc80004f04270 */
[----:B------:R-:W-:-:S04]  /*4420*/  ISETP.LT.OR P0, PT, R9, 0x29, P0 ;  /* 0x000000290900780c */ /* 0x000fc80000701670 */
[----:B------:R-:W-:Y:S02]  /*4430*/  FSEL R180, R180, -INF , !P0 ;  /* 0xff800000b4b47808 */ /* 0x000fe40004000000 */
[----:B------:R-:W-:-:S04]  /*4440*/  ISETP.NE.AND P0, PT, R3, RZ, PT ;  /* 0x000000ff0300720c */ /* 0x000fc80003f05270 */
[----:B------:R-:W-:-:S04]  /*4450*/  ISETP.GT.AND P0, PT, R8, RZ, !P0 ;  /* 0x000000ff0800720c */ /* 0x000fc80004704270 */
[----:B------:R-:W-:-:S04]  /*4460*/  ISETP.LT.OR P0, PT, R9, 0x1, P0 ;  /* 0x000000010900780c */ /* 0x000fc80000701670 */
[----:B------:R-:W-:Y:S02]  /*4470*/  FSEL R111, R111, -INF , !P0 ;  /* 0xff8000006f6f7808 */ /* 0x000fe40004000000 */
[----:B------:R-:W-:-:S04]  /*4480*/  ISETP.NE.AND P0, PT, R2, RZ, PT ;  /* 0x000000ff0200720c */ /* 0x000fc80003f05270 */
[----:B------:R-:W-:Y:S02]  /*4490*/  ISETP.GT.AND P0, PT, R8, 0x29, !P0 ;  /* 0x000000290800780c */ /* 0x000fe40004704270 */
[----:B------:R-:W1:Y:S02]  /*44a0*/  SHFL.IDX PT, R8, R45, 0x3, 0x1c1f ;  /* 0x007c1f002d087f89 */ /* 0x000e6400000e0000 */
[----:B------:R-:W-:-:S04]  /*44b0*/  ISETP.LT.OR P0, PT, R9, 0x2a, P0 ;  /* 0x0000002a0900780c */ /* 0x000fc80000701670 */
[----:B------:R-:W-:Y:S02]  /*44c0*/  FSEL R178, R178, -INF , !P0 ;  /* 0xff800000b2b27808 */ /* 0x000fe40004000000 */
[----:B------:R-:W-:Y:S01]  /*44d0*/  PLOP3.LUT P0, PT, PT, PT, UP1, 0x40, 0x0 ;  /* 0x000000000000781c */ /* 0x000fe20003f0e818 */
[--C-:B-1----:R-:W-:Y:S02]  /*44e0*/  IMAD.IADD R13, R65, 0x1, R8.reuse ;  /* 0x00000001410d7824 */ /* 0x102fe400078e0208 */
[----:B-----5:R-:W-:-:S03]  /*44f0*/  IMAD.IADD R14, R61, 0x1, R8 ;  /* 0x000000013d0e7824 */ /* 0x020fc600078e0208 */
[----:B------:R-:W-:-:S07]  /*4500*/  IMNMX R13, R13, R64, PT ;  /* 0x000000400d0d7217 */ /* 0x000fce0003800200 */
        /* <DEDUP_REMOVED lines=13> */
.L_x_474:
[----:B------:R-:W-:-:S04]  /*45e0*/  MOV R8, 0x1 ;  /* 0x0000000100087802 */ /* 0x000fc80000000f00 */
[----:B------:R-:W-:-:S13]  /*45f0*/  ISETP.NE.AND P0, PT, R8, c[0x0][0x32c], PT ;  /* 0x0000cb0008007a0c */ /* 0x000fda0003f05270 */
[----:B------:R-:W-:-:S05]  /*4600*/  @P0 IMAD.HI.U32 R8, R10, c[0x0][0x330], RZ ;  /* 0x0000cc000a080a27 */ /* 0x000fca00078e00ff */
[----:B------:R-:W-:Y:S02]  /*4610*/  @P0 SHF.R.U32.HI R10, RZ, c[0x0][0x334], R8 ;  /* 0x0000cd00ff0a0a19 */ /* 0x000fe40000011608 */
.L_x_475:
[----:B------:R-:W-:Y:S05]  /*4620*/  BSYNC B0 ;  /* 0x0000000000007941 */ /* 0x000fea0003800000 */
.L_x_473:
[----:B------:R-:W-:-:S05]  /*4630*/  IMAD R49, R10, c[0x0][0x32c], R49 ;  /* 0x0000cb000a317a24 */ /* 0x000fca00078e0231 */
[----:B------:R-:W-:Y:S02]  /*4640*/  IADD3 R8, R49, c[0x0][0x32c], RZ ;  /* 0x0000cb0031087a10 */ /* 0x000fe40007ffe0ff */
[----:B------:R-:W-:Y:S02]  /*4650*/  IMNMX R14, R14, R49, !PT ;  /* 0x000000310e0e7217 */ /* 0x000fe40007800200 */
[----:B------:R-:W-:Y:S02]  /*4660*/  IMNMX R13, R13, R8, PT ;  /* 0x000000080d0d7217 */ /* 0x000fe40003800200 */
.L_x_472:
[----:B--234-:R-:W-:Y:S01]  /*4670*/  ISETP.NE.AND P0, PT, R60, RZ, PT ;  /* 0x000000ff3c00720c */ /* 0x01cfe20003f05270 */
[----:B------:R-:W-:Y:S01]  /*4680*/  IMAD.SHL.U32 R214, R4, 0x2, RZ ;  /* 0x0000000204d67824 */ /* 0x000fe200078e00ff */
[----:B------:R-:W-:Y:S01]  /*4690*/  FMNMX.FTZ R17, R111, R110, !PT ;  /* 0x0000006e6f117209 */ /* 0x000fe20007810000 */
[----:B------:R-:W-:Y:S01]  /*46a0*/  ULDC.64 UR4, c[0x0][0x2c8] ;  /* 0x0000b20000047ab9 */ /* 0x000fe20000000a00 */
[----:B------:R-:W-:Y:S01]  /*46b0*/  ISETP.GT.AND P0, PT, R14, 0x1, !P0 ;  /* 0x000000010e00780c */ /* 0x000fe20004704270 */
[----:B------:R-:W-:Y:S01]  /*46c0*/  IMAD R212, R0, 0x2, R214 ;  /* 0x0000000200d47824 */ /* 0x000fe200078e02d6 */
[----:B------:R-:W-:Y:S01]  /*46d0*/  FMNMX.FTZ R17, R108, R17, !PT ;  /* 0x000000116c117209 */ /* 0x000fe20007810000 */
[----:B------:R-:W-:Y:S01]  /*46e0*/  LDSM.16.MT88.4 R136, [R214+0x100] ;  /* 0x00010000d688783b */ /* 0x000fe20000004200 */
[----:B------:R-:W-:Y:S01]  /*46f0*/  ISETP.LT.OR P0, PT, R13, 0x2, P0 ;  /* 0x000000020d00780c */ /* 0x000fe20000701670 */
[----:B------:R-:W-:Y:S01]  /*4700*/  UIMAD.WIDE.U32 UR22, UR15, UR4, URZ ;  /* 0x000000040f1672a5 */ /* 0x000fe2000f8e003f */
[----:B------:R-:W-:Y:S01]  /*4710*/  FMNMX.FTZ R17, R94, R17, !PT ;  /* 0x000000115e117209 */ /* 0x000fe20007810000 */
[----:B------:R-:W-:Y:S01]  /*4720*/  LDSM.16.MT88.4 R120, [R212+0x100] ;  /* 0x00010000d478783b */ /* 0x000fe20000004200 */
[----:B------:R-:W-:Y:S01]  /*4730*/  FSEL R95, R95, -INF , !P0 ;  /* 0xff8000005f5f7808 */ /* 0x000fe20004000000 */
[----:B------:R-:W-:Y:S01]  /*4740*/  @UP2 USHF.R.U32.HI UR15, URZ, UR5, UR23 ;  /* 0x000000053f0f2299 */ /* 0x000fe20008011617 */
[----:B------:R-:W-:Y:S01]  /*4750*/  ISETP.NE.AND P0, PT, R48, RZ, PT ;  /* 0x000000ff3000720c */ /* 0x000fe20003f05270 */
[----:B------:R-:W-:Y:S01]  /*4760*/  LDSM.16.MT88.4 R104, [R214+0xd00] ;  /* 0x000d0000d668783b */ /* 0x000fe20000004200 */
[----:B------:R-:W-:Y:S01]  /*4770*/  FMNMX.FTZ R17, R92, R17, !PT ;  /* 0x000000115c117209 */ /* 0x000fe20007810000 */
[----:B------:R-:W-:Y:S01]  /*4780*/  UIADD3 UR14, UR14, UR15, URZ ;  /* 0x0000000f0e0e7290 */ /* 0x000fe2000fffe03f */
[----:B------:R-:W-:Y:S01]  /*4790*/  ISETP.GT.AND P0, PT, R14, 0x8, !P0 ;  /* 0x000000080e00780c */ /* 0x000fe20004704270 */
[----:B------:R-:W-:Y:S01]  /*47a0*/  LDSM.16.MT88.4 R60, [R212+0xd00] ;  /* 0x000d0000d43c783b */ /* 0x000fe20000004200 */
[----:B------:R-:W-:Y:S01]  /*47b0*/  FMNMX.FTZ R17, R90, R17, !PT ;  /* 0x000000115a117209 */ /* 0x000fe20007810000 */
[----:B------:R-:W-:Y:S01]  /*47c0*/  ULDC UR4, c[0x0][0x328] ;  /* 0x0000ca0000047ab9 */ /* 0x000fe20000000800 */
[----:B------:R-:W-:Y:S01]  /*47d0*/  ISETP.LT.OR P0, PT, R13, 0x9, P0 ;  /* 0x000000090d00780c */ /* 0x000fe20000701670 */
[----:B------:R-:W-:Y:S01]  /*47e0*/  LDSM.16.MT88.4 R76, [R214+0x1900] ;  /* 0x00190000d64c783b */ /* 0x000fe20000004200 */
[----:B------:R-:W-:Y:S01]  /*47f0*/  FMNMX.FTZ R17, R88, R17, !PT ;  /* 0x0000001158117209 */ /* 0x000fe20007810000 */
[----:B------:R-:W-:Y:S01]  /*4800*/  UIADD3 UR4, UR14, UR4, URZ ;  /* 0x000000040e047290 */ /* 0x000fe2000fffe03f */
[----:B------:R-:W-:Y:S01]  /*4810*/  FSEL R93, R93, -INF , !P0 ;  /* 0xff8000005d5d7808 */ /* 0x000fe20004000000 */
[----:B------:R-:W-:Y:S01]  /*4820*/  LDSM.16.MT88.4 R148, [R214+0x500] ;  /* 0x00050000d694783b */ /* 0x000fe20000004200 */
[----:B------:R-:W-:-:S02]  /*4830*/  ISETP.NE.AND P0, PT, R47, RZ, PT ;  /* 0x000000ff2f00720c */ /* 0x000fc40003f05270 */
[----:B------:R-:W-:Y:S01]  /*4840*/  FMNMX.FTZ R17, R74, R17, !PT ;  /* 0x000000114a117209 */ /* 0x000fe20007810000 */
[----:B------:R-:W-:Y:S01]  /*4850*/  LDSM.16.MT88.4 R48, [R212+0x500] ;  /* 0x00050000d430783b */ /* 0x000fe20000004200 */
[----:B------:R-:W-:Y:S02]  /*4860*/  ISETP.GT.AND P0, PT, R14, 0x9, !P0 ;  /* 0x000000090e00780c */ /* 0x000fe40004704270 */
[----:B------:R-:W-:Y:S01]  /*4870*/  FMNMX.FTZ R17, R184, R17, !PT ;  /* 0x00000011b8117209 */ /* 0x000fe20007810000 */
[----:B------:R-:W-:Y:S01]  /*4880*/  LDSM.16.MT88.4 R24, [R212+0x900] ;  /* 0x00090000d418783b */ /* 0x000fe20000004200 */
[----:B------:R-:W-:Y:S02]  /*4890*/  ISETP.LT.OR P0, PT, R13, 0xa, P0 ;  /* 0x0000000a0d00780c */ /* 0x000fe40000701670 */
[----:B------:R-:W-:Y:S01]  /*48a0*/  FMNMX.FTZ R17, R182, R17, !PT ;  /* 0x00000011b6117209 */ /* 0x000fe20007810000 */
[----:B------:R-:W-:Y:S01]  /*48b0*/  LDSM.16.MT88.4 R20, [R214+0x1500] ;  /* 0x00150000d614783b */ /* 0x000fe20000004200 */
[----:B------:R-:W-:-:S02]  /*48c0*/  FSEL R91, R91, -INF , !P0 ;  /* 0xff8000005b5b7808 */ /* 0x000fc40004000000 */
[----:B------:R-:W-:Y:S02]  /*48d0*/  ISETP.NE.AND P0, PT, R46, RZ, PT ;  /* 0x000000ff2e00720c */ /* 0x000fe40003f05270 */
[----:B------:R-:W-:Y:S02]  /*48e0*/  FMNMX.FTZ R17, R180, R17, !PT ;  /* 0x00000011b4117209 */ /* 0x000fe40007810000 */
[----:B------:R-:W-:Y:S02]  /*48f0*/  ISETP.GT.AND P0, PT, R14, 0x10, !P0 ;  /* 0x000000100e00780c */ /* 0x000fe40004704270 */
[----:B------:R-:W-:Y:S02]  /*4900*/  IADD3 R240, R154, -0x2, RZ ;  /* 0xfffffffe9af07810 */ /* 0x000fe40007ffe0ff */
[----:B------:R-:W-:-:S04]  /*4910*/  ISETP.LT.OR P0, PT, R13, 0x11, P0 ;  /* 0x000000110d00780c */ /* 0x000fc80000701670 */
[----:B------:R-:W-:Y:S02]  /*4920*/  FSEL R89, R89, -INF , !P0 ;  /* 0xff80000059597808 */ /* 0x000fe40004000000 */
[----:B------:R-:W-:Y:S02]  /*4930*/  ISETP.GT.AND P0, PT, R14, 0x11, !P6 ;  /* 0x000000110e00780c */ /* 0x000fe40007704270 */
[----:B------:R-:W-:Y:S02]  /*4940*/  ISETP.NE.AND P6, PT, R3, RZ, PT ;  /* 0x000000ff0300720c */ /* 0x000fe40003fc5270 */
[----:B------:R-:W-:Y:S02]  /*4950*/  ISETP.LT.OR P0, PT, R13, 0x12, P0 ;  /* 0x000000120d00780c */ /* 0x000fe40000701670 */
[----:B------:R-:W-:Y:S02]  /*4960*/  FMNMX.FTZ R3, R43, R44, !PT ;  /* 0x0000002c2b037209 */ /* 0x000fe40007810000 */
[----:B------:R-:W-:-:S02]  /*4970*/  FSEL R75, R75, -INF , !P0 ;  /* 0xff8000004b4b7808 */ /* 0x000fc40004000000 */
[----:B------:R-:W-:Y:S02]  /*4980*/  ISETP.GT.AND P0, PT, R14, 0x18, !P5 ;  /* 0x000000180e00780c */ /* 0x000fe40006f04270 */
[----:B------:R-:W-:Y:S02]  /*4990*/  FMNMX.FTZ R3, R42, R3, !PT ;  /* 0x000000032a037209 */ /* 0x000fe40007810000 */
[----:B------:R-:W-:Y:S02]  /*49a0*/  ISETP.LT.OR P0, PT, R13, 0x19, P0 ;  /* 0x000000190d00780c */ /* 0x000fe40000701670 */
[----:B------:R-:W-:Y:S02]  /*49b0*/  FMNMX.FTZ R3, R40, R3, !PT ;  /* 0x0000000328037209 */ /* 0x000fe40007810000 */
[----:B------:R-:W-:Y:S02]  /*49c0*/  FSEL R73, R73, -INF , !P0 ;  /* 0xff80000049497808 */ /* 0x000fe40004000000 */
[----:B------:R-:W-:-:S02]  /*49d0*/  ISETP.GT.AND P0, PT, R14, 0x19, !P4 ;  /* 0x000000190e00780c */ /* 0x000fc40006704270 */
[----:B------:R-:W-:Y:S02]  /*49e0*/  FMNMX.FTZ R3, R38, R3, !PT ;  /* 0x0000000326037209 */ /* 0x000fe40007810000 */
[----:B------:R-:W-:Y:S02]  /*49f0*/  ISETP.LT.OR P0, PT, R13, 0x1a, P0 ;  /* 0x0000001a0d00780c */ /* 0x000fe40000701670 */
[----:B------:R-:W-:Y:S02]  /*4a00*/  FMNMX.FTZ R3, R36, R3, !PT ;  /* 0x0000000324037209 */ /* 0x000fe40007810000 */
[----:B------:R-:W-:Y:S02]  /*4a10*/  FSEL R72, R72, -INF , !P0 ;  /* 0xff80000048487808 */ /* 0x000fe40004000000 */
[----:B------:R-:W-:Y:S02]  /*4a20*/  ISETP.GT.AND P0, PT, R14, 0x20, !P3 ;  /* 0x000000200e00780c */ /* 0x000fe40005f04270 */
[----:B------:R-:W-:-:S02]  /*4a30*/  FMNMX.FTZ R3, R34, R3, !PT ;  /* 0x0000000322037209 */ /* 0x000fc40007810000 */
[----:B------:R-:W-:-:S04]  /*4a40*/  ISETP.LT.OR P0, PT, R13, 0x21, P0 ;  /* 0x000000210d00780c */ /* 0x000fc80000701670 */
[----:B------:R-:W-:Y:S02]  /*4a50*/  FSEL R181, R181, -INF , !P0 ;  /* 0xff800000b5b57808 */ /* 0x000fe40004000000 */
[----:B------:R-:W-:-:S04]  /*4a60*/  ISETP.GT.AND P0, PT, R14, 0x21, !P2 ;  /* 0x000000210e00780c */ /* 0x000fc80005704270 */
[----:B------:R-:W-:-:S04]  /*4a70*/  ISETP.LT.OR P0, PT, R13, 0x22, P0 ;  /* 0x000000220d00780c */ /* 0x000fc80000701670 */
[----:B------:R-:W-:Y:S02]  /*4a80*/  FSEL R179, R179, -INF , !P0 ;  /* 0xff800000b3b37808 */ /* 0x000fe40004000000 */
[----:B------:R-:W-:-:S04]  /*4a90*/  ISETP.GT.AND P0, PT, R14, 0x28, !P1 ;  /* 0x000000280e00780c */ /* 0x000fc80004f04270 */
[----:B------:R-:W-:-:S04]  /*4aa0*/  ISETP.LT.OR P0, PT, R13, 0x29, P0 ;  /* 0x000000290d00780c */ /* 0x000fc80000701670 */
[----:B------:R-:W-:Y:S02]  /*4ab0*/  FSEL R177, R177, -INF , !P0 ;  /* 0xff800000b1b17808 */ /* 0x000fe40004000000 */
[----:B------:R-:W-:Y:S02]  /*4ac0*/  ISETP.GT.AND P0, PT, R14, RZ, !P6 ;  /* 0x000000ff0e00720c */ /* 0x000fe40007704270 */
[----:B------:R-:W-:Y:S02]  /*4ad0*/  ISETP.NE.AND P6, PT, R2, RZ, PT ;  /* 0x000000ff0200720c */ /* 0x000fe40003fc5270 */
[----:B------:R-:W-:Y:S02]  /*4ae0*/  FMNMX.FTZ R2, R32, R3, !PT ;  /* 0x0000000320027209 */ /* 0x000fe40007810000 */
[----:B------:R-:W-:Y:S02]  /*4af0*/  ISETP.LT.OR P0, PT, R13, 0x1, P0 ;  /* 0x000000010d00780c */ /* 0x000fe40000701670 */
        /* <DEDUP_REMOVED lines=8> */
[----:B------:R-:W-:Y:S01]  /*4b80*/  FSEL R109, R109, -INF , !P0 ;  /* 0xff8000006d6d7808 */ /* 0x000fe20004000000 */
[----:B------:R-:W1:Y:S01]  /*4b90*/  SHFL.BFLY PT, R8, R9, 0x2, 0x1f ;  /* 0x0c401f0009087f89 */ /* 0x000e6200000e0000 */
        /* <DEDUP_REMOVED lines=12> */
[----:B-1----:R-:W-:Y:S01]  /*4c60*/  FMNMX.FTZ R8, R9, R8, !PT ;  /* 0x0000000809087209 */ /* 0x002fe20007810000 */
[----:B------:R-:W1:Y:S01]  /*4c70*/  SHFL.BFLY PT, R17, R0, 0x2, 0x1f ;  /* 0x0c401f0000117f89 */ /* 0x000e6200000e0000 */
[----:B------:R-:W-:Y:S02]  /*4c80*/  FMNMX.FTZ R9, R57, R2, !PT ;  /* 0x0000000239097209 */ /* 0x000fe40007810000 */
[----:B------:R-:W-:Y:S01]  /*4c90*/  FMNMX.FTZ R16, R72, R19, !PT ;  /* 0x0000001348107209 */ /* 0x000fe20007810000 */
[----:B------:R-:W2:Y:S01]  /*4ca0*/  SHFL.BFLY PT, R3, R8, 0x1, 0x1f ;  /* 0x0c201f0008037f89 */ /* 0x000ea200000e0000 */
[----:B-1----:R-:W-:-:S02]  /*4cb0*/  FMNMX.FTZ R0, R0, R17, !PT ;  /* 0x0000001100007209 */ /* 0x002fc40007810000 */
[----:B--2---:R-:W-:-:S03]  /*4cc0*/  FMNMX.FTZ R3, R8, R3, !PT ;  /* 0x0000000308037209 */ /* 0x004fc60007810000 */
[----:B------:R-:W1:Y:S01]  /*4cd0*/  SHFL.BFLY PT, R59, R0, 0x1, 0x1f ;  /* 0x0c201f00003b7f89 */ /* 0x000e6200000e0000 */
[----:B------:R-:W-:Y:S02]  /*4ce0*/  FMNMX.FTZ R8, R56, R9, !PT ;  /* 0x0000000938087209 */ /* 0x000fe40007810000 */
[C---:B------:R-:W-:Y:S01]  /*4cf0*/  FSETP.NEU.FTZ.AND P0, PT, R3.reuse, -INF , PT ;  /* 0xff8000000300780b */ /* 0x040fe20003f1d000 */
[----:B------:R-:W-:Y:S02]  /*4d00*/  FMUL.FTZ R15, R3, c[0x0][0x2d0] ;  /* 0x0000b400030f7a20 */ /* 0x000fe40000410000 */
[----:B------:R-:W2:Y:S03]  /*4d10*/  SHFL.BFLY PT, R9, R8, 0x2, 0x1f ;  /* 0x0c401f0008097f89 */ /* 0x000ea600000e0000 */
[----:B------:R-:W-:-:S05]  /*4d20*/  FSEL R15, R15, RZ, P0 ;  /* 0x000000ff0f0f7208 */ /* 0x000fca0000000000 */
[--C-:B------:R-:W-:Y:S02]  /*4d30*/  FFMA.FTZ R169, R125, c[0x0][0x2d0], -R15.reuse ;  /* 0x0000b4007da97a23 */ /* 0x100fe4000001080f */
[--C-:B------:R-:W-:Y:S02]  /*4d40*/  FFMA.FTZ R168, R43, c[0x0][0x2d0], -R15.reuse ;  /* 0x0000b4002ba87a23 */ /* 0x100fe4000001080f */
[--C-:B------:R-:W-:Y:S02]  /*4d50*/  FFMA.FTZ R165, R44, c[0x0][0x2d0], -R15.reuse ;  /* 0x0000b4002ca57a23 */ /* 0x100fe4000001080f */
[--C-:B------:R-:W-:Y:S01]  /*4d60*/  FFMA.FTZ R164, R42, c[0x0][0x2d0], -R15.reuse ;  /* 0x0000b4002aa47a23 */ /* 0x100fe2000001080f */
[----:B------:R-:W-:Y:S01]  /*4d70*/  LDSM.16.MT88.4 R44, [R214+0x1100] ;  /* 0x00110000d62c783b */ /* 0x000fe20000004200 */
[--C-:B------:R-:W-:Y:S01]  /*4d80*/  FFMA.FTZ R161, R40, c[0x0][0x2d0], -R15.reuse ;  /* 0x0000b40028a17a23 */ /* 0x100fe2000001080f */
[----:B------:R-:W-:Y:S01]  /*4d90*/  MUFU.EX2 R168, R168 ;  /* 0x000000a800a87308 */ /* 0x000fe20000000800 */
[--C-:B------:R-:W-:Y:S01]  /*4da0*/  FFMA.FTZ R162, R38, c[0x0][0x2d0], -R15.reuse ;  /* 0x0000b40026a27a23 */ /* 0x100fe2000001080f */
[----:B-1----:R-:W-:Y:S01]  /*4db0*/  FMNMX.FTZ R0, R0, R59, !PT ;  /* 0x0000003b00007209 */ /* 0x002fe20007810000 */
[----:B------:R-:W-:-:S02]  /*4dc0*/  FFMA.FTZ R159, R36, c[0x0][0x2d0], -R15 ;  /* 0x0000b400249f7a23 */ /* 0x000fc4000001080f */
[--C-:B------:R-:W-:Y:S01]  /*4dd0*/  FFMA.FTZ R158, R34, c[0x0][0x2d0], -R15.reuse ;  /* 0x0000b400229e7a23 */ /* 0x100fe2000001080f */
[----:B--2---:R-:W-:Y:S02]  /*4de0*/  FMNMX.FTZ R9, R8, R9, !PT ;  /* 0x0000000908097209 */ /* 0x004fe40007810000 */
[----:B------:R-:W1:Y:S01]  /*4df0*/  MUFU.EX2 R165, R165 ;  /* 0x000000a500a57308 */ /* 0x000e620000000800 */
[--C-:B------:R-:W-:Y:S02]  /*4e00*/  FFMA.FTZ R155, R32, c[0x0][0x2d0], -R15.reuse ;  /* 0x0000b400209b7a23 */ /* 0x100fe4000001080f */
[----:B------:R-:W-:Y:S01]  /*4e10*/  FMUL.FTZ R201, R0, c[0x0][0x2d0] ;  /* 0x0000b40000c97a20 */ /* 0x000fe20000410000 */
[----:B------:R-:W2:Y:S01]  /*4e20*/  SHFL.BFLY PT, R2, R9, 0x1, 0x1f ;  /* 0x0c201f0009027f89 */ /* 0x000ea200000e0000 */
[--C-:B------:R-:W-:Y:S02]  /*4e30*/  FFMA.FTZ R172, R124, c[0x0][0x2d0], -R15.reuse ;  /* 0x0000b4007cac7a23 */ /* 0x100fe4000001080f */
[--C-:B------:R-:W-:Y:S01]  /*4e40*/  FFMA.FTZ R171, R30, c[0x0][0x2d0], -R15.reuse ;  /* 0x0000b4001eab7a23 */ /* 0x100fe2000001080f */
[----:B------:R-:W-:Y:S01]  /*4e50*/  MUFU.EX2 R164, R164 ;  /* 0x000000a400a47308 */ /* 0x000fe20000000800 */
[----:B------:R-:W-:-:S07]  /*4e60*/  FFMA.FTZ R238, R28, c[0x0][0x2d0], -R15 ;  /* 0x0000b4001cee7a23 */ /* 0x000fce000001080f */
[----:B------:R-:W3:Y:S01]  /*4e70*/  MUFU.EX2 R161, R161 ;  /* 0x000000a100a17308 */ /* 0x000ee20000000800 */
[----:B-1----:R-:W-:Y:S01]  /*4e80*/  F2FP.BF16.PACK_AB R96, R165, R168 ;  /* 0x000000a8a560723e */ /* 0x002fe200000010ff */
[----:B------:R-:W-:-:S06]  /*4e90*/  FADD.FTZ R165, R168, R165 ;  /* 0x000000a5a8a57221 */ /* 0x000fcc0000010000 */
[----:B------:R-:W-:Y:S01]  /*4ea0*/  MUFU.EX2 R162, R162 ;  /* 0x000000a200a27308 */ /* 0x000fe20000000800 */
[----:B--2---:R-:W-:-:S04]  /*4eb0*/  FMNMX.FTZ R2, R9, R2, !PT ;  /* 0x0000000209027209 */ /* 0x004fc80007810000 */
[C---:B------:R-:W-:Y:S01]  /*4ec0*/  FSETP.NEU.FTZ.AND P0, PT, R2.reuse, -INF , PT ;  /* 0xff8000000200780b */ /* 0x040fe20003f1d000 */
[----:B------:R-:W-:Y:S01]  /*4ed0*/  FMUL.FTZ R12, R2, c[0x0][0x2d0] ;  /* 0x0000b400020c7a20 */ /* 0x000fe20000410000 */
[C---:B---3--:R-:W-:Y:S01]  /*4ee0*/  F2FP.BF16.PACK_AB R98, R161.reuse, R164 ;  /* 0x000000a4a162723e */ /* 0x048fe200000010ff */
[----:B------:R-:W1:Y:S01]  /*4ef0*/  MUFU.EX2 R159, R159 ;  /* 0x0000009f009f7308 */ /* 0x000e620000000800 */
[----:B------:R-:W-:Y:S02]  /*4f00*/  FADD.FTZ R164, R164, R165 ;  /* 0x000000a5a4a47221 */ /* 0x000fe40000010000 */
[----:B------:R-:W-:Y:S02]  /*4f10*/  FSEL R12, R12, RZ, P0 ;  /* 0x000000ff0c0c7208 */ /* 0x000fe40000000000 */
[----:B------:R-:W-:Y:S01]  /*4f20*/  ISETP.GT.AND P0, PT, R14, 0x29, !P6 ;  /* 0x000000290e00780c */ /* 0x000fe20007704270 */
[----:B------:R-:W-:Y:S01]  /*4f30*/  FADD.FTZ R161, R161, R164 ;  /* 0x000000a4a1a17221 */ /* 0x000fe20000010000 */
[----:B------:R-:W-:Y:S01]  /*4f40*/  FMNMX.FTZ R14, R181, R16, !PT ;  /* 0x00000010b50e7209 */ /* 0x000fe20007810000 */
[--C-:B------:R-:W-:Y:S01]  /*4f50*/  FFMA.FTZ R170, R6, c[0x0][0x2d0], -R12.reuse ;  /* 0x0000b40006aa7a23 */ /* 0x100fe2000001080c */
[----:B------:R-:W-:Y:S01]  /*4f60*/  ISETP.LT.OR P0, PT, R13, 0x2a, P0 ;  /* 0x0000002a0d00780c */ /* 0x000fe20000701670 */
[--C-:B------:R-:W-:Y:S01]  /*4f70*/  FFMA.FTZ R166, R7, c[0x0][0x2d0], -R12.reuse ;  /* 0x0000b40007a67a23 */ /* 0x100fe2000001080c */
[----:B------:R-:W-:Y:S01]  /*4f80*/  FMNMX.FTZ R14, R179, R14, !PT ;  /* 0x0000000eb30e7209 */ /* 0x000fe20007810000 */
[--C-:B------:R-:W-:Y:S01]  /*4f90*/  FFMA.FTZ R163, R5, c[0x0][0x2d0], -R12.reuse ;  /* 0x0000b40005a37a23 */ /* 0x100fe2000001080c */
[----:B------:R-:W-:Y:S01]  /*4fa0*/  FSEL R189, R189, -INF , !P0 ;  /* 0xff800000bdbd7808 */ /* 0x000fe20004000000 */
[----:B------:R-:W-:Y:S01]  /*4fb0*/  LDSM.16.MT88.4 R4, [R212+0x1900] ;  /* 0x00190000d404783b */ /* 0x000fe20000004200 */
[----:B------:R-:W-:Y:S01]  /*4fc0*/  FMNMX.FTZ R152, R177, R14, !PT ;  /* 0x0000000eb1987209 */ /* 0x000fe20007810000 */
[--C-:B------:R-:W-:Y:S01]  /*4fd0*/  FFMA.FTZ R167, R41, c[0x0][0x2d0], -R12.reuse ;  /* 0x0000b40029a77a23 */ /* 0x100fe2000001080c */
[----:B------:R-:W-:Y:S01]  /*4fe0*/  MUFU.EX2 R170, R170 ;  /* 0x000000aa00aa7308 */ /* 0x000fe20000000800 */
[--C-:B------:R-:W-:Y:S01]  /*4ff0*/  FFMA.FTZ R160, R39, c[0x0][0x2d0], -R12.reuse ;  /* 0x0000b40027a07a23 */ /* 0x100fe2000001080c */
[----:B------:R-:W-:Y:S01]  /*5000*/  FMNMX.FTZ R152, R189, R152, !PT ;  /* 0x00000098bd987209 */ /* 0x000fe20007810000 */
[--C-:B------:R-:W-:Y:S01]  /*5010*/  FFMA.FTZ R157, R37, c[0x0][0x2d0], -R12.reuse ;  /* 0x0000b400259d7a23 */ /* 0x100fe2000001080c */
[----:B------:R-:W-:Y:S01]  /*5020*/  LDSM.16.MT88.4 R40, [R212+0x1100] ;  /* 0x00110000d428783b */ /* 0x000fe20000004200 */
[--C-:B------:R-:W-:Y:S01]  /*5030*/  FFMA.FTZ R156, R35, c[0x0][0x2d0], -R12.reuse ;  /* 0x0000b400239c7a23 */ /* 0x100fe2000001080c */
[----:B-1----:R-:W-:Y:S01]  /*5040*/  F2FP.BF16.PACK_AB R8, R159, R162 ;  /* 0x000000a29f08723e */ /* 0x002fe200000010ff */
[--C-:B------:R-:W-:Y:S01]  /*5050*/  FFMA.FTZ R153, R33, c[0x0][0x2d0], -R12.reuse ;  /* 0x0000b40021997a23 */ /* 0x100fe2000001080c */
[----:B------:R-:W1:Y:S01]  /*5060*/  SHFL.BFLY PT, R125, R152, 0x2, 0x1f ;  /* 0x0c401f00987d7f89 */ /* 0x000e6200000e0000 */
[----:B------:R-:W2:Y:S01]  /*5070*/  MUFU.EX2 R167, R167 ;  /* 0x000000a700a77308 */ /* 0x000ea20000000800 */
[----:B------:R-:W-:Y:S01]  /*5080*/  FSETP.NEU.FTZ.AND P0, PT, R0, -INF , PT ;  /* 0xff8000000000780b */ /* 0x000fe20003f1d000 */
[--C-:B------:R-:W-:Y:S01]  /*5090*/  FFMA.FTZ R173, R31, c[0x0][0x2d0], -R12.reuse ;  /* 0x0000b4001fad7a23 */ /* 0x100fe2000001080c */
[----:B------:R-:W-:Y:S01]  /*50a0*/  LDSM.16.MT88.4 R36, [R214+0x1d00] ;  /* 0x001d0000d624783b */ /* 0x000fe20000004200 */
[--C-:B------:R-:W-:Y:S01]  /*50b0*/  FFMA.FTZ R174, R29, c[0x0][0x2d0], -R12.reuse ;  /* 0x0000b4001dae7a23 */ /* 0x100fe2000001080c */
[----:B------:R-:W-:Y:S01]  /*50c0*/  FSEL R201, R201, RZ, P0 ;  /* 0x000000ffc9c97208 */ /* 0x000fe20000000000 */
[--C-:B------:R-:W-:Y:S01]  /*50d0*/  FFMA.FTZ R175, R57, c[0x0][0x2d0], -R12.reuse ;  /* 0x0000b40039af7a23 */ /* 0x100fe2000001080c */
[----:B------:R-:W-:Y:S01]  /*50e0*/  LDSM.16.MT88.4 R32, [R212+0x1d00] ;  /* 0x001d0000d420783b */ /* 0x000fe20000004200 */
[----:B------:R-:W-:Y:S01]  /*50f0*/  MUFU.EX2 R166, R166 ;  /* 0x000000a600a67308 */ /* 0x000fe20000000800 */
[----:B------:R-:W-:-:S02]  /*5100*/  FFMA.FTZ R176, R56, c[0x0][0x2d0], -R12 ;  /* 0x0000b40038b07a23 */ /* 0x000fc4000001080c */
[----:B------:R-:W-:Y:S01]  /*5110*/  LDSM.16.MT88.4 R28, [R214+0x900] ;  /* 0x00090000d61c783b */ /* 0x000fe20000004200 */
[--C-:B------:R-:W-:Y:S02]  /*5120*/  FFMA.FTZ R183, R111, c[0x0][0x2d0], -R201.reuse ;  /* 0x0000b4006fb77a23 */ /* 0x100fe400000108c9 */
[--C-:B------:R-:W-:Y:S01]  /*5130*/  FFMA.FTZ R186, R110, c[0x0][0x2d0], -R201.reuse ;  /* 0x0000b4006eba7a23 */ /* 0x100fe200000108c9 */
[----:B------:R-:W-:Y:S01]  /*5140*/  LDSM.16.MT88.4 R16, [R212+0x1500] ;  /* 0x00150000d410783b */ /* 0x000fe20000004200 */
[----:B------:R-:W3:Y:S01]  /*5150*/  MUFU.EX2 R163, R163 ;  /* 0x000000a300a37308 */ /* 0x000ee20000000800 */
[----:B--2---:R-:W-:Y:S01]  /*5160*/  F2FP.BF16.PACK_AB R97, R167, R170 ;  /* 0x000000aaa761723e */ /* 0x004fe200000010ff */
[--C-:B------:R-:W-:Y:S01]  /*5170*/  FFMA.FTZ R185, R108, c[0x0][0x2d0], -R201.reuse ;  /* 0x0000b4006cb97a23 */ /* 0x100fe200000108c9 */
[----:B------:R-:W-:Y:S01]  /*5180*/  LDSM.16.MT88.4 R12, [R214+0x2100] ;  /* 0x00210000d60c783b */ /* 0x000fe20000004200 */
[--C-:B------:R-:W-:Y:S02]  /*5190*/  FFMA.FTZ R188, R94, c[0x0][0x2d0], -R201.reuse ;  /* 0x0000b4005ebc7a23 */ /* 0x100fe400000108c9 */
[--C-:B------:R-:W-:Y:S01]  /*51a0*/  FFMA.FTZ R193, R92, c[0x0][0x2d0], -R201.reuse ;  /* 0x0000b4005cc17a23 */ /* 0x100fe200000108c9 */
[----:B-1----:R-:W-:Y:S01]  /*51b0*/  FMNMX.FTZ R152, R152, R125, !PT ;  /* 0x0000007d98987209 */ /* 0x002fe20007810000 */
[----:B------:R-:W-:Y:S01]  /*51c0*/  MUFU.EX2 R158, R158 ;  /* 0x0000009e009e7308 */ /* 0x000fe20000000800 */
[----:B------:R-:W-:-:S02]  /*51d0*/  FFMA.FTZ R196, R90, c[0x0][0x2d0], -R201 ;  /* 0x0000b4005ac47a23 */ /* 0x000fc400000108c9 */
[--C-:B------:R-:W-:Y:S01]  /*51e0*/  FFMA.FTZ R195, R88, c[0x0][0x2d0], -R201.reuse ;  /* 0x0000b40058c37a23 */ /* 0x100fe200000108c9 */
[----:B------:R-:W1:Y:S01]  /*51f0*/  SHFL.BFLY PT, R125, R152, 0x1, 0x1f ;  /* 0x0c201f00987d7f89 */ /* 0x000e6200000e0000 */
[----:B------:R-:W-:Y:S02]  /*5200*/  FFMA.FTZ R194, R74, c[0x0][0x2d0], -R201 ;  /* 0x0000b4004ac27a23 */ /* 0x000fe400000108c9 */
[----:B------:R-:W-:Y:S01]  /*5210*/  FADD.FTZ R167, R170, R167 ;  /* 0x000000a7aaa77221 */ /* 0x000fe20000010000 */
[----:B---3--:R-:W-:Y:S01]  /*5220*/  F2FP.BF16.PACK_AB R99, R163, R166 ;  /* 0x000000a6a363723e */ /* 0x008fe200000010ff */
[----:B------:R-:W2:Y:S01]  /*5230*/  MUFU.EX2 R155, R155 ;  /* 0x0000009b009b7308 */ /* 0x000ea20000000800 */
[----:B------:R-:W-:Y:S02]  /*5240*/  FADD.FTZ R162, R162, R161 ;  /* 0x000000a1a2a27221 */ /* 0x000fe40000010000 */
[----:B------:R-:W-:Y:S02]  /*5250*/  FADD.FTZ R166, R166, R167 ;  /* 0x000000a7a6a67221 */ /* 0x000fe40000010000 */
[----:B------:R-:W-:Y:S01]  /*5260*/  FADD.FTZ R159, R159, R162 ;  /* 0x000000a29f9f7221 */ /* 0x000fe20000010000 */
[C---:B------:R-:W-:Y:S01]  /*5270*/  HMMA.16816.F32.BF16 R144, R96.reuse, R136, RZ ;  /* 0x000000886090723c */ /* 0x040fe200000418ff */
[----:B------:R-:W-:Y:S01]  /*5280*/  FADD.FTZ R163, R163, R166 ;  /* 0x000000a6a3a37221 */ /* 0x000fe20000010000 */
[----:B------:R-:W-:Y:S06]  /*5290*/  MUFU.EX2 R160, R160 ;  /* 0x000000a000a07308 */ /* 0x000fec0000000800 */
[----:B------:R-:W-:Y:S02]  /*52a0*/  HMMA.16816.F32.BF16 R128, R96, R120, RZ ;  /* 0x000000786080723c */ /* 0x000fe400000418ff */
[----:B------:R-:W3:Y:S01]  /*52b0*/  MUFU.EX2 R157, R157 ;  /* 0x0000009d009d7308 */ /* 0x000ee20000000800 */
[----:B--2---:R-:W-:Y:S01]  /*52c0*/  F2FP.BF16.PACK_AB R10, R155, R158 ;  /* 0x0000009e9b0a723e */ /* 0x004fe200000010ff */
[----:B------:R-:W-:Y:S01]  /*52d0*/  FADD.FTZ R158, R158, R159 ;  /* 0x0000009f9e9e7221 */ /* 0x000fe20000010000 */
[----:B-1----:R-:W-:-:S03]  /*52e0*/  FMNMX.FTZ R152, R125, R152, !PT ;  /* 0x000000987d987209 */ /* 0x002fc60007810000 */
[----:B------:R-:W-:Y:S01]  /*52f0*/  HMMA.16816.F32.BF16 R112, R96, R104, RZ ;  /* 0x000000686070723c */ /* 0x000fe200000418ff */
[C---:B------:R-:W-:Y:S01]  /*5300*/  FSETP.NEU.FTZ.AND P0, PT, R152.reuse, -INF , PT ;  /* 0xff8000009800780b */ /* 0x040fe20003f1d000 */
[----:B------:R-:W-:Y:S01]  /*5310*/  MUFU.EX2 R156, R156 ;  /* 0x0000009c009c7308 */ /* 0x000fe20000000800 */
[----:B------:R-:W-:Y:S02]  /*5320*/  FMUL.FTZ R202, R152, c[0x0][0x2d0] ;  /* 0x0000b40098ca7a20 */ /* 0x000fe40000410000 */
[----:B------:R-:W-:-:S03]  /*5330*/  FADD.FTZ R158, R155, R158 ;  /* 0x0000009e9b9e7221 */ /* 0x000fc60000010000 */
[C---:B------:R-:W-:Y:S01]  /*5340*/  HMMA.16816.F32.BF16 R52, R96.reuse, R60, RZ ;  /* 0x0000003c6034723c */ /* 0x040fe200000418ff */
[----:B------:R-:W-:Y:S01]  /*5350*/  FSEL R202, R202, RZ, P0 ;  /* 0x000000ffcaca7208 */ /* 0x000fe20000000000 */
[----:B------:R-:W1:Y:S01]  /*5360*/  MUFU.EX2 R153, R153 ;  /* 0x0000009900997308 */ /* 0x000e620000000800 */
[----:B---3--:R-:W-:Y:S01]  /*5370*/  F2FP.BF16.PACK_AB R9, R157, R160 ;  /* 0x000000a09d09723e */ /* 0x008fe200000010ff */
[----:B------:R-:W-:Y:S01]  /*5380*/  FADD.FTZ R160, R160, R163 ;  /* 0x000000a3a0a07221 */ /* 0x000fe20000010000 */
[----:B------:R-:W-:Y:S01]  /*5390*/  PLOP3.LUT P0, PT, PT, PT, UP1, 0x40, 0x0 ;  /* 0x000000000000781c */ /* 0x000fe20003f0e818 */
[--C-:B------:R-:W-:Y:S02]  /*53a0*/  FFMA.FTZ R187, R109, c[0x0][0x2d0], -R202.reuse ;  /* 0x0000b4006dbb7a23 */ /* 0x100fe400000108ca */
[----:B------:R-:W-:Y:S01]  /*53b0*/  HMMA.16816.F32.BF16 R68, R96, R76, RZ ;  /* 0x0000004c6044723c */ /* 0x000fe200000418ff */
[--C-:B------:R-:W-:Y:S01]  /*53c0*/  FFMA.FTZ R190, R95, c[0x0][0x2d0], -R202.reuse ;  /* 0x0000b4005fbe7a23 */ /* 0x100fe200000108ca */
[----:B------:R-:W-:Y:S01]  /*53d0*/  MUFU.EX2 R183, R183 ;  /* 0x000000b700b77308 */ /* 0x000fe20000000800 */
[----:B------:R-:W-:-:S02]  /*53e0*/  FFMA.FTZ R192, R93, c[0x0][0x2d0], -R202 ;  /* 0x0000b4005dc07a23 */ /* 0x000fc400000108ca */
[--C-:B------:R-:W-:Y:S02]  /*53f0*/  FFMA.FTZ R191, R91, c[0x0][0x2d0], -R202.reuse ;  /* 0x0000b4005bbf7a23 */ /* 0x100fe400000108ca */
[--C-:B------:R-:W-:Y:S01]  /*5400*/  FFMA.FTZ R200, R89, c[0x0][0x2d0], -R202.reuse ;  /* 0x0000b40059c87a23 */ /* 0x100fe200000108ca */
[C---:B------:R-:W-:Y:S01]  /*5410*/  HMMA.16816.F32.BF16 R84, R96.reuse, R4, RZ ;  /* 0x000000046054723c */ /* 0x040fe200000418ff */
[--C-:B------:R-:W-:Y:S01]  /*5420*/  FFMA.FTZ R197, R75, c[0x0][0x2d0], -R202.reuse ;  /* 0x0000b4004bc57a23 */ /* 0x100fe200000108ca */
[----:B-1----:R-:W-:Y:S01]  /*5430*/  F2FP.BF16.PACK_AB R11, R153, R156 ;  /* 0x0000009c990b723e */ /* 0x002fe200000010ff */
[----:B------:R-:W1:Y:S01]  /*5440*/  MUFU.EX2 R186, R186 ;  /* 0x000000ba00ba7308 */ /* 0x000e620000000800 */
[--C-:B------:R-:W-:Y:S02]  /*5450*/  FFMA.FTZ R198, R73, c[0x0][0x2d0], -R202.reuse ;  /* 0x0000b40049c67a23 */ /* 0x100fe400000108ca */
[--C-:B------:R-:W-:Y:S02]  /*5460*/  FFMA.FTZ R199, R72, c[0x0][0x2d0], -R202.reuse ;  /* 0x0000b40048c77a23 */ /* 0x100fe400000108ca */
[----:B------:R-:W-:Y:S01]  /*5470*/  HMMA.16816.F32.BF16 R132, R96, R138, RZ ;  /* 0x0000008a6084723c */ /* 0x000fe200000418ff */
[----:B------:R-:W-:-:S02]  /*5480*/  FFMA.FTZ R237, R189, c[0x0][0x2d0], -R202 ;  /* 0x0000b400bded7a23 */ /* 0x000fc400000108ca */
[----:B------:R-:W-:Y:S01]  /*5490*/  MUFU.EX2 R185, R185 ;  /* 0x000000b900b97308 */ /* 0x000fe20000000800 */
[----:B------:R-:W-:-:S04]  /*54a0*/  FADD.FTZ R157, R157, R160 ;  /* 0x000000a09d9d7221 */ /* 0x000fc80000010000 */
[C---:B------:R-:W-:Y:S01]  /*54b0*/  HMMA.16816.F32.BF16 R116, R96.reuse, R122, RZ ;  /* 0x0000007a6074723c */ /* 0x040fe200000418ff */
[----:B------:R-:W-:Y:S02]  /*54c0*/  FADD.FTZ R156, R156, R157 ;  /* 0x0000009d9c9c7221 */ /* 0x000fe40000010000 */
[----:B------:R-:W2:Y:S01]  /*54d0*/  MUFU.EX2 R188, R188 ;  /* 0x000000bc00bc7308 */ /* 0x000ea20000000800 */
[----:B-1----:R-:W-:Y:S01]  /*54e0*/  F2FP.BF16.PACK_AB R92, R186, R183 ;  /* 0x000000b7ba5c723e */ /* 0x002fe200000010ff */
[----:B------:R-:W-:Y:S02]  /*54f0*/  FADD.FTZ R186, R183, R186 ;  /* 0x000000bab7ba7221 */ /* 0x000fe40000010000 */
[----:B------:R-:W-:Y:S01]  /*5500*/  FADD.FTZ R156, R153, R156 ;  /* 0x0000009c999c7221 */ /* 0x000fe20000010000 */
[C---:B------:R-:W-:Y:S03]  /*5510*/  HMMA.16816.F32.BF16 R100, R96.reuse, R106, RZ ;  /* 0x0000006a6064723c */ /* 0x040fe600000418ff */
[----:B------:R-:W-:Y:S05]  /*5520*/  MUFU.EX2 R187, R187 ;  /* 0x000000bb00bb7308 */ /* 0x000fea0000000800 */
[----:B------:R-:W-:Y:S03]  /*5530*/  HMMA.16816.F32.BF16 R64, R96, R62, RZ ;  /* 0x0000003e6040723c */ /* 0x000fe600000418ff */
[----:B------:R-:W1:Y:S01]  /*5540*/  MUFU.EX2 R190, R190 ;  /* 0x000000be00be7308 */ /* 0x000e620000000800 */
[----:B--2---:R-:W-:Y:S01]  /*5550*/  F2FP.BF16.PACK_AB R94, R188, R185 ;  /* 0x000000b9bc5e723e */ /* 0x004fe200000010ff */
[----:B------:R-:W-:-:S03]  /*5560*/  FADD.FTZ R185, R185, R186 ;  /* 0x000000bab9b97221 */ /* 0x000fc60000010000 */
[C---:B------:R-:W-:Y:S01]  /*5570*/  HMMA.16816.F32.BF16 R80, R96.reuse, R78, RZ ;  /* 0x0000004e6050723c */ /* 0x040fe200000418ff */
[----:B------:R-:W-:Y:S02]  /*5580*/  FADD.FTZ R188, R188, R185 ;  /* 0x000000b9bcbc7221 */ /* 0x000fe40000010000 */
[----:B------:R-:W-:Y:S05]  /*5590*/  MUFU.EX2 R192, R192 ;  /* 0x000000c000c07308 */ /* 0x000fea0000000800 */
[----:B------:R-:W-:Y:S03]  /*55a0*/  HMMA.16816.F32.BF16 R96, R96, R6, RZ ;  /* 0x000000066060723c */ /* 0x000fe600000418ff */
[----:B------:R-:W2:Y:S01]  /*55b0*/  MUFU.EX2 R191, R191 ;  /* 0x000000bf00bf7308 */ /* 0x000ea20000000800 */
[----:B-1----:R-:W-:Y:S01]  /*55c0*/  F2FP.BF16.PACK_AB R93, R190, R187 ;  /* 0x000000bbbe5d723e */ /* 0x002fe200000010ff */
[----:B------:R-:W-:-:S03]  /*55d0*/  FADD.FTZ R187, R187, R190 ;  /* 0x000000bebbbb7221 */ /* 0x000fc60000010000 */
[C---:B------:R-:W-:Y:S03]  /*55e0*/  HMMA.16816.F32.BF16 R144, R8.reuse, R148, R144 ;  /* 0x000000940890723c */ /* 0x040fe60000041890 */
[----:B------:R-:W-:Y:S05]  /*55f0*/  MUFU.EX2 R169, R169 ;  /* 0x000000a900a97308 */ /* 0x000fea0000000800 */
[----:B------:R-:W-:Y:S03]  /*5600*/  HMMA.16816.F32.BF16 R128, R8, R48, R128 ;  /* 0x000000300880723c */ /* 0x000fe60000041880 */
[----:B------:R-:W1:Y:S01]  /*5610*/  MUFU.EX2 R172, R172 ;  /* 0x000000ac00ac7308 */ /* 0x000e620000000800 */
[----:B--2---:R-:W-:Y:S01]  /*5620*/  F2FP.BF16.PACK_AB R95, R191, R192 ;  /* 0x000000c0bf5f723e */ /* 0x004fe200000010ff */
[----:B------:R-:W-:-:S03]  /*5630*/  FADD.FTZ R192, R192, R187 ;  /* 0x000000bbc0c07221 */ /* 0x000fc60000010000 */
[C---:B------:R-:W-:Y:S01]  /*5640*/  HMMA.16816.F32.BF16 R112, R8.reuse, R44, R112 ;  /* 0x0000002c0870723c */ /* 0x040fe20000041870 */
[----:B------:R-:W-:Y:S02]  /*5650*/  FADD.FTZ R191, R191, R192 ;  /* 0x000000c0bfbf7221 */ /* 0x000fe40000010000 */
[----:B------:R-:W-:Y:S05]  /*5660*/  MUFU.EX2 R171, R171 ;  /* 0x000000ab00ab7308 */ /* 0x000fea0000000800 */
[----:B------:R-:W-:Y:S03]  /*5670*/  HMMA.16816.F32.BF16 R52, R8, R40, R52 ;  /* 0x000000280834723c */ /* 0x000fe60000041834 */
[----:B------:R-:W2:Y:S01]  /*5680*/  MUFU.EX2 R238, R238 ;  /* 0x000000ee00ee7308 */ /* 0x000ea20000000800 */
[----:B-1----:R-:W-:Y:S01]  /*5690*/  F2FP.BF16.PACK_AB R56, R172, R169 ;  /* 0x000000a9ac38723e */ /* 0x002fe200000010ff */
[----:B------:R-:W-:-:S03]  /*56a0*/  FADD.FTZ R169, R169, R158 ;  /* 0x0000009ea9a97221 */ /* 0x000fc60000010000 */
[C---:B------:R-:W-:Y:S01]  /*56b0*/  HMMA.16816.F32.BF16 R68, R8.reuse, R36, R68 ;  /* 0x000000240844723c */ /* 0x040fe20000041844 */
[----:B------:R-:W-:Y:S02]  /*56c0*/  FADD.FTZ R172, R172, R169 ;  /* 0x000000a9acac7221 */ /* 0x000fe40000010000 */
        /* <DEDUP_REMOVED lines=15> */
[----:B------:R-:W-:Y:S01]  /*57c0*/  HMMA.16816.F32.BF16 R64, R8, R42, R64 ;  /* 0x0000002a0840723c */ /* 0x000fe20000041840 */
[----:B--2---:R-:W-:Y:S02]  /*57d0*/  F2FP.BF16.PACK_AB R59, R176, R175 ;  /* 0x000000afb03b723e */ /* 0x004fe400000010ff */
[----:B------:R-:W1:Y:S01]  /*57e0*/  MUFU.EX2 R196, R196 ;  /* 0x000000c400c47308 */ /* 0x000e620000000800 */
[----:B------:R-:W-:-:S04]  /*57f0*/  FADD.FTZ R175, R175, R174 ;  /* 0x000000aeafaf7221 */ /* 0x000fc80000010000 */
[C---:B------:R-:W-:Y:S01]  /*5800*/  HMMA.16816.F32.BF16 R80, R8.reuse, R38, R80 ;  /* 0x000000260850723c */ /* 0x040fe20000041850 */
[----:B------:R-:W-:Y:S02]  /*5810*/  FADD.FTZ R239, R176, R175 ;  /* 0x000000afb0ef7221 */ /* 0x000fe40000010000 */
[----:B------:R-:W-:Y:S05]  /*5820*/  MUFU.EX2 R195, R195 ;  /* 0x000000c300c37308 */ /* 0x000fea0000000800 */
[----:B------:R-:W-:Y:S01]  /*5830*/  HMMA.16816.F32.BF16 R96, R8, R34, R96 ;  /* 0x000000220860723c */ /* 0x000fe20000041860 */
[----:B------:R-:W2:Y:S02]  /*5840*/  LDSM.16.MT88.4 R8, [R212+0x2100] ;  /* 0x00210000d408783b */ /* 0x000ea40000004200 */
[----:B------:R-:W-:Y:S05]  /*5850*/  MUFU.EX2 R194, R194 ;  /* 0x000000c200c27308 */ /* 0x000fea0000000800 */
[C---:B------:R-:W-:Y:S03]  /*5860*/  HMMA.16816.F32.BF16 R124, R92.reuse, R120, RZ ;  /* 0x000000785c7c723c */ /* 0x040fe600000418ff */
[----:B------:R-:W-:Y:S05]  /*5870*/  MUFU.EX2 R200, R200 ;  /* 0x000000c800c87308 */ /* 0x000fea0000000800 */
[C---:B------:R-:W-:Y:S03]  /*5880*/  HMMA.16816.F32.BF16 R108, R92.reuse, R104, RZ ;  /* 0x000000685c6c723c */ /* 0x040fe600000418ff */
[----:B------:R-:W3:Y:S05]  /*5890*/  MUFU.EX2 R197, R197 ;  /* 0x000000c500c57308 */ /* 0x000eea0000000800 */
[----:B------:R-:W-:Y:S03]  /*58a0*/  HMMA.16816.F32.BF16 R88, R92, R4, RZ ;  /* 0x000000045c58723c */ /* 0x000fe600000418ff */
[----:B------:R-:W-:Y:S04]  /*58b0*/  MUFU.EX2 R198, R198 ;  /* 0x000000c600c67308 */ /* 0x000fe80000000800 */
[----:B-1----:R-:W-:Y:S01]  /*58c0*/  F2FP.BF16.PACK_AB R4, R196, R193 ;  /* 0x000000c1c404723e */ /* 0x002fe200000010ff */
[----:B------:R-:W-:Y:S01]  /*58d0*/  HMMA.16816.F32.BF16 R144, R56, R28, R144 ;  /* 0x0000001c3890723c */ /* 0x000fe20000041890 */
[----:B------:R-:W-:-:S02]  /*58e0*/  FADD.FTZ R193, R193, R188 ;  /* 0x000000bcc1c17221 */ /* 0x000fc40000010000 */
[----:B------:R-:W1:Y:S01]  /*58f0*/  MUFU.EX2 R199, R199 ;  /* 0x000000c700c77308 */ /* 0x000e620000000800 */
[----:B---3--:R-:W-:Y:S01]  /*5900*/  F2FP.BF16.PACK_AB R5, R197, R200 ;  /* 0x000000c8c505723e */ /* 0x008fe200000010ff */
[----:B------:R-:W-:-:S03]  /*5910*/  FADD.FTZ R200, R200, R191 ;  /* 0x000000bfc8c87221 */ /* 0x000fc60000010000 */
[C---:B------:R-:W-:Y:S01]  /*5920*/  HMMA.16816.F32.BF16 R128, R56.reuse, R24, R128 ;  /* 0x000000183880723c */ /* 0x040fe20000041880 */
[----:B------:R-:W-:Y:S02]  /*5930*/  FADD.FTZ R196, R196, R193 ;  /* 0x000000c1c4c47221 */ /* 0x000fe40000010000 */
[----:B------:R-:W-:Y:S01]  /*5940*/  FADD.FTZ R197, R197, R200 ;  /* 0x000000c8c5c57221 */ /* 0x000fe20000010000 */
[----:B------:R-:W-:Y:S04]  /*5950*/  MUFU.EX2 R237, R237 ;  /* 0x000000ed00ed7308 */ /* 0x000fe80000000800 */
[C---:B------:R-:W-:Y:S08]  /*5960*/  HMMA.16816.F32.BF16 R112, R56.reuse, R20, R112 ;  /* 0x000000143870723c */ /* 0x040ff00000041870 */
[C---:B------:R-:W-:Y:S08]  /*5970*/  HMMA.16816.F32.BF16 R52, R56.reuse, R16, R52 ;  /* 0x000000103834723c */ /* 0x040ff00000041834 */
[C---:B------:R-:W-:Y:S08]  /*5980*/  HMMA.16816.F32.BF16 R68, R56.reuse, R12, R68 ;  /* 0x0000000c3844723c */ /* 0x040ff00000041844 */
[C---:B--2---:R-:W-:Y:S08]  /*5990*/  HMMA.16816.F32.BF16 R84, R56.reuse, R8, R84 ;  /* 0x000000083854723c */ /* 0x044ff00000041854 */
[C---:B------:R-:W-:Y:S08]  /*59a0*/  HMMA.16816.F32.BF16 R132, R56.reuse, R30, R132 ;  /* 0x0000001e3884723c */ /* 0x040ff00000041884 */
[C---:B------:R-:W-:Y:S08]  /*59b0*/  HMMA.16816.F32.BF16 R116, R56.reuse, R26, R116 ;  /* 0x0000001a3874723c */ /* 0x040ff00000041874 */
[C---:B------:R-:W-:Y:S08]  /*59c0*/  HMMA.16816.F32.BF16 R100, R56.reuse, R22, R100 ;  /* 0x000000163864723c */ /* 0x040ff00000041864 */
[C---:B------:R-:W-:Y:S08]  /*59d0*/  HMMA.16816.F32.BF16 R64, R56.reuse, R18, R64 ;  /* 0x000000123840723c */ /* 0x040ff00000041840 */
[C---:B------:R-:W-:Y:S08]  /*59e0*/  HMMA.16816.F32.BF16 R80, R56.reuse, R14, R80 ;  /* 0x0000000e3850723c */ /* 0x040ff00000041850 */
[----:B------:R-:W-:Y:S08]  /*59f0*/  HMMA.16816.F32.BF16 R96, R56, R10, R96 ;  /* 0x0000000a3860723c */ /* 0x000ff00000041860 */
[C---:B------:R-:W-:Y:S08]  /*5a00*/  HMMA.16816.F32.BF16 R56, R92.reuse, R60, RZ ;  /* 0x0000003c5c38723c */ /* 0x040ff000000418ff */
[C---:B------:R-:W-:Y:S08]  /*5a10*/  HMMA.16816.F32.BF16 R72, R92.reuse, R76, RZ ;  /* 0x0000004c5c48723c */ /* 0x040ff000000418ff */
[C---:B------:R-:W-:Y:S08]  /*5a20*/  HMMA.16816.F32.BF16 R140, R92.reuse, R136, RZ ;  /* 0x000000885c8c723c */ /* 0x040ff000000418ff */
[C---:B------:R-:W-:Y:S08]  /*5a30*/  HMMA.16816.F32.BF16 R136, R92.reuse, R138, RZ ;  /* 0x0000008a5c88723c */ /* 0x040ff000000418ff */
[C---:B------:R-:W-:Y:S08]  /*5a40*/  HMMA.16816.F32.BF16 R120, R92.reuse, R122, RZ ;  /* 0x0000007a5c78723c */ /* 0x040ff000000418ff */
[C---:B------:R-:W-:Y:S08]  /*5a50*/  HMMA.16816.F32.BF16 R104, R92.reuse, R106, RZ ;  /* 0x0000006a5c68723c */ /* 0x040ff000000418ff */
[C---:B------:R-:W-:Y:S08]  /*5a60*/  HMMA.16816.F32.BF16 R60, R92.reuse, R62, RZ ;  /* 0x0000003e5c3c723c */ /* 0x040ff000000418ff */
[C---:B------:R-:W-:Y:S08]  /*5a70*/  HMMA.16816.F32.BF16 R76, R92.reuse, R78, RZ ;  /* 0x0000004e5c4c723c */ /* 0x040ff000000418ff */
[----:B------:R-:W-:Y:S07]  /*5a80*/  HMMA.16816.F32.BF16 R92, R92, R6, RZ ;  /* 0x000000065c5c723c */ /* 0x000fee00000418ff */
[----:B------:R-:W-:Y:S01]  /*5a90*/  F2FP.BF16.PACK_AB R6, R194, R195 ;  /* 0x000000c3c206723e */ /* 0x000fe200000010ff */
[----:B------:R-:W-:Y:S01]  /*5aa0*/  FADD.FTZ R195, R195, R196 ;  /* 0x000000c4c3c37221 */ /* 0x000fe20000010000 */
[----:B-1----:R-:W-:Y:S01]  /*5ab0*/  F2FP.BF16.PACK_AB R7, R199, R198 ;  /* 0x000000c6c707723e */ /* 0x002fe200000010ff */
[----:B------:R-:W-:-:S02]  /*5ac0*/  FADD.FTZ R198, R198, R197 ;  /* 0x000000c5c6c67221 */ /* 0x000fc40000010000 */
[----:B------:R-:W-:Y:S02]  /*5ad0*/  FADD.FTZ R195, R194, R195 ;  /* 0x000000c3c2c37221 */ /* 0x000fe40000010000 */
[----:B------:R-:W-:Y:S02]  /*5ae0*/  FADD.FTZ R199, R199, R198 ;  /* 0x000000c6c7c77221 */ /* 0x000fe40000010000 */
[C---:B------:R-:W-:Y:S07]  /*5af0*/  HMMA.16816.F32.BF16 R124, R4.reuse, R48, R124 ;  /* 0x00000030047c723c */ /* 0x040fee000004187c */
[--C-:B------:R-:W-:Y:S01]  /*5b00*/  FFMA.FTZ R48, R184, c[0x0][0x2d0], -R201.reuse ;  /* 0x0000b400b8307a23 */ /* 0x100fe200000108c9 */
[C---:B------:R-:W-:Y:S05]  /*5b10*/  HMMA.16816.F32.BF16 R108, R4.reuse, R44, R108 ;  /* 0x0000002c046c723c */ /* 0x040fea000004186c */
[----:B------:R-:W-:Y:S02]  /*5b20*/  MUFU.EX2 R48, R48 ;  /* 0x0000003000307308 */ /* 0x000fe40000000800 */
[----:B------:R-:W-:Y:S01]  /*5b30*/  FFMA.FTZ R45, R182, c[0x0][0x2d0], -R201 ;  /* 0x0000b400b62d7a23 */ /* 0x000fe200000108c9 */
[C---:B------:R-:W-:Y:S05]  /*5b40*/  HMMA.16816.F32.BF16 R88, R4.reuse, R32, R88 ;  /* 0x000000200458723c */ /* 0x040fea0000041858 */
[----:B------:R-:W1:Y:S02]  /*5b50*/  MUFU.EX2 R45, R45 ;  /* 0x0000002d002d7308 */ /* 0x000e640000000800 */
[--C-:B------:R-:W-:Y:S01]  /*5b60*/  FFMA.FTZ R32, R181, c[0x0][0x2d0], -R202.reuse ;  /* 0x0000b400b5207a23 */ /* 0x100fe200000108ca */
[----:B------:R-:W-:Y:S01]  /*5b70*/  HMMA.16816.F32.BF16 R56, R4, R40, R56 ;  /* 0x000000280438723c */ /* 0x000fe20000041838 */
[----:B------:R-:W-:-:S04]  /*5b80*/  FFMA.FTZ R33, R179, c[0x0][0x2d0], -R202 ;  /* 0x0000b400b3217a23 */ /* 0x000fc800000108ca */
[----:B------:R-:W-:Y:S02]  /*5b90*/  MUFU.EX2 R32, R32 ;  /* 0x0000002000207308 */ /* 0x000fe40000000800 */
[--C-:B------:R-:W-:Y:S01]  /*5ba0*/  FFMA.FTZ R40, R180, c[0x0][0x2d0], -R201.reuse ;  /* 0x0000b400b4287a23 */ /* 0x100fe200000108c9 */
[C---:B------:R-:W-:Y:S05]  /*5bb0*/  HMMA.16816.F32.BF16 R72, R4.reuse, R36, R72 ;  /* 0x000000240448723c */ /* 0x040fea0000041848 */
[----:B------:R-:W2:Y:S02]  /*5bc0*/  MUFU.EX2 R33, R33 ;  /* 0x0000002100217308 */ /* 0x000ea40000000800 */
[----:B------:R-:W-:Y:S01]  /*5bd0*/  FFMA.FTZ R37, R178, c[0x0][0x2d0], -R201 ;  /* 0x0000b400b2257a23 */ /* 0x000fe200000108c9 */
[----:B------:R-:W-:Y:S01]  /*5be0*/  HMMA.16816.F32.BF16 R140, R4, R148, R140 ;  /* 0x00000094048c723c */ /* 0x000fe2000004188c */
[----:B------:R-:W-:-:S04]  /*5bf0*/  FFMA.FTZ R36, R177, c[0x0][0x2d0], -R202 ;  /* 0x0000b400b1247a23 */ /* 0x000fc800000108ca */
[----:B------:R-:W-:Y:S03]  /*5c00*/  MUFU.EX2 R40, R40 ;  /* 0x0000002800287308 */ /* 0x000fe60000000800 */
[C---:B------:R-:W-:Y:S05]  /*5c10*/  HMMA.16816.F32.BF16 R136, R4.reuse, R150, R136 ;  /* 0x000000960488723c */ /* 0x040fea0000041888 */
[----:B------:R-:W3:Y:S03]  /*5c20*/  MUFU.EX2 R37, R37 ;  /* 0x0000002500257308 */ /* 0x000ee60000000800 */
[C---:B------:R-:W-:Y:S05]  /*5c30*/  HMMA.16816.F32.BF16 R120, R4.reuse, R50, R120 ;  /* 0x000000320478723c */ /* 0x040fea0000041878 */
[----:B------:R-:W4:Y:S03]  /*5c40*/  MUFU.EX2 R36, R36 ;  /* 0x0000002400247308 */ /* 0x000f260000000800 */
[C---:B------:R-:W-:Y:S08]  /*5c50*/  HMMA.16816.F32.BF16 R104, R4.reuse, R46, R104 ;  /* 0x0000002e0468723c */ /* 0x040ff00000041868 */
[C---:B------:R-:W-:Y:S08]  /*5c60*/  HMMA.16816.F32.BF16 R60, R4.reuse, R42, R60 ;  /* 0x0000002a043c723c */ /* 0x040ff0000004183c */
[C---:B------:R-:W-:Y:S08]  /*5c70*/  HMMA.16816.F32.BF16 R76, R4.reuse, R38, R76 ;  /* 0x00000026044c723c */ /* 0x040ff0000004184c */
[----:B------:R-:W-:Y:S07]  /*5c80*/  HMMA.16816.F32.BF16 R92, R4, R34, R92 ;  /* 0x00000022045c723c */ /* 0x000fee000004185c */
[----:B-1----:R-:W-:Y:S01]  /*5c90*/  F2FP.BF16.PACK_AB R4, R45, R48 ;  /* 0x000000302d04723e */ /* 0x002fe200000010ff */
[----:B------:R-:W-:Y:S01]  /*5ca0*/  FADD.FTZ R48, R48, R195 ;  /* 0x000000c330307221 */ /* 0x000fe20000010000 */
[----:B--2---:R-:W-:Y:S01]  /*5cb0*/  F2FP.BF16.PACK_AB R5, R33, R32 ;  /* 0x000000202105723e */ /* 0x004fe200000010ff */
[----:B------:R-:W-:Y:S01]  /*5cc0*/  FADD.FTZ R32, R32, R199 ;  /* 0x000000c720207221 */ /* 0x000fe20000010000 */
[----:B---3--:R-:W-:Y:S01]  /*5cd0*/  F2FP.BF16.PACK_AB R6, R37, R40 ;  /* 0x000000282506723e */ /* 0x008fe200000010ff */
[----:B------:R-:W-:Y:S01]  /*5ce0*/  FADD.FTZ R45, R45, R48 ;  /* 0x000000302d2d7221 */ /* 0x000fe20000010000 */
[----:B----4-:R-:W-:Y:S01]  /*5cf0*/  F2FP.BF16.PACK_AB R7, R237, R36 ;  /* 0x00000024ed07723e */ /* 0x010fe200000010ff */
[----:B------:R-:W-:-:S02]  /*5d00*/  FADD.FTZ R33, R33, R32 ;  /* 0x0000002021217221 */ /* 0x000fc40000010000 */
[----:B------:R-:W-:Y:S02]  /*5d10*/  FADD.FTZ R40, R40, R45 ;  /* 0x0000002d28287221 */ /* 0x000fe40000010000 */
[----:B------:R-:W-:Y:S02]  /*5d20*/  FADD.FTZ R36, R36, R33 ;  /* 0x0000002124247221 */ /* 0x000fe40000010000 */
[----:B------:R-:W-:Y:S01]  /*5d30*/  HMMA.16816.F32.BF16 R140, R4, R28, R140 ;  /* 0x0000001c048c723c */ /* 0x000fe2000004188c */
[----:B------:R-:W-:Y:S02]  /*5d40*/  FADD.FTZ R236, R37, R40 ;  /* 0x0000002825ec7221 */ /* 0x000fe40000010000 */
[----:B------:R-:W-:-:S05]  /*5d50*/  FADD.FTZ R237, R237, R36 ;  /* 0x00000024eded7221 */ /* 0x000fca0000010000 */
[C---:B------:R-:W-:Y:S08]  /*5d60*/  HMMA.16816.F32.BF16 R136, R4.reuse, R30, R136 ;  /* 0x0000001e0488723c */ /* 0x040ff00000041888 */
        /* <DEDUP_REMOVED lines=9> */
[----:B------:R-:W-:Y:S07]  /*5e00*/  HMMA.16816.F32.BF16 R92, R4, R10, R92 ;  /* 0x0000000a045c723c */ /* 0x000fee000004185c */
[----:B------:R-:W-:Y:S01]  /*5e10*/  IMAD.U32 R6, RZ, RZ, UR4 ;  /* 0x00000004ff067e24 */ /* 0x000fe2000f8e00ff */
[----:B------:R-:W-:Y:S05]  /*5e20*/  @P0 BRA `(.L_x_476) ;  /* 0x0000012000000947 */ /* 0x000fea0003800000 */
[----:B------:R-:W-:Y:S01]  /*5e30*/  ISETP.LT.AND P0, PT, RZ, UR14, PT ;  /* 0x0000000eff007c0c */ /* 0x000fe2000bf01270 */
[----:B------:R-:W-:-:S06]  /*5e40*/  UIADD3 UR4, UR14, -0x1, URZ ;  /* 0xffffffff0e047890 */ /* 0x000fcc000fffe03f */
[----:B------:R-:W-:-:S06]  /*5e50*/  MOV R5, UR4 ;  /* 0x0000000400057c02 */ /* 0x000fcc0008000f00 */
[----:B------:R-:W-:Y:S05]  /*5e60*/  @P0 BRA `(.L_x_477) ;  /* 0x0000007000000947 */ /* 0x000fea0003800000 */
[----:B------:R-:W-:Y:S02]  /*5e70*/  IMAD.MOV.U32 R4, RZ, RZ, 0x1 ;  /* 0x00000001ff047424 */ /* 0x000fe400078e00ff */
[----:B------:R-:W-:-:S03]  /*5e80*/  IMAD R5, RZ, RZ, -UR14 ;  /* 0x8000000eff057e24 */ /* 0x000fc6000f8e02ff */
[----:B------:R-:W-:-:S13]  /*5e90*/  ISETP.NE.AND P0, PT, R4, c[0x0][0x32c], PT ;  /* 0x0000cb0004007a0c */ /* 0x000fda0003f05270 */
[----:B------:R-:W-:-:S05]  /*5ea0*/  @P0 IMAD.HI.U32 R4, R5, c[0x0][0x330], RZ ;  /* 0x0000cc0005040a27 */ /* 0x000fca00078e00ff */
[----:B------:R-:W-:-:S04]  /*5eb0*/  @P0 SHF.R.U32.HI R5, RZ, c[0x0][0x334], R4 ;  /* 0x0000cd00ff050a19 */ /* 0x000fc80000011604 */
[----:B------:R-:W-:Y:S01]  /*5ec0*/  LOP3.LUT R5, RZ, R5, RZ, 0x33, !PT ;  /* 0x00000005ff057212 */ /* 0x000fe200078e33ff */
[----:B------:R-:W-:Y:S05]  /*5ed0*/  BRA `(.L_x_478) ;  /* 0x0000004000007947 */ /* 0x000fea0003800000 */
.L_x_477:
[----:B------:R-:W-:-:S04]  /*5ee0*/  MOV R4, 0x1 ;  /* 0x0000000100047802 */ /* 0x000fc80000000f00 */
[----:B------:R-:W-:-:S13]  /*5ef0*/  ISETP.NE.AND P0, PT, R4, c[0x0][0x32c], PT ;  /* 0x0000cb0004007a0c */ /* 0x000fda0003f05270 */
[----:B------:R-:W-:-:S05]  /*5f00*/  @P0 IMAD.HI.U32 R4, R5, c[0x0][0x330], RZ ;  /* 0x0000cc0005040a27 */ /* 0x000fca00078e00ff */
[----:B------:R-:W-:Y:S02]  /*5f10*/  @P0 SHF.R.U32.HI R5, RZ, c[0x0][0x334], R4 ;  /* 0x0000cd00ff050a19 */ /* 0x000fe40000011604 */
.L_x_478:
[----:B------:R-:W-:-:S05]  /*5f20*/  MOV R4, c[0x0][0x32c] ;  /* 0x0000cb0000047a02 */ /* 0x000fca0000000f00 */
[----:B------:R-:W-:-:S05]  /*5f30*/  IMAD R5, R5, R4, c[0x0][0x32c] ;  /* 0x0000cb0005057624 */ /* 0x000fca00078e0204 */
[----:B------:R-:W-:-:S05]  /*5f40*/  IMNMX R6, R6, R5, PT ;  /* 0x0000000506067217 */ /* 0x000fca0003800200 */
.L_x_476:
[----:B------:R-:W-:-:S05]  /*5f50*/  IMAD.HI R5, R6, 0x2aaaaaab, RZ ;  /* 0x2aaaaaab06057827 */ /* 0x000fca00078e02ff */
[----:B------:R-:W-:-:S04]  /*5f60*/  SHF.R.U32.HI R4, RZ, 0x1f, R5 ;  /* 0x0000001fff047819 */ /* 0x000fc80000011605 */
[----:B------:R-:W-:-:S04]  /*5f70*/  LEA.HI.SX32 R4, R5, R4, 0x1d ;  /* 0x0000000405047211 */ /* 0x000fc800078feaff */
[----:B------:R-:W-:-:S04]  /*5f80*/  IMNMX R201, R221, R4, !PT ;  /* 0x00000004ddc97217 */ /* 0x000fc80007800200 */
[----:B------:R-:W-:-:S13]  /*5f90*/  ISETP.GE.AND P0, PT, R240, R201, PT ;  /* 0x000000c9f000720c */ /* 0x000fda0003f06270 */
[----:B------:R-:W-:Y:S05]  /*5fa0*/  @!P0 BRA `(.L_x_479) ;  /* 0x0000454000008947 */ /* 0x000fea0003800000 */
[----:B------:R-:W-:Y:S01]  /*5fb0*/  IMAD.MOV.U32 R150, RZ, RZ, R2 ;  /* 0x000000ffff967224 */ /* 0x000fe200078e0002 */
[----:B------:R-:W-:Y:S01]  /*5fc0*/  MOV R148, R152 ;  /* 0x0000009800947202 */ /* 0x000fe20000000f00 */
[----:B------:R-:W-:Y:S01]  /*5fd0*/  IMAD.MOV.U32 R151, RZ, RZ, R3 ;  /* 0x000000ffff977224 */ /* 0x000fe200078e0003 */
[C---:B------:R-:W-:Y:S01]  /*5fe0*/  SHF.L.U64.HI R200, R230.reuse, 0x1, R243 ;  /* 0x00000001e6c87819 */ /* 0x040fe200000102f3 */
[----:B------:R-:W-:Y:S01]  /*5ff0*/  IMAD.MOV.U32 R149, RZ, RZ, R0 ;  /* 0x000000ffff957224 */ /* 0x000fe200078e0000 */
[----:B------:R-:W-:Y:S01]  /*6000*/  SHF.L.U32 R202, R230, 0x1, RZ ;  /* 0x00000001e6ca7819 */ /* 0x000fe200000006ff */
[C---:B------:R-:W-:Y:S01]  /*6010*/  IMAD.SHL.U32 R242, R219.reuse, 0x2, RZ ;  /* 0x00000002dbf27824 */ /* 0x040fe200078e00ff */
[----:B------:R-:W-:Y:S02]  /*6020*/  SHF.L.U64.HI R203, R219, 0x1, R234 ;  /* 0x00000001dbcb7819 */ /* 0x000fe400000102ea */
.L_x_500:
[----:B------:R-:W-:Y:S04]  /*6030*/  DEPBAR.LE SB0, 0x0 ;  /* 0x000080000000791a */ /* 0x000fe80000000000 */
[----:B------:R-:W-:Y:S01]  /*6040*/  BAR.SYNC.DEFER_BLOCKING 0x0 ;  /* 0x0000000000007b1d */ /* 0x000fe20000010000 */
[----:B------:R-:W-:Y:S05]  /*6050*/  ISETP.GT.AND P0, PT, R221, R240, PT ;  /* 0x000000f0dd00720c */ /* 0x000fea0003f04270 */
        /* <DEDUP_REMOVED lines=8> */
[----:B------:R1:W1:Y:S04]  /*60e0*/  LDSM.16.M88.4 R184, [R211] ;  /* 0x00000000d3b8783b */ /* 0x0002680000000200 */
[----:B------:R1:W1:Y:S01]  /*60f0*/  LDSM.16.M88.4 R188, [R210] ;  /* 0x00000000d2bc783b */ /* 0x0002620000000200 */
[----:B------:R-:W-:-:S05]  /*6100*/  @P0 BRA `(.L_x_480) ;  /* 0x0000034000000947 */ /* 0x000fca0003800000 */
[----:B------:R-:W-:Y:S01]  /*6110*/  SHF.R.S32.HI R7, RZ, 0x1f, R226 ;  /* 0x0000001fff077819 */ /* 0x000fe200000114e2 */
[----:B------:R-:W-:Y:S01]  /*6120*/  IMAD.WIDE.U32 R4, R226, c[0x0][0x208], RZ ;  /* 0x00008200e2047a25 */ /* 0x000fe200078e00ff */
[----:B------:R-:W-:Y:S01]  /*6130*/  SHF.R.S32.HI R3, RZ, 0x1f, R225 ;  /* 0x0000001fff037819 */ /* 0x000fe200000114e1 */
[----:B------:R-:W-:Y:S01]  /*6140*/  BSSY B0, `(.L_x_480) ;  /* 0x0000030000007945 */ /* 0x000fe20003800000 */
[----:B------:R-:W-:Y:S01]  /*6150*/  ISETP.GE.AND P1, PT, R230, c[0x0][0x1d4], PT ;  /* 0x00007500e6007a0c */ /* 0x000fe20003f26270 */
[----:B------:R-:W-:Y:S01]  /*6160*/  IMAD R7, R7, c[0x0][0x208], RZ ;  /* 0x0000820007077a24 */ /* 0x000fe200078e02ff */
[----:B------:R-:W-:Y:S01]  /*6170*/  ISETP.GE.AND P3, PT, R229, c[0x0][0x1d4], PT ;  /* 0x00007500e5007a0c */ /* 0x000fe20003f66270 */
[----:B------:R-:W-:Y:S01]  /*6180*/  IMAD R3, R3, c[0x0][0x218], RZ ;  /* 0x0000860003037a24 */ /* 0x000fe200078e02ff */
[----:B------:R-:W-:Y:S01]  /*6190*/  ISETP.GE.AND P2, PT, R228, c[0x0][0x1d4], PT ;  /* 0x00007500e4007a0c */ /* 0x000fe20003f46270 */
[----:B------:R-:W-:Y:S02]  /*61a0*/  IMAD R7, R226, c[0x0][0x20c], R7 ;  /* 0x00008300e2077a24 */ /* 0x000fe400078e0207 */
[----:B------:R-:W-:Y:S02]  /*61b0*/  IMAD R3, R225, c[0x0][0x21c], R3 ;  /* 0x00008700e1037a24 */ /* 0x000fe400078e0203 */
[----:B------:R-:W-:Y:S04]  /*61c0*/  IMAD.IADD R5, R5, 0x1, R7 ;  /* 0x0000000105057824 */ /* 0x000fe800078e0207 */
[----:B------:R-:W-:Y:S05]  /*61d0*/  IMAD.WIDE.U32 R4, R225, c[0x0][0x218], R4 ;  /* 0x00008600e1047a25 */ /* 0x000fea00078e0004 */
[----:B------:R-:W-:Y:S01]  /*61e0*/  IADD3 R2, P0, R4, UR20, RZ ;  /* 0x0000001404027c10 */ /* 0x000fe2000ff1e0ff */
[----:B------:R-:W-:Y:S03]  /*61f0*/  IMAD.SHL.U32 R4, R218, 0x2, RZ ;  /* 0x00000002da047824 */ /* 0x000fe600078e00ff */
[----:B------:R-:W-:Y:S02]  /*6200*/  IADD3.X R3, R5, UR16, R3, P0, !PT ;  /* 0x0000001005037c10 */ /* 0x000fe400087fe403 */
[C---:B------:R-:W-:Y:S04]  /*6210*/  LEA R0, P0, R2.reuse, c[0x0][0x1f8], 0x1 ;  /* 0x00007e0002007a11 */ /* 0x040fe800078008ff */
[----:B------:R-:W-:Y:S02]  /*6220*/  LEA.HI.X R12, R2, c[0x0][0x1fc], R3, 0x1, P0 ;  /* 0x00007f00020c7a11 */ /* 0x000fe400000f0c03 */
[----:B------:R-:W5:Y:S01]  /*6230*/  SHFL.IDX PT, R3, R0, RZ, 0x1c1f ;  /* 0x001c1fff00037589 */ /* 0x000f6200000e0000 */
[----:B------:R-:W-:Y:S03]  /*6240*/  SHF.L.U64.HI R2, R218, 0x1, R233 ;  /* 0x00000001da027819 */ /* 0x000fe600000102e9 */
[----:B------:R-:W4:Y:S01]  /*6250*/  SHFL.IDX PT, R5, R12, RZ, 0x1c1f ;  /* 0x001c1fff0c057589 */ /* 0x000f2200000e0000 */
[----:B-----5:R-:W-:Y:S05]  /*6260*/  IADD3 R8, P0, R3, R202, RZ ;  /* 0x000000ca03087210 */ /* 0x020fea0007f1e0ff */
[----:B----4-:R-:W-:Y:S01]  /*6270*/  IMAD.X R9, R5, 0x1, R200, P0 ;  /* 0x0000000105097824 */ /* 0x010fe200000e06c8 */
[----:B------:R-:W-:Y:S04]  /*6280*/  IADD3 R6, P0, R3, R242, RZ ;  /* 0x000000f203067210 */ /* 0x000fe80007f1e0ff */
[----:B------:R-:W-:Y:S01]  /*6290*/  @!PT LDS RZ, [RZ] ;  /* 0x00000000fffff984 */ /* 0x000fe20000000800 */
[----:B------:R4:W-:Y:S01]  /*62a0*/  LDGSTS.E.BYPASS.LTC128B.128 [R220+0x100], [R8.64], !P1 ;  /* 0x0010000008dc7fae */ /* 0x0009e2000c901d4c */
[----:B------:R-:W-:Y:S01]  /*62b0*/  IMAD.X R7, R5, 0x1, R203, P0 ;  /* 0x0000000105077824 */ /* 0x000fe200000e06cb */
[----:B------:R-:W-:Y:S02]  /*62c0*/  IADD3 R10, P0, R3, R4, RZ ;  /* 0x00000004030a7210 */ /* 0x000fe40007f1e0ff */
[----:B------:R-:W-:Y:S02]  /*62d0*/  ISETP.GT.AND P1, PT, R224, 0x3f, PT ;  /* 0x0000003fe000780c */ /* 0x000fe40003f24270 */
[----:B------:R4:W-:Y:S01]  /*62e0*/  LDGSTS.E.BYPASS.LTC128B.128 [R220+0xd00], [R6.64], !P3 ;  /* 0x00d0000006dc7fae */ /* 0x0009e2000d901d4c */
[----:B------:R-:W-:Y:S05]  /*62f0*/  IMAD.X R11, R5, 0x1, R2, P0 ;  /* 0x00000001050b7824 */ /* 0x000fea00000e0602 */
[----:B------:R4:W-:Y:S05]  /*6300*/  LDGSTS.E.BYPASS.LTC128B.128 [R220+0x1900], [R10.64], !P2 ;  /* 0x019000000adc7fae */ /* 0x0009ea000d101d4c */
[----:B------:R-:W-:-:S05]  /*6310*/  @P1 BRA `(.L_x_481) ;  /* 0x0000012000001947 */ /* 0x000fca0003800000 */
[----:B------:R-:W-:-:S05]  /*6320*/  BRA.DIV ~URZ, `(.L_x_482) ;  /* 0x0000e0e27f007947 */ /* 0x000fca000b800000 */
[----:B------:R4:W3:Y:S04]  /*6330*/  SHFL.IDX PT, R3, R12, 0x1, 0x1c1f ;  /* 0x003c1f000c037f89 */ /* 0x0008e800000e0000 */
[----:B----4-:R4:W2:Y:S02]  /*6340*/  SHFL.IDX PT, R7, R0, 0x1, 0x1c1f ;  /* 0x003c1f0000077f89 */ /* 0x0108a400000e0000 */
.L_x_540:
[----:B------:R-:W-:Y:S02]  /*6350*/  ISETP.GE.AND P3, PT, R230, c[0x0][0x1d4], PT ;  /* 0x00007500e6007a0c */ /* 0x000fe40003f66270 */
[----:B--2---:R-:W-:Y:S02]  /*6360*/  IADD3 R10, P0, R7, R202, RZ ;  /* 0x000000ca070a7210 */ /* 0x004fe40007f1e0ff */
[----:B------:R-:W-:Y:S02]  /*6370*/  ISETP.GE.AND P2, PT, R229, c[0x0][0x1d4], PT ;  /* 0x00007500e5007a0c */ /* 0x000fe40003f46270 */
[----:B------:R-:W-:Y:S01]  /*6380*/  ISETP.GE.AND P1, PT, R228, c[0x0][0x1d4], PT ;  /* 0x00007500e4007a0c */ /* 0x000fe20003f26270 */
[----:B---3--:R-:W-:Y:S01]  /*6390*/  IMAD.X R11, R3, 0x1, R200, P0 ;  /* 0x00000001030b7824 */ /* 0x008fe200000e06c8 */
[----:B------:R-:W-:Y:S05]  /*63a0*/  IADD3 R8, P0, R7, R242, RZ ;  /* 0x000000f207087210 */ /* 0x000fea0007f1e0ff */
[----:B------:R-:W-:Y:S01]  /*63b0*/  @!PT LDS RZ, [RZ] ;  /* 0x00000000fffff984 */ /* 0x000fe20000000800 */
[----:B------:R-:W-:Y:S01]  /*63c0*/  @!PT LDS RZ, [RZ] ;  /* 0x00000000fffff984 */ /* 0x000fe20000000800 */
[----:B------:R-:W-:Y:S01]  /*63d0*/  @!PT LDS RZ, [RZ] ;  /* 0x00000000fffff984 */ /* 0x000fe20000000800 */
[----:B------:R2:W-:Y:S01]  /*63e0*/  LDGSTS.E.BYPASS.LTC128B.128 [R220+0x900], [R10.64], !P3 ;  /* 0x009000000adc7fae */ /* 0x0005e2000d901d4c */
[----:B------:R-:W-:Y:S01]  /*63f0*/  IMAD.X R9, R3, 0x1, R203, P0 ;  /* 0x0000000103097824 */ /* 0x000fe200000e06cb */
[----:B------:R-:W-:Y:S04]  /*6400*/  IADD3 R4, P0, R7, R4, RZ ;  /* 0x0000000407047210 */ /* 0x000fe80007f1e0ff */
[----:B------:R2:W-:Y:S01]  /*6410*/  LDGSTS.E.BYPASS.LTC128B.128 [R220+0x1500], [R8.64], !P2 ;  /* 0x0150000008dc7fae */ /* 0x0005e2000d101d4c */
[----:B------:R-:W-:Y:S05]  /*6420*/  IMAD.X R5, R3, 0x1, R2, P0 ;  /* 0x0000000103057824 */ /* 0x000fea00000e0602 */
[----:B------:R2:W-:Y:S03]  /*6430*/  LDGSTS.E.BYPASS.LTC128B.128 [R220+0x2100], [R4.64], !P1 ;  /* 0x0210000004dc7fae */ /* 0x0005e6000c901d4c */
.L_x_481:
[----:B------:R-:W-:Y:S05]  /*6440*/  BSYNC B0 ;  /* 0x0000000000007941 */ /* 0x000fea0003800000 */
.L_x_480:
[----:B------:R-:W0:Y:S01]  /*6450*/  LDGDEPBAR ;  /* 0x00000000000079af */ /* 0x000e220000000000 */
[----:B------:R-:W-:Y:S01]  /*6460*/  WARPSYNC 0xffffffff ;  /* 0xffffffff00007948 */ /* 0x000fe20003800000 */
[-C--:B--2-4-:R-:W-:Y:S03]  /*6470*/  HMMA.16816.F32.BF16 R4, R152, R156.reuse, RZ ;  /* 0x0000009c9804723c */ /* 0x094fe600000418ff */
[----:B------:R-:W-:Y:S03]  /*6480*/  ISETP.GT.AND P0, PT, R240, R221, PT ;  /* 0x000000ddf000720c */ /* 0x000fe60003f04270 */
[----:B------:R-:W-:Y:S02]  /*6490*/  LDSM.16.M88.4 R192, [R216+0x3100] ;  /* 0x00310000d8c0783b */ /* 0x000fe40000000200 */
[C---:B---3--:R-:W-:Y:S06]  /*64a0*/  HMMA.16816.F32.BF16 R8, R160.reuse, R156, RZ ;  /* 0x0000009ca008723c */ /* 0x048fec00000418ff */
[----:B------:R-:W-:Y:S02]  /*64b0*/  LDSM.16.M88.4 R196, [R217+0x7900] ;  /* 0x00790000d9c4783b */ /* 0x000fe40000000200 */
[-C--:B------:R-:W-:Y:S08]  /*64c0*/  HMMA.16816.F32.BF16 R12, R160, R158.reuse, RZ ;  /* 0x0000009ea00c723c */ /* 0x080ff000000418ff */
[C---:B------:R-:W-:Y:S01]  /*64d0*/  HMMA.16816.F32.BF16 R16, R152.reuse, R158, RZ ;  /* 0x0000009e9810723c */ /* 0x040fe200000418ff */
[----:B------:R-:W2:Y:S07]  /*64e0*/  LDSM.16.M88.4 R156, [R217+0x6900] ;  /* 0x00690000d99c783b */ /* 0x000eae0000000200 */
[-C--:B-1----:R-:W-:Y:S08]  /*64f0*/  HMMA.16816.F32.BF16 R20, R152, R164.reuse, RZ ;  /* 0x000000a49814723c */ /* 0x082ff000000418ff */
[C---:B------:R-:W-:Y:S08]  /*6500*/  HMMA.16816.F32.BF16 R24, R160.reuse, R164, RZ ;  /* 0x000000a4a018723c */ /* 0x040ff000000418ff */
[-C--:B------:R-:W-:Y:S08]  /*6510*/  HMMA.16816.F32.BF16 R28, R160, R166.reuse, RZ ;  /* 0x000000a6a01c723c */ /* 0x080ff000000418ff */
[C---:B------:R-:W-:Y:S01]  /*6520*/  HMMA.16816.F32.BF16 R32, R152.reuse, R166, RZ ;  /* 0x000000a69820723c */ /* 0x040fe200000418ff */
[----:B------:R-:W1:Y:S07]  /*6530*/  LDSM.16.M88.4 R164, [R216+0x3500] ;  /* 0x00350000d8a4783b */ /* 0x000e6e0000000200 */
[-C--:B------:R-:W-:Y:S08]  /*6540*/  HMMA.16816.F32.BF16 R36, R152, R168.reuse, RZ ;  /* 0x000000a89824723c */ /* 0x080ff000000418ff */
[C---:B------:R-:W-:Y:S08]  /*6550*/  HMMA.16816.F32.BF16 R40, R160.reuse, R168, RZ ;  /* 0x000000a8a028723c */ /* 0x040ff000000418ff */
[-C--:B------:R-:W-:Y:S01]  /*6560*/  HMMA.16816.F32.BF16 R44, R160, R170.reuse, RZ ;  /* 0x000000aaa02c723c */ /* 0x080fe200000418ff */
[----:B------:R-:W-:Y:S07]  /*6570*/  LDSM.16.M88.4 R160, [R213+0x6900] ;  /* 0x00690000d5a0783b */ /* 0x000fee0000000200 */
[----:B------:R-:W-:Y:S01]  /*6580*/  HMMA.16816.F32.BF16 R48, R152, R170, RZ ;  /* 0x000000aa9830723c */ /* 0x000fe200000418ff */
[----:B------:R-:W3:Y:S07]  /*6590*/  LDSM.16.M88.4 R152, [R216+0x3900] ;  /* 0x00390000d898783b */ /* 0x000eee0000000200 */
[-C--:B------:R-:W-:Y:S01]  /*65a0*/  HMMA.16816.F32.BF16 R4, R172, R176.reuse, R4 ;  /* 0x000000b0ac04723c */ /* 0x080fe20000041804 */
[----:B------:R-:W4:Y:S07]  /*65b0*/  LDSM.16.M88.4 R168, [R209] ;  /* 0x00000000d1a8783b */ /* 0x000f2e0000000200 */
[C---:B------:R-:W-:Y:S08]  /*65c0*/  HMMA.16816.F32.BF16 R8, R180.reuse, R176, R8 ;  /* 0x000000b0b408723c */ /* 0x040ff00000041808 */
[-C--:B------:R-:W-:Y:S08]  /*65d0*/  HMMA.16816.F32.BF16 R12, R180, R178.reuse, R12 ;  /* 0x000000b2b40c723c */ /* 0x080ff0000004180c */
[C---:B------:R-:W-:Y:S01]  /*65e0*/  HMMA.16816.F32.BF16 R16, R172.reuse, R178, R16 ;  /* 0x000000b2ac10723c */ /* 0x040fe20000041810 */
[----:B------:R-:W5:Y:S07]  /*65f0*/  LDSM.16.M88.4 R176, [R213+0x7900] ;  /* 0x00790000d5b0783b */ /* 0x000f6e0000000200 */
        /* <DEDUP_REMOVED lines=8> */
[----:B------:R-:W-:Y:S07]  /*6680*/  LDSM.16.M88.4 R180, [R207] ;  /* 0x00000000cfb4783b */ /* 0x000fee0000000200 */
[----:B------:R-:W-:Y:S01]  /*6690*/  HMMA.16816.F32.BF16 R48, R172, R190, R48 ;  /* 0x000000beac30723c */ /* 0x000fe20000041830 */
[----:B------:R-:W1:Y:S08]  /*66a0*/  LDSM.16.M88.4 R172, [R208] ;  /* 0x00000000d0ac783b */ /* 0x000e700000000200 */
[----:B------:R-:W-:Y:S01]  /*66b0*/  LDSM.16.M88.4 R188, [R216+0x4500] ;  /* 0x00450000d8bc783b */ /* 0x000fe20000000200 */
[-C--:B--2---:R-:W-:Y:S08]  /*66c0*/  HMMA.16816.F32.BF16 R4, R156, R192.reuse, R4 ;  /* 0x000000c09c04723c */ /* 0x084ff00000041804 */
[C---:B------:R-:W-:Y:S08]  /*66d0*/  HMMA.16816.F32.BF16 R8, R196.reuse, R192, R8 ;  /* 0x000000c0c408723c */ /* 0x040ff00000041808 */
[-C--:B------:R-:W-:Y:S08]  /*66e0*/  HMMA.16816.F32.BF16 R12, R196, R194.reuse, R12 ;  /* 0x000000c2c40c723c */ /* 0x080ff0000004180c */
[C---:B------:R-:W-:Y:S01]  /*66f0*/  HMMA.16816.F32.BF16 R16, R156.reuse, R194, R16 ;  /* 0x000000c29c10723c */ /* 0x040fe20000041810 */
[----:B------:R-:W-:Y:S07]  /*6700*/  LDSM.16.M88.4 R192, [R206] ;  /* 0x00000000cec0783b */ /* 0x000fee0000000200 */
[-C--:B-1----:R-:W-:Y:S08]  /*6710*/  HMMA.16816.F32.BF16 R20, R156, R164.reuse, R20 ;  /* 0x000000a49c14723c */ /* 0x082ff00000041814 */
[C---:B------:R-:W-:Y:S08]  /*6720*/  HMMA.16816.F32.BF16 R24, R196.reuse, R164, R24 ;  /* 0x000000a4c418723c */ /* 0x040ff00000041818 */
[-C--:B------:R-:W-:Y:S08]  /*6730*/  HMMA.16816.F32.BF16 R28, R196, R166.reuse, R28 ;  /* 0x000000a6c41c723c */ /* 0x080ff0000004181c */
[C---:B------:R-:W-:Y:S01]  /*6740*/  HMMA.16816.F32.BF16 R32, R156.reuse, R166, R32 ;  /* 0x000000a69c20723c */ /* 0x040fe20000041820 */
[----:B------:R-:W1:Y:S07]  /*6750*/  LDSM.16.M88.4 R164, [R217+0x8900] ;  /* 0x00890000d9a4783b */ /* 0x000e6e0000000200 */
[-C--:B---3--:R-:W-:Y:S08]  /*6760*/  HMMA.16816.F32.BF16 R36, R156, R152.reuse, R36 ;  /* 0x000000989c24723c */ /* 0x088ff00000041824 */
[C---:B------:R-:W-:Y:S08]  /*6770*/  HMMA.16816.F32.BF16 R40, R196.reuse, R152, R40 ;  /* 0x00000098c428723c */ /* 0x040ff00000041828 */
[-C--:B------:R-:W-:Y:S08]  /*6780*/  HMMA.16816.F32.BF16 R44, R196, R154.reuse, R44 ;  /* 0x0000009ac42c723c */ /* 0x080ff0000004182c */
[----:B------:R-:W-:Y:S01]  /*6790*/  HMMA.16816.F32.BF16 R48, R156, R154, R48 ;  /* 0x0000009a9c30723c */ /* 0x000fe20000041830 */
[----:B------:R-:W2:Y:S07]  /*67a0*/  LDSM.16.M88.4 R152, [R217+0x9900] ;  /* 0x00990000d998783b */ /* 0x000eae0000000200 */
[-C--:B----4-:R-:W-:Y:S01]  /*67b0*/  HMMA.16816.F32.BF16 R4, R160, R168.reuse, R4 ;  /* 0x000000a8a004723c */ /* 0x090fe20000041804 */
[----:B------:R-:W3:Y:S07]  /*67c0*/  LDSM.16.M88.4 R156, [R216+0x4100] ;  /* 0x00410000d89c783b */ /* 0x000eee0000000200 */
[C---:B-----5:R-:W-:Y:S08]  /*67d0*/  HMMA.16816.F32.BF16 R8, R176.reuse, R168, R8 ;  /* 0x000000a8b008723c */ /* 0x060ff00000041808 */
[-C--:B------:R-:W-:Y:S08]  /*67e0*/  HMMA.16816.F32.BF16 R12, R176, R170.reuse, R12 ;  /* 0x000000aab00c723c */ /* 0x080ff0000004180c */
[C---:B------:R-:W-:Y:S01]  /*67f0*/  HMMA.16816.F32.BF16 R16, R160.reuse, R170, R16 ;  /* 0x000000aaa010723c */ /* 0x040fe20000041810 */
[----:B------:R-:W4:Y:S07]  /*6800*/  LDSM.16.M88.4 R168, [R213+0x8900] ;  /* 0x00890000d5a8783b */ /* 0x000f2e0000000200 */
[-C--:B------:R-:W-:Y:S08]  /*6810*/  HMMA.16816.F32.BF16 R20, R160, R172.reuse, R20 ;  /* 0x000000aca014723c */ /* 0x080ff00000041814 */
[C---:B------:R-:W-:Y:S08]  /*6820*/  HMMA.16816.F32.BF16 R24, R176.reuse, R172, R24 ;  /* 0x000000acb018723c */ /* 0x040ff00000041818 */
[-C--:B------:R-:W-:Y:S08]  /*6830*/  HMMA.16816.F32.BF16 R28, R176, R174.reuse, R28 ;  /* 0x000000aeb01c723c */ /* 0x080ff0000004181c */
[C---:B------:R-:W-:Y:S08]  /*6840*/  HMMA.16816.F32.BF16 R32, R160.reuse, R174, R32 ;  /* 0x000000aea020723c */ /* 0x040ff00000041820 */
[-C--:B------:R-:W-:Y:S08]  /*6850*/  HMMA.16816.F32.BF16 R36, R160, R180.reuse, R36 ;  /* 0x000000b4a024723c */ /* 0x080ff00000041824 */
[C---:B------:R-:W-:Y:S08]  /*6860*/  HMMA.16816.F32.BF16 R40, R176.reuse, R180, R40 ;  /* 0x000000b4b028723c */ /* 0x040ff00000041828 */
[-C--:B------:R-:W-:Y:S08]  /*6870*/  HMMA.16816.F32.BF16 R44, R176, R182.reuse, R44 ;  /* 0x000000b6b02c723c */ /* 0x080ff0000004182c */
[----:B------:R-:W-:Y:S01]  /*6880*/  HMMA.16816.F32.BF16 R48, R160, R182, R48 ;  /* 0x000000b6a030723c */ /* 0x000fe20000041830 */
[----:B------:R-:W5:Y:S07]  /*6890*/  LDSM.16.M88.4 R160, [R213+0x9900] ;  /* 0x00990000d5a0783b */ /* 0x000f6e0000000200 */
[-C--:B-1----:R-:W-:Y:S08]  /*68a0*/  HMMA.16816.F32.BF16 R4, R164, R184.reuse, R4 ;  /* 0x000000b8a404723c */ /* 0x082ff00000041804 */
[C---:B--2---:R-:W-:Y:S08]  /*68b0*/  HMMA.16816.F32.BF16 R8, R152.reuse, R184, R8 ;  /* 0x000000b89808723c */ /* 0x044ff00000041808 */
[-C--:B------:R-:W-:Y:S08]  /*68c0*/  HMMA.16816.F32.BF16 R12, R152, R186.reuse, R12 ;  /* 0x000000ba980c723c */ /* 0x080ff0000004180c */
[C---:B------:R-:W-:Y:S08]  /*68d0*/  HMMA.16816.F32.BF16 R16, R164.reuse, R186, R16 ;  /* 0x000000baa410723c */ /* 0x040ff00000041810 */
[-C--:B---3--:R-:W-:Y:S08]  /*68e0*/  HMMA.16816.F32.BF16 R20, R164, R156.reuse, R20 ;  /* 0x0000009ca414723c */ /* 0x088ff00000041814 */
[C---:B------:R-:W-:Y:S08]  /*68f0*/  HMMA.16816.F32.BF16 R24, R152.reuse, R156, R24 ;  /* 0x0000009c9818723c */ /* 0x040ff00000041818 */
[-C--:B------:R-:W-:Y:S08]  /*6900*/  HMMA.16816.F32.BF16 R28, R152, R158.reuse, R28 ;  /* 0x0000009e981c723c */ /* 0x080ff0000004181c */
[C---:B------:R-:W-:Y:S01]  /*6910*/  HMMA.16816.F32.BF16 R32, R164.reuse, R158, R32 ;  /* 0x0000009ea420723c */ /* 0x040fe20000041820 */
[----:B------:R-:W-:Y:S07]  /*6920*/  LDSM.16.M88.4 R156, [R204] ;  /* 0x00000000cc9c783b */ /* 0x000fee0000000200 */
[-C--:B------:R-:W-:Y:S08]  /*6930*/  HMMA.16816.F32.BF16 R36, R164, R188.reuse, R36 ;  /* 0x000000bca424723c */ /* 0x080ff00000041824 */
[C---:B------:R-:W-:Y:S08]  /*6940*/  HMMA.16816.F32.BF16 R40, R152.reuse, R188, R40 ;  /* 0x000000bc9828723c */ /* 0x040ff00000041828 */
[-C--:B------:R-:W-:Y:S01]  /*6950*/  HMMA.16816.F32.BF16 R44, R152, R190.reuse, R44 ;  /* 0x000000be982c723c */ /* 0x080fe2000004182c */
[----:B------:R-:W1:Y:S01]  /*6960*/  LDSM.16.M88.4 R152, [R205] ;  /* 0x00000000cd98783b */ /* 0x000e620000000200 */
[----:B------:R-:W-:Y:S06]  /*6970*/  DEPBAR.LE SB0, 0x0 ;  /* 0x000080000000791a */ /* 0x000fec0000000000 */
[----:B------:R-:W-:Y:S01]  /*6980*/  HMMA.16816.F32.BF16 R48, R164, R190, R48 ;  /* 0x000000bea430723c */ /* 0x000fe20000041830 */
[----:B------:R-:W-:Y:S07]  /*6990*/  BAR.SYNC.DEFER_BLOCKING 0x0 ;  /* 0x0000000000007b1d */ /* 0x000fee0000010000 */
[-C--:B----4-:R-:W-:Y:S08]  /*69a0*/  HMMA.16816.F32.BF16 R4, R168, R192.reuse, R4 ;  /* 0x000000c0a804723c */ /* 0x090ff00000041804 */
[C---:B-----5:R-:W-:Y:S08]  /*69b0*/  HMMA.16816.F32.BF16 R8, R160.reuse, R192, R8 ;  /* 0x000000c0a008723c */ /* 0x060ff00000041808 */
[-C--:B------:R-:W-:Y:S08]  /*69c0*/  HMMA.16816.F32.BF16 R12, R160, R194.reuse, R12 ;  /* 0x000000c2a00c723c */ /* 0x080ff0000004180c */
[C---:B------:R-:W-:Y:S04]  /*69d0*/  HMMA.16816.F32.BF16 R16, R168.reuse, R194, R16 ;  /* 0x000000c2a810723c */ /* 0x040fe80000041810 */
[----:B------:R-:W-:Y:S02]  /*69e0*/  FMUL.FTZ R245, R4, c[0x0][0x320] ;  /* 0x0000c80004f57a20 */ /* 0x000fe40000410000 */
[----:B------:R-:W-:Y:S02]  /*69f0*/  FMUL.FTZ R249, R5, c[0x0][0x320] ;  /* 0x0000c80005f97a20 */ /* 0x000fe40000410000 */
[-C--:B-1----:R-:W-:Y:S02]  /*6a00*/  HMMA.16816.F32.BF16 R20, R168, R152.reuse, R20 ;  /* 0x00000098a814723c */ /* 0x082fe40000041814 */
[----:B------:R-:W1:Y:S02]  /*6a10*/  MUFU.TANH R245, R245 ;  /* 0x000000f500f57308 */ /* 0x000e640000002400 */
[----:B------:R-:W-:Y:S02]  /*6a20*/  FMUL.FTZ R244, R6, c[0x0][0x320] ;  /* 0x0000c80006f47a20 */ /* 0x000fe40000410000 */
[----:B------:R-:W-:Y:S02]  /*6a30*/  FMUL.FTZ R247, R7, c[0x0][0x320] ;  /* 0x0000c80007f77a20 */ /* 0x000fe40000410000 */
[C---:B------:R-:W-:Y:S04]  /*6a40*/  HMMA.16816.F32.BF16 R24, R160.reuse, R152, R24 ;  /* 0x00000098a018723c */ /* 0x040fe80000041818 */
[----:B------:R-:W2:Y:S01]  /*6a50*/  MUFU.TANH R249, R249 ;  /* 0x000000f900f97308 */ /* 0x000ea20000002400 */
[----:B------:R-:W-:Y:S02]  /*6a60*/  FMUL.FTZ R251, R13, c[0x0][0x320] ;  /* 0x0000c8000dfb7a20 */ /* 0x000fe40000410000 */
[----:B------:R-:W-:Y:S01]  /*6a70*/  FMUL.FTZ R0, R8, c[0x0][0x320] ;  /* 0x0000c80008007a20 */ /* 0x000fe20000410000 */
[-C--:B------:R-:W-:Y:S04]  /*6a80*/  HMMA.16816.F32.BF16 R28, R160, R154.reuse, R28 ;  /* 0x0000009aa01c723c */ /* 0x080fe8000004181c */
[----:B------:R-:W-:Y:S02]  /*6a90*/  FMUL.FTZ R195, R17, c[0x0][0x320] ;  /* 0x0000c80011c37a20 */ /* 0x000fe40000410000 */
[----:B------:R3:W4:Y:S01]  /*6aa0*/  MUFU.TANH R185, R251 ;  /* 0x000000fb00b97308 */ /* 0x0007220000002400 */
[----:B------:R-:W-:Y:S01]  /*6ab0*/  FMUL.FTZ R246, R9, c[0x0][0x320] ;  /* 0x0000c80009f67a20 */ /* 0x000fe20000410000 */
[C---:B------:R-:W-:Y:S04]  /*6ac0*/  HMMA.16816.F32.BF16 R32, R168.reuse, R154, R32 ;  /* 0x0000009aa820723c */ /* 0x040fe80000041820 */
[----:B------:R-:W-:Y:S02]  /*6ad0*/  FMUL.FTZ R190, R20, c[0x0][0x320] ;  /* 0x0000c80014be7a20 */ /* 0x000fe40000410000 */
[----:B------:R-:W-:Y:S02]  /*6ae0*/  FMUL.FTZ R189, R21, c[0x0][0x320] ;  /* 0x0000c80015bd7a20 */ /* 0x000fe40000410000 */
[----:B------:R-:W1:Y:S01]  /*6af0*/  MUFU.TANH R244, R244 ;  /* 0x000000f400f47308 */ /* 0x000e620000002400 */
[-C--:B------:R-:W-:Y:S03]  /*6b00*/  HMMA.16816.F32.BF16 R36, R168, R156.reuse, R36 ;  /* 0x0000009ca824723c */ /* 0x080fe60000041824 */
[----:B------:R-:W-:Y:S02]  /*6b10*/  FMUL.FTZ R187, R22, c[0x0][0x320] ;  /* 0x0000c80016bb7a20 */ /* 0x000fe40000410000 */
[----:B------:R-:W-:Y:S02]  /*6b20*/  FMUL.FTZ R2, R10, c[0x0][0x320] ;  /* 0x0000c8000a027a20 */ /* 0x000fe40000410000 */
[----:B------:R-:W-:Y:S01]  /*6b30*/  FMUL.FTZ R3, R11, c[0x0][0x320] ;  /* 0x0000c8000b037a20 */ /* 0x000fe20000410000 */
[C---:B------:R-:W-:Y:S01]  /*6b40*/  HMMA.16816.F32.BF16 R40, R160.reuse, R156, R40 ;  /* 0x0000009ca028723c */ /* 0x040fe20000041828 */
[----:B------:R5:W1:Y:S03]  /*6b50*/  MUFU.TANH R17, R189 ;  /* 0x000000bd00117308 */ /* 0x000a660000002400 */
[----:B------:R-:W-:Y:S02]  /*6b60*/  FMUL.FTZ R252, R12, c[0x0][0x320] ;  /* 0x0000c8000cfc7a20 */ /* 0x000fe40000410000 */
[----:B---3--:R-:W-:Y:S02]  /*6b70*/  FMUL.FTZ R251, R18, c[0x0][0x320] ;  /* 0x0000c80012fb7a20 */ /* 0x008fe40000410000 */
[-C--:B------:R-:W-:Y:S03]  /*6b80*/  HMMA.16816.F32.BF16 R44, R160, R158.reuse, R44 ;  /* 0x0000009ea02c723c */ /* 0x080fe6000004182c */
[----:B------:R3:W1:Y:S01]  /*6b90*/  MUFU.TANH R18, R190 ;  /* 0x000000be00127308 */ /* 0x0006620000002400 */
[----:B------:R-:W-:Y:S02]  /*6ba0*/  FMUL.FTZ R248, R14, c[0x0][0x320] ;  /* 0x0000c8000ef87a20 */ /* 0x000fe40000410000 */
[----:B------:R-:W-:Y:S02]  /*6bb0*/  FMUL.FTZ R250, R15, c[0x0][0x320] ;  /* 0x0000c8000ffa7a20 */ /* 0x000fe40000410000 */
[----:B------:R-:W-:Y:S04]  /*6bc0*/  HMMA.16816.F32.BF16 R48, R168, R158, R48 ;  /* 0x0000009ea830723c */ /* 0x000fe80000041830 */
[----:B------:R-:W-:Y:S01]  /*6bd0*/  FMUL.FTZ R194, R16, c[0x0][0x320] ;  /* 0x0000c80010c27a20 */ /* 0x000fe20000410000 */
[----:B------:R1:W1:Y:S01]  /*6be0*/  MUFU.TANH R13, R187 ;  /* 0x000000bb000d7308 */ /* 0x0002620000002400 */
[----:B------:R-:W-:Y:S02]  /*6bf0*/  FMUL.FTZ R186, R19, c[0x0][0x320] ;  /* 0x0000c80013ba7a20 */ /* 0x000fe40000410000 */
[----:B------:R-:W-:Y:S04]  /*6c00*/  FMUL.FTZ R197, R23, c[0x0][0x320] ;  /* 0x0000c80017c57a20 */ /* 0x000fe80000410000 */
[----:B------:R-:W-:Y:S02]  /*6c10*/  FMUL.FTZ R198, R24, c[0x0][0x320] ;  /* 0x0000c80018c67a20 */ /* 0x000fe40000410000 */
[----:B------:R-:W-:Y:S01]  /*6c20*/  FMUL.FTZ R199, R25, c[0x0][0x320] ;  /* 0x0000c80019c77a20 */ /* 0x000fe20000410000 */
[----:B------:R-:W2:Y:S01]  /*6c30*/  MUFU.TANH R247, R247 ;  /* 0x000000f700f77308 */ /* 0x000ea20000002400 */
[----:B-----5:R-:W-:Y:S02]  /*6c40*/  FMUL.FTZ R189, R26, c[0x0][0x320] ;  /* 0x0000c8001abd7a20 */ /* 0x020fe40000410000 */
[----:B------:R-:W-:Y:S02]  /*6c50*/  FMUL.FTZ R15, R28, c[0x0][0x320] ;  /* 0x0000c8001c0f7a20 */ /* 0x000fe40000410000 */
[----:B------:R-:W-:Y:S02]  /*6c60*/  FMUL.FTZ R14, R29, c[0x0][0x320] ;  /* 0x0000c8001d0e7a20 */ /* 0x000fe40000410000 */
[----:B------:R-:W-:Y:S02]  /*6c70*/  FMUL.FTZ R191, R30, c[0x0][0x320] ;  /* 0x0000c8001ebf7a20 */ /* 0x000fe40000410000 */
[----:B---3--:R-:W-:Y:S01]  /*6c80*/  FMUL.FTZ R190, R31, c[0x0][0x320] ;  /* 0x0000c8001fbe7a20 */ /* 0x008fe20000410000 */
[----:B------:R-:W3:Y:S01]  /*6c90*/  MUFU.TANH R0, R0 ;  /* 0x0000000000007308 */ /* 0x000ee20000002400 */
[----:B------:R-:W-:Y:S02]  /*6ca0*/  FMUL.FTZ R26, R32, c[0x0][0x320] ;  /* 0x0000c800201a7a20 */ /* 0x000fe40000410000 */
[----:B------:R-:W-:Y:S02]  /*6cb0*/  FMUL.FTZ R21, R34, c[0x0][0x320] ;  /* 0x0000c80022157a20 */ /* 0x000fe40000410000 */
[----:B-1----:R-:W-:Y:S02]  /*6cc0*/  FMUL.FTZ R187, R27, c[0x0][0x320] ;  /* 0x0000c8001bbb7a20 */ /* 0x002fe40000410000 */
[----:B------:R-:W-:Y:S02]  /*6cd0*/  FMUL.FTZ R27, R33, c[0x0][0x320] ;  /* 0x0000c800211b7a20 */ /* 0x000fe40000410000 */
[----:B------:R-:W-:Y:S01]  /*6ce0*/  FMUL.FTZ R19, R35, c[0x0][0x320] ;  /* 0x0000c80023137a20 */ /* 0x000fe20000410000 */
[----:B------:R-:W1:Y:S01]  /*6cf0*/  MUFU.TANH R246, R246 ;  /* 0x000000f600f67308 */ /* 0x000e620000002400 */
[----:B------:R-:W-:Y:S02]  /*6d00*/  FMUL.FTZ R165, R36, c[0x0][0x320] ;  /* 0x0000c80024a57a20 */ /* 0x000fe40000410000 */
[----:B------:R-:W-:Y:S02]  /*6d10*/  FMUL.FTZ R34, R37, c[0x0][0x320] ;  /* 0x0000c80025227a20 */ /* 0x000fe40000410000 */
[----:B------:R-:W-:Y:S02]  /*6d20*/  FMUL.FTZ R30, R38, c[0x0][0x320] ;  /* 0x0000c800261e7a20 */ /* 0x000fe40000410000 */
        /* <DEDUP_REMOVED lines=15> */
[----:B------:R-:W-:Y:S09]  /*6e20*/  FMUL.FTZ R51, R51, c[0x0][0x320] ;  /* 0x0000c80033337a20 */ /* 0x000ff20000410000 */
[----:B------:R-:W1:Y:S10]  /*6e30*/  MUFU.TANH R248, R248 ;  /* 0x000000f800f87308 */ /* 0x000e740000002400 */
        /* <DEDUP_REMOVED lines=23> */
[----:B------:R1:W1:Y:S10]  /*6fb0*/  MUFU.TANH R167, R41 ;  /* 0x0000002900a77308 */ /* 0x0002740000002400 */
        /* <DEDUP_REMOVED lines=9> */
[----:B------:R1:W1:Y:S01]  /*7050*/  MUFU.TANH R171, R51 ;  /* 0x0000003300ab7308 */ /* 0x0002620000002400 */
[----:B------:R-:W-:-:S05]  /*7060*/  @!P0 BRA `(.L_x_483) ;  /* 0x0000038000008947 */ /* 0x000fca0003800000 */
[----:B--234-:R-:W-:Y:S01]  /*7070*/  ISETP.NE.AND P2, PT, R222, 0x1, PT ;  /* 0x00000001de00780c */ /* 0x01cfe20003f45270 */
[----:B------:R-:W-:Y:S01]  /*7080*/  IMAD R226, R240, 0x30, R232 ;  /* 0x00000030f0e27824 */ /* 0x000fe200078e02e8 */
[----:B------:R-:W-:Y:S01]  /*7090*/  ISETP.GT.AND P1, PT, R227, 0x2f, PT ;  /* 0x0000002fe300780c */ /* 0x000fe20003f24270 */
[----:B------:R-:W-:Y:S01]  /*70a0*/  IMAD.MOV.U32 R225, RZ, RZ, RZ ;  /* 0x000000ffffe17224 */ /* 0x000fe200078e00ff */
[----:B------:R-:W-:Y:S02]  /*70b0*/  ISETP.GE.AND P5, PT, R230, c[0x0][0x1d4], PT ;  /* 0x00007500e6007a0c */ /* 0x000fe40003fa6270 */
[----:B------:R-:W-:Y:S02]  /*70c0*/  IADD3 R226, R226, -0x30, R227 ;  /* 0xffffffd0e2e27810 */ /* 0x000fe40007ffe0e3 */
[----:B------:R-:W-:Y:S02]  /*70d0*/  ISETP.GE.AND P4, PT, R229, c[0x0][0x1d4], PT ;  /* 0x00007500e5007a0c */ /* 0x000fe40003f86270 */
[----:B------:R-:W-:Y:S01]  /*70e0*/  ISETP.GE.AND P3, PT, R228, c[0x0][0x1d4], PT ;  /* 0x00007500e4007a0c */ /* 0x000fe20003f66270 */
[----:B------:R-:W-:Y:S02]  /*70f0*/  IMAD.MOV.U32 R4, RZ, RZ, R226 ;  /* 0x000000ffff047224 */ /* 0x000fe400078e00e2 */
[----:B------:R-:W-:Y:S05]  /*7100*/  @P2 IMAD.HI.U32 R5, R226, c[0x0][0x2bc], RZ ;  /* 0x0000af00e2052a27 */ /* 0x000fea00078e00ff */
[----:B------:R-:W-:Y:S04]  /*7110*/  @P2 SHF.R.U32.HI R4, RZ, c[0x0][0x2c0], R5 ;  /* 0x0000b000ff042a19 */ /* 0x000fe80000011605 */
[C---:B------:R-:W-:Y:S04]  /*7120*/  @!P1 IADD3 R8, P0, R4.reuse, UR10, RZ ;  /* 0x0000000a04089c10 */ /* 0x040fe8000ff1e0ff */
[----:B------:R-:W-:Y:S02]  /*7130*/  @!P1 LEA.HI.X.SX32 R5, R4, UR6, 0x1, P0 ;  /* 0x0000000604059c11 */ /* 0x000fe400080f0eff */
[C---:B------:R-:W-:Y:S04]  /*7140*/  @!P1 LEA R6, P0, R8.reuse, c[0x0][0x2a0], 0x2 ;  /* 0x0000a80008069a11 */ /* 0x040fe800078010ff */
[----:B------:R-:W-:Y:S01]  /*7150*/  @!P1 LEA.HI.X R7, R8, c[0x0][0x2a4], R5, 0x2, P0 ;  /* 0x0000a90008079a11 */ /* 0x000fe200000f1405 */
[----:B------:R-:W-:Y:S04]  /*7160*/  IMAD.MOV R5, RZ, RZ, -R4 ;  /* 0x000000ffff057224 */ /* 0x000fe800078e0a04 */
[----:B------:R-:W2:Y:S01]  /*7170*/  @!P1 LDG.E R225, [R6.64] ;  /* 0x0000000c06e19981 */ /* 0x000ea2000c1e1900 */
[----:B------:R-:W-:Y:S04]  /*7180*/  IMAD R226, R5, c[0x0][0x2b8], R226 ;  /* 0x0000ae0005e27a24 */ /* 0x000fe800078e02e2 */
[C---:B------:R-:W-:Y:S01]  /*7190*/  IMAD.WIDE.U32 R8, R226.reuse, c[0x0][0x1e0], RZ ;  /* 0x00007800e2087a25 */ /* 0x040fe200078e00ff */
[----:B------:R-:W-:Y:S05]  /*71a0*/  SHF.R.S32.HI R5, RZ, 0x1f, R226 ;  /* 0x0000001fff057819 */ /* 0x000fea00000114e2 */
[----:B------:R-:W-:Y:S04]  /*71b0*/  IMAD R5, R5, c[0x0][0x1e0], RZ ;  /* 0x0000780005057a24 */ /* 0x000fe800078e02ff */
[----:B------:R-:W-:Y:S04]  /*71c0*/  IMAD R5, R226, c[0x0][0x1e4], R5 ;  /* 0x00007900e2057a24 */ /* 0x000fe800078e0205 */
[----:B------:R-:W-:Y:S01]  /*71d0*/  IMAD.IADD R9, R9, 0x1, R5 ;  /* 0x0000000109097824 */ /* 0x000fe200078e0205 */
[----:B--2---:R-:W-:Y:S03]  /*71e0*/  SHF.R.S32.HI R10, RZ, 0x1f, R225 ;  /* 0x0000001fff0a7819 */ /* 0x004fe600000114e1 */
[C---:B------:R-:W-:Y:S04]  /*71f0*/  IMAD.WIDE.U32 R8, R225.reuse, c[0x0][0x1f0], R8 ;  /* 0x00007c00e1087a25 */ /* 0x040fe800078e0008 */
[----:B------:R-:W-:Y:S01]  /*7200*/  IMAD R6, R10, c[0x0][0x1f0], RZ ;  /* 0x00007c000a067a24 */ /* 0x000fe200078e02ff */
[----:B------:R-:W-:Y:S03]  /*7210*/  IADD3 R7, P0, R8, UR18, RZ ;  /* 0x0000001208077c10 */ /* 0x000fe6000ff1e0ff */
[----:B------:R-:W-:Y:S05]  /*7220*/  IMAD R6, R225, c[0x0][0x1f4], R6 ;  /* 0x00007d00e1067a24 */ /* 0x000fea00078e0206 */
[----:B------:R-:W-:Y:S02]  /*7230*/  IADD3.X R6, R9, UR9, R6, P0, !PT ;  /* 0x0000000909067c10 */ /* 0x000fe400087fe406 */
[C---:B------:R-:W-:Y:S04]  /*7240*/  LEA R5, P0, R7.reuse, c[0x0][0x1c8], 0x1 ;  /* 0x0000720007057a11 */ /* 0x040fe800078008ff */
[----:B------:R-:W-:Y:S01]  /*7250*/  LEA.HI.X R4, R7, c[0x0][0x1cc], R6, 0x1, P0 ;  /* 0x0000730007047a11 */ /* 0x000fe200000f0c06 */
[----:B------:R-:W2:Y:S01]  /*7260*/  SHFL.IDX PT, R9, R5, RZ, 0x1c1f ;  /* 0x001c1fff05097589 */ /* 0x000ea200000e0000 */
[----:B------:R-:W-:Y:S03]  /*7270*/  IADD3 R6, -R241, 0x30, RZ ;  /* 0x00000030f1067810 */ /* 0x000fe60007ffe1ff */
[----:B------:R-:W3:Y:S01]  /*7280*/  SHFL.IDX PT, R7, R4, RZ, 0x1c1f ;  /* 0x001c1fff04077589 */ /* 0x000ee200000e0000 */
[----:B------:R-:W-:Y:S03]  /*7290*/  ISETP.GE.AND P1, PT, R6, 0x1, PT ;  /* 0x000000010600780c */ /* 0x000fe60003f26270 */
[----:B------:R-:W-:Y:S10]  /*72a0*/  SHFL.IDX PT, R12, R4, 0x1, 0x1c1f ;  /* 0x003c1f00040c7f89 */ /* 0x000ff400000e0000 */
[----:B--2---:R-:W-:Y:S05]  /*72b0*/  @P1 IADD3 R36, P0, R9, R202, RZ ;  /* 0x000000ca09241210 */ /* 0x004fea0007f1e0ff */
[--C-:B---3--:R-:W-:Y:S01]  /*72c0*/  @P1 IMAD.X R37, R7, 0x1, R200.reuse, P0 ;  /* 0x0000000107251824 */ /* 0x108fe200000e06c8 */
[----:B------:R-:W-:Y:S04]  /*72d0*/  @P1 IADD3 R10, P0, R9, R242, RZ ;  /* 0x000000f2090a1210 */ /* 0x000fe80007f1e0ff */
[----:B------:R2:W-:Y:S01]  /*72e0*/  @P1 LDGSTS.E.BYPASS.LTC128B.128 [R220+0x2500], [R36.64], !P5 ;  /* 0x0250000024dc1fae */ /* 0x0005e2000e901d4c */
[----:B------:R-:W-:Y:S01]  /*72f0*/  @P1 IMAD.X R11, R7, 0x1, R203, P0 ;  /* 0x00000001070b1824 */ /* 0x000fe200000e06cb */
[C---:B------:R-:W-:Y:S04]  /*7300*/  @P1 LEA R8, P0, R218.reuse, R9, 0x1 ;  /* 0x00000009da081211 */ /* 0x040fe800078008ff */
[----:B------:R2:W-:Y:S01]  /*7310*/  @P1 LDGSTS.E.BYPASS.LTC128B.128 [R220+0x3100], [R10.64], !P4 ;  /* 0x031000000adc1fae */ /* 0x0005e2000e101d4c */
[----:B------:R-:W-:Y:S02]  /*7320*/  @P1 LEA.HI.X R9, R218, R7, R233, 0x1, P0 ;  /* 0x00000007da091211 */ /* 0x000fe400000f0ce9 */
[----:B------:R-:W-:Y:S01]  /*7330*/  ISETP.GE.AND P0, PT, R6, 0x21, PT ;  /* 0x000000210600780c */ /* 0x000fe20003f06270 */
[----:B------:R-:W3:Y:S04]  /*7340*/  SHFL.IDX PT, R7, R5, 0x1, 0x1c1f ;  /* 0x003c1f0005077f89 */ /* 0x000ee800000e0000 */
[----:B------:R2:W-:Y:S08]  /*7350*/  @P1 LDGSTS.E.BYPASS.LTC128B.128 [R220+0x3d00], [R8.64], !P3 ;  /* 0x03d0000008dc1fae */ /* 0x0005f0000d901d4c */
[C---:B---3--:R-:W-:Y:S05]  /*7360*/  @P0 IADD3 R48, P2, R7.reuse, R202, RZ ;  /* 0x000000ca07300210 */ /* 0x048fea0007f5e0ff */
[C---:B------:R-:W-:Y:S01]  /*7370*/  @P0 IMAD.X R49, R12.reuse, 0x1, R200, P2 ;  /* 0x000000010c310824 */ /* 0x040fe200010e06c8 */
[----:B------:R-:W-:Y:S04]  /*7380*/  @P0 IADD3 R40, P2, R7, R242, RZ ;  /* 0x000000f207280210 */ /* 0x000fe80007f5e0ff */
[----:B------:R2:W-:Y:S01]  /*7390*/  @P0 LDGSTS.E.BYPASS.LTC128B.128 [R220+0x2d00], [R48.64], !P5 ;  /* 0x02d0000030dc0fae */ /* 0x0005e2000e901d4c */
[----:B-1----:R-:W-:Y:S01]  /*73a0*/  @P0 IMAD.X R41, R12, 0x1, R203, P2 ;  /* 0x000000010c290824 */ /* 0x002fe200010e06cb */
[C---:B------:R-:W-:Y:S04]  /*73b0*/  @P0 LEA R6, P2, R218.reuse, R7, 0x1 ;  /* 0x00000007da060211 */ /* 0x040fe800078408ff */
[----:B------:R2:W-:Y:S01]  /*73c0*/  @P0 LDGSTS.E.BYPASS.LTC128B.128 [R220+0x3900], [R40.64], !P4 ;  /* 0x0390000028dc0fae */ /* 0x0005e2000e101d4c */
[----:B------:R-:W-:Y:S05]  /*73d0*/  @P0 LEA.HI.X R7, R218, R12, R233, 0x1, P2 ;  /* 0x0000000cda070211 */ /* 0x000fea00010f0ce9 */
[----:B------:R2:W-:Y:S03]  /*73e0*/  @P0 LDGSTS.E.BYPASS.LTC128B.128 [R220+0x4500], [R6.64], !P3 ;  /* 0x0450000006dc0fae */ /* 0x0005e6000d901d4c */
.L_x_483:
[----:B--234-:R-:W-:Y:S01]  /*73f0*/  IMAD.MOV.U32 R9, RZ, RZ, R231 ;  /* 0x000000ffff097224 */ /* 0x01cfe200078e00e7 */
[----:B------:R-:W-:Y:S01]  /*7400*/  PLOP3.LUT P0, PT, PT, PT, UP2, 0x80, 0x0 ;  /* 0x000000000000781c */ /* 0x000fe20003f0f028 */
[----:B------:R-:W0:Y:S01]  /*7410*/  LDGDEPBAR ;  /* 0x00000000000079af */ /* 0x000e220000000000 */
[----:B------:R-:W-:Y:S05]  /*7420*/  IMAD R10, R240, -0x30, RZ ;  /* 0xffffffd0f00a7824 */ /* 0x000fea00078e02ff */
[----:B------:R-:W-:Y:S06]  /*7430*/  IADD3 R7, -R235, 0x1, R10 ;  /* 0x00000001eb077810 */ /* 0x000fec0007ffe10a */
[----:B------:R-:W-:Y:S01]  /*7440*/  @P0 IMAD.HI.U32 R4, R231, c[0x0][0x2c8], RZ ;  /* 0x0000b200e7040a27 */ /* 0x000fe200078e00ff */
[----:B------:R-:W-:Y:S11]  /*7450*/  PLOP3.LUT P0, PT, PT, PT, UP2, 0x80, 0x0 ;  /* 0x000000000000781c */ /* 0x000ff60003f0f028 */
[----:B------:R-:W-:Y:S02]  /*7460*/  @!UPT UIADD3 URZ, URZ, URZ, URZ ;  /* 0x0000003f3f3ff290 */ /* 0x000fe4000fffe03f */
[----:B------:R-:W-:Y:S01]  /*7470*/  @P0 SHF.R.U32.HI R9, RZ, c[0x0][0x2cc], R4 ;  /* 0x0000b300ff090a19 */ /* 0x000fe20000011604 */
[----:B------:R-:W-:Y:S01]  /*7480*/  IMAD.MOV.U32 R4, RZ, RZ, c[0x0][0x2ac] ;  /* 0x0000ab00ff047624 */ /* 0x000fe200078e00ff */
[----:B------:R-:W-:Y:S03]  /*7490*/  PLOP3.LUT P0, PT, PT, PT, UP1, 0x40, 0x0 ;  /* 0x000000000000781c */ /* 0x000fe60003f0e818 */
[----:B------:R-:W2:Y:S01]  /*74a0*/  SHFL.IDX PT, R5, R9, RZ, 0x1c1f ;  /* 0x001c1fff09057589 */ /* 0x000ea200000e0000 */
[----:B------:R-:W-:Y:S05]  /*74b0*/  IMAD R7, R4, c[0x0][0x1d0], R7 ;  /* 0x0000740004077a24 */ /* 0x000fea00078e0207 */
[----:B------:R-:W-:Y:S04]  /*74c0*/  IADD3 R6, R7, -c[0x0][0x168], RZ ;  /* 0x80005a0007067a10 */ /* 0x000fe80007ffe0ff */
[C---:B------:R-:W-:Y:S02]  /*74d0*/  IADD3 R8, R6.reuse, c[0x0][0x328], RZ ;  /* 0x0000ca0006087a10 */ /* 0x040fe40007ffe0ff */
[----:B------:R-:W-:Y:S03]  /*74e0*/  IADD3 R6, R6, UR17, RZ ;  /* 0x0000001106067c10 */ /* 0x000fe6000fffe0ff */
[--C-:B--2---:R-:W-:Y:S02]  /*74f0*/  IMAD.IADD R11, R8, 0x1, R5.reuse ;  /* 0x00000001080b7824 */ /* 0x104fe400078e0205 */
[----:B------:R-:W-:Y:S01]  /*7500*/  IMAD.IADD R7, R6, 0x1, R5 ;  /* 0x0000000106077824 */ /* 0x000fe200078e0205 */
[----:B------:R-:W-:-:S05]  /*7510*/  @P0 BRA `(.L_x_484) ;  /* 0x000001a000000947 */ /* 0x000fca0003800000 */
[----:B------:R-:W-:Y:S01]  /*7520*/  MOV R4, c[0x0][0x2ac] ;  /* 0x0000ab0000047a02 */ /* 0x000fe20000000f00 */
[----:B------:R-:W-:Y:S04]  /*7530*/  BSSY B0, `(.L_x_485) ;  /* 0x0000013000007945 */ /* 0x000fe80003800000 */
[----:B------:R-:W-:Y:S05]  /*7540*/  IMAD R5, R4, c[0x0][0x1d0], R5 ;  /* 0x0000740004057a24 */ /* 0x000fea00078e0205 */
[----:B------:R-:W-:Y:S04]  /*7550*/  IADD3 R5, R5, -c[0x0][0x168], RZ ;  /* 0x80005a0005057a10 */ /* 0x000fe80007ffe0ff */
[----:B------:R-:W-:Y:S11]  /*7560*/  ISETP.GT.AND P0, PT, R5, -0x1, PT ;  /* 0xffffffff0500780c */ /* 0x000ff60003f04270 */
[----:B------:R-:W-:Y:S02]  /*7570*/  @!UPT UIADD3 URZ, URZ, URZ, URZ ;  /* 0x0000003f3f3ff290 */ /* 0x000fe4000fffe03f */
[----:B------:R-:W-:-:S05]  /*7580*/  @P0 BRA `(.L_x_486) ;  /* 0x0000008000000947 */ /* 0x000fca0003800000 */
[----:B------:R-:W-:Y:S01]  /*7590*/  LOP3.LUT R5, RZ, R5, RZ, 0x33, !PT ;  /* 0x00000005ff057212 */ /* 0x000fe200078e33ff */
[----:B------:R-:W-:Y:S05]  /*75a0*/  IMAD.MOV.U32 R4, RZ, RZ, 0x1 ;  /* 0x00000001ff047424 */ /* 0x000fea00078e00ff */
[----:B------:R-:W-:Y:S11]  /*75b0*/  ISETP.NE.AND P0, PT, R4, c[0x0][0x32c], PT ;  /* 0x0000cb0004007a0c */ /* 0x000ff60003f05270 */
[----:B------:R-:W-:Y:S02]  /*75c0*/  @!UPT UIADD3 URZ, URZ, URZ, URZ ;  /* 0x0000003f3f3ff290 */ /* 0x000fe4000fffe03f */
[----:B------:R-:W-:Y:S05]  /*75d0*/  @P0 IMAD.HI.U32 R4, R5, c[0x0][0x330], RZ ;  /* 0x0000cc0005040a27 */ /* 0x000fea00078e00ff */
[----:B------:R-:W-:Y:S04]  /*75e0*/  @P0 SHF.R.U32.HI R5, RZ, c[0x0][0x334], R4 ;  /* 0x0000cd00ff050a19 */ /* 0x000fe80000011604 */
[----:B------:R-:W-:Y:S01]  /*75f0*/  LOP3.LUT R5, RZ, R5, RZ, 0x33, !PT ;  /* 0x00000005ff057212 */ /* 0x000fe200078e33ff */
[----:B------:R-:W-:-:S05]  /*7600*/  BRA `(.L_x_487) ;  /* 0x0000005000007947 */ /* 0x000fca0003800000 */
.L_x_486:
[----:B------:R-:W-:Y:S04]  /*7610*/  MOV R4, 0x1 ;  /* 0x0000000100047802 */ /* 0x000fe80000000f00 */
[----:B------:R-:W-:Y:S11]  /*7620*/  ISETP.NE.AND P0, PT, R4, c[0x0][0x32c], PT ;  /* 0x0000cb0004007a0c */ /* 0x000ff60003f05270 */
[----:B------:R-:W-:Y:S02]  /*7630*/  @!UPT UIADD3 URZ, URZ, URZ, URZ ;  /* 0x0000003f3f3ff290 */ /* 0x000fe4000fffe03f */
[----:B------:R-:W-:Y:S05]  /*7640*/  @P0 IMAD.HI.U32 R4, R5, c[0x0][0x330], RZ ;  /* 0x0000cc0005040a27 */ /* 0x000fea00078e00ff */
[----:B------:R-:W-:Y:S02]  /*7650*/  @P0 SHF.R.U32.HI R5, RZ, c[0x0][0x334], R4 ;  /* 0x0000cd00ff050a19 */ /* 0x000fe40000011604 */
.L_x_487:
[----:B------:R-:W-:Y:S05]  /*7660*/  BSYNC B0 ;  /* 0x0000000000007941 */ /* 0x000fea0003800000 */
.L_x_485:
[----:B------:R-:W-:Y:S04]  /*7670*/  IMAD.IADD R12, R10, 0x1, -R235 ;  /* 0x000000010a0c7824 */ /* 0x000fe800078e0aeb */
[----:B------:R-:W-:Y:S05]  /*7680*/  IMAD R12, R5, c[0x0][0x32c], R12 ;  /* 0x0000cb00050c7a24 */ /* 0x000fea00078e020c */
[----:B------:R-:W-:Y:S02]  /*7690*/  IADD3 R4, R12, c[0x0][0x32c], RZ ;  /* 0x0000cb000c047a10 */ /* 0x000fe40007ffe0ff */
[----:B------:R-:W-:Y:S02]  /*76a0*/  IMNMX R7, R7, R12, !PT ;  /* 0x0000000c07077217 */ /* 0x000fe40007800200 */
[----:B------:R-:W-:Y:S02]  /*76b0*/  IMNMX R11, R11, R4, PT ;  /* 0x000000040b0b7217 */ /* 0x000fe40003800200 */
.L_x_484:
[C---:B------:R-:W-:Y:S02]  /*76c0*/  ISETP.GE.AND P0, PT, R10.reuse, 0x1, PT ;  /* 0x000000010a00780c */ /* 0x040fe40003f06270 */
[C---:B------:R-:W-:Y:S02]  /*76d0*/  ISETP.GE.AND P1, PT, R10.reuse, 0x2, PT ;  /* 0x000000020a00780c */ /* 0x040fe40003f26270 */
[----:B------:R-:W-:Y:S02]  /*76e0*/  P2R R28, PR, RZ, 0x1 ;  /* 0x00000001ff1c7803 */ /* 0x000fe40000000000 */
[----:B------:R-:W-:Y:S02]  /*76f0*/  ISETP.GT.AND P0, PT, R7, RZ, !P0 ;  /* 0x000000ff0700720c */ /* 0x000fe40004704270 */
[----:B------:R-:W-:Y:S02]  /*7700*/  P2R R12, PR, RZ, 0x2 ;  /* 0x00000002ff0c7803 */ /* 0x000fe40000000000 */
[----:B------:R-:W-:Y:S02]  /*7710*/  ISETP.LT.OR P0, PT, R11, 0x1, P0 ;  /* 0x000000010b00780c */ /* 0x000fe40000701670 */
[C---:B------:R-:W-:Y:S02]  /*7720*/  ISETP.GE.AND P6, PT, R10.reuse, 0x12, PT ;  /* 0x000000120a00780c */ /* 0x040fe40003fc6270 */
[----:B------:R-:W-:Y:S02]  /*7730*/  FSEL R4, R245, -INF , !P0 ;  /* 0xff800000f5047808 */ /* 0x000fe40004000000 */
[----:B------:R-:W-:Y:S02]  /*7740*/  ISETP.GT.AND P0, PT, R7, 0x1, !P1 ;  /* 0x000000010700780c */ /* 0x000fe40004f04270 */
[C---:B------:R-:W-:Y:S02]  /*7750*/  ISETP.GE.AND P1, PT, R10.reuse, 0x9, PT ;  /* 0x000000090a00780c */ /* 0x040fe40003f26270 */
[----:B------:R-:W-:Y:S02]  /*7760*/  ISETP.LT.OR P0, PT, R11, 0x2, P0 ;  /* 0x000000020b00780c */ /* 0x000fe40000701670 */
[----:B------:R-:W-:Y:S02]  /*7770*/  P2R R24, PR, RZ, 0x2 ;  /* 0x00000002ff187803 */ /* 0x000fe40000000000 */
[----:B------:R-:W-:Y:S02]  /*7780*/  FSEL R37, R249, -INF , !P0 ;  /* 0xff800000f9257808 */ /* 0x000fe40004000000 */
[----:B------:R-:W-:Y:S02]  /*7790*/  ISETP.GT.AND P0, PT, R7, 0x8, !P1 ;  /* 0x000000080700780c */ /* 0x000fe40004f04270 */
[----:B------:R-:W-:Y:S02]  /*77a0*/  ISETP.GE.AND P1, PT, R10, 0xa, PT ;  /* 0x0000000a0a00780c */ /* 0x000fe40003f26270 */
[----:B------:R-:W-:Y:S02]  /*77b0*/  ISETP.LT.OR P0, PT, R11, 0x9, P0 ;  /* 0x000000090b00780c */ /* 0x000fe40000701670 */
[----:B------:R-:W-:Y:S02]  /*77c0*/  P2R R20, PR, RZ, 0x2 ;  /* 0x00000002ff147803 */ /* 0x000fe40000000000 */
[----:B-1----:R-:W-:Y:S02]  /*77d0*/  FSEL R35, R194, -INF , !P0 ;  /* 0xff800000c2237808 */ /* 0x002fe40004000000 */
[----:B------:R-:W-:Y:S02]  /*77e0*/  ISETP.GT.AND P0, PT, R7, 0x9, !P1 ;  /* 0x000000090700780c */ /* 0x000fe40004f04270 */
[C---:B------:R-:W-:Y:S02]  /*77f0*/  ISETP.GE.AND P1, PT, R10.reuse, 0x11, PT ;  /* 0x000000110a00780c */ /* 0x040fe40003f26270 */
[----:B------:R-:W-:Y:S02]  /*7800*/  ISETP.LT.OR P0, PT, R11, 0xa, P0 ;  /* 0x0000000a0b00780c */ /* 0x000fe40000701670 */
[C---:B------:R-:W-:Y:S02]  /*7810*/  ISETP.GE.AND P5, PT, R10.reuse, 0x19, PT ;  /* 0x000000190a00780c */ /* 0x040fe40003fa6270 */
[----:B------:R-:W-:Y:S02]  /*7820*/  FSEL R5, R195, -INF , !P0 ;  /* 0xff800000c3057808 */ /* 0x000fe40004000000 */
[----:B------:R-:W-:Y:S02]  /*7830*/  ISETP.GT.AND P0, PT, R7, 0x10, !P1 ;  /* 0x000000100700780c */ /* 0x000fe40004f04270 */
[C---:B------:R-:W-:Y:S02]  /*7840*/  ISETP.GE.AND P4, PT, R10.reuse, 0x1a, PT ;  /* 0x0000001a0a00780c */ /* 0x040fe40003f86270 */
[----:B------:R-:W-:Y:S02]  /*7850*/  ISETP.LT.OR P0, PT, R11, 0x11, P0 ;  /* 0x000000110b00780c */ /* 0x000fe40000701670 */
[----:B------:R-:W-:Y:S02]  /*7860*/  ISETP.GE.AND P3, PT, R10, 0x21, PT ;  /* 0x000000210a00780c */ /* 0x000fe40003f66270 */
        /* <DEDUP_REMOVED lines=8> */
[----:B------:R-:W-:Y:S04]  /*78f0*/  ISETP.LT.OR P0, PT, R11, 0x19, P0 ;  /* 0x000000190b00780c */ /* 0x000fe80000701670 */
[----:B------:R-:W-:Y:S02]  /*7900*/  FSEL R194, R26, -INF , !P0 ;  /* 0xff8000001ac27808 */ /* 0x000fe40004000000 */
[----:B------:R-:W-:Y:S04]  /*7910*/  ISETP.GT.AND P0, PT, R7, 0x19, !P4 ;  /* 0x000000190700780c */ /* 0x000fe80006704270 */
        /* <DEDUP_REMOVED lines=11> */
[----:B------:R-:W-:Y:S04]  /*79d0*/  ISETP.GE.AND P0, PT, R10, 0x2a, PT ;  /* 0x0000002a0a00780c */ /* 0x000fe80003f06270 */
[----:B------:R-:W-:Y:S02]  /*79e0*/  P2R R18, PR, RZ, 0x1 ;  /* 0x00000001ff127803 */ /* 0x000fe40000000000 */
[----:B------:R-:W-:Y:S04]  /*79f0*/  ISETP.GT.AND P0, PT, R7, 0x29, !P0 ;  /* 0x000000290700780c */ /* 0x000fe80004704270 */
[----:B------:R-:W-:Y:S02]  /*7a00*/  ISETP.LT.OR P0, PT, R11, 0x2a, P0 ;  /* 0x0000002a0b00780c */ /* 0x000fe40000701670 */
[----:B------:R-:W1:Y:S02]  /*7a10*/  SHFL.IDX PT, R11, R9, 0x1, 0x1c1f ;  /* 0x003c1f00090b7f89 */ /* 0x000e6400000e0000 */
[----:B------:R-:W-:Y:S02]  /*7a20*/  FSEL R175, R45, -INF , !P0 ;  /* 0xff8000002daf7808 */ /* 0x000fe40004000000 */
[----:B------:R-:W-:Y:S01]  /*7a30*/  PLOP3.LUT P0, PT, PT, PT, UP1, 0x40, 0x0 ;  /* 0x000000000000781c */ /* 0x000fe20003f0e818 */
[--C-:B-1----:R-:W-:Y:S02]  /*7a40*/  IMAD.IADD R26, R8, 0x1, R11.reuse ;  /* 0x00000001081a7824 */ /* 0x102fe400078e020b */
[----:B------:R-:W-:Y:S10]  /*7a50*/  IMAD.IADD R17, R6, 0x1, R11 ;  /* 0x0000000106117824 */ /* 0x000ff400078e020b */
        /* <DEDUP_REMOVED lines=16> */
.L_x_490:
[----:B------:R-:W-:Y:S04]  /*7b60*/  MOV R7, 0x1 ;  /* 0x0000000100077802 */ /* 0x000fe80000000f00 */
[----:B------:R-:W-:Y:S11]  /*7b70*/  ISETP.NE.AND P0, PT, R7, c[0x0][0x32c], PT ;  /* 0x0000cb0007007a0c */ /* 0x000ff60003f05270 */
[----:B------:R-:W-:Y:S02]  /*7b80*/  @!UPT UIADD3 URZ, URZ, URZ, URZ ;  /* 0x0000003f3f3ff290 */ /* 0x000fe4000fffe03f */
[----:B------:R-:W-:Y:S05]  /*7b90*/  @P0 IMAD.HI.U32 R7, R32, c[0x0][0x330], RZ ;  /* 0x0000cc0020070a27 */ /* 0x000fea00078e00ff */
[----:B------:R-:W-:Y:S02]  /*7ba0*/  @P0 SHF.R.U32.HI R32, RZ, c[0x0][0x334], R7 ;  /* 0x0000cd00ff200a19 */ /* 0x000fe40000011607 */
.L_x_491:
[----:B------:R-:W-:Y:S05]  /*7bb0*/  BSYNC B0 ;  /* 0x0000000000007941 */ /* 0x000fea0003800000 */
.L_x_489:
[----:B------:R-:W-:Y:S04]  /*7bc0*/  IMAD.IADD R7, R10, 0x1, -R235 ;  /* 0x000000010a077824 */ /* 0x000fe800078e0aeb */
[----:B------:R-:W-:Y:S05]  /*7bd0*/  IMAD R7, R32, c[0x0][0x32c], R7 ;  /* 0x0000cb0020077a24 */ /* 0x000fea00078e0207 */
[----:B------:R-:W-:Y:S02]  /*7be0*/  IADD3 R11, R7, c[0x0][0x32c], RZ ;  /* 0x0000cb00070b7a10 */ /* 0x000fe40007ffe0ff */
[----:B------:R-:W-:Y:S02]  /*7bf0*/  IMNMX R17, R17, R7, !PT ;  /* 0x0000000711117217 */ /* 0x000fe40007800200 */
[----:B------:R-:W-:Y:S02]  /*7c00*/  IMNMX R26, R26, R11, PT ;  /* 0x0000000b1a1a7217 */ /* 0x000fe40003800200 */
.L_x_488:
[----:B------:R-:W-:Y:S04]  /*7c10*/  ISETP.NE.AND P0, PT, R12, RZ, PT ;  /* 0x000000ff0c00720c */ /* 0x000fe80003f05270 */
[----:B------:R-:W-:Y:S04]  /*7c20*/  ISETP.GT.AND P0, PT, R17, 0x1, !P0 ;  /* 0x000000011100780c */ /* 0x000fe80004704270 */
[----:B------:R-:W-:Y:S04]  /*7c30*/  ISETP.LT.OR P0, PT, R26, 0x2, P0 ;  /* 0x000000021a00780c */ /* 0x000fe80000701670 */
[----:B------:R-:W-:Y:S02]  /*7c40*/  FSEL R27, R247, -INF , !P0 ;  /* 0xff800000f71b7808 */ /* 0x000fe40004000000 */
[----:B------:R-:W-:Y:S04]  /*7c50*/  ISETP.NE.AND P0, PT, R24, RZ, PT ;  /* 0x000000ff1800720c */ /* 0x000fe80003f05270 */
[----:B------:R-:W-:Y:S04]  /*7c60*/  ISETP.GT.AND P0, PT, R17, 0x8, !P0 ;  /* 0x000000081100780c */ /* 0x000fe80004704270 */
[----:B------:R-:W-:Y:S04]  /*7c70*/  ISETP.LT.OR P0, PT, R26, 0x9, P0 ;  /* 0x000000091a00780c */ /* 0x000fe80000701670 */
[----:B------:R-:W-:Y:S02]  /*7c80*/  FSEL R7, R251, -INF , !P0 ;  /* 0xff800000fb077808 */ /* 0x000fe40004000000 */
[----:B------:R-:W-:Y:S04]  /*7c90*/  ISETP.NE.AND P0, PT, R20, RZ, PT ;  /* 0x000000ff1400720c */ /* 0x000fe80003f05270 */
[C---:B------:R-:W-:Y:S04]  /*7ca0*/  ISETP.GT.AND P0, PT, R17.reuse, 0x9, !P0 ;  /* 0x000000091100780c */ /* 0x040fe80004704270 */
[----:B------:R-:W-:Y:S04]  /*7cb0*/  ISETP.LT.OR P0, PT, R26, 0xa, P0 ;  /* 0x0000000a1a00780c */ /* 0x000fe80000701670 */
[----:B------:R-:W-:Y:S02]  /*7cc0*/  FSEL R11, R186, -INF , !P0 ;  /* 0xff800000ba0b7808 */ /* 0x000fe40004000000 */
[----:B------:R-:W-:Y:S04]  /*7cd0*/  ISETP.NE.AND P0, PT, R16, RZ, PT ;  /* 0x000000ff1000720c */ /* 0x000fe80003f05270 */
[----:B------:R-:W-:Y:S04]  /*7ce0*/  ISETP.GT.AND P0, PT, R17, 0x10, !P0 ;  /* 0x000000101100780c */ /* 0x000fe80004704270 */
[C---:B------:R-:W-:Y:S04]  /*7cf0*/  ISETP.LT.OR P0, PT, R26.reuse, 0x11, P0 ;  /* 0x000000111a00780c */ /* 0x040fe80000701670 */
[----:B------:R-:W-:Y:S02]  /*7d00*/  FSEL R47, R13, -INF , !P0 ;  /* 0xff8000000d2f7808 */ /* 0x000fe40004000000 */
        /* <DEDUP_REMOVED lines=9> */
[C---:B------:R-:W-:Y:S04]  /*7da0*/  ISETP.GT.AND P0, PT, R17.reuse, 0x20, !P3 ;  /* 0x000000201100780c */ /* 0x040fe80005f04270 */
[----:B------:R-:W-:Y:S04]  /*7db0*/  ISETP.LT.OR P0, PT, R26, 0x21, P0 ;  /* 0x000000211a00780c */ /* 0x000fe80000701670 */
[----:B------:R-:W-:Y:S02]  /*7dc0*/  FSEL R251, R30, -INF , !P0 ;  /* 0xff8000001efb7808 */ /* 0x000fe40004000000 */
[----:B------:R-:W-:Y:S04]  /*7dd0*/  ISETP.GT.AND P0, PT, R17, 0x21, !P2 ;  /* 0x000000211100780c */ /* 0x000fe80005704270 */
[C---:B------:R-:W-:Y:S04]  /*7de0*/  ISETP.LT.OR P0, PT, R26.reuse, 0x22, P0 ;  /* 0x000000221a00780c */ /* 0x040fe80000701670 */
[----:B------:R-:W-:Y:S02]  /*7df0*/  FSEL R247, R29, -INF , !P0 ;  /* 0xff8000001df77808 */ /* 0x000fe40004000000 */
[C---:B------:R-:W-:Y:S04]  /*7e00*/  ISETP.GT.AND P0, PT, R17.reuse, 0x28, !P1 ;  /* 0x000000281100780c */ /* 0x040fe80004f04270 */
[----:B------:R-:W-:Y:S04]  /*7e10*/  ISETP.LT.OR P0, PT, R26, 0x29, P0 ;  /* 0x000000291a00780c */ /* 0x000fe80000701670 */
[----:B------:R-:W-:Y:S02]  /*7e20*/  FSEL R173, R42, -INF , !P0 ;  /* 0xff8000002aad7808 */ /* 0x000fe40004000000 */
[----:B------:R-:W-:Y:S04]  /*7e30*/  ISETP.NE.AND P0, PT, R28, RZ, PT ;  /* 0x000000ff1c00720c */ /* 0x000fe80003f05270 */
[C---:B------:R-:W-:Y:S04]  /*7e40*/  ISETP.GT.AND P0, PT, R17.reuse, RZ, !P0 ;  /* 0x000000ff1100720c */ /* 0x040fe80004704270 */
[----:B------:R-:W-:Y:S04]  /*7e50*/  ISETP.LT.OR P0, PT, R26, 0x1, P0 ;  /* 0x000000011a00780c */ /* 0x000fe80000701670 */
[----:B------:R-:W-:Y:S02]  /*7e60*/  FSEL R21, R244, -INF , !P0 ;  /* 0xff800000f4157808 */ /* 0x000fe40004000000 */
[----:B------:R-:W-:Y:S04]  /*7e70*/  ISETP.NE.AND P0, PT, R18, RZ, PT ;  /* 0x000000ff1200720c */ /* 0x000fe80003f05270 */
[----:B------:R-:W-:Y:S02]  /*7e80*/  ISETP.GT.AND P0, PT, R17, 0x29, !P0 ;  /* 0x000000291100780c */ /* 0x000fe40004704270 */
[----:B------:R-:W1:Y:S02]  /*7e90*/  SHFL.IDX PT, R17, R9, 0x2, 0x1c1f ;  /* 0x005c1f0009117f89 */ /* 0x000e6400000e0000 */
[----:B------:R-:W-:Y:S04]  /*7ea0*/  ISETP.LT.OR P0, PT, R26, 0x2a, P0 ;  /* 0x0000002a1a00780c */ /* 0x000fe80000701670 */
        /* <DEDUP_REMOVED lines=13> */
[----:B------:R-:W-:Y:S05]  /*7f80*/  IMAD.MOV.U32 R13, RZ, RZ, c[0x0][0x32c] ;  /* 0x0000cb00ff0d7624 */ /* 0x000fea00078e00ff */
[----:B------:R-:W-:Y:S11]  /*7f90*/  ISETP.NE.AND P0, PT, R13, 0x1, PT ;  /* 0x000000010d00780c */ /* 0x000ff60003f05270 */
[----:B------:R-:W-:Y:S02]  /*7fa0*/  @!UPT UIADD3 URZ, URZ, URZ, URZ ;  /* 0x0000003f3f3ff290 */ /* 0x000fe4000fffe03f */
[----:B------:R-:W-:Y:S05]  /*7fb0*/  @P0 IMAD.HI.U32 R13, R30, c[0x0][0x330], RZ ;  /* 0x0000cc001e0d0a27 */ /* 0x000fea00078e00ff */
[----:B------:R-:W-:Y:S04]  /*7fc0*/  @P0 SHF.R.U32.HI R30, RZ, c[0x0][0x334], R13 ;  /* 0x0000cd00ff1e0a19 */ /* 0x000fe8000001160d */
[----:B------:R-:W-:Y:S01]  /*7fd0*/  LOP3.LUT R30, RZ, R30, RZ, 0x33, !PT ;  /* 0x0000001eff1e7212 */ /* 0x000fe200078e33ff */
[----:B------:R-:W-:-:S05]  /*7fe0*/  BRA `(.L_x_495) ;  /* 0x0000005000007947 */ /* 0x000fca0003800000 */
.L_x_494:
[----:B------:R-:W-:Y:S04]  /*7ff0*/  MOV R13, c[0x0][0x32c] ;  /* 0x0000cb00000d7a02 */ /* 0x000fe80000000f00 */
[----:B------:R-:W-:Y:S11]  /*8000*/  ISETP.NE.AND P0, PT, R13, 0x1, PT ;  /* 0x000000010d00780c */ /* 0x000ff60003f05270 */
[----:B------:R-:W-:Y:S02]  /*8010*/  @!UPT UIADD3 URZ, URZ, URZ, URZ ;  /* 0x0000003f3f3ff290 */ /* 0x000fe4000fffe03f */
[----:B------:R-:W-:Y:S05]  /*8020*/  @P0 IMAD.HI.U32 R13, R30, c[0x0][0x330], RZ ;  /* 0x0000cc001e0d0a27 */ /* 0x000fea00078e00ff */
[----:B------:R-:W-:Y:S02]  /*8030*/  @P0 SHF.R.U32.HI R30, RZ, c[0x0][0x334], R13 ;  /* 0x0000cd00ff1e0a19 */ /* 0x000fe4000001160d */
.L_x_495:
[----:B------:R-:W-:Y:S05]  /*8040*/  BSYNC B0 ;  /* 0x0000000000007941 */ /* 0x000fea0003800000 */
.L_x_493:
[----:B------:R-:W-:Y:S04]  /*8050*/  IMAD.IADD R13, R10, 0x1, -R235 ;  /* 0x000000010a0d7824 */ /* 0x000fe800078e0aeb */
[----:B------:R-:W-:Y:S05]  /*8060*/  IMAD R13, R30, c[0x0][0x32c], R13 ;  /* 0x0000cb001e0d7a24 */ /* 0x000fea00078e020d */
[----:B------:R-:W-:Y:S02]  /*8070*/  IADD3 R30, R13, c[0x0][0x32c], RZ ;  /* 0x0000cb000d1e7a10 */ /* 0x000fe40007ffe0ff */
[----:B------:R-:W-:Y:S02]  /*8080*/  IMNMX R26, R26, R13, !PT ;  /* 0x0000000d1a1a7217 */ /* 0x000fe40007800200 */
[----:B------:R-:W-:Y:S02]  /*8090*/  IMNMX R29, R29, R30, PT ;  /* 0x0000001e1d1d7217 */ /* 0x000fe40003800200 */
.L_x_492:
[----:B------:R-:W-:Y:S01]  /*80a0*/  ISETP.NE.AND P0, PT, R12, RZ, PT ;  /* 0x000000ff0c00720c */ /* 0x000fe20003f05270 */
[----:B------:R-:W1:Y:S03]  /*80b0*/  SHFL.IDX PT, R9, R9, 0x3, 0x1c1f ;  /* 0x007c1f0009097f89 */ /* 0x000e6600000e0000 */
[----:B------:R-:W-:Y:S04]  /*80c0*/  ISETP.GT.AND P0, PT, R26, 0x1, !P0 ;  /* 0x000000011a00780c */ /* 0x000fe80004704270 */
[C---:B------:R-:W-:Y:S04]  /*80d0*/  ISETP.LT.OR P0, PT, R29.reuse, 0x2, P0 ;  /* 0x000000021d00780c */ /* 0x040fe80000701670 */
[----:B------:R-:W-:Y:S02]  /*80e0*/  FSEL R19, R246, -INF , !P0 ;  /* 0xff800000f6137808 */ /* 0x000fe40004000000 */
[----:B------:R-:W-:Y:S04]  /*80f0*/  ISETP.NE.AND P0, PT, R24, RZ, PT ;  /* 0x000000ff1800720c */ /* 0x000fe80003f05270 */
[----:B------:R-:W-:Y:S04]  /*8100*/  ISETP.GT.AND P0, PT, R26, 0x8, !P0 ;  /* 0x000000081a00780c */ /* 0x000fe80004704270 */
[C---:B------:R-:W-:Y:S01]  /*8110*/  ISETP.LT.OR P0, PT, R29.reuse, 0x9, P0 ;  /* 0x000000091d00780c */ /* 0x040fe20000701670 */
[--C-:B-1----:R-:W-:Y:S03]  /*8120*/  IMAD.IADD R6, R6, 0x1, R9.reuse ;  /* 0x0000000106067824 */ /* 0x102fe600078e0209 */
[----:B------:R-:W-:Y:S02]  /*8130*/  FSEL R17, R252, -INF , !P0 ;  /* 0xff800000fc117808 */ /* 0x000fe40004000000 */
[----:B------:R-:W-:Y:S04]  /*8140*/  ISETP.NE.AND P0, PT, R20, RZ, PT ;  /* 0x000000ff1400720c */ /* 0x000fe80003f05270 */
[----:B------:R-:W-:Y:S04]  /*8150*/  ISETP.GT.AND P0, PT, R26, 0x9, !P0 ;  /* 0x000000091a00780c */ /* 0x000fe80004704270 */
[----:B------:R-:W-:Y:S04]  /*8160*/  ISETP.LT.OR P0, PT, R29, 0xa, P0 ;  /* 0x0000000a1d00780c */ /* 0x000fe80000701670 */
[----:B------:R-:W-:Y:S02]  /*8170*/  FSEL R13, R185, -INF , !P0 ;  /* 0xff800000b90d7808 */ /* 0x000fe40004000000 */
[----:B------:R-:W-:Y:S04]  /*8180*/  ISETP.NE.AND P0, PT, R16, RZ, PT ;  /* 0x000000ff1000720c */ /* 0x000fe80003f05270 */
[----:B------:R-:W-:Y:S04]  /*8190*/  ISETP.GT.AND P0, PT, R26, 0x10, !P0 ;  /* 0x000000101a00780c */ /* 0x000fe80004704270 */
[C---:B------:R-:W-:Y:S04]  /*81a0*/  ISETP.LT.OR P0, PT, R29.reuse, 0x11, P0 ;  /* 0x000000111d00780c */ /* 0x040fe80000701670 */
[----:B------:R-:W-:Y:S02]  /*81b0*/  FSEL R198, R198, -INF , !P0 ;  /* 0xff800000c6c67808 */ /* 0x000fe40004000000 */
[C---:B------:R-:W-:Y:S04]  /*81c0*/  ISETP.GT.AND P0, PT, R26.reuse, 0x11, !P6 ;  /* 0x000000111a00780c */ /* 0x040fe80007704270 */
[----:B------:R-:W-:Y:S04]  /*81d0*/  ISETP.LT.OR P0, PT, R29, 0x12, P0 ;  /* 0x000000121d00780c */ /* 0x000fe80000701670 */
        /* <DEDUP_REMOVED lines=14> */
[----:B------:R-:W-:Y:S04]  /*82c0*/  ISETP.LT.OR P0, PT, R29, 0x29, P0 ;  /* 0x000000291d00780c */ /* 0x000fe80000701670 */
[----:B------:R-:W-:Y:S02]  /*82d0*/  FSEL R165, R39, -INF , !P0 ;  /* 0xff80000027a57808 */ /* 0x000fe40004000000 */
[----:B------:R-:W-:Y:S04]  /*82e0*/  ISETP.NE.AND P0, PT, R28, RZ, PT ;  /* 0x000000ff1c00720c */ /* 0x000fe80003f05270 */
[----:B------:R-:W-:Y:S04]  /*82f0*/  ISETP.GT.AND P0, PT, R26, RZ, !P0 ;  /* 0x000000ff1a00720c */ /* 0x000fe80004704270 */
[C---:B------:R-:W-:Y:S04]  /*8300*/  ISETP.LT.OR P0, PT, R29.reuse, 0x1, P0 ;  /* 0x000000011d00780c */ /* 0x040fe80000701670 */
[----:B------:R-:W-:Y:S01]  /*8310*/  FSEL R14, R0, -INF , !P0 ;  /* 0xff800000000e7808 */ /* 0x000fe20004000000 */
[----:B------:R-:W-:Y:S01]  /*8320*/  IMAD.IADD R0, R8, 0x1, R9 ;  /* 0x0000000108007824 */ /* 0x000fe200078e0209 */
[----:B------:R-:W-:Y:S04]  /*8330*/  ISETP.NE.AND P0, PT, R18, RZ, PT ;  /* 0x000000ff1200720c */ /* 0x000fe80003f05270 */
[----:B------:R-:W-:Y:S04]  /*8340*/  ISETP.GT.AND P0, PT, R26, 0x29, !P0 ;  /* 0x000000291a00780c */ /* 0x000fe80004704270 */
[----:B------:R-:W-:Y:S04]  /*8350*/  ISETP.LT.OR P0, PT, R29, 0x2a, P0 ;  /* 0x0000002a1d00780c */ /* 0x000fe80000701670 */
[----:B------:R-:W-:Y:S02]  /*8360*/  FSEL R163, R38, -INF , !P0 ;  /* 0xff80000026a37808 */ /* 0x000fe40004000000 */
[----:B------:R-:W-:Y:S11]  /*8370*/  PLOP3.LUT P0, PT, PT, PT, UP1, 0x40, 0x0 ;  /* 0x000000000000781c */ /* 0x000ff60003f0e818 */
[----:B------:R-:W-:Y:S02]  /*8380*/  @!UPT UIADD3 URZ, URZ, URZ, URZ ;  /* 0x0000003f3f3ff290 */ /* 0x000fe4000fffe03f */
        /* <DEDUP_REMOVED lines=16> */
.L_x_498:
[----:B------:R-:W-:Y:S04]  /*8490*/  MOV R8, c[0x0][0x32c] ;  /* 0x0000cb0000087a02 */ /* 0x000fe80000000f00 */
[----:B------:R-:W-:Y:S11]  /*84a0*/  ISETP.NE.AND P0, PT, R8, 0x1, PT ;  /* 0x000000010800780c */ /* 0x000ff60003f05270 */
[----:B------:R-:W-:Y:S02]  /*84b0*/  @!UPT UIADD3 URZ, URZ, URZ, URZ ;  /* 0x0000003f3f3ff290 */ /* 0x000fe4000fffe03f */
[----:B------:R-:W-:Y:S05]  /*84c0*/  @P0 IMAD.HI.U32 R8, R9, c[0x0][0x330], RZ ;  /* 0x0000cc0009080a27 */ /* 0x000fea00078e00ff */
[----:B------:R-:W-:Y:S02]  /*84d0*/  @P0 SHF.R.U32.HI R9, RZ, c[0x0][0x334], R8 ;  /* 0x0000cd00ff090a19 */ /* 0x000fe40000011608 */
.L_x_499:
[----:B------:R-:W-:Y:S05]  /*84e0*/  BSYNC B0 ;  /* 0x0000000000007941 */ /* 0x000fea0003800000 */
.L_x_497:
[----:B------:R-:W-:Y:S04]  /*84f0*/  IMAD.IADD R10, R10, 0x1, -R235 ;  /* 0x000000010a0a7824 */ /* 0x000fe800078e0aeb */
[----:B------:R-:W-:Y:S05]  /*8500*/  IMAD R10, R9, c[0x0][0x32c], R10 ;  /* 0x0000cb00090a7a24 */ /* 0x000fea00078e020a */
[----:B------:R-:W-:Y:S02]  /*8510*/  IADD3 R9, R10, c[0x0][0x32c], RZ ;  /* 0x0000cb000a097a10 */ /* 0x000fe40007ffe0ff */
[----:B------:R-:W-:Y:S02]  /*8520*/  IMNMX R6, R6, R10, !PT ;  /* 0x0000000a06067217 */ /* 0x000fe40007800200 */
[----:B------:R-:W-:Y:S02]  /*8530*/  IMNMX R0, R0, R9, PT ;  /* 0x0000000900007217 */ /* 0x000fe40003800200 */
.L_x_496:
[----:B------:R-:W-:Y:S04]  /*8540*/  ISETP.NE.AND P0, PT, R28, RZ, PT ;  /* 0x000000ff1c00720c */ /* 0x000fe80003f05270 */
[----:B------:R-:W-:Y:S04]  /*8550*/  ISETP.GT.AND P0, PT, R6, RZ, !P0 ;  /* 0x000000ff0600720c */ /* 0x000fe80004704270 */
[----:B------:R-:W-:Y:S04]  /*8560*/  ISETP.LT.OR P0, PT, R0, 0x1, P0 ;  /* 0x000000010000780c */ /* 0x000fe80000701670 */
[----:B------:R-:W-:Y:S02]  /*8570*/  FSEL R9, R2, -INF , !P0 ;  /* 0xff80000002097808 */ /* 0x000fe40004000000 */
[----:B------:R-:W-:Y:S02]  /*8580*/  ISETP.NE.AND P0, PT, R12, RZ, PT ;  /* 0x000000ff0c00720c */ /* 0x000fe40003f05270 */
[----:B------:R-:W-:Y:S02]  /*8590*/  FMNMX.FTZ R2, R4, R151, !PT ;  /* 0x0000009704027209 */ /* 0x000fe40007810000 */
[----:B------:R-:W-:Y:S02]  /*85a0*/  ISETP.GT.AND P0, PT, R6, 0x1, !P0 ;  /* 0x000000010600780c */ /* 0x000fe40004704270 */
[----:B------:R-:W-:Y:S02]  /*85b0*/  FMNMX.FTZ R2, R37, R2, !PT ;  /* 0x0000000225027209 */ /* 0x000fe40007810000 */
[----:B------:R-:W-:Y:S02]  /*85c0*/  ISETP.LT.OR P0, PT, R0, 0x2, P0 ;  /* 0x000000020000780c */ /* 0x000fe40000701670 */
[----:B------:R-:W-:Y:S02]  /*85d0*/  FMNMX.FTZ R2, R35, R2, !PT ;  /* 0x0000000223027209 */ /* 0x000fe40007810000 */
        /* <DEDUP_REMOVED lines=22> */
[----:B------:R-:W-:Y:S02]  /*8740*/  ISETP.GT.AND P0, PT, R6, 0x11, !P6 ;  /* 0x000000110600780c */ /* 0x000fe40007704270 */
[----:B------:R-:W-:Y:S02]  /*8750*/  FMNMX.FTZ R15, R174, R15, !PT ;  /* 0x0000000fae0f7209 */ /* 0x000fe40007810000 */
[----:B------:R-:W-:Y:S02]  /*8760*/  FMNMX.FTZ R2, R47, R2, !PT ;  /* 0x000000022f027209 */ /* 0x000fe40007810000 */
[----:B------:R-:W-:Y:S02]  /*8770*/  ISETP.LT.OR P0, PT, R0, 0x12, P0 ;  /* 0x000000120000780c */ /* 0x000fe40000701670 */
[----:B------:R-:W-:Y:S02]  /*8780*/  FMNMX.FTZ R16, R172, R15, !PT ;  /* 0x0000000fac107209 */ /* 0x000fe40007810000 */
[----:B------:R-:W-:Y:S02]  /*8790*/  FMNMX.FTZ R15, R45, R2, !PT ;  /* 0x000000022d0f7209 */ /* 0x000fe40007810000 */
[----:B------:R-:W-:Y:S02]  /*87a0*/  FSEL R248, R187, -INF , !P0 ;  /* 0xff800000bbf87808 */ /* 0x000fe40004000000 */
[----:B------:R-:W-:Y:S02]  /*87b0*/  ISETP.GT.AND P0, PT, R6, 0x18, !P5 ;  /* 0x000000180600780c */ /* 0x000fe40006f04270 */
[----:B------:R-:W-:Y:S02]  /*87c0*/  FMNMX.FTZ R2, R196, R15, !PT ;  /* 0x0000000fc4027209 */ /* 0x000fe40007810000 */
[----:B------:R-:W-:Y:S02]  /*87d0*/  ISETP.LT.OR P0, PT, R0, 0x19, P0 ;  /* 0x000000190000780c */ /* 0x000fe40000701670 */
[----:B------:R-:W-:Y:S02]  /*87e0*/  FMNMX.FTZ R2, R197, R2, !PT ;  /* 0x00000002c5027209 */ /* 0x000fe40007810000 */
[----:B------:R-:W-:Y:S02]  /*87f0*/  FSEL R252, R191, -INF , !P0 ;  /* 0xff800000bffc7808 */ /* 0x000fe40004000000 */
[----:B------:R-:W-:Y:S02]  /*8800*/  ISETP.GT.AND P0, PT, R6, 0x19, !P4 ;  /* 0x000000190600780c */ /* 0x000fe40006704270 */
[----:B------:R-:W-:Y:S02]  /*8810*/  FMNMX.FTZ R16, R245, R16, !PT ;  /* 0x00000010f5107209 */ /* 0x000fe40007810000 */
[----:B------:R-:W-:Y:S02]  /*8820*/  ISETP.LT.OR P0, PT, R0, 0x1a, P0 ;  /* 0x0000001a0000780c */ /* 0x000fe40000701670 */
[----:B------:R-:W-:Y:S02]  /*8830*/  FMNMX.FTZ R2, R251, R2, !PT ;  /* 0x00000002fb027209 */ /* 0x000fe40007810000 */
[----:B------:R-:W-:Y:S02]  /*8840*/  ISETP.NE.AND P6, PT, R18, RZ, PT ;  /* 0x000000ff1200720c */ /* 0x000fe40003fc5270 */
[----:B------:R-:W-:Y:S02]  /*8850*/  FMNMX.FTZ R18, R14, R149, !PT ;  /* 0x000000950e127209 */ /* 0x000fe40007810000 */
[----:B------:R-:W-:Y:S02]  /*8860*/  FMNMX.FTZ R3, R175, R16, !PT ;  /* 0x00000010af037209 */ /* 0x000fe40007810000 */
[----:B------:R-:W-:Y:S02]  /*8870*/  FMNMX.FTZ R18, R19, R18, !PT ;  /* 0x0000001213127209 */ /* 0x000fe40007810000 */
[----:B------:R-:W-:Y:S01]  /*8880*/  FSEL R250, R190, -INF , !P0 ;  /* 0xff800000befa7808 */ /* 0x000fe20004000000 */
[----:B------:R-:W1:Y:S01]  /*8890*/  SHFL.BFLY PT, R16, R3, 0x2, 0x1f ;  /* 0x0c401f0003107f89 */ /* 0x000e6200000e0000 */
[----:B------:R-:W-:Y:S02]  /*88a0*/  ISETP.GT.AND P0, PT, R6, 0x20, !P3 ;  /* 0x000000200600780c */ /* 0x000fe40005f04270 */
[----:B------:R-:W-:Y:S02]  /*88b0*/  FMNMX.FTZ R2, R247, R2, !PT ;  /* 0x00000002f7027209 */ /* 0x000fe40007810000 */
[----:B------:R-:W-:Y:S02]  /*88c0*/  FMNMX.FTZ R18, R17, R18, !PT ;  /* 0x0000001211127209 */ /* 0x000fe40007810000 */
[----:B------:R-:W-:Y:S02]  /*88d0*/  FMNMX.FTZ R2, R173, R2, !PT ;  /* 0x00000002ad027209 */ /* 0x000fe40007810000 */
[----:B------:R-:W-:Y:S02]  /*88e0*/  ISETP.LT.OR P0, PT, R0, 0x21, P0 ;  /* 0x000000210000780c */ /* 0x000fe40000701670 */
[----:B------:R-:W-:Y:S02]  /*88f0*/  FMNMX.FTZ R15, R171, R2, !PT ;  /* 0x00000002ab0f7209 */ /* 0x000fe40007810000 */
[----:B------:R-:W-:Y:S02]  /*8900*/  FSEL R164, R23, -INF , !P0 ;  /* 0xff80000017a47808 */ /* 0x000fe40004000000 */
[----:B------:R-:W-:Y:S01]  /*8910*/  FMNMX.FTZ R23, R13, R18, !PT ;  /* 0x000000120d177209 */ /* 0x000fe20007810000 */
[----:B------:R-:W2:Y:S01]  /*8920*/  SHFL.BFLY PT, R2, R15, 0x2, 0x1f ;  /* 0x0c401f000f027f89 */ /* 0x000ea200000e0000 */
[----:B------:R-:W-:Y:S02]  /*8930*/  ISETP.GT.AND P0, PT, R6, 0x21, !P2 ;  /* 0x000000210600780c */ /* 0x000fe40005704270 */
[----:B------:R-:W-:Y:S02]  /*8940*/  FMNMX.FTZ R18, R198, R23, !PT ;  /* 0x00000017c6127209 */ /* 0x000fe40007810000 */
[----:B------:R-:W-:Y:S02]  /*8950*/  ISETP.LT.OR P0, PT, R0, 0x22, P0 ;  /* 0x000000220000780c */ /* 0x000fe40000701670 */
[----:B------:R-:W-:Y:S02]  /*8960*/  FMNMX.FTZ R23, R199, R18, !PT ;  /* 0x00000012c7177209 */ /* 0x000fe40007810000 */
[----:B------:R-:W-:Y:S02]  /*8970*/  FSEL R162, R22, -INF , !P0 ;  /* 0xff80000016a27808 */ /* 0x000fe40004000000 */
[----:B------:R-:W-:Y:S02]  /*8980*/  FMNMX.FTZ R18, R244, R23, !PT ;  /* 0x00000017f4127209 */ /* 0x000fe40007810000 */
[----:B------:R-:W-:Y:S02]  /*8990*/  ISETP.GT.AND P0, PT, R6, 0x28, !P1 ;  /* 0x000000280600780c */ /* 0x000fe40004f04270 */
[----:B------:R-:W-:Y:S02]  /*89a0*/  FMNMX.FTZ R18, R249, R18, !PT ;  /* 0x00000012f9127209 */ /* 0x000fe40007810000 */
[----:B------:R-:W-:Y:S02]  /*89b0*/  ISETP.LT.OR P0, PT, R0, 0x29, P0 ;  /* 0x000000290000780c */ /* 0x000fe40000701670 */
[----:B------:R-:W-:Y:S02]  /*89c0*/  FMNMX.FTZ R18, R169, R18, !PT ;  /* 0x00000012a9127209 */ /* 0x000fe40007810000 */
[----:B------:R-:W-:Y:S02]  /*89d0*/  FSEL R160, R33, -INF , !P0 ;  /* 0xff80000021a07808 */ /* 0x000fe40004000000 */
[----:B------:R-:W-:Y:S02]  /*89e0*/  ISETP.GT.AND P0, PT, R6, 0x29, !P6 ;  /* 0x000000290600780c */ /* 0x000fe40007704270 */
[----:B-1----:R-:W-:Y:S02]  /*89f0*/  FMNMX.FTZ R16, R3, R16, !PT ;  /* 0x0000001003107209 */ /* 0x002fe40007810000 */
[----:B------:R-:W-:Y:S02]  /*8a00*/  FMNMX.FTZ R6, R167, R18, !PT ;  /* 0x00000012a7067209 */ /* 0x000fe40007810000 */
[----:B------:R-:W-:Y:S01]  /*8a10*/  ISETP.LT.OR P0, PT, R0, 0x2a, P0 ;  /* 0x0000002a0000780c */ /* 0x000fe20000701670 */
[----:B------:R-:W1:Y:S01]  /*8a20*/  SHFL.BFLY PT, R3, R16, 0x1, 0x1f ;  /* 0x0c201f0010037f89 */ /* 0x000e6200000e0000 */
[----:B------:R-:W-:Y:S02]  /*8a30*/  FMNMX.FTZ R0, R165, R6, !PT ;  /* 0x00000006a5007209 */ /* 0x000fe40007810000 */
[----:B--2---:R-:W-:Y:S02]  /*8a40*/  FMNMX.FTZ R2, R15, R2, !PT ;  /* 0x000000020f027209 */ /* 0x004fe40007810000 */
[----:B------:R-:W-:Y:S02]  /*8a50*/  FMNMX.FTZ R6, R163, R0, !PT ;  /* 0x00000000a3067209 */ /* 0x000fe40007810000 */
[----:B------:R-:W-:Y:S01]  /*8a60*/  FMNMX.FTZ R25, R9, R148, !PT ;  /* 0x0000009409197209 */ /* 0x000fe20007810000 */
[----:B------:R-:W2:Y:S01]  /*8a70*/  SHFL.BFLY PT, R23, R2, 0x1, 0x1f ;  /* 0x0c201f0002177f89 */ /* 0x000ea200000e0000 */
[----:B------:R-:W-:Y:S02]  /*8a80*/  FSEL R153, R31, -INF , !P0 ;  /* 0xff8000001f997808 */ /* 0x000fe40004000000 */
[----:B------:R-:W-:Y:S04]  /*8a90*/  FMNMX.FTZ R25, R12, R25, !PT ;  /* 0x000000190c197209 */ /* 0x000fe80007810000 */
[----:B------:R-:W-:Y:S01]  /*8aa0*/  FMNMX.FTZ R25, R10, R25, !PT ;  /* 0x000000190a197209 */ /* 0x000fe20007810000 */
[----:B------:R-:W3:Y:S03]  /*8ab0*/  SHFL.BFLY PT, R15, R6, 0x2, 0x1f ;  /* 0x0c401f00060f7f89 */ /* 0x000ee600000e0000 */
[----:B------:R-:W-:Y:S02]  /*8ac0*/  FMNMX.FTZ R25, R8, R25, !PT ;  /* 0x0000001908197209 */ /* 0x000fe40007810000 */
[----:B-1----:R-:W-:Y:S04]  /*8ad0*/  FMNMX.FTZ R3, R16, R3, !PT ;  /* 0x0000000310037209 */ /* 0x002fe80007810000 */
[C---:B------:R-:W-:Y:S01]  /*8ae0*/  FSETP.NEU.FTZ.AND P0, PT, R3.reuse, -INF , PT ;  /* 0xff8000000300780b */ /* 0x040fe20003f1d000 */
[----:B------:R-:W-:Y:S01]  /*8af0*/  FMUL.FTZ R170, R3, c[0x0][0x2d0] ;  /* 0x0000b40003aa7a20 */ /* 0x000fe20000410000 */
[----:B--2---:R-:W-:Y:S04]  /*8b00*/  FMNMX.FTZ R2, R2, R23, !PT ;  /* 0x0000001702027209 */ /* 0x004fe80007810000 */
[----:B------:R-:W-:Y:S01]  /*8b10*/  FSEL R170, R170, RZ, P0 ;  /* 0x000000ffaaaa7208 */ /* 0x000fe20000000000 */
[----:B------:R-:W-:Y:S04]  /*8b20*/  FMUL.FTZ R168, R2, c[0x0][0x2d0] ;  /* 0x0000b40002a87a20 */ /* 0x000fe80000410000 */
[--C-:B------:R-:W-:Y:S01]  /*8b30*/  FFMA.FTZ R179, R4, c[0x0][0x2d0], -R170.reuse ;  /* 0x0000b40004b37a23 */ /* 0x100fe200000108aa */
[----:B---3--:R-:W-:Y:S01]  /*8b40*/  FMNMX.FTZ R6, R6, R15, !PT ;  /* 0x0000000f06067209 */ /* 0x008fe20007810000 */
[--C-:B------:R-:W-:Y:S01]  /*8b50*/  FFMA.FTZ R176, R5, c[0x0][0x2d0], -R170.reuse ;  /* 0x0000b40005b07a23 */ /* 0x100fe200000108aa */
[----:B------:R-:W-:Y:S01]  /*8b60*/  FMNMX.FTZ R15, R246, R25, !PT ;  /* 0x00000019f60f7209 */ /* 0x000fe20007810000 */
[--C-:B------:R-:W-:Y:S01]  /*8b70*/  FFMA.FTZ R178, R37, c[0x0][0x2d0], -R170.reuse ;  /* 0x0000b40025b27a23 */ /* 0x100fe200000108aa */
[----:B------:R-:W-:Y:S01]  /*8b80*/  FSEL R4, R3, RZ, P0 ;  /* 0x000000ff03047208 */ /* 0x000fe20000000000 */
[----:B------:R-:W-:Y:S01]  /*8b90*/  FFMA.FTZ R177, R35, c[0x0][0x2d0], -R170 ;  /* 0x0000b40023b17a23 */ /* 0x000fe200000108aa */
[----:B------:R-:W-:Y:S01]  /*8ba0*/  FSETP.NEU.FTZ.AND P0, PT, R2, -INF , PT ;  /* 0xff8000000200780b */ /* 0x000fe20003f1d000 */
[----:B------:R-:W-:Y:S01]  /*8bb0*/  MUFU.EX2 R179, R179 ;  /* 0x000000b300b37308 */ /* 0x000fe20000000800 */
[----:B------:R-:W-:Y:S01]  /*8bc0*/  FMNMX.FTZ R5, R248, R15, !PT ;  /* 0x0000000ff8057209 */ /* 0x000fe20007810000 */
[----:B------:R-:W-:Y:S01]  /*8bd0*/  FADD.FTZ R4, -R4, R151 ;  /* 0x0000009704047221 */ /* 0x000fe20000010100 */
[----:B------:R-:W-:Y:S01]  /*8be0*/  FSEL R168, R168, RZ, P0 ;  /* 0x000000ffa8a87208 */ /* 0x000fe20000000000 */
[----:B------:R-:W1:Y:S01]  /*8bf0*/  SHFL.BFLY PT, R15, R6, 0x1, 0x1f ;  /* 0x0c201f00060f7f89 */ /* 0x000e6200000e0000 */
[----:B------:R-:W-:Y:S01]  /*8c00*/  FMNMX.FTZ R5, R252, R5, !PT ;  /* 0x00000005fc057209 */ /* 0x000fe20007810000 */
[----:B------:R-:W-:Y:S02]  /*8c10*/  FMUL.FTZ R151, R4, c[0x0][0x2d0] ;  /* 0x0000b40004977a20 */ /* 0x000fe40000410000 */
[--C-:B------:R-:W-:Y:S01]  /*8c20*/  FFMA.FTZ R155, R21, c[0x0][0x2d0], -R168.reuse ;  /* 0x0000b400159b7a23 */ /* 0x100fe200000108a8 */
[----:B------:R-:W-:Y:S01]  /*8c30*/  FMNMX.FTZ R21, R250, R5, !PT ;  /* 0x00000005fa157209 */ /* 0x000fe20007810000 */
[--C-:B------:R-:W-:Y:S01]  /*8c40*/  FFMA.FTZ R183, R7, c[0x0][0x2d0], -R168.reuse ;  /* 0x0000b40007b77a23 */ /* 0x100fe200000108a8 */
[----:B------:R-:W-:Y:S01]  /*8c50*/  FSEL R7, R2, RZ, P0 ;  /* 0x000000ff02077208 */ /* 0x000fe20000000000 */
[--C-:B------:R-:W-:Y:S01]  /*8c60*/  FFMA.FTZ R154, R27, c[0x0][0x2d0], -R168.reuse ;  /* 0x0000b4001b9a7a23 */ /* 0x100fe200000108a8 */
[----:B------:R-:W-:Y:S01]  /*8c70*/  FMNMX.FTZ R21, R164, R21, !PT ;  /* 0x00000015a4157209 */ /* 0x000fe20007810000 */
[----:B------:R-:W-:Y:S01]  /*8c80*/  FFMA.FTZ R182, R11, c[0x0][0x2d0], -R168 ;  /* 0x0000b4000bb67a23 */ /* 0x000fe200000108a8 */
[----:B------:R-:W2:Y:S01]  /*8c90*/  MUFU.EX2 R151, R151 ;  /* 0x0000009700977308 */ /* 0x000ea20000000800 */
[----:B------:R-:W-:Y:S01]  /*8ca0*/  FADD.FTZ R7, -R7, R150 ;  /* 0x0000009607077221 */ /* 0x000fe20000010100 */
[----:B------:R-:W-:Y:S01]  /*8cb0*/  FMNMX.FTZ R21, R162, R21, !PT ;  /* 0x00000015a2157209 */ /* 0x000fe20007810000 */
[----:B------:R-:W-:Y:S01]  /*8cc0*/  LDSM.16.MT88.4 R36, [R212+0x100] ;  /* 0x00010000d424783b */ /* 0x000fe20000004200 */
[--C-:B------:R-:W-:Y:S02]  /*8cd0*/  FFMA.FTZ R174, R174, c[0x0][0x2d0], -R170.reuse ;  /* 0x0000b400aeae7a23 */ /* 0x100fe400000108aa */
[----:B------:R-:W-:Y:S01]  /*8ce0*/  FMNMX.FTZ R0, R160, R21, !PT ;  /* 0x00000015a0007209 */ /* 0x000fe20007810000 */
[----:B------:R-:W-:Y:S02]  /*8cf0*/  FMUL.FTZ R150, R7, c[0x0][0x2d0] ;  /* 0x0000b40007967a20 */ /* 0x000fe40000410000 */
[----:B------:R-:W-:Y:S01]  /*8d00*/  FFMA.FTZ R172, R172, c[0x0][0x2d0], -R170 ;  /* 0x0000b400acac7a23 */ /* 0x000fe200000108aa */
[----:B------:R-:W-:Y:S01]  /*8d10*/  FMNMX.FTZ R5, R153, R0, !PT ;  /* 0x0000000099057209 */ /* 0x000fe20007810000 */
[----:B------:R-:W-:Y:S01]  /*8d20*/  LDSM.16.MT88.4 R20, [R214+0x100] ;  /* 0x00010000d614783b */ /* 0x000fe20000004200 */
[----:B------:R-:W3:Y:S01]  /*8d30*/  MUFU.EX2 R178, R178 ;  /* 0x000000b200b27308 */ /* 0x000ee20000000800 */
[----:B-1----:R-:W-:Y:S01]  /*8d40*/  FMNMX.FTZ R0, R6, R15, !PT ;  /* 0x0000000f06007209 */ /* 0x002fe20007810000 */
[----:B------:R-:W-:Y:S02]  /*8d50*/  FFMA.FTZ R173, R173, c[0x0][0x2d0], -R168 ;  /* 0x0000b400adad7a23 */ /* 0x000fe400000108a8 */
[--C-:B------:R-:W-:Y:S01]  /*8d60*/  FFMA.FTZ R190, R43, c[0x0][0x2d0], -R170.reuse ;  /* 0x0000b4002bbe7a23 */ /* 0x100fe200000108aa */
[C---:B------:R-:W-:Y:S01]  /*8d70*/  FSETP.NEU.FTZ.AND P0, PT, R0.reuse, -INF , PT ;  /* 0xff8000000000780b */ /* 0x040fe20003f1d000 */
[C---:B------:R-:W-:Y:S01]  /*8d80*/  FMUL.FTZ R166, R0.reuse, c[0x0][0x2d0] ;  /* 0x0000b40000a67a20 */ /* 0x040fe20000410000 */
[----:B------:R-:W1:Y:S01]  /*8d90*/  SHFL.BFLY PT, R6, R5, 0x2, 0x1f ;  /* 0x0c401f0005067f89 */ /* 0x000e6200000e0000 */
[----:B------:R-:W-:Y:S01]  /*8da0*/  FFMA.FTZ R191, R41, c[0x0][0x2d0], -R170 ;  /* 0x0000b40029bf7a23 */ /* 0x000fe200000108aa */
[----:B------:R-:W-:Y:S01]  /*8db0*/  FSEL R4, R0, RZ, P0 ;  /* 0x000000ff00047208 */ /* 0x000fe20000000000 */
[----:B------:R-:W4:Y:S01]  /*8dc0*/  MUFU.EX2 R150, R150 ;  /* 0x0000009600967308 */ /* 0x000f220000000800 */
[----:B------:R-:W-:Y:S01]  /*8dd0*/  FSEL R166, R166, RZ, P0 ;  /* 0x000000ffa6a67208 */ /* 0x000fe20000000000 */
[----:B--2---:R-:W-:Y:S02]  /*8de0*/  FMUL.FTZ R16, R151, R132 ;  /* 0x0000008497107220 */ /* 0x004fe40000410000 */
[----:B------:R-:W-:Y:S02]  /*8df0*/  FADD.FTZ R4, -R4, R149 ;  /* 0x0000009504047221 */ /* 0x000fe40000010100 */
[--C-:B------:R-:W-:Y:S02]  /*8e00*/  FFMA.FTZ R181, R14, c[0x0][0x2d0], -R166.reuse ;  /* 0x0000b4000eb57a23 */ /* 0x100fe400000108a6 */
[--C-:B------:R-:W-:Y:S02]  /*8e10*/  FFMA.FTZ R180, R19, c[0x0][0x2d0], -R166.reuse ;  /* 0x0000b40013b47a23 */ /* 0x100fe400000108a6 */
[----:B------:R-:W-:Y:S01]  /*8e20*/  MUFU.EX2 R177, R177 ;  /* 0x000000b100b17308 */ /* 0x000fe20000000800 */
[--C-:B------:R-:W-:Y:S02]  /*8e30*/  FFMA.FTZ R185, R17, c[0x0][0x2d0], -R166.reuse ;  /* 0x0000b40011b97a23 */ /* 0x100fe400000108a6 */
[--C-:B------:R-:W-:Y:S01]  /*8e40*/  FFMA.FTZ R184, R13, c[0x0][0x2d0], -R166.reuse ;  /* 0x0000b4000db87a23 */ /* 0x100fe200000108a6 */
[----:B---3--:R-:W-:Y:S01]  /*8e50*/  F2FP.BF16.PACK_AB R156, R178, R179 ;  /* 0x000000b3b29c723e */ /* 0x008fe200000010ff */
[----:B------:R-:W-:Y:S02]  /*8e60*/  FMUL.FTZ R149, R4, c[0x0][0x2d0] ;  /* 0x0000b40004957a20 */ /* 0x000fe40000410000 */
[C---:B------:R-:W-:Y:S02]  /*8e70*/  FMUL.FTZ R4, R151.reuse, R144 ;  /* 0x0000009097047220 */ /* 0x040fe40000410000 */
[----:B------:R-:W-:Y:S01]  /*8e80*/  FMUL.FTZ R17, R151, R133 ;  /* 0x0000008597117220 */ /* 0x000fe20000410000 */
[----:B------:R-:W2:Y:S01]  /*8e90*/  MUFU.EX2 R176, R176 ;  /* 0x000000b000b07308 */ /* 0x000ea20000000800 */
[----:B-1----:R-:W-:Y:S01]  /*8ea0*/  FMNMX.FTZ R5, R5, R6, !PT ;  /* 0x0000000605057209 */ /* 0x002fe20007810000 */
[C---:B------:R-:W-:Y:S02]  /*8eb0*/  FMUL.FTZ R32, R151.reuse, R116 ;  /* 0x0000007497207220 */ /* 0x040fe40000410000 */
[C---:B----4-:R-:W-:Y:S02]  /*8ec0*/  FMUL.FTZ R6, R150.reuse, R146 ;  /* 0x0000009296067220 */ /* 0x050fe40000410000 */
[----:B------:R-:W1:Y:S01]  /*8ed0*/  SHFL.BFLY PT, R152, R5, 0x1, 0x1f ;  /* 0x0c201f0005987f89 */ /* 0x000e6200000e0000 */
[C---:B------:R-:W-:Y:S02]  /*8ee0*/  FMUL.FTZ R7, R150.reuse, R147 ;  /* 0x0000009396077220 */ /* 0x040fe40000410000 */
[C---:B------:R-:W-:Y:S01]  /*8ef0*/  FMUL.FTZ R18, R150.reuse, R134 ;  /* 0x0000008696127220 */ /* 0x040fe20000410000 */
[----:B------:R-:W-:Y:S01]  /*8f00*/  MUFU.EX2 R155, R155 ;  /* 0x0000009b009b7308 */ /* 0x000fe20000000800 */
[C---:B------:R-:W-:Y:S02]  /*8f10*/  FMUL.FTZ R19, R150.reuse, R135 ;  /* 0x0000008796137220 */ /* 0x040fe40000410000 */
[C---:B------:R-:W-:Y:S01]  /*8f20*/  FMUL.FTZ R33, R151.reuse, R117 ;  /* 0x0000007597217220 */ /* 0x040fe20000410000 */
[----:B------:R-:W-:Y:S01]  /*8f30*/  LDSM.16.MT88.4 R132, [R214+0x900] ;  /* 0x00090000d684783b */ /* 0x000fe20000004200 */
[C---:B------:R-:W-:Y:S02]  /*8f40*/  FMUL.FTZ R34, R150.reuse, R118 ;  /* 0x0000007696227220 */ /* 0x040fe40000410000 */
[C---:B------:R-:W-:Y:S02]  /*8f50*/  FMUL.FTZ R35, R150.reuse, R119 ;  /* 0x0000007796237220 */ /* 0x040fe40000410000 */
[C---:B------:R-:W-:Y:S01]  /*8f60*/  FMUL.FTZ R48, R151.reuse, R100 ;  /* 0x0000006497307220 */ /* 0x040fe20000410000 */
[----:B------:R-:W3:Y:S01]  /*8f70*/  MUFU.EX2 R154, R154 ;  /* 0x0000009a009a7308 */ /* 0x000ee20000000800 */
[----:B------:R-:W-:Y:S01]  /*8f80*/  FMUL.FTZ R49, R151, R101 ;  /* 0x0000006597317220 */ /* 0x000fe20000410000 */
[----:B------:R-:W-:Y:S01]  /*8f90*/  LDSM.16.MT88.4 R116, [R214+0x1100] ;  /* 0x00110000d674783b */ /* 0x000fe20000004200 */
[----:B------:R-:W-:Y:S01]  /*8fa0*/  FMUL.FTZ R50, R150, R102 ;  /* 0x0000006696327220 */ /* 0x000fe20000410000 */
[----:B--2---:R-:W-:Y:S01]  /*8fb0*/  F2FP.BF16.PACK_AB R158, R176, R177 ;  /* 0x000000b1b09e723e */ /* 0x004fe200000010ff */
[----:B------:R-:W-:Y:S02]  /*8fc0*/  FMUL.FTZ R51, R150, R103 ;  /* 0x0000006796337220 */ /* 0x000fe40000410000 */
[--C-:B------:R-:W-:Y:S02]  /*8fd0*/  FFMA.FTZ R169, R169, c[0x0][0x2d0], -R166.reuse ;  /* 0x0000b400a9a97a23 */ /* 0x100fe400000108a6 */
[--C-:B------:R-:W-:Y:S01]  /*8fe0*/  FFMA.FTZ R167, R167, c[0x0][0x2d0], -R166.reuse ;  /* 0x0000b400a7a77a23 */ /* 0x100fe200000108a6 */
[----:B-1----:R-:W-:Y:S01]  /*8ff0*/  FMNMX.FTZ R152, R152, R5, !PT ;  /* 0x0000000598987209 */ /* 0x002fe20007810000 */
[----:B------:R-:W-:Y:S01]  /*9000*/  MUFU.EX2 R183, R183 ;  /* 0x000000b700b77308 */ /* 0x000fe20000000800 */
[----:B------:R-:W-:Y:S01]  /*9010*/  LDSM.16.MT88.4 R100, [R214+0x1900] ;  /* 0x00190000d664783b */ /* 0x000fe20000004200 */
[----:B------:R-:W-:Y:S01]  /*9020*/  FFMA.FTZ R165, R165, c[0x0][0x2d0], -R166 ;  /* 0x0000b400a5a57a23 */ /* 0x000fe200000108a6 */
[C---:B------:R-:W-:Y:S01]  /*9030*/  FSETP.NEU.FTZ.AND P0, PT, R152.reuse, -INF , PT ;  /* 0xff8000009800780b */ /* 0x040fe20003f1d000 */
[C---:B------:R-:W-:Y:S02]  /*9040*/  FMUL.FTZ R161, R152.reuse, c[0x0][0x2d0] ;  /* 0x0000b40098a17a20 */ /* 0x040fe40000410000 */
[--C-:B------:R-:W-:Y:S01]  /*9050*/  FFMA.FTZ R192, R47, c[0x0][0x2d0], -R168.reuse ;  /* 0x0000b4002fc07a23 */ /* 0x100fe200000108a8 */
[----:B------:R-:W-:Y:S01]  /*9060*/  FSEL R5, R152, RZ, P0 ;  /* 0x000000ff98057208 */ /* 0x000fe20000000000 */
[----:B------:R-:W-:Y:S01]  /*9070*/  FFMA.FTZ R193, R45, c[0x0][0x2d0], -R168 ;  /* 0x0000b4002dc17a23 */ /* 0x000fe200000108a8 */
[----:B------:R-:W-:Y:S01]  /*9080*/  FSEL R161, R161, RZ, P0 ;  /* 0x000000ffa1a17208 */ /* 0x000fe20000000000 */
[----:B------:R-:W1:Y:S01]  /*9090*/  MUFU.EX2 R182, R182 ;  /* 0x000000b600b67308 */ /* 0x000e620000000800 */
[----:B------:R-:W-:Y:S01]  /*90a0*/  FMUL.FTZ R52, R151, R52 ;  /* 0x0000003497347220 */ /* 0x000fe20000410000 */
[----:B------:R-:W-:Y:S01]  /*90b0*/  ISETP.GT.AND P0, PT, R240, R201, PT ;  /* 0x000000c9f000720c */ /* 0x000fe20003f04270 */
[----:B------:R-:W-:Y:S01]  /*90c0*/  FADD.FTZ R5, -R5, R148 ;  /* 0x0000009405057221 */ /* 0x000fe20000010100 */
[----:B---3--:R-:W-:Y:S01]  /*90d0*/  F2FP.BF16.PACK_AB R157, R154, R155 ;  /* 0x0000009b9a9d723e */ /* 0x008fe200000010ff */
[--C-:B------:R-:W-:Y:S01]  /*90e0*/  FFMA.FTZ R188, R12, c[0x0][0x2d0], -R161.reuse ;  /* 0x0000b4000cbc7a23 */ /* 0x100fe200000108a1 */
[----:B------:R-:W-:Y:S01]  /*90f0*/  IADD3 R240, R240, -0x1, RZ ;  /* 0xfffffffff0f07810 */ /* 0x000fe20007ffe0ff */
[--C-:B------:R-:W-:Y:S02]  /*9100*/  FFMA.FTZ R189, R9, c[0x0][0x2d0], -R161.reuse ;  /* 0x0000b40009bd7a23 */ /* 0x100fe400000108a1 */
[--C-:B------:R-:W-:Y:S01]  /*9110*/  FFMA.FTZ R187, R10, c[0x0][0x2d0], -R161.reuse ;  /* 0x0000b4000abb7a23 */ /* 0x100fe200000108a1 */
[----:B------:R-:W2:Y:S01]  /*9120*/  MUFU.EX2 R149, R149 ;  /* 0x0000009500957308 */ /* 0x000ea20000000800 */
[--C-:B------:R-:W-:Y:S02]  /*9130*/  FFMA.FTZ R186, R8, c[0x0][0x2d0], -R161.reuse ;  /* 0x0000b40008ba7a23 */ /* 0x100fe400000108a1 */
[----:B------:R-:W-:Y:S02]  /*9140*/  FMUL.FTZ R8, R5, c[0x0][0x2d0] ;  /* 0x0000b40005087a20 */ /* 0x000fe40000410000 */
[C---:B------:R-:W-:Y:S02]  /*9150*/  FMUL.FTZ R5, R151.reuse, R145 ;  /* 0x0000009197057220 */ /* 0x040fe40000410000 */
[--C-:B------:R-:W-:Y:S02]  /*9160*/  FFMA.FTZ R164, R164, c[0x0][0x2d0], -R161.reuse ;  /* 0x0000b400a4a47a23 */ /* 0x100fe400000108a1 */
[C---:B------:R-:W-:Y:S01]  /*9170*/  FMUL.FTZ R53, R151.reuse, R53 ;  /* 0x0000003597357220 */ /* 0x040fe20000410000 */
[----:B------:R3:W4:Y:S01]  /*9180*/  MUFU.EX2 R148, R8 ;  /* 0x0000000800947308 */ /* 0x0007220000000800 */
[C---:B------:R-:W-:Y:S02]  /*9190*/  FMUL.FTZ R54, R150.reuse, R54 ;  /* 0x0000003696367220 */ /* 0x040fe40000410000 */
[----:B------:R-:W-:Y:S01]  /*91a0*/  FMUL.FTZ R55, R150, R55 ;  /* 0x0000003796377220 */ /* 0x000fe20000410000 */
[----:B-1----:R-:W-:Y:S01]  /*91b0*/  F2FP.BF16.PACK_AB R159, R182, R183 ;  /* 0x000000b7b69f723e */ /* 0x002fe200000010ff */
[C---:B------:R-:W-:Y:S02]  /*91c0*/  FMUL.FTZ R64, R151.reuse, R64 ;  /* 0x0000004097407220 */ /* 0x040fe40000410000 */
[----:B------:R-:W-:Y:S02]  /*91d0*/  FMUL.FTZ R65, R151, R65 ;  /* 0x0000004197417220 */ /* 0x000fe40000410000 */
[C---:B------:R-:W-:Y:S01]  /*91e0*/  FMUL.FTZ R66, R150.reuse, R66 ;  /* 0x0000004296427220 */ /* 0x040fe20000410000 */
[----:B------:R-:W-:Y:S01]  /*91f0*/  MUFU.EX2 R181, R181 ;  /* 0x000000b500b57308 */ /* 0x000fe20000000800 */
[-C--:B------:R-:W-:Y:S01]  /*9200*/  HMMA.16816.F32.BF16 R4, R156, R20.reuse, R4 ;  /* 0x000000149c04723c */ /* 0x080fe20000041804 */
[----:B------:R-:W-:Y:S02]  /*9210*/  FMUL.FTZ R67, R150, R67 ;  /* 0x0000004396437220 */ /* 0x000fe40000410000 */
[C---:B--2---:R-:W-:Y:S02]  /*9220*/  FMUL.FTZ R9, R149.reuse, R141 ;  /* 0x0000008d95097220 */ /* 0x044fe40000410000 */
[C---:B------:R-:W-:Y:S02]  /*9230*/  FMUL.FTZ R12, R149.reuse, R136 ;  /* 0x00000088950c7220 */ /* 0x040fe40000410000 */
[C---:B------:R-:W-:Y:S02]  /*9240*/  FMUL.FTZ R13, R149.reuse, R137 ;  /* 0x00000089950d7220 */ /* 0x040fe40000410000 */
[----:B------:R-:W1:Y:S03]  /*9250*/  MUFU.EX2 R180, R180 ;  /* 0x000000b400b47308 */ /* 0x000e660000000800 */
[C---:B------:R-:W-:Y:S02]  /*9260*/  FMUL.FTZ R40, R149.reuse, R108 ;  /* 0x0000006c95287220 */ /* 0x040fe40000410000 */
[C---:B---3--:R-:W-:Y:S02]  /*9270*/  FMUL.FTZ R8, R149.reuse, R140 ;  /* 0x0000008c95087220 */ /* 0x048fe40000410000 */
[C---:B----4-:R-:W-:Y:S02]  /*9280*/  FMUL.FTZ R10, R148.reuse, R142 ;  /* 0x0000008e940a7220 */ /* 0x050fe40000410000 */
[C---:B------:R-:W-:Y:S01]  /*9290*/  FMUL.FTZ R11, R148.reuse, R143 ;  /* 0x0000008f940b7220 */ /* 0x040fe20000410000 */
[----:B------:R-:W-:Y:S01]  /*92a0*/  MUFU.EX2 R185, R185 ;  /* 0x000000b900b97308 */ /* 0x000fe20000000800 */
[C---:B------:R-:W-:Y:S02]  /*92b0*/  FMUL.FTZ R14, R148.reuse, R138 ;  /* 0x0000008a940e7220 */ /* 0x040fe40000410000 */
[C---:B------:R-:W-:Y:S02]  /*92c0*/  FMUL.FTZ R15, R148.reuse, R139 ;  /* 0x0000008b940f7220 */ /* 0x040fe40000410000 */
[C---:B------:R-:W-:Y:S02]  /*92d0*/  FMUL.FTZ R41, R149.reuse, R109 ;  /* 0x0000006d95297220 */ /* 0x040fe40000410000 */
[C---:B------:R-:W-:Y:S02]  /*92e0*/  FMUL.FTZ R42, R148.reuse, R110 ;  /* 0x0000006e942a7220 */ /* 0x040fe40000410000 */
[----:B------:R-:W-:Y:S01]  /*92f0*/  FMUL.FTZ R43, R148, R111 ;  /* 0x0000006f942b7220 */ /* 0x000fe20000410000 */
[----:B------:R-:W2:Y:S01]  /*9300*/  MUFU.EX2 R184, R184 ;  /* 0x000000b800b87308 */ /* 0x000ea20000000800 */
[----:B------:R-:W-:Y:S01]  /*9310*/  LDSM.16.MT88.4 R108, [R214+0x500] ;  /* 0x00050000d66c783b */ /* 0x000fe20000004200 */
[C---:B------:R-:W-:Y:S01]  /*9320*/  FMUL.FTZ R44, R149.reuse, R104 ;  /* 0x00000068952c7220 */ /* 0x040fe20000410000 */
[----:B-1----:R-:W-:Y:S01]  /*9330*/  F2FP.BF16.PACK_AB R144, R180, R181 ;  /* 0x000000b5b490723e */ /* 0x002fe200000010ff */
[C---:B------:R-:W-:Y:S02]  /*9340*/  FMUL.FTZ R45, R149.reuse, R105 ;  /* 0x00000069952d7220 */ /* 0x040fe40000410000 */
[C---:B------:R-:W-:Y:S02]  /*9350*/  FMUL.FTZ R46, R148.reuse, R106 ;  /* 0x0000006a942e7220 */ /* 0x040fe40000410000 */
[C---:B------:R-:W-:Y:S02]  /*9360*/  FMUL.FTZ R47, R148.reuse, R107 ;  /* 0x0000006b942f7220 */ /* 0x040fe40000410000 */
[----:B------:R-:W-:Y:S01]  /*9370*/  MUFU.EX2 R189, R189 ;  /* 0x000000bd00bd7308 */ /* 0x000fe20000000800 */
[----:B------:R-:W-:Y:S01]  /*9380*/  LDSM.16.MT88.4 R104, [R212+0x1900] ;  /* 0x00190000d468783b */ /* 0x000fe20000004200 */
[C---:B------:R-:W-:Y:S02]  /*9390*/  FMUL.FTZ R24, R149.reuse, R124 ;  /* 0x0000007c95187220 */ /* 0x040fe40000410000 */
[C---:B------:R-:W-:Y:S02]  /*93a0*/  FMUL.FTZ R25, R149.reuse, R125 ;  /* 0x0000007d95197220 */ /* 0x040fe40000410000 */
[C---:B------:R-:W-:Y:S02]  /*93b0*/  FMUL.FTZ R26, R148.reuse, R126 ;  /* 0x0000007e941a7220 */ /* 0x040fe40000410000 */
[C---:B------:R-:W-:Y:S02]  /*93c0*/  FMUL.FTZ R27, R148.reuse, R127 ;  /* 0x0000007f941b7220 */ /* 0x040fe40000410000 */
[----:B------:R-:W1:Y:S01]  /*93d0*/  MUFU.EX2 R188, R188 ;  /* 0x000000bc00bc7308 */ /* 0x000e620000000800 */
[C---:B------:R-:W-:Y:S02]  /*93e0*/  FMUL.FTZ R28, R149.reuse, R120 ;  /* 0x00000078951c7220 */ /* 0x040fe40000410000 */
[----:B------:R-:W-:Y:S01]  /*93f0*/  FMUL.FTZ R30, R148, R122 ;  /* 0x0000007a941e7220 */ /* 0x000fe20000410000 */
[----:B--2---:R-:W-:Y:S01]  /*9400*/  F2FP.BF16.PACK_AB R146, R184, R185 ;  /* 0x000000b9b892723e */ /* 0x004fe200000010ff */
[C---:B------:R-:W-:Y:S02]  /*9410*/  FMUL.FTZ R31, R148.reuse, R123 ;  /* 0x0000007b941f7220 */ /* 0x040fe40000410000 */
[C---:B------:R-:W-:Y:S02]  /*9420*/  FMUL.FTZ R56, R149.reuse, R56 ;  /* 0x0000003895387220 */ /* 0x040fe40000410000 */
[C---:B------:R-:W-:Y:S01]  /*9430*/  FMUL.FTZ R57, R149.reuse, R57 ;  /* 0x0000003995397220 */ /* 0x040fe20000410000 */
[----:B------:R-:W-:Y:S01]  /*9440*/  MUFU.EX2 R187, R187 ;  /* 0x000000bb00bb7308 */ /* 0x000fe20000000800 */
[C---:B------:R-:W-:Y:S02]  /*9450*/  FMUL.FTZ R58, R148.reuse, R58 ;  /* 0x0000003a943a7220 */ /* 0x040fe40000410000 */
[C---:B------:R-:W-:Y:S02]  /*9460*/  FMUL.FTZ R59, R148.reuse, R59 ;  /* 0x0000003b943b7220 */ /* 0x040fe40000410000 */
[C---:B------:R-:W-:Y:S02]  /*9470*/  FMUL.FTZ R60, R149.reuse, R60 ;  /* 0x0000003c953c7220 */ /* 0x040fe40000410000 */
[----:B------:R-:W-:Y:S02]  /*9480*/  FMUL.FTZ R61, R149, R61 ;  /* 0x0000003d953d7220 */ /* 0x000fe40000410000 */
[C---:B------:R-:W-:Y:S01]  /*9490*/  FMUL.FTZ R62, R148.reuse, R62 ;  /* 0x0000003e943e7220 */ /* 0x040fe20000410000 */
[----:B------:R-:W2:Y:S01]  /*94a0*/  MUFU.EX2 R186, R186 ;  /* 0x000000ba00ba7308 */ /* 0x000ea20000000800 */
[----:B------:R-:W-:Y:S02]  /*94b0*/  FMUL.FTZ R63, R148, R63 ;  /* 0x0000003f943f7220 */ /* 0x000fe40000410000 */
[--C-:B------:R-:W-:Y:S01]  /*94c0*/  FFMA.FTZ R194, R194, c[0x0][0x2d0], -R170.reuse ;  /* 0x0000b400c2c27a23 */ /* 0x100fe200000108aa */
[----:B-1----:R-:W-:Y:S01]  /*94d0*/  F2FP.BF16.PACK_AB R145, R188, R189 ;  /* 0x000000bdbc91723e */ /* 0x002fe200000010ff */
[----:B------:R-:W-:Y:S02]  /*94e0*/  FFMA.FTZ R195, R195, c[0x0][0x2d0], -R170 ;  /* 0x0000b400c3c37a23 */ /* 0x000fe400000108aa */
[--C-:B------:R-:W-:Y:S02]  /*94f0*/  FFMA.FTZ R196, R196, c[0x0][0x2d0], -R168.reuse ;  /* 0x0000b400c4c47a23 */ /* 0x100fe400000108a8 */
[----:B------:R-:W-:Y:S01]  /*9500*/  FFMA.FTZ R197, R197, c[0x0][0x2d0], -R168 ;  /* 0x0000b400c5c57a23 */ /* 0x000fe200000108a8 */
[----:B------:R-:W-:Y:S01]  /*9510*/  MUFU.EX2 R124, R174 ;  /* 0x000000ae007c7308 */ /* 0x000fe20000000800 */
[--C-:B------:R-:W-:Y:S02]  /*9520*/  FFMA.FTZ R198, R198, c[0x0][0x2d0], -R166.reuse ;  /* 0x0000b400c6c67a23 */ /* 0x100fe400000108a6 */
[--C-:B------:R-:W-:Y:S02]  /*9530*/  FFMA.FTZ R199, R199, c[0x0][0x2d0], -R166.reuse ;  /* 0x0000b400c7c77a23 */ /* 0x100fe400000108a6 */
[--C-:B------:R-:W-:Y:S02]  /*9540*/  FFMA.FTZ R244, R244, c[0x0][0x2d0], -R166.reuse ;  /* 0x0000b400f4f47a23 */ /* 0x100fe400000108a6 */
[--C-:B------:R-:W-:Y:S02]  /*9550*/  FFMA.FTZ R249, R249, c[0x0][0x2d0], -R166.reuse ;  /* 0x0000b400f9f97a23 */ /* 0x100fe400000108a6 */
[----:B------:R-:W-:Y:S01]  /*9560*/  FFMA.FTZ R166, R163, c[0x0][0x2d0], -R166 ;  /* 0x0000b400a3a67a23 */ /* 0x000fe200000108a6 */
[----:B------:R-:W-:Y:S01]  /*9570*/  MUFU.EX2 R126, R172 ;  /* 0x000000ac007e7308 */ /* 0x000fe20000000800 */
[--C-:B------:R-:W-:Y:S02]  /*9580*/  FFMA.FTZ R251, R251, c[0x0][0x2d0], -R168.reuse ;  /* 0x0000b400fbfb7a23 */ /* 0x100fe400000108a8 */
[--C-:B------:R-:W-:Y:S01]  /*9590*/  FFMA.FTZ R247, R247, c[0x0][0x2d0], -R168.reuse ;  /* 0x0000b400f7f77a23 */ /* 0x100fe200000108a8 */
[----:B--2---:R-:W-:Y:S01]  /*95a0*/  F2FP.BF16.PACK_AB R147, R186, R187 ;  /* 0x000000bbba93723e */ /* 0x004fe200000010ff */
[----:B------:R-:W-:Y:S02]  /*95b0*/  FFMA.FTZ R168, R171, c[0x0][0x2d0], -R168 ;  /* 0x0000b400aba87a23 */ /* 0x000fe400000108a8 */
[--C-:B------:R-:W-:Y:S02]  /*95c0*/  FFMA.FTZ R245, R245, c[0x0][0x2d0], -R170.reuse ;  /* 0x0000b400f5f57a23 */ /* 0x100fe400000108aa */
[----:B------:R-:W-:Y:S01]  /*95d0*/  FFMA.FTZ R170, R175, c[0x0][0x2d0], -R170 ;  /* 0x0000b400afaa7a23 */ /* 0x000fe200000108aa */
[----:B------:R1:W-:Y:S01]  /*95e0*/  MUFU.EX2 R122, R173 ;  /* 0x000000ad007a7308 */ /* 0x0003e20000000800 */
[C---:B------:R-:W-:Y:S01]  /*95f0*/  HMMA.16816.F32.BF16 R8, R144.reuse, R20, R8 ;  /* 0x000000149008723c */ /* 0x040fe20000041808 */
[C---:B------:R-:W-:Y:S02]  /*9600*/  FMUL.FTZ R29, R149.reuse, R121 ;  /* 0x00000079951d7220 */ /* 0x040fe40000410000 */
[C---:B------:R-:W-:Y:S02]  /*9610*/  FMUL.FTZ R72, R149.reuse, R72 ;  /* 0x0000004895487220 */ /* 0x040fe40000410000 */
[----:B------:R-:W-:Y:S02]  /*9620*/  FMUL.FTZ R73, R149, R73 ;  /* 0x0000004995497220 */ /* 0x000fe40000410000 */
[C---:B------:R-:W-:Y:S01]  /*9630*/  FMUL.FTZ R20, R151.reuse, R128 ;  /* 0x0000008097147220 */ /* 0x040fe20000410000 */
[-C--:B------:R-:W-:Y:S01]  /*9640*/  HMMA.16816.F32.BF16 R12, R144, R22.reuse, R12 ;  /* 0x00000016900c723c */ /* 0x080fe2000004180c */
[----:B------:R-:W-:Y:S01]  /*9650*/  FMUL.FTZ R21, R151, R129 ;  /* 0x0000008197157220 */ /* 0x000fe20000410000 */
[----:B------:R-:W-:Y:S02]  /*9660*/  MUFU.EX2 R136, R170 ;  /* 0x000000aa00887308 */ /* 0x000fe40000000800 */
[C---:B------:R-:W-:Y:S02]  /*9670*/  FMUL.FTZ R74, R148.reuse, R74 ;  /* 0x0000004a944a7220 */ /* 0x040fe40000410000 */
[----:B------:R-:W-:Y:S02]  /*9680*/  FMUL.FTZ R75, R148, R75 ;  /* 0x0000004b944b7220 */ /* 0x000fe40000410000 */
[C---:B------:R-:W-:Y:S01]  /*9690*/  HMMA.16816.F32.BF16 R16, R156.reuse, R22, R16 ;  /* 0x000000169c10723c */ /* 0x040fe20000041810 */
[C---:B------:R-:W-:Y:S03]  /*96a0*/  FMUL.FTZ R76, R149.reuse, R76 ;  /* 0x0000004c954c7220 */ /* 0x040fe60000410000 */
[----:B------:R-:W-:Y:S01]  /*96b0*/  MUFU.EX2 R138, R168 ;  /* 0x000000a8008a7308 */ /* 0x000fe20000000800 */
[C---:B------:R-:W-:Y:S02]  /*96c0*/  FMUL.FTZ R77, R149.reuse, R77 ;  /* 0x0000004d954d7220 */ /* 0x040fe40000410000 */
[C---:B------:R-:W-:Y:S01]  /*96d0*/  FMUL.FTZ R22, R150.reuse, R130 ;  /* 0x0000008296167220 */ /* 0x040fe20000410000 */
[----:B-1----:R-:W-:Y:S01]  /*96e0*/  LDSM.16.MT88.4 R172, [R214+0x2100] ;  /* 0x00210000d6ac783b */ /* 0x002fe20000004200 */
[----:B------:R-:W-:Y:S03]  /*96f0*/  FMUL.FTZ R23, R150, R131 ;  /* 0x0000008396177220 */ /* 0x000fe60000410000 */
[C---:B------:R-:W-:Y:S02]  /*9700*/  FMUL.FTZ R78, R148.reuse, R78 ;  /* 0x0000004e944e7220 */ /* 0x040fe40000410000 */
[----:B------:R1:W-:Y:S01]  /*9710*/  MUFU.EX2 R125, R169 ;  /* 0x000000a9007d7308 */ /* 0x0003e20000000800 */
[C---:B------:R-:W-:Y:S01]  /*9720*/  FMUL.FTZ R79, R148.reuse, R79 ;  /* 0x0000004f944f7220 */ /* 0x040fe20000410000 */
[-C--:B------:R-:W-:Y:S01]  /*9730*/  HMMA.16816.F32.BF16 R20, R156, R36.reuse, R20 ;  /* 0x000000249c14723c */ /* 0x080fe20000041814 */
[----:B------:R-:W2:Y:S01]  /*9740*/  LDSM.16.MT88.4 R128, [R214+0xd00] ;  /* 0x000d0000d680783b */ /* 0x000ea20000004200 */
[C---:B------:R-:W-:Y:S02]  /*9750*/  FMUL.FTZ R88, R149.reuse, R88 ;  /* 0x0000005895587220 */ /* 0x040fe40000410000 */
[C---:B------:R-:W-:Y:S02]  /*9760*/  FMUL.FTZ R89, R149.reuse, R89 ;  /* 0x0000005995597220 */ /* 0x040fe40000410000 */
[C---:B------:R-:W-:Y:S02]  /*9770*/  FMUL.FTZ R90, R148.reuse, R90 ;  /* 0x0000005a945a7220 */ /* 0x040fe40000410000 */
[C---:B------:R-:W-:Y:S01]  /*9780*/  HMMA.16816.F32.BF16 R24, R144.reuse, R36, R24 ;  /* 0x000000249018723c */ /* 0x040fe20000041818 */
[----:B------:R-:W-:Y:S03]  /*9790*/  MUFU.EX2 R120, R167 ;  /* 0x000000a700787308 */ /* 0x000fe60000000800 */
[C---:B------:R-:W-:Y:S02]  /*97a0*/  FMUL.FTZ R91, R148.reuse, R91 ;  /* 0x0000005b945b7220 */ /* 0x040fe40000410000 */
[----:B------:R-:W-:Y:S02]  /*97b0*/  FMUL.FTZ R92, R149, R92 ;  /* 0x0000005c955c7220 */ /* 0x000fe40000410000 */
[-C--:B------:R-:W-:Y:S01]  /*97c0*/  HMMA.16816.F32.BF16 R28, R144, R38.reuse, R28 ;  /* 0x00000026901c723c */ /* 0x080fe2000004181c */
[C---:B------:R-:W-:Y:S02]  /*97d0*/  FMUL.FTZ R36, R151.reuse, R112 ;  /* 0x0000007097247220 */ /* 0x040fe40000410000 */
[----:B------:R-:W-:Y:S01]  /*97e0*/  MUFU.EX2 R123, R165 ;  /* 0x000000a5007b7308 */ /* 0x000fe20000000800 */
[----:B------:R-:W-:Y:S01]  /*97f0*/  FMUL.FTZ R37, R151, R113 ;  /* 0x0000007197257220 */ /* 0x000fe20000410000 */
[----:B-1----:R-:W-:Y:S01]  /*9800*/  LDSM.16.MT88.4 R168, [R212+0x1500] ;  /* 0x00150000d4a8783b */ /* 0x002fe20000004200 */
[----:B------:R-:W-:Y:S02]  /*9810*/  FMUL.FTZ R93, R149, R93 ;  /* 0x0000005d955d7220 */ /* 0x000fe40000410000 */
[C---:B------:R-:W-:Y:S01]  /*9820*/  HMMA.16816.F32.BF16 R32, R156.reuse, R38, R32 ;  /* 0x000000269c20723c */ /* 0x040fe20000041820 */
[C---:B------:R-:W-:Y:S03]  /*9830*/  FMUL.FTZ R94, R148.reuse, R94 ;  /* 0x0000005e945e7220 */ /* 0x040fe60000410000 */
[----:B------:R-:W-:Y:S01]  /*9840*/  FMUL.FTZ R95, R148, R95 ;  /* 0x0000005f945f7220 */ /* 0x000fe20000410000 */
[----:B------:R-:W-:Y:S01]  /*9850*/  MUFU.EX2 R139, R166 ;  /* 0x000000a6008b7308 */ /* 0x000fe20000000800 */
[C---:B------:R-:W-:Y:S02]  /*9860*/  FMUL.FTZ R96, R151.reuse, R96 ;  /* 0x0000006097607220 */ /* 0x040fe40000410000 */
[C---:B------:R-:W-:Y:S04]  /*9870*/  FMUL.FTZ R38, R150.reuse, R114 ;  /* 0x0000007296267220 */ /* 0x040fe80000410000 */
[C---:B------:R-:W-:Y:S02]  /*9880*/  FMUL.FTZ R39, R150.reuse, R115 ;  /* 0x0000007396277220 */ /* 0x040fe40000410000 */
[----:B------:R-:W1:Y:S01]  /*9890*/  LDSM.16.MT88.4 R112, [R212+0xd00] ;  /* 0x000d0000d470783b */ /* 0x000e620000004200 */
[----:B------:R3:W-:Y:S01]  /*98a0*/  MUFU.EX2 R127, R164 ;  /* 0x000000a4007f7308 */ /* 0x0007e20000000800 */
[C---:B------:R-:W-:Y:S02]  /*98b0*/  FMUL.FTZ R97, R151.reuse, R97 ;  /* 0x0000006197617220 */ /* 0x040fe40000410000 */
[C---:B------:R-:W-:Y:S01]  /*98c0*/  FMUL.FTZ R98, R150.reuse, R98 ;  /* 0x0000006296627220 */ /* 0x040fe20000410000 */
[-C--:B--2---:R-:W-:Y:S01]  /*98d0*/  HMMA.16816.F32.BF16 R36, R156, R128.reuse, R36 ;  /* 0x000000809c24723c */ /* 0x084fe20000041824 */
[C---:B------:R-:W-:Y:S02]  /*98e0*/  FMUL.FTZ R99, R150.reuse, R99 ;  /* 0x0000006396637220 */ /* 0x040fe40000410000 */
[C---:B------:R-:W-:Y:S02]  /*98f0*/  FMUL.FTZ R68, R151.reuse, R68 ;  /* 0x0000004497447220 */ /* 0x040fe40000410000 */
[C---:B------:R-:W-:Y:S01]  /*9900*/  FMUL.FTZ R69, R151.reuse, R69 ;  /* 0x0000004597457220 */ /* 0x040fe20000410000 */
[----:B------:R-:W-:Y:S01]  /*9910*/  MUFU.EX2 R190, R190 ;  /* 0x000000be00be7308 */ /* 0x000fe20000000800 */
[C---:B------:R-:W-:Y:S01]  /*9920*/  FMUL.FTZ R70, R150.reuse, R70 ;  /* 0x0000004696467220 */ /* 0x040fe20000410000 */
[C---:B------:R-:W-:Y:S01]  /*9930*/  HMMA.16816.F32.BF16 R40, R144.reuse, R128, R40 ;  /* 0x000000809028723c */ /* 0x040fe20000041828 */
[C---:B------:R-:W-:Y:S03]  /*9940*/  FMUL.FTZ R71, R150.reuse, R71 ;  /* 0x0000004796477220 */ /* 0x040fe60000410000 */
[C---:B------:R-:W-:Y:S02]  /*9950*/  FMUL.FTZ R80, R151.reuse, R80 ;  /* 0x0000005097507220 */ /* 0x040fe40000410000 */
[C---:B------:R-:W-:Y:S02]  /*9960*/  FMUL.FTZ R81, R151.reuse, R81 ;  /* 0x0000005197517220 */ /* 0x040fe40000410000 */
[-C--:B------:R-:W-:Y:S01]  /*9970*/  HMMA.16816.F32.BF16 R44, R144, R130.reuse, R44 ;  /* 0x00000082902c723c */ /* 0x080fe2000004182c */
[----:B------:R-:W2:Y:S01]  /*9980*/  MUFU.EX2 R191, R191 ;  /* 0x000000bf00bf7308 */ /* 0x000ea20000000800 */
[----:B---3--:R-:W-:Y:S02]  /*9990*/  LDSM.16.MT88.4 R164, [R214+0x1500] ;  /* 0x00150000d6a4783b */ /* 0x008fe40000004200 */
[C---:B------:R-:W-:Y:S02]  /*99a0*/  FMUL.FTZ R82, R150.reuse, R82 ;  /* 0x0000005296527220 */ /* 0x040fe40000410000 */
[C---:B------:R-:W-:Y:S02]  /*99b0*/  FMUL.FTZ R83, R150.reuse, R83 ;  /* 0x0000005396537220 */ /* 0x040fe40000410000 */
[C---:B------:R-:W-:Y:S01]  /*99c0*/  HMMA.16816.F32.BF16 R48, R156.reuse, R130, R48 ;  /* 0x000000829c30723c */ /* 0x040fe20000041830 */
[C---:B------:R-:W-:Y:S02]  /*99d0*/  FMUL.FTZ R84, R151.reuse, R84 ;  /* 0x0000005497547220 */ /* 0x040fe40000410000 */
[----:B------:R-:W-:Y:S01]  /*99e0*/  MUFU.EX2 R192, R192 ;  /* 0x000000c000c07308 */ /* 0x000fe20000000800 */
[----:B------:R-:W-:Y:S02]  /*99f0*/  FMUL.FTZ R85, R151, R85 ;  /* 0x0000005597557220 */ /* 0x000fe40000410000 */
[C---:B------:R-:W-:Y:S02]  /*9a00*/  FMUL.FTZ R86, R150.reuse, R86 ;  /* 0x0000005696567220 */ /* 0x040fe40000410000 */
[----:B------:R-:W-:Y:S01]  /*9a10*/  FMUL.FTZ R87, R150, R87 ;  /* 0x0000005796577220 */ /* 0x000fe20000410000 */
[-C--:B-1----:R-:W-:Y:S03]  /*9a20*/  HMMA.16816.F32.BF16 R52, R156, R112.reuse, R52 ;  /* 0x000000709c34723c */ /* 0x082fe60000041834 */
[--C-:B------:R-:W-:Y:S01]  /*9a30*/  FFMA.FTZ R246, R246, c[0x0][0x2d0], -R161.reuse ;  /* 0x0000b400f6f67a23 */ /* 0x100fe200000108a1 */
[----:B------:R-:W1:Y:S01]  /*9a40*/  MUFU.EX2 R193, R193 ;  /* 0x000000c100c17308 */ /* 0x000e620000000800 */
[--C-:B------:R-:W-:Y:S02]  /*9a50*/  FFMA.FTZ R248, R248, c[0x0][0x2d0], -R161.reuse ;  /* 0x0000b400f8f87a23 */ /* 0x100fe400000108a1 */
[--C-:B------:R-:W-:Y:S02]  /*9a60*/  FFMA.FTZ R252, R252, c[0x0][0x2d0], -R161.reuse ;  /* 0x0000b400fcfc7a23 */ /* 0x100fe400000108a1 */
[--C-:B------:R-:W-:Y:S01]  /*9a70*/  FFMA.FTZ R250, R250, c[0x0][0x2d0], -R161.reuse ;  /* 0x0000b400fafa7a23 */ /* 0x100fe200000108a1 */
[C---:B------:R-:W-:Y:S02]  /*9a80*/  HMMA.16816.F32.BF16 R56, R144.reuse, R112, R56 ;  /* 0x000000709038723c */ /* 0x040fe40000041838 */
[--C-:B------:R-:W-:Y:S02]  /*9a90*/  FFMA.FTZ R162, R162, c[0x0][0x2d0], -R161.reuse ;  /* 0x0000b400a2a27a23 */ /* 0x100fe400000108a1 */
[----:B------:R-:W-:Y:S01]  /*9aa0*/  MUFU.EX2 R194, R194 ;  /* 0x000000c200c27308 */ /* 0x000fe20000000800 */
[--C-:B------:R-:W-:Y:S02]  /*9ab0*/  FFMA.FTZ R160, R160, c[0x0][0x2d0], -R161.reuse ;  /* 0x0000b400a0a07a23 */ /* 0x100fe400000108a1 */
[----:B------:R-:W-:Y:S01]  /*9ac0*/  FFMA.FTZ R161, R153, c[0x0][0x2d0], -R161 ;  /* 0x0000b40099a17a23 */ /* 0x000fe200000108a1 */
[-C--:B------:R-:W-:Y:S01]  /*9ad0*/  HMMA.16816.F32.BF16 R60, R144, R114.reuse, R60 ;  /* 0x00000072903c723c */ /* 0x080fe2000004183c */
[----:B------:R-:W-:Y:S03]  /*9ae0*/  FFMA.FTZ R179, R151, R238, R179 ;  /* 0x000000ee97b37223 */ /* 0x000fe600000100b3 */
[----:B------:R-:W-:Y:S01]  /*9af0*/  MOV R151, R3 ;  /* 0x0000000300977202 */ /* 0x000fe20000000f00 */
[----:B------:R-:W-:Y:S01]  /*9b00*/  FFMA.FTZ R155, R150, R239, R155 ;  /* 0x000000ef969b7223 */ /* 0x000fe2000001009b */
[----:B------:R-:W3:Y:S01]  /*9b10*/  MUFU.EX2 R195, R195 ;  /* 0x000000c300c37308 */ /* 0x000ee20000000800 */
[----:B------:R-:W-:Y:S01]  /*9b20*/  FFMA.FTZ R181, R149, R236, R181 ;  /* 0x000000ec95b57223 */ /* 0x000fe200000100b5 */
[C---:B------:R-:W-:Y:S01]  /*9b30*/  HMMA.16816.F32.BF16 R64, R156.reuse, R114, R64 ;  /* 0x000000729c40723c */ /* 0x040fe20000041840 */
[----:B------:R-:W4:Y:S03]  /*9b40*/  LDSM.16.MT88.4 R112, [R212+0x500] ;  /* 0x00050000d470783b */ /* 0x000f260000004200 */
[----:B------:R-:W-:Y:S01]  /*9b50*/  FFMA.FTZ R189, R148, R237, R189 ;  /* 0x000000ed94bd7223 */ /* 0x000fe200000100bd */
[----:B------:R-:W-:Y:S01]  /*9b60*/  MOV R150, R2 ;  /* 0x0000000200967202 */ /* 0x000fe20000000f00 */
[----:B------:R-:W-:Y:S01]  /*9b70*/  FADD.FTZ R178, R178, R179 ;  /* 0x000000b3b2b27221 */ /* 0x000fe20000010000 */
[----:B------:R-:W-:Y:S01]  /*9b80*/  MOV R149, R0 ;  /* 0x0000000000957202 */ /* 0x000fe20000000f00 */
[-C--:B------:R-:W-:Y:S01]  /*9b90*/  HMMA.16816.F32.BF16 R68, R156, R100.reuse, R68 ;  /* 0x000000649c44723c */ /* 0x080fe20000041844 */
[----:B------:R-:W-:Y:S03]  /*9ba0*/  MUFU.EX2 R196, R196 ;  /* 0x000000c400c47308 */ /* 0x000fe60000000800 */
[----:B------:R-:W-:Y:S01]  /*9bb0*/  FADD.FTZ R154, R154, R155 ;  /* 0x0000009b9a9a7221 */ /* 0x000fe20000010000 */
[----:B------:R-:W-:Y:S01]  /*9bc0*/  MOV R148, R152 ;  /* 0x0000009800947202 */ /* 0x000fe20000000f00 */
[----:B------:R-:W-:Y:S02]  /*9bd0*/  FADD.FTZ R180, R180, R181 ;  /* 0x000000b5b4b47221 */ /* 0x000fe40000010000 */
[C---:B------:R-:W-:Y:S01]  /*9be0*/  HMMA.16816.F32.BF16 R72, R144.reuse, R100, R72 ;  /* 0x000000649048723c */ /* 0x040fe20000041848 */
[----:B------:R-:W-:Y:S02]  /*9bf0*/  FADD.FTZ R188, R188, R189 ;  /* 0x000000bdbcbc7221 */ /* 0x000fe40000010000 */
[----:B------:R-:W5:Y:S01]  /*9c00*/  MUFU.EX2 R197, R197 ;  /* 0x000000c500c57308 */ /* 0x000f620000000800 */
[----:B------:R-:W-:Y:S02]  /*9c10*/  FADD.FTZ R177, R177, R178 ;  /* 0x000000b2b1b17221 */ /* 0x000fe40000010000 */
[----:B------:R-:W-:Y:S01]  /*9c20*/  FADD.FTZ R183, R183, R154 ;  /* 0x0000009ab7b77221 */ /* 0x000fe20000010000 */
[----:B--2---:R-:W-:Y:S01]  /*9c30*/  F2FP.BF16.PACK_AB R100, R191, R190 ;  /* 0x000000bebf64723e */ /* 0x004fe200000010ff */
[-C--:B------:R-:W-:Y:S01]  /*9c40*/  HMMA.16816.F32.BF16 R76, R144, R102.reuse, R76 ;  /* 0x00000066904c723c */ /* 0x080fe2000004184c */
[----:B-1----:R-:W-:Y:S03]  /*9c50*/  F2FP.BF16.PACK_AB R101, R193, R192 ;  /* 0x000000c0c165723e */ /* 0x002fe600000010ff */
[----:B------:R-:W-:Y:S01]  /*9c60*/  FADD.FTZ R185, R185, R180 ;  /* 0x000000b4b9b97221 */ /* 0x000fe20000010000 */
[----:B------:R-:W-:Y:S01]  /*9c70*/  MUFU.EX2 R198, R198 ;  /* 0x000000c600c67308 */ /* 0x000fe20000000800 */
[----:B------:R-:W-:Y:S02]  /*9c80*/  FADD.FTZ R187, R187, R188 ;  /* 0x000000bcbbbb7221 */ /* 0x000fe40000010000 */
[C---:B------:R-:W-:Y:S01]  /*9c90*/  HMMA.16816.F32.BF16 R80, R156.reuse, R102, R80 ;  /* 0x000000669c50723c */ /* 0x040fe20000041850 */
[----:B------:R-:W-:Y:S03]  /*9ca0*/  FADD.FTZ R177, R176, R177 ;  /* 0x000000b1b0b17221 */ /* 0x000fe60000010000 */
[----:B------:R-:W-:Y:S02]  /*9cb0*/  FADD.FTZ R183, R182, R183 ;  /* 0x000000b7b6b77221 */ /* 0x000fe40000010000 */
[----:B------:R-:W-:Y:S01]  /*9cc0*/  FADD.FTZ R185, R184, R185 ;  /* 0x000000b9b8b97221 */ /* 0x000fe20000010000 */
[----:B---3--:R-:W-:Y:S01]  /*9cd0*/  F2FP.BF16.PACK_AB R102, R195, R194 ;  /* 0x000000c2c366723e */ /* 0x008fe200000010ff */
[-C--:B------:R-:W-:Y:S01]  /*9ce0*/  HMMA.16816.F32.BF16 R84, R156, R104.reuse, R84 ;  /* 0x000000689c54723c */ /* 0x080fe20000041854 */
[----:B------:R-:W1:Y:S03]  /*9cf0*/  MUFU.EX2 R199, R199 ;  /* 0x000000c700c77308 */ /* 0x000e660000000800 */
[----:B-----5:R-:W-:Y:S01]  /*9d00*/  F2FP.BF16.PACK_AB R103, R197, R196 ;  /* 0x000000c4c567723e */ /* 0x020fe200000010ff */
[----:B------:R-:W-:Y:S02]  /*9d10*/  FADD.FTZ R187, R186, R187 ;  /* 0x000000bbbabb7221 */ /* 0x000fe40000010000 */
[----:B------:R-:W-:Y:S01]  /*9d20*/  FADD.FTZ R190, R190, R177 ;  /* 0x000000b1bebe7221 */ /* 0x000fe20000010000 */
[C---:B------:R-:W-:Y:S01]  /*9d30*/  HMMA.16816.F32.BF16 R88, R144.reuse, R104, R88 ;  /* 0x000000689058723c */ /* 0x040fe20000041858 */
[----:B------:R-:W-:Y:S02]  /*9d40*/  FADD.FTZ R192, R192, R183 ;  /* 0x000000b7c0c07221 */ /* 0x000fe40000010000 */
[----:B------:R-:W-:Y:S01]  /*9d50*/  MUFU.EX2 R244, R244 ;  /* 0x000000f400f47308 */ /* 0x000fe20000000800 */
[----:B------:R-:W-:Y:S02]  /*9d60*/  FADD.FTZ R191, R191, R190 ;  /* 0x000000bebfbf7221 */ /* 0x000fe40000010000 */
[----:B------:R-:W-:Y:S02]  /*9d70*/  FADD.FTZ R193, R193, R192 ;  /* 0x000000c0c1c17221 */ /* 0x000fe40000010000 */
[-C--:B------:R-:W-:Y:S01]  /*9d80*/  HMMA.16816.F32.BF16 R92, R144, R106.reuse, R92 ;  /* 0x0000006a905c723c */ /* 0x080fe2000004185c */
[----:B------:R-:W-:Y:S03]  /*9d90*/  FADD.FTZ R194, R194, R191 ;  /* 0x000000bfc2c27221 */ /* 0x000fe60000010000 */
[----:B------:R-:W-:Y:S01]  /*9da0*/  FADD.FTZ R196, R196, R193 ;  /* 0x000000c1c4c47221 */ /* 0x000fe20000010000 */
[----:B------:R-:W2:Y:S01]  /*9db0*/  MUFU.EX2 R249, R249 ;  /* 0x000000f900f97308 */ /* 0x000ea20000000800 */
[----:B------:R-:W-:Y:S02]  /*9dc0*/  FADD.FTZ R194, R195, R194 ;  /* 0x000000c2c3c27221 */ /* 0x000fe40000010000 */
[----:B------:R-:W-:Y:S01]  /*9dd0*/  HMMA.16816.F32.BF16 R96, R156, R106, R96 ;  /* 0x0000006a9c60723c */ /* 0x000fe20000041860 */
[----:B-1----:R-:W-:Y:S03]  /*9de0*/  F2FP.BF16.PACK_AB R104, R199, R198 ;  /* 0x000000c6c768723e */ /* 0x002fe600000010ff */
[----:B------:R-:W-:Y:S02]  /*9df0*/  FADD.FTZ R198, R198, R185 ;  /* 0x000000b9c6c67221 */ /* 0x000fe40000010000 */
[----:B------:R-:W-:Y:S01]  /*9e00*/  FADD.FTZ R196, R197, R196 ;  /* 0x000000c4c5c47221 */ /* 0x000fe20000010000 */
[----:B------:R-:W1:Y:S01]  /*9e10*/  MUFU.EX2 R246, R246 ;  /* 0x000000f600f67308 */ /* 0x000e620000000800 */
[-C--:B------:R-:W-:Y:S01]  /*9e20*/  HMMA.16816.F32.BF16 R4, R100, R108.reuse, R4 ;  /* 0x0000006c6404723c */ /* 0x080fe20000041804 */
[----:B------:R-:W-:Y:S03]  /*9e30*/  F2FP.BF16.PACK_AB R156, R126, R124 ;  /* 0x0000007c7e9c723e */ /* 0x000fe600000010ff */
[----:B------:R-:W-:Y:S01]  /*9e40*/  F2FP.BF16.PACK_AB R159, R138, R122 ;  /* 0x0000007a8a9f723e */ /* 0x000fe200000010ff */
[----:B------:R-:W-:Y:S04]  /*9e50*/  FADD.FTZ R199, R199, R198 ;  /* 0x000000c6c7c77221 */ /* 0x000fe80000010000 */
[----:B------:R-:W3:Y:S03]  /*9e60*/  MUFU.EX2 R248, R248 ;  /* 0x000000f800f87308 */ /* 0x000ee60000000800 */
[C---:B--2---:R-:W-:Y:S01]  /*9e70*/  F2FP.BF16.PACK_AB R106, R249.reuse, R244 ;  /* 0x000000f4f96a723e */ /* 0x044fe200000010ff */
[----:B------:R-:W-:Y:S04]  /*9e80*/  FADD.FTZ R244, R244, R199 ;  /* 0x000000c7f4f47221 */ /* 0x000fe80000010000 */
[----:B------:R-:W-:Y:S02]  /*9e90*/  FADD.FTZ R244, R249, R244 ;  /* 0x000000f4f9f47221 */ /* 0x000fe40000010000 */
[----:B------:R-:W2:Y:S01]  /*9ea0*/  MUFU.EX2 R252, R252 ;  /* 0x000000fc00fc7308 */ /* 0x000ea20000000800 */
[----:B-1----:R-:W-:Y:S09]  /*9eb0*/  FADD.FTZ R187, R246, R187 ;  /* 0x000000bbf6bb7221 */ /* 0x002ff20000010000 */
[----:B------:R-:W1:Y:S01]  /*9ec0*/  MUFU.EX2 R250, R250 ;  /* 0x000000fa00fa7308 */ /* 0x000e620000000800 */
[C---:B---3--:R-:W-:Y:S01]  /*9ed0*/  F2FP.BF16.PACK_AB R105, R248.reuse, R246 ;  /* 0x000000f6f869723e */ /* 0x048fe200000010ff */
[----:B------:R-:W-:Y:S08]  /*9ee0*/  FADD.FTZ R187, R248, R187 ;  /* 0x000000bbf8bb7221 */ /* 0x000ff00000010000 */
[----:B------:R-:W3:Y:S01]  /*9ef0*/  MUFU.EX2 R251, R251 ;  /* 0x000000fb00fb7308 */ /* 0x000ee20000000800 */
[----:B--2---:R-:W-:Y:S09]  /*9f00*/  FADD.FTZ R187, R252, R187 ;  /* 0x000000bbfcbb7221 */ /* 0x004ff20000010000 */
[----:B------:R-:W2:Y:S01]  /*9f10*/  MUFU.EX2 R247, R247 ;  /* 0x000000f700f77308 */ /* 0x000ea20000000800 */
[C---:B-1----:R-:W-:Y:S01]  /*9f20*/  F2FP.BF16.PACK_AB R107, R250.reuse, R252 ;  /* 0x000000fcfa6b723e */ /* 0x042fe200000010ff */
[----:B------:R-:W-:Y:S08]  /*9f30*/  FADD.FTZ R187, R250, R187 ;  /* 0x000000bbfabb7221 */ /* 0x000ff00000010000 */
[----:B------:R-:W1:Y:S01]  /*9f40*/  MUFU.EX2 R245, R245 ;  /* 0x000000f500f57308 */ /* 0x000e620000000800 */
[C---:B------:R-:W-:Y:S01]  /*9f50*/  HMMA.16816.F32.BF16 R8, R104.reuse, R108, R8 ;  /* 0x0000006c6808723c */ /* 0x040fe20000041808 */
[----:B---3--:R-:W-:Y:S07]  /*9f60*/  FADD.FTZ R196, R251, R196 ;  /* 0x000000c4fbc47221 */ /* 0x008fee0000010000 */
[-C--:B------:R-:W-:Y:S01]  /*9f70*/  HMMA.16816.F32.BF16 R12, R104, R110.reuse, R12 ;  /* 0x0000006e680c723c */ /* 0x080fe2000004180c */
[----:B------:R3:W5:Y:S03]  /*9f80*/  MUFU.EX2 R121, R162 ;  /* 0x000000a200797308 */ /* 0x0007660000000800 */
[C---:B--2---:R-:W-:Y:S01]  /*9f90*/  F2FP.BF16.PACK_AB R157, R247.reuse, R251 ;  /* 0x000000fbf79d723e */ /* 0x044fe200000010ff */
[----:B------:R-:W-:Y:S03]  /*9fa0*/  FADD.FTZ R196, R247, R196 ;  /* 0x000000c4f7c47221 */ /* 0x000fe60000010000 */
[C---:B------:R-:W-:Y:S01]  /*9fb0*/  HMMA.16816.F32.BF16 R16, R100.reuse, R110, R16 ;  /* 0x0000006e6410723c */ /* 0x040fe20000041810 */
[----:B------:R-:W2:Y:S02]  /*9fc0*/  LDSM.16.MT88.4 R108, [R212+0x1100] ;  /* 0x00110000d46c783b */ /* 0x000ea40000004200 */
[----:B------:R5:W-:Y:S01]  /*9fd0*/  MUFU.EX2 R137, R160 ;  /* 0x000000a000897308 */ /* 0x000be20000000800 */
[----:B-1----:R-:W-:Y:S04]  /*9fe0*/  F2FP.BF16.PACK_AB R158, R136, R245 ;  /* 0x000000f5889e723e */ /* 0x002fe800000010ff */
[-C--:B----4-:R-:W-:Y:S05]  /*9ff0*/  HMMA.16816.F32.BF16 R20, R100, R112.reuse, R20 ;  /* 0x000000706414723c */ /* 0x090fea0000041814 */
[----:B------:R1:W4:Y:S03]  /*a000*/  MUFU.EX2 R153, R161 ;  /* 0x000000a100997308 */ /* 0x0003260000000800 */
[C---:B------:R-:W-:Y:S01]  /*a010*/  HMMA.16816.F32.BF16 R24, R104.reuse, R112, R24 ;  /* 0x000000706818723c */ /* 0x040fe20000041818 */
[----:B---3--:R-:W-:Y:S07]  /*a020*/  F2FP.BF16.PACK_AB R162, R139, R123 ;  /* 0x0000007b8ba2723e */ /* 0x008fee00000010ff */
[-C--:B------:R-:W-:Y:S01]  /*a030*/  HMMA.16816.F32.BF16 R28, R104, R114.reuse, R28 ;  /* 0x00000072681c723c */ /* 0x080fe2000004181c */
[----:B-----5:R-:W-:Y:S07]  /*a040*/  F2FP.BF16.PACK_AB R160, R120, R125 ;  /* 0x0000007d78a0723e */ /* 0x020fee00000010ff */
[C---:B------:R-:W-:Y:S01]  /*a050*/  HMMA.16816.F32.BF16 R32, R100.reuse, R114, R32 ;  /* 0x000000726420723c */ /* 0x040fe20000041820 */
[----:B------:R-:W3:Y:S03]  /*a060*/  LDSM.16.MT88.4 R112, [R214+0x1d00] ;  /* 0x001d0000d670783b */ /* 0x000ee60000004200 */
[----:B-1----:R-:W-:Y:S02]  /*a070*/  F2FP.BF16.PACK_AB R161, R121, R127 ;  /* 0x0000007f79a1723e */ /* 0x002fe400000010ff */
[----:B----4-:R-:W-:Y:S02]  /*a080*/  F2FP.BF16.PACK_AB R163, R153, R137 ;  /* 0x0000008999a3723e */ /* 0x010fe400000010ff */
[-C--:B------:R-:W-:Y:S08]  /*a090*/  HMMA.16816.F32.BF16 R36, R100, R116.reuse, R36 ;  /* 0x000000746424723c */ /* 0x080ff00000041824 */
[C---:B------:R-:W-:Y:S08]  /*a0a0*/  HMMA.16816.F32.BF16 R40, R104.reuse, R116, R40 ;  /* 0x000000746828723c */ /* 0x040ff00000041828 */
[-C--:B------:R-:W-:Y:S08]  /*a0b0*/  HMMA.16816.F32.BF16 R44, R104, R118.reuse, R44 ;  /* 0x00000076682c723c */ /* 0x080ff0000004182c */
[C---:B------:R-:W-:Y:S01]  /*a0c0*/  HMMA.16816.F32.BF16 R48, R100.reuse, R118, R48 ;  /* 0x000000766430723c */ /* 0x040fe20000041830 */
[----:B------:R-:W1:Y:S07]  /*a0d0*/  LDSM.16.MT88.4 R116, [R212+0x1d00] ;  /* 0x001d0000d474783b */ /* 0x000e6e0000004200 */
[-C--:B--2---:R-:W-:Y:S08]  /*a0e0*/  HMMA.16816.F32.BF16 R52, R100, R108.reuse, R52 ;  /* 0x0000006c6434723c */ /* 0x084ff00000041834 */
[C---:B------:R-:W-:Y:S08]  /*a0f0*/  HMMA.16816.F32.BF16 R56, R104.reuse, R108, R56 ;  /* 0x0000006c6838723c */ /* 0x040ff00000041838 */
[-C--:B------:R-:W-:Y:S08]  /*a100*/  HMMA.16816.F32.BF16 R60, R104, R110.reuse, R60 ;  /* 0x0000006e683c723c */ /* 0x080ff0000004183c */
[C---:B------:R-:W-:Y:S01]  /*a110*/  HMMA.16816.F32.BF16 R64, R100.reuse, R110, R64 ;  /* 0x0000006e6440723c */ /* 0x040fe20000041840 */
[----:B------:R-:W2:Y:S07]  /*a120*/  LDSM.16.MT88.4 R108, [R212+0x900] ;  /* 0x00090000d46c783b */ /* 0x000eae0000004200 */
[-C--:B---3--:R-:W-:Y:S08]  /*a130*/  HMMA.16816.F32.BF16 R68, R100, R112.reuse, R68 ;  /* 0x000000706444723c */ /* 0x088ff00000041844 */
[C---:B------:R-:W-:Y:S08]  /*a140*/  HMMA.16816.F32.BF16 R72, R104.reuse, R112, R72 ;  /* 0x000000706848723c */ /* 0x040ff00000041848 */
[-C--:B------:R-:W-:Y:S08]  /*a150*/  HMMA.16816.F32.BF16 R76, R104, R114.reuse, R76 ;  /* 0x00000072684c723c */ /* 0x080ff0000004184c */
[C---:B------:R-:W-:Y:S08]  /*a160*/  HMMA.16816.F32.BF16 R80, R100.reuse, R114, R80 ;  /* 0x000000726450723c */ /* 0x040ff00000041850 */
[-C--:B-1----:R-:W-:Y:S08]  /*a170*/  HMMA.16816.F32.BF16 R84, R100, R116.reuse, R84 ;  /* 0x000000746454723c */ /* 0x082ff00000041854 */
[C---:B------:R-:W-:Y:S08]  /*a180*/  HMMA.16816.F32.BF16 R88, R104.reuse, R116, R88 ;  /* 0x000000746858723c */ /* 0x040ff00000041858 */
[-C--:B------:R-:W-:Y:S08]  /*a190*/  HMMA.16816.F32.BF16 R92, R104, R118.reuse, R92 ;  /* 0x00000076685c723c */ /* 0x080ff0000004185c */
[----:B------:R-:W-:Y:S08]  /*a1a0*/  HMMA.16816.F32.BF16 R96, R100, R118, R96 ;  /* 0x000000766460723c */ /* 0x000ff00000041860 */
[-C--:B------:R-:W-:Y:S01]  /*a1b0*/  HMMA.16816.F32.BF16 R144, R156, R132.reuse, R4 ;  /* 0x000000849c90723c */ /* 0x080fe20000041804 */
[----:B------:R-:W1:Y:S07]  /*a1c0*/  LDSM.16.MT88.4 R4, [R212+0x2100] ;  /* 0x00210000d404783b */ /* 0x000e6e0000004200 */
[C---:B------:R-:W-:Y:S07]  /*a1d0*/  HMMA.16816.F32.BF16 R140, R160.reuse, R132, R8 ;  /* 0x00000084a08c723c */ /* 0x040fee0000041808 */
[----:B------:R-:W-:Y:S02]  /*a1e0*/  MOV R11, R139 ;  /* 0x0000008b000b7202 */ /* 0x000fe40000000f00 */
[----:B------:R-:W-:Y:S03]  /*a1f0*/  MOV R10, R138 ;  /* 0x0000008a000a7202 */ /* 0x000fe60000000f00 */
[----:B------:R-:W-:Y:S02]  /*a200*/  MOV R9, R137 ;  /* 0x0000008900097202 */ /* 0x000fe40000000f00 */
[----:B------:R-:W-:Y:S02]  /*a210*/  MOV R8, R136 ;  /* 0x0000008800087202 */ /* 0x000fe40000000f00 */
[-C--:B------:R-:W-:Y:S07]  /*a220*/  HMMA.16816.F32.BF16 R136, R160, R134.reuse, R12 ;  /* 0x00000086a088723c */ /* 0x080fee000004180c */
[----:B------:R-:W-:Y:S01]  /*a230*/  MOV R15, R123 ;  /* 0x0000007b000f7202 */ /* 0x000fe20000000f00 */
[C---:B------:R-:W-:Y:S01]  /*a240*/  HMMA.16816.F32.BF16 R132, R156.reuse, R134, R16 ;  /* 0x000000869c84723c */ /* 0x040fe20000041810 */
[----:B------:R-:W-:Y:S03]  /*a250*/  MOV R14, R122 ;  /* 0x0000007a000e7202 */ /* 0x000fe60000000f00 */
[----:B------:R-:W-:Y:S02]  /*a260*/  MOV R13, R121 ;  /* 0x00000079000d7202 */ /* 0x000fe40000000f00 */
[----:B------:R-:W-:Y:S01]  /*a270*/  MOV R12, R120 ;  /* 0x00000078000c7202 */ /* 0x000fe20000000f00 */
[----:B------:R-:W-:Y:S01]  /*a280*/  FADD.FTZ R196, R14, R196 ;  /* 0x000000c40ec47221 */ /* 0x000fe20000010000 */
[-C--:B--2---:R-:W-:Y:S01]  /*a290*/  HMMA.16816.F32.BF16 R128, R156, R108.reuse, R20 ;  /* 0x0000006c9c80723c */ /* 0x084fe20000041814 */
[----:B------:R-:W-:Y:S03]  /*a2a0*/  MOV R19, R127 ;  /* 0x0000007f00137202 */ /* 0x000fe60000000f00 */
[----:B------:R-:W-:Y:S01]  /*a2b0*/  MOV R18, R126 ;  /* 0x0000007e00127202 */ /* 0x000fe20000000f00 */
[----:B------:R-:W-:Y:S01]  /*a2c0*/  FADD.FTZ R239, R10, R196 ;  /* 0x000000c40aef7221 */ /* 0x000fe20000010000 */
[----:B------:R-:W-:Y:S01]  /*a2d0*/  MOV R17, R125 ;  /* 0x0000007d00117202 */ /* 0x000fe20000000f00 */
[----:B------:R-:W-:Y:S01]  /*a2e0*/  FADD.FTZ R187, R19, R187 ;  /* 0x000000bb13bb7221 */ /* 0x000fe20000010000 */
[----:B------:R-:W-:Y:S02]  /*a2f0*/  MOV R16, R124 ;  /* 0x0000007c00107202 */ /* 0x000fe40000000f00 */
[C---:B------:R-:W-:Y:S02]  /*a300*/  HMMA.16816.F32.BF16 R124, R160.reuse, R108, R24 ;  /* 0x0000006ca07c723c */ /* 0x040fe40000041818 */
[----:B------:R-:W-:Y:S02]  /*a310*/  FADD.FTZ R244, R17, R244 ;  /* 0x000000f411f47221 */ /* 0x000fe40000010000 */
[----:B------:R-:W-:Y:S02]  /*a320*/  FADD.FTZ R194, R16, R194 ;  /* 0x000000c210c27221 */ /* 0x000fe40000010000 */
[----:B------:R-:W-:Y:S02]  /*a330*/  FADD.FTZ R244, R12, R244 ;  /* 0x000000f40cf47221 */ /* 0x000fe40000010000 */
[-C--:B------:R-:W-:Y:S01]  /*a340*/  HMMA.16816.F32.BF16 R120, R160, R110.reuse, R28 ;  /* 0x0000006ea078723c */ /* 0x080fe2000004181c */
[----:B------:R-:W-:Y:S03]  /*a350*/  FADD.FTZ R194, R18, R194 ;  /* 0x000000c212c27221 */ /* 0x000fe60000010000 */
[----:B------:R-:W-:Y:S02]  /*a360*/  FADD.FTZ R187, R13, R187 ;  /* 0x000000bb0dbb7221 */ /* 0x000fe40000010000 */
[----:B------:R-:W-:Y:S02]  /*a370*/  FADD.FTZ R194, R245, R194 ;  /* 0x000000c2f5c27221 */ /* 0x000fe40000010000 */
[C---:B------:R-:W-:Y:S01]  /*a380*/  HMMA.16816.F32.BF16 R116, R156.reuse, R110, R32 ;  /* 0x0000006e9c74723c */ /* 0x040fe20000041820 */
[----:B------:R-:W-:Y:S03]  /*a390*/  FADD.FTZ R244, R15, R244 ;  /* 0x000000f40ff47221 */ /* 0x000fe60000010000 */
[----:B------:R-:W-:Y:S02]  /*a3a0*/  FADD.FTZ R238, R8, R194 ;  /* 0x000000c208ee7221 */ /* 0x000fe40000010000 */
[----:B------:R-:W-:Y:S02]  /*a3b0*/  FADD.FTZ R236, R11, R244 ;  /* 0x000000f40bec7221 */ /* 0x000fe40000010000 */
        /* <DEDUP_REMOVED lines=13> */
[C---:B------:R-:W-:Y:S07]  /*a490*/  HMMA.16816.F32.BF16 R88, R160.reuse, R4, R88 ;  /* 0x00000004a058723c */ /* 0x040fee0000041858 */
[----:B------:R-:W-:Y:S01]  /*a4a0*/  FADD.FTZ R4, R9, R187 ;  /* 0x000000bb09047221 */ /* 0x000fe20000010000 */
[-C--:B------:R-:W-:Y:S04]  /*a4b0*/  HMMA.16816.F32.BF16 R92, R160, R6.reuse, R92 ;  /* 0x00000006a05c723c */ /* 0x080fe8000004185c */
[----:B------:R-:W-:Y:S04]  /*a4c0*/  FADD.FTZ R237, R153, R4 ;  /* 0x0000000499ed7221 */ /* 0x000fe80000010000 */
[----:B------:R-:W-:Y:S01]  /*a4d0*/  HMMA.16816.F32.BF16 R96, R156, R6, R96 ;  /* 0x000000069c60723c */ /* 0x000fe20000041860 */
[----:B------:R-:W-:-:S07]  /*a4e0*/  @P0 BRA `(.L_x_500) ;  /* 0xffffbb4000000947 */ /* 0x000fce000383ffff */
.L_x_479:
[----:B------:R-:W1:Y:S01]  /*a4f0*/  S2UR UR14, SR_CTAID.X ;  /* 0x00000000000e79c3 */ /* 0x000e620000002500 */
[----:B------:R-:W-:Y:S01]  /*a500*/  ULDC.64 UR4, c[0x0][0x2c8] ;  /* 0x0000b20000047ab9 */ /* 0x000fe20000000a00 */
[----:B------:R-:W-:Y:S01]  /*a510*/  IMAD.MOV.U32 R4, RZ, RZ, 0x1 ;  /* 0x00000001ff047424 */ /* 0x000fe200078e00ff */
[----:B------:R-:W-:Y:S01]  /*a520*/  PLOP3.LUT P0, PT, PT, PT, UP1, 0x40, 0x0 ;  /* 0x000000000000781c */ /* 0x000fe20003f0e818 */
[----:B------:R-:W-:-:S03]  /*a530*/  IMAD.MOV.U32 R5, RZ, RZ, c[0x0][0x2ac] ;  /* 0x0000ab00ff057624 */ /* 0x000fc600078e00ff */
[----:B------:R-:W-:-:S05]  /*a540*/  IADD3 R6, R4, -c[0x0][0x168], RZ ;  /* 0x80005a0004067a10 */ /* 0x000fca0007ffe0ff */
[----:B------:R-:W-:Y:S01]  /*a550*/  IMAD R5, R5, c[0x0][0x1d0], R6 ;  /* 0x0000740005057a24 */ /* 0x000fe200078e0206 */
[----:B-1----:R-:W-:-:S04]  /*a560*/  ULEA UR14, UR14, 0x7f, 0x7 ;  /* 0x0000007f0e0e7891 */ /* 0x002fc8000f8e383f */
[----:B------:R-:W-:-:S07]  /*a570*/  UIMAD.WIDE.U32 UR22, UR14, UR4, URZ ;  /* 0x000000040e1672a5 */ /* 0x000fce000f8e003f */
[----:B------:R-:W-:Y:S02]  /*a580*/  @UP2 UMOV UR15, UR23 ;  /* 0x00000017000f2c82 */ /* 0x000fe40008000000 */
[----:B------:R-:W-:-:S06]  /*a590*/  @UP2 USHF.R.U32.HI UR14, URZ, UR5, UR15 ;  /* 0x000000053f0e2299 */ /* 0x000fcc000801160f */
[----:B------:R-:W-:-:S04]  /*a5a0*/  IADD3 R5, R5, UR14, RZ ;  /* 0x0000000e05057c10 */ /* 0x000fc8000fffe0ff */
[----:B------:R-:W-:Y:S01]  /*a5b0*/  IADD3 R6, R5, -c[0x0][0x324], RZ ;  /* 0x8000c90005067a10 */ /* 0x000fe20007ffe0ff */
[----:B------:R-:W-:Y:S05]  /*a5c0*/  @P0 BRA `(.L_x_501) ;  /* 0x000000d000000947 */ /* 0x000fea0003800000 */
[----:B------:R-:W-:-:S13]  /*a5d0*/  ISETP.GT.AND P0, PT, R5, -0x1, PT ;  /* 0xffffffff0500780c */ /* 0x000fda0003f04270 */
[----:B------:R-:W-:Y:S05]  /*a5e0*/  @P0 BRA `(.L_x_502) ;  /* 0x0000006000000947 */ /* 0x000fea0003800000 */
[----:B------:R-:W-:Y:S02]  /*a5f0*/  ISETP.NE.AND P0, PT, R4, c[0x0][0x32c], PT ;  /* 0x0000cb0004007a0c */ /* 0x000fe40003f05270 */
[----:B------:R-:W-:-:S11]  /*a600*/  LOP3.LUT R5, RZ, R5, RZ, 0x33, !PT ;  /* 0x00000005ff057212 */ /* 0x000fd600078e33ff */
[----:B------:R-:W-:-:S05]  /*a610*/  @P0 IMAD.HI.U32 R4, R5, c[0x0][0x330], RZ ;  /* 0x0000cc0005040a27 */ /* 0x000fca00078e00ff */
[----:B------:R-:W-:-:S04]  /*a620*/  @P0 SHF.R.U32.HI R5, RZ, c[0x0][0x334], R4 ;  /* 0x0000cd00ff050a19 */ /* 0x000fc80000011604 */
[----:B------:R-:W-:Y:S01]  /*a630*/  LOP3.LUT R5, RZ, R5, RZ, 0x33, !PT ;  /* 0x00000005ff057212 */ /* 0x000fe200078e33ff */
[----:B------:R-:W-:Y:S05]  /*a640*/  BRA `(.L_x_503) ;  /* 0x0000003000007947 */ /* 0x000fea0003800000 */
.L_x_502:
[----:B------:R-:W-:-:S13]  /*a650*/  ISETP.NE.AND P0, PT, R4, c[0x0][0x32c], PT ;  /* 0x0000cb0004007a0c */ /* 0x000fda0003f05270 */
[----:B------:R-:W-:-:S05]  /*a660*/  @P0 IMAD.HI.U32 R4, R5, c[0x0][0x330], RZ ;  /* 0x0000cc0005040a27 */ /* 0x000fca00078e00ff */
[----:B------:R-:W-:-:S05]  /*a670*/  @P0 SHF.R.U32.HI R5, RZ, c[0x0][0x334], R4 ;  /* 0x0000cd00ff050a19 */ /* 0x000fca0000011604 */
.L_x_503:
[----:B------:R-:W-:-:S05]  /*a680*/  IMAD R5, R5, c[0x0][0x32c], RZ ;  /* 0x0000cb0005057a24 */ /* 0x000fca00078e02ff */
[----:B------:R-:W-:-:S04]  /*a690*/  IMNMX R6, R6, R5, !PT ;  /* 0x0000000506067217 */ /* 0x000fc80007800200 */
.L_x_501:
[----:B------:R-:W-:-:S05]  /*a6a0*/  IADD3 R5, R6, 0x2f, RZ ;  /* 0x0000002f06057810 */ /* 0x000fca0007ffe0ff */
[----:B------:R-:W-:-:S05]  /*a6b0*/  IMAD.HI R5, R5, 0x2aaaaaab, RZ ;  /* 0x2aaaaaab05057827 */ /* 0x000fca00078e02ff */
[----:B------:R-:W-:-:S04]  /*a6c0*/  SHF.R.U32.HI R4, RZ, 0x1f, R5 ;  /* 0x0000001fff047819 */ /* 0x000fc80000011605 */
[----:B------:R-:W-:-:S04]  /*a6d0*/  LEA.HI.SX32 R4, R5, R4, 0x1d ;  /* 0x0000000405047211 */ /* 0x000fc800078feaff */
[----:B------:R-:W-:-:S04]  /*a6e0*/  IMNMX R247, R221, R4, !PT ;  /* 0x00000004ddf77217 */ /* 0x000fc80007800200 */
[----:B------:R-:W-:-:S13]  /*a6f0*/  ISETP.GE.AND P0, PT, R240, R247, PT ;  /* 0x000000f7f000720c */ /* 0x000fda0003f06270 */
[----:B------:R-:W-:Y:S05]  /*a700*/  @!P0 BRA `(.L_x_504) ;  /* 0x0000306000008947 */ /* 0x000fea0003800000 */
[C---:B------:R-:W-:Y:S01]  /*a710*/  SHF.L.U64.HI R246, R230.reuse, 0x1, R243 ;  /* 0x00000001e6f67819 */ /* 0x040fe200000102f3 */
[----:B------:R-:W-:Y:S01]  /*a720*/  IMAD.SHL.U32 R245, R230, 0x2, RZ ;  /* 0x00000002e6f57824 */ /* 0x000fe200078e00ff */
[C---:B------:R-:W-:Y:S01]  /*a730*/  SHF.L.U64.HI R244, R219.reuse, 0x1, R234 ;  /* 0x00000001dbf47819 */ /* 0x040fe200000102ea */
[----:B------:R-:W-:Y:S02]  /*a740*/  IMAD.SHL.U32 R242, R219, 0x2, RZ ;  /* 0x00000002dbf27824 */ /* 0x000fe400078e00ff */
.L_x_509:
[----:B------:R-:W-:Y:S04]  /*a750*/  DEPBAR.LE SB0, 0x0 ;  /* 0x000080000000791a */ /* 0x000fe80000000000 */
[----:B------:R-:W-:Y:S01]  /*a760*/  BAR.SYNC.DEFER_BLOCKING 0x0 ;  /* 0x0000000000007b1d */ /* 0x000fe20000010000 */
[----:B------:R-:W-:Y:S01]  /*a770*/  ISETP.GT.AND P0, PT, R221, R240, PT ;  /* 0x000000f0dd00720c */ /* 0x000fe20003f04270 */
[----:B------:R-:W-:Y:S01]  /*a780*/  IMAD.MOV.U32 R148, RZ, RZ, R3 ;  /* 0x000000ffff947224 */ /* 0x000fe200078e0003 */
[----:B------:R-:W-:Y:S01]  /*a790*/  MOV R153, R2 ;  /* 0x0000000200997202 */ /* 0x000fe20000000f00 */
[----:B------:R-:W-:Y:S02]  /*a7a0*/  IMAD.MOV.U32 R149, RZ, RZ, R0 ;  /* 0x000000ffff957224 */ /* 0x000fe400078e0000 */
        /* <DEDUP_REMOVED lines=24> */
[----:B------:R-:W-:Y:S04]  /*a930*/  IADD3 R4, P0, R8, UR20, RZ ;  /* 0x0000001408047c10 */ /* 0x000fe8000ff1e0ff */
[----:B------:R-:W-:Y:S02]  /*a940*/  IADD3.X R5, R9, UR16, R5, P0, !PT ;  /* 0x0000001009057c10 */ /* 0x000fe400087fe405 */
[C---:B------:R-:W-:Y:S04]  /*a950*/  LEA R6, P0, R4.reuse, c[0x0][0x1f8], 0x1 ;  /* 0x00007e0004067a11 */ /* 0x040fe800078008ff */
[----:B------:R-:W-:Y:S01]  /*a960*/  LEA.HI.X R12, R4, c[0x0][0x1fc], R5, 0x1, P0 ;  /* 0x00007f00040c7a11 */ /* 0x000fe200000f0c05 */
[----:B------:R-:W5:Y:S01]  /*a970*/  SHFL.IDX PT, R7, R6, RZ, 0x1c1f ;  /* 0x001c1fff06077589 */ /* 0x000f6200000e0000 */
[C---:B------:R-:W-:Y:S01]  /*a980*/  IMAD.SHL.U32 R4, R218.reuse, 0x2, RZ ;  /* 0x00000002da047824 */ /* 0x040fe200078e00ff */
[----:B------:R-:W-:Y:S02]  /*a990*/  SHF.L.U64.HI R5, R218, 0x1, R233 ;  /* 0x00000001da057819 */ /* 0x000fe400000102e9 */
        /* <DEDUP_REMOVED lines=14> */
[----:B----4-:R4:W3:Y:S04]  /*aa80*/  SHFL.IDX PT, R11, R12, 0x1, 0x1c1f ;  /* 0x003c1f000c0b7f89 */ /* 0x0108e800000e0000 */
[----:B------:R4:W2:Y:S02]  /*aa90*/  SHFL.IDX PT, R7, R6, 0x1, 0x1c1f ;  /* 0x003c1f0006077f89 */ /* 0x0008a400000e0000 */
.L_x_541:
[----:B------:R-:W-:Y:S02]  /*aaa0*/  ISETP.GE.AND P3, PT, R230, c[0x0][0x1d4], PT ;  /* 0x00007500e6007a0c */ /* 0x000fe40003f66270 */
[----:B--2-4-:R-:W-:Y:S02]  /*aab0*/  IADD3 R12, P0, R7, R245, RZ ;  /* 0x000000f5070c7210 */ /* 0x014fe40007f1e0ff */
        /* <DEDUP_REMOVED lines=13> */
.L_x_506:
[----:B------:R-:W-:Y:S05]  /*ab90*/  BSYNC B0 ;  /* 0x0000000000007941 */ /* 0x000fea0003800000 */
.L_x_505:
[----:B------:R-:W0:Y:S01]  /*aba0*/  LDGDEPBAR ;  /* 0x00000000000079af */ /* 0x000e220000000000 */
[----:B------:R-:W-:Y:S01]  /*abb0*/  WARPSYNC 0xffffffff ;  /* 0xffffffff00007948 */ /* 0x000fe20003800000 */
[-C--:B--2-4-:R-:W-:Y:S03]  /*abc0*/  HMMA.16816.F32.BF16 R4, R48, R16.reuse, RZ ;  /* 0x000000103004723c */ /* 0x094fe600000418ff */
[----:B------:R-:W-:Y:S03]  /*abd0*/  ISETP.GT.AND P0, PT, R240, R221, PT ;  /* 0x000000ddf000720c */ /* 0x000fe60003f04270 */
[----:B------:R-:W-:Y:S02]  /*abe0*/  LDSM.16.M88.4 R180, [R217+0x6900] ;  /* 0x00690000d9b4783b */ /* 0x000fe40000000200 */
[C---:B---3--:R-:W-:Y:S06]  /*abf0*/  HMMA.16816.F32.BF16 R8, R44.reuse, R16, RZ ;  /* 0x000000102c08723c */ /* 0x048fec00000418ff */
[----:B------:R-:W2:Y:S02]  /*ac00*/  LDSM.16.M88.4 R184, [R216+0x3100] ;  /* 0x00310000d8b8783b */ /* 0x000ea40000000200 */
[-C--:B------:R-:W-:Y:S06]  /*ac10*/  HMMA.16816.F32.BF16 R12, R44, R18.reuse, RZ ;  /* 0x000000122c0c723c */ /* 0x080fec00000418ff */
[----:B------:R-:W3:Y:S02]  /*ac20*/  LDSM.16.M88.4 R188, [R217+0x7900] ;  /* 0x00790000d9bc783b */ /* 0x000ee40000000200 */
[C---:B------:R-:W-:Y:S06]  /*ac30*/  HMMA.16816.F32.BF16 R16, R48.reuse, R18, RZ ;  /* 0x000000123010723c */ /* 0x040fec00000418ff */
[----:B------:R-:W4:Y:S02]  /*ac40*/  LDSM.16.M88.4 R192, [R216+0x3500] ;  /* 0x00350000d8c0783b */ /* 0x000f240000000200 */
[-C--:B-1----:R-:W-:Y:S06]  /*ac50*/  HMMA.16816.F32.BF16 R20, R48, R32.reuse, RZ ;  /* 0x000000203014723c */ /* 0x082fec00000418ff */
[----:B------:R-:W-:Y:S02]  /*ac60*/  LDSM.16.M88.4 R196, [R209] ;  /* 0x00000000d1c4783b */ /* 0x000fe40000000200 */
[C---:B------:R-:W-:Y:S06]  /*ac70*/  HMMA.16816.F32.BF16 R24, R44.reuse, R32, RZ ;  /* 0x000000202c18723c */ /* 0x040fec00000418ff */
[----:B------:R-:W-:Y:S02]  /*ac80*/  LDSM.16.M88.4 R200, [R213+0x7900] ;  /* 0x00790000d5c8783b */ /* 0x000fe40000000200 */
[-C--:B------:R-:W-:Y:S08]  /*ac90*/  HMMA.16816.F32.BF16 R28, R44, R34.reuse, RZ ;  /* 0x000000222c1c723c */ /* 0x080ff000000418ff */
[C---:B------:R-:W-:Y:S08]  /*aca0*/  HMMA.16816.F32.BF16 R32, R48.reuse, R34, RZ ;  /* 0x000000223020723c */ /* 0x040ff000000418ff */
[-C--:B------:R-:W-:Y:S08]  /*acb0*/  HMMA.16816.F32.BF16 R36, R48, R156.reuse, RZ ;  /* 0x0000009c3024723c */ /* 0x080ff000000418ff */
[C---:B------:R-:W-:Y:S08]  /*acc0*/  HMMA.16816.F32.BF16 R40, R44.reuse, R156, RZ ;  /* 0x0000009c2c28723c */ /* 0x040ff000000418ff */
[-C--:B------:R-:W-:Y:S08]  /*acd0*/  HMMA.16816.F32.BF16 R44, R44, R158.reuse, RZ ;  /* 0x0000009e2c2c723c */ /* 0x080ff000000418ff */
[----:B------:R-:W-:Y:S01]  /*ace0*/  HMMA.16816.F32.BF16 R48, R48, R158, RZ ;  /* 0x0000009e3030723c */ /* 0x000fe200000418ff */
[----:B------:R-:W1:Y:S07]  /*acf0*/  LDSM.16.M88.4 R156, [R216+0x3900] ;  /* 0x00390000d89c783b */ /* 0x000e6e0000000200 */
[-C--:B------:R-:W-:Y:S08]  /*ad00*/  HMMA.16816.F32.BF16 R4, R160, R164.reuse, R4 ;  /* 0x000000a4a004723c */ /* 0x080ff00000041804 */
        /* <DEDUP_REMOVED lines=15> */
[----:B------:R-:W1:Y:S01]  /*ae00*/  LDSM.16.M88.4 R176, [R216+0x3d00] ;  /* 0x003d0000d8b0783b */ /* 0x000e620000000200 */
[-C--:B--2---:R-:W-:Y:S08]  /*ae10*/  HMMA.16816.F32.BF16 R4, R180, R184.reuse, R4 ;  /* 0x000000b8b404723c */ /* 0x084ff00000041804 */
[C---:B---3--:R-:W-:Y:S08]  /*ae20*/  HMMA.16816.F32.BF16 R8, R188.reuse, R184, R8 ;  /* 0x000000b8bc08723c */ /* 0x048ff00000041808 */
[-C--:B------:R-:W-:Y:S08]  /*ae30*/  HMMA.16816.F32.BF16 R12, R188, R186.reuse, R12 ;  /* 0x000000babc0c723c */ /* 0x080ff0000004180c */
[C---:B------:R-:W-:Y:S01]  /*ae40*/  HMMA.16816.F32.BF16 R16, R180.reuse, R186, R16 ;  /* 0x000000bab410723c */ /* 0x040fe20000041810 */
[----:B------:R-:W-:Y:S07]  /*ae50*/  LDSM.16.M88.4 R184, [R216+0x4500] ;  /* 0x00450000d8b8783b */ /* 0x000fee0000000200 */
[-C--:B----4-:R-:W-:Y:S08]  /*ae60*/  HMMA.16816.F32.BF16 R20, R180, R192.reuse, R20 ;  /* 0x000000c0b414723c */ /* 0x090ff00000041814 */
[C---:B------:R-:W-:Y:S08]  /*ae70*/  HMMA.16816.F32.BF16 R24, R188.reuse, R192, R24 ;  /* 0x000000c0bc18723c */ /* 0x040ff00000041818 */
[-C--:B------:R-:W-:Y:S08]  /*ae80*/  HMMA.16816.F32.BF16 R28, R188, R194.reuse, R28 ;  /* 0x000000c2bc1c723c */ /* 0x080ff0000004181c */
[C---:B------:R-:W-:Y:S01]  /*ae90*/  HMMA.16816.F32.BF16 R32, R180.reuse, R194, R32 ;  /* 0x000000c2b420723c */ /* 0x040fe20000041820 */
[----:B------:R-:W-:Y:S07]  /*aea0*/  LDSM.16.M88.4 R192, [R206] ;  /* 0x00000000cec0783b */ /* 0x000fee0000000200 */
[-C--:B-1----:R-:W-:Y:S08]  /*aeb0*/  HMMA.16816.F32.BF16 R36, R180, R156.reuse, R36 ;  /* 0x0000009cb424723c */ /* 0x082ff00000041824 */
[C---:B------:R-:W-:Y:S08]  /*aec0*/  HMMA.16816.F32.BF16 R40, R188.reuse, R156, R40 ;  /* 0x0000009cbc28723c */ /* 0x040ff00000041828 */
[-C--:B------:R-:W-:Y:S01]  /*aed0*/  HMMA.16816.F32.BF16 R44, R188, R158.reuse, R44 ;  /* 0x0000009ebc2c723c */ /* 0x080fe2000004182c */
[----:B------:R-:W-:Y:S07]  /*aee0*/  LDSM.16.M88.4 R188, [R213+0x8900] ;  /* 0x00890000d5bc783b */ /* 0x000fee0000000200 */
[----:B------:R-:W-:Y:S01]  /*aef0*/  HMMA.16816.F32.BF16 R48, R180, R158, R48 ;  /* 0x0000009eb430723c */ /* 0x000fe20000041830 */
[----:B------:R-:W1:Y:S07]  /*af00*/  LDSM.16.M88.4 R156, [R217+0x9900] ;  /* 0x00990000d99c783b */ /* 0x000e6e0000000200 */
[-C--:B-----5:R-:W-:Y:S01]  /*af10*/  HMMA.16816.F32.BF16 R4, R164, R196.reuse, R4 ;  /* 0x000000c4a404723c */ /* 0x0a0fe20000041804 */
[----:B------:R-:W2:Y:S07]  /*af20*/  LDSM.16.M88.4 R180, [R216+0x4100] ;  /* 0x00410000d8b4783b */ /* 0x000eae0000000200 */
[C---:B------:R-:W-:Y:S08]  /*af30*/  HMMA.16816.F32.BF16 R8, R200.reuse, R196, R8 ;  /* 0x000000c4c808723c */ /* 0x040ff00000041808 */
[-C--:B------:R-:W-:Y:S08]  /*af40*/  HMMA.16816.F32.BF16 R12, R200, R198.reuse, R12 ;  /* 0x000000c6c80c723c */ /* 0x080ff0000004180c */
[C---:B------:R-:W-:Y:S08]  /*af50*/  HMMA.16816.F32.BF16 R16, R164.reuse, R198, R16 ;  /* 0x000000c6a410723c */ /* 0x040ff00000041810 */
[-C--:B------:R-:W-:Y:S08]  /*af60*/  HMMA.16816.F32.BF16 R20, R164, R160.reuse, R20 ;  /* 0x000000a0a414723c */ /* 0x080ff00000041814 */
[C---:B------:R-:W-:Y:S08]  /*af70*/  HMMA.16816.F32.BF16 R24, R200.reuse, R160, R24 ;  /* 0x000000a0c818723c */ /* 0x040ff00000041818 */
[-C--:B------:R-:W-:Y:S08]  /*af80*/  HMMA.16816.F32.BF16 R28, R200, R162.reuse, R28 ;  /* 0x000000a2c81c723c */ /* 0x080ff0000004181c */
[C---:B------:R-:W-:Y:S01]  /*af90*/  HMMA.16816.F32.BF16 R32, R164.reuse, R162, R32 ;  /* 0x000000a2a420723c */ /* 0x040fe20000041820 */
[----:B------:R-:W3:Y:S07]  /*afa0*/  LDSM.16.M88.4 R160, [R213+0x9900] ;  /* 0x00990000d5a0783b */ /* 0x000eee0000000200 */
[-C--:B------:R-:W-:Y:S08]  /*afb0*/  HMMA.16816.F32.BF16 R36, R164, R168.reuse, R36 ;  /* 0x000000a8a424723c */ /* 0x080ff00000041824 */
[C---:B------:R-:W-:Y:S08]  /*afc0*/  HMMA.16816.F32.BF16 R40, R200.reuse, R168, R40 ;  /* 0x000000a8c828723c */ /* 0x040ff00000041828 */
[-C--:B------:R-:W-:Y:S08]  /*afd0*/  HMMA.16816.F32.BF16 R44, R200, R170.reuse, R44 ;  /* 0x000000aac82c723c */ /* 0x080ff0000004182c */
[----:B------:R-:W-:Y:S08]  /*afe0*/  HMMA.16816.F32.BF16 R48, R164, R170, R48 ;  /* 0x000000aaa430723c */ /* 0x000ff00000041830 */
[-C--:B------:R-:W-:Y:S08]  /*aff0*/  HMMA.16816.F32.BF16 R4, R172, R176.reuse, R4 ;  /* 0x000000b0ac04723c */ /* 0x080ff00000041804 */
[C---:B-1----:R-:W-:Y:S08]  /*b000*/  HMMA.16816.F32.BF16 R8, R156.reuse, R176, R8 ;  /* 0x000000b09c08723c */ /* 0x042ff00000041808 */
[-C--:B------:R-:W-:Y:S08]  /*b010*/  HMMA.16816.F32.BF16 R12, R156, R178.reuse, R12 ;  /* 0x000000b29c0c723c */ /* 0x080ff0000004180c */
[C---:B------:R-:W-:Y:S08]  /*b020*/  HMMA.16816.F32.BF16 R16, R172.reuse, R178, R16 ;  /* 0x000000b2ac10723c */ /* 0x040ff00000041810 */
[-C--:B--2---:R-:W-:Y:S08]  /*b030*/  HMMA.16816.F32.BF16 R20, R172, R180.reuse, R20 ;  /* 0x000000b4ac14723c */ /* 0x084ff00000041814 */
[C---:B------:R-:W-:Y:S08]  /*b040*/  HMMA.16816.F32.BF16 R24, R156.reuse, R180, R24 ;  /* 0x000000b49c18723c */ /* 0x040ff00000041818 */
[-C--:B------:R-:W-:Y:S08]  /*b050*/  HMMA.16816.F32.BF16 R28, R156, R182.reuse, R28 ;  /* 0x000000b69c1c723c */ /* 0x080ff0000004181c */
[C---:B------:R-:W-:Y:S08]  /*b060*/  HMMA.16816.F32.BF16 R32, R172.reuse, R182, R32 ;  /* 0x000000b6ac20723c */ /* 0x040ff00000041820 */
[-C--:B------:R-:W-:Y:S08]  /*b070*/  HMMA.16816.F32.BF16 R36, R172, R184.reuse, R36 ;  /* 0x000000b8ac24723c */ /* 0x080ff00000041824 */
[C---:B------:R-:W-:Y:S08]  /*b080*/  HMMA.16816.F32.BF16 R40, R156.reuse, R184, R40 ;  /* 0x000000b89c28723c */ /* 0x040ff00000041828 */
[-C--:B------:R-:W-:Y:S08]  /*b090*/  HMMA.16816.F32.BF16 R44, R156, R186.reuse, R44 ;  /* 0x000000ba9c2c723c */ /* 0x080ff0000004182c */
[----:B------:R-:W-:Y:S08]  /*b0a0*/  HMMA.16816.F32.BF16 R48, R172, R186, R48 ;  /* 0x000000baac30723c */ /* 0x000ff00000041830 */
[-C--:B------:R-:W-:Y:S08]  /*b0b0*/  HMMA.16816.F32.BF16 R4, R188, R192.reuse, R4 ;  /* 0x000000c0bc04723c */ /* 0x080ff00000041804 */
[C---:B---3--:R-:W-:Y:S08]  /*b0c0*/  HMMA.16816.F32.BF16 R8, R160.reuse, R192, R8 ;  /* 0x000000c0a008723c */ /* 0x048ff00000041808 */
[-C--:B------:R-:W-:Y:S08]  /*b0d0*/  HMMA.16816.F32.BF16 R12, R160, R194.reuse, R12 ;  /* 0x000000c2a00c723c */ /* 0x080ff0000004180c */
[----:B------:R-:W-:Y:S01]  /*b0e0*/  FMUL.FTZ R176, R4, c[0x0][0x320] ;  /* 0x0000c80004b07a20 */ /* 0x000fe20000410000 */
[C---:B------:R-:W-:Y:S04]  /*b0f0*/  HMMA.16816.F32.BF16 R16, R188.reuse, R194, R16 ;  /* 0x000000c2bc10723c */ /* 0x040fe80000041810 */
[----:B------:R-:W-:Y:S01]  /*b100*/  FMUL.FTZ R172, R5, c[0x0][0x320] ;  /* 0x0000c80005ac7a20 */ /* 0x000fe20000410000 */
[----:B------:R-:W1:Y:S01]  /*b110*/  MUFU.TANH R176, R176 ;  /* 0x000000b000b07308 */ /* 0x000e620000002400 */
[----:B------:R-:W-:Y:S02]  /*b120*/  FMUL.FTZ R181, R6, c[0x0][0x320] ;  /* 0x0000c80006b57a20 */ /* 0x000fe40000410000 */
[----:B------:R-:W-:Y:S02]  /*b130*/  FMUL.FTZ R179, R7, c[0x0][0x320] ;  /* 0x0000c80007b37a20 */ /* 0x000fe40000410000 */
[----:B------:R-:W2:Y:S02]  /*b140*/  LDSM.16.M88.4 R4, [R205] ;  /* 0x00000000cd04783b */ /* 0x000ea40000000200 */
        /* <DEDUP_REMOVED lines=8> */
[----:B------:R-:W4:Y:S01]  /*b1d0*/  MUFU.TANH R186, R9 ;  /* 0x0000000900ba7308 */ /* 0x000f220000002400 */
[----:B------:R-:W-:Y:S02]  /*b1e0*/  FMUL.FTZ R13, R15, c[0x0][0x320] ;  /* 0x0000c8000f0d7a20 */ /* 0x000fe40000410000 */
[----:B------:R-:W-:Y:S02]  /*b1f0*/  FMUL.FTZ R14, R16, c[0x0][0x320] ;  /* 0x0000c800100e7a20 */ /* 0x000fe40000410000 */
[----:B------:R-:W-:Y:S02]  /*b200*/  FMUL.FTZ R16, R17, c[0x0][0x320] ;  /* 0x0000c80011107a20 */ /* 0x000fe40000410000 */
[----:B------:R-:W-:Y:S02]  /*b210*/  FMUL.FTZ R17, R18, c[0x0][0x320] ;  /* 0x0000c80012117a20 */ /* 0x000fe40000410000 */
[----:B------:R-:W-:Y:S01]  /*b220*/  FMUL.FTZ R15, R19, c[0x0][0x320] ;  /* 0x0000c800130f7a20 */ /* 0x000fe20000410000 */
[----:B------:R-:W1:Y:S10]  /*b230*/  MUFU.TANH R187, R10 ;  /* 0x0000000a00bb7308 */ /* 0x000e740000002400 */
[----:B------:R5:W1:Y:S01]  /*b240*/  MUFU.TANH R185, R11 ;  /* 0x0000000b00b97308 */ /* 0x000a620000002400 */
[-C--:B--2---:R-:W-:Y:S09]  /*b250*/  HMMA.16816.F32.BF16 R20, R188, R4.reuse, R20 ;  /* 0x00000004bc14723c */ /* 0x084ff20000041814 */
[----:B------:R-:W2:Y:S01]  /*b260*/  MUFU.TANH R181, R181 ;  /* 0x000000b500b57308 */ /* 0x000ea20000002400 */
[C---:B------:R-:W-:Y:S09]  /*b270*/  HMMA.16816.F32.BF16 R24, R160.reuse, R4, R24 ;  /* 0x00000004a018723c */ /* 0x040ff20000041818 */
[----:B------:R-:W1:Y:S01]  /*b280*/  MUFU.TANH R179, R179 ;  /* 0x000000b300b37308 */ /* 0x000e620000002400 */
[-C--:B------:R-:W-:Y:S01]  /*b290*/  HMMA.16816.F32.BF16 R28, R160, R6.reuse, R28 ;  /* 0x00000006a01c723c */ /* 0x080fe2000004181c */
[----:B-----5:R-:W5:Y:S01]  /*b2a0*/  LDSM.16.M88.4 R8, [R204] ;  /* 0x00000000cc08783b */ /* 0x020f620000000200 */
[----:B------:R-:W-:Y:S06]  /*b2b0*/  DEPBAR.LE SB0, 0x0 ;  /* 0x000080000000791a */ /* 0x000fec0000000000 */
[C---:B------:R-:W-:Y:S01]  /*b2c0*/  HMMA.16816.F32.BF16 R32, R188.reuse, R6, R32 ;  /* 0x00000006bc20723c */ /* 0x040fe20000041820 */
[----:B------:R-:W1:Y:S01]  /*b2d0*/  MUFU.TANH R184, R184 ;  /* 0x000000b800b87308 */ /* 0x000e620000002400 */
[----:B------:R-:W-:Y:S03]  /*b2e0*/  BAR.SYNC.DEFER_BLOCKING 0x0 ;  /* 0x0000000000007b1d */ /* 0x000fe60000010000 */
[----:B------:R-:W-:Y:S02]  /*b2f0*/  FMUL.FTZ R248, R20, c[0x0][0x320] ;  /* 0x0000c80014f87a20 */ /* 0x000fe40000410000 */
[----:B------:R-:W-:Y:S02]  /*b300*/  FMUL.FTZ R21, R21, c[0x0][0x320] ;  /* 0x0000c80015157a20 */ /* 0x000fe40000410000 */
[----:B------:R-:W-:Y:S02]  /*b310*/  FMUL.FTZ R198, R24, c[0x0][0x320] ;  /* 0x0000c80018c67a20 */ /* 0x000fe40000410000 */
        /* <DEDUP_REMOVED lines=14> */
[----:B------:R-:W-:Y:S01]  /*b400*/  FMUL.FTZ R34, R34, c[0x0][0x320] ;  /* 0x0000c80022227a20 */ /* 0x000fe20000410000 */
[-C--:B-----5:R-:W-:Y:S03]  /*b410*/  HMMA.16816.F32.BF16 R36, R188, R8.reuse, R36 ;  /* 0x00000008bc24723c */ /* 0x0a0fe60000041824 */
[----:B------:R-:W-:Y:S03]  /*b420*/  FMUL.FTZ R35, R35, c[0x0][0x320] ;  /* 0x0000c80023237a20 */ /* 0x000fe60000410000 */
[----:B------:R-:W1:Y:S02]  /*b430*/  MUFU.TANH R13, R13 ;  /* 0x0000000d000d7308 */ /* 0x000e640000002400 */
[C---:B------:R-:W-:Y:S08]  /*b440*/  HMMA.16816.F32.BF16 R40, R160.reuse, R8, R40 ;  /* 0x00000008a028723c */ /* 0x040ff00000041828 */
[----:B------:R-:W1:Y:S01]  /*b450*/  MUFU.TANH R14, R14 ;  /* 0x0000000e000e7308 */ /* 0x000e620000002400 */
[-C--:B------:R-:W-:Y:S07]  /*b460*/  HMMA.16816.F32.BF16 R44, R160, R10.reuse, R44 ;  /* 0x0000000aa02c723c */ /* 0x080fee000004182c */
[----:B------:R-:W-:Y:S01]  /*b470*/  FMUL.FTZ R168, R36, c[0x0][0x320] ;  /* 0x0000c80024a87a20 */ /* 0x000fe20000410000 */
[----:B------:R-:W-:Y:S01]  /*b480*/  HMMA.16816.F32.BF16 R48, R188, R10, R48 ;  /* 0x0000000abc30723c */ /* 0x000fe20000041830 */
[----:B------:R-:W1:Y:S03]  /*b490*/  MUFU.TANH R16, R16 ;  /* 0x0000001000107308 */ /* 0x000e660000002400 */
[----:B------:R-:W-:Y:S02]  /*b4a0*/  FMUL.FTZ R37, R37, c[0x0][0x320] ;  /* 0x0000c80025257a20 */ /* 0x000fe40000410000 */
[----:B------:R-:W-:Y:S02]  /*b4b0*/  FMUL.FTZ R38, R38, c[0x0][0x320] ;  /* 0x0000c80026267a20 */ /* 0x000fe40000410000 */
[----:B------:R-:W-:Y:S03]  /*b4c0*/  FMUL.FTZ R159, R40, c[0x0][0x320] ;  /* 0x0000c800289f7a20 */ /* 0x000fe60000410000 */
        /* <DEDUP_REMOVED lines=14> */
[----:B------:R-:W-:Y:S07]  /*b5b0*/  FMUL.FTZ R51, R51, c[0x0][0x320] ;  /* 0x0000c80033337a20 */ /* 0x000fee0000410000 */
[----:B------:R1:W1:Y:S10]  /*b5c0*/  MUFU.TANH R192, R21 ;  /* 0x0000001500c07308 */ /* 0x0002740000002400 */
[----:B------:R1:W1:Y:S10]  /*b5d0*/  MUFU.TANH R197, R22 ;  /* 0x0000001600c57308 */ /* 0x0002740000002400 */
[----:B------:R1:W1:Y:S10]  /*b5e0*/  MUFU.TANH R195, R23 ;  /* 0x0000001700c37308 */ /* 0x0002740000002400 */
[----:B------:R-:W1:Y:S10]  /*b5f0*/  MUFU.TANH R198, R198 ;  /* 0x000000c600c67308 */ /* 0x000e740000002400 */
        /* <DEDUP_REMOVED lines=63> */
[----:B-1----:R-:W-:Y:S10]  /*b9f0*/  SHFL.IDX PT, R21, R4, 0x1, 0x1c1f ;  /* 0x003c1f0004157f89 */ /* 0x002ff400000e0000 */
[----:B--2---:R-:W-:Y:S05]  /*ba00*/  @P1 IADD3 R18, P0, R9, R245, RZ ;  /* 0x000000f509121210 */ /* 0x004fea0007f1e0ff */
[----:B---3--:R-:W-:Y:S01]  /*ba10*/  @P1 IMAD.X R19, R7, 0x1, R246, P0 ;  /* 0x0000000107131824 */ /* 0x008fe200000e06f6 */
[-C--:B------:R-:W-:Y:S04]  /*ba20*/  @P1 IADD3 R10, P0, R9, R242.reuse, RZ ;  /* 0x000000f2090a1210 */ /* 0x080fe80007f1e0ff */
[----:B------:R1:W-:Y:S01]  /*ba30*/  @P1 LDGSTS.E.BYPASS.LTC128B.128 [R220+0x2500], [R18.64], !P5 ;  /* 0x0250000012dc1fae */ /* 0x0003e2000e901d4c */
[----:B------:R-:W-:Y:S01]  /*ba40*/  @P1 IMAD.X R11, R7, 0x1, R244, P0 ;  /* 0x00000001070b1824 */ /* 0x000fe200000e06f4 */
[C---:B------:R-:W-:Y:S04]  /*ba50*/  @P1 LEA R8, P0, R218.reuse, R9, 0x1 ;  /* 0x00000009da081211 */ /* 0x040fe800078008ff */
[----:B------:R1:W-:Y:S01]  /*ba60*/  @P1 LDGSTS.E.BYPASS.LTC128B.128 [R220+0x3100], [R10.64], !P4 ;  /* 0x031000000adc1fae */ /* 0x0003e2000e101d4c */
[--C-:B------:R-:W-:Y:S02]  /*ba70*/  @P1 LEA.HI.X R9, R218, R7, R233.reuse, 0x1, P0 ;  /* 0x00000007da091211 */ /* 0x100fe400000f0ce9 */
[----:B------:R-:W-:Y:S01]  /*ba80*/  ISETP.GE.AND P0, PT, R6, 0x21, PT ;  /* 0x000000210600780c */ /* 0x000fe20003f06270 */
[----:B------:R-:W2:Y:S04]  /*ba90*/  SHFL.IDX PT, R7, R5, 0x1, 0x1c1f ;  /* 0x003c1f0005077f89 */ /* 0x000ea800000e0000 */
[----:B------:R1:W-:Y:S08]  /*baa0*/  @P1 LDGSTS.E.BYPASS.LTC128B.128 [R220+0x3d00], [R8.64], !P3 ;  /* 0x03d0000008dc1fae */ /* 0x0003f0000d901d4c */
[----:B--2---:R-:W-:Y:S05]  /*bab0*/  @P0 IADD3 R24, P2, R7, R245, RZ ;  /* 0x000000f507180210 */ /* 0x004fea0007f5e0ff */
[----:B------:R-:W-:Y:S01]  /*bac0*/  @P0 IMAD.X R25, R21, 0x1, R246, P2 ;  /* 0x0000000115190824 */ /* 0x000fe200010e06f6 */
[----:B------:R-:W-:Y:S04]  /*bad0*/  @P0 IADD3 R22, P2, R7, R242, RZ ;  /* 0x000000f207160210 */ /* 0x000fe80007f5e0ff */
[----:B------:R1:W-:Y:S01]  /*bae0*/  @P0 LDGSTS.E.BYPASS.LTC128B.128 [R220+0x2d00], [R24.64], !P5 ;  /* 0x02d0000018dc0fae */ /* 0x0003e2000e901d4c */
[----:B------:R-:W-:Y:S01]  /*baf0*/  @P0 IMAD.X R23, R21, 0x1, R244, P2 ;  /* 0x0000000115170824 */ /* 0x000fe200010e06f4 */
[C---:B------:R-:W-:Y:S04]  /*bb00*/  @P0 LEA R6, P2, R218.reuse, R7, 0x1 ;  /* 0x00000007da060211 */ /* 0x040fe800078408ff */
[----:B------:R1:W-:Y:S01]  /*bb10*/  @P0 LDGSTS.E.BYPASS.LTC128B.128 [R220+0x3900], [R22.64], !P4 ;  /* 0x0390000016dc0fae */ /* 0x0003e2000e101d4c */
[----:B------:R-:W-:Y:S05]  /*bb20*/  @P0 LEA.HI.X R7, R218, R21, R233, 0x1, P2 ;  /* 0x00000015da070211 */ /* 0x000fea00010f0ce9 */
[----:B------:R1:W-:Y:S03]  /*bb30*/  @P0 LDGSTS.E.BYPASS.LTC128B.128 [R220+0x4500], [R6.64], !P3 ;  /* 0x0450000006dc0fae */ /* 0x0003e6000d901d4c */
.L_x_508:
[----:B-1234-:R-:W-:Y:S01]  /*bb40*/  FMNMX.FTZ R5, R176, R3, !PT ;  /* 0x00000003b0057209 */ /* 0x01efe20007810000 */
[----:B------:R-:W-:Y:S01]  /*bb50*/  LDSM.16.MT88.4 R20, [R214+0x100] ;  /* 0x00010000d614783b */ /* 0x000fe20000004200 */
[----:B------:R-:W-:Y:S02]  /*bb60*/  FMNMX.FTZ R4, R181, R2, !PT ;  /* 0x00000002b5047209 */ /* 0x000fe40007810000 */
        /* <DEDUP_REMOVED lines=30> */
[----:B------:R-:W-:Y:S02]  /*bd50*/  ISETP.GT.AND P0, PT, R240, R247, PT ;  /* 0x000000f7f000720c */ /* 0x000fe40003f04270 */
        /* <DEDUP_REMOVED lines=10> */
[----:B------:R-:W-:Y:S02]  /*be00*/  IADD3 R240, R240, -0x1, RZ ;  /* 0xfffffffff0f07810 */ /* 0x000fe40007ffe0ff */
[----:B------:R-:W-:Y:S01]  /*be10*/  FMNMX.FTZ R0, R193, R0, !PT ;  /* 0x00000000c1007209 */ /* 0x000fe20007810000 */
[----:B------:R-:W1:Y:S03]  /*be20*/  SHFL.BFLY PT, R7, R4, 0x2, 0x1f ;  /* 0x0c401f0004077f89 */ /* 0x000e6600000e0000 */
[----:B------:R-:W-:Y:S04]  /*be30*/  FMNMX.FTZ R0, R13, R0, !PT ;  /* 0x000000000d007209 */ /* 0x000fe80007810000 */
[----:B------:R-:W-:Y:S04]  /*be40*/  FMNMX.FTZ R0, R249, R0, !PT ;  /* 0x00000000f9007209 */ /* 0x000fe80007810000 */
[----:B------:R-:W-:Y:S04]  /*be50*/  FMNMX.FTZ R0, R203, R0, !PT ;  /* 0x00000000cb007209 */ /* 0x000fe80007810000 */
[----:B------:R-:W-:Y:S02]  /*be60*/  FMNMX.FTZ R0, R251, R0, !PT ;  /* 0x00000000fb007209 */ /* 0x000fe40007810000 */
[----:B-1----:R-:W-:Y:S02]  /*be70*/  FMNMX.FTZ R7, R4, R7, !PT ;  /* 0x0000000704077209 */ /* 0x002fe40007810000 */
[----:B------:R-:W-:Y:S02]  /*be80*/  FMNMX.FTZ R5, R2, R9, !PT ;  /* 0x0000000902057209 */ /* 0x000fe40007810000 */
[----:B------:R-:W-:Y:S01]  /*be90*/  FMNMX.FTZ R9, R8, R11, !PT ;  /* 0x0000000b08097209 */ /* 0x000fe20007810000 */
[----:B------:R-:W-:Y:S08]  /*bea0*/  SHFL.BFLY PT, R4, R7, 0x1, 0x1f ;  /* 0x0c201f0007047f89 */ /* 0x000ff000000e0000 */
[----:B------:R-:W1:Y:S08]  /*beb0*/  SHFL.BFLY PT, R6, R5, 0x1, 0x1f ;  /* 0x0c201f0005067f89 */ /* 0x000e7000000e0000 */
[----:B------:R-:W2:Y:S01]  /*bec0*/  SHFL.BFLY PT, R2, R9, 0x1, 0x1f ;  /* 0x0c201f0009027f89 */ /* 0x000ea200000e0000 */
[----:B-1----:R-:W-:Y:S02]  /*bed0*/  FMNMX.FTZ R3, R5, R6, !PT ;  /* 0x0000000605037209 */ /* 0x002fe40007810000 */
[----:B------:R-:W-:Y:S03]  /*bee0*/  FMNMX.FTZ R5, R175, R0, !PT ;  /* 0x00000000af057209 */ /* 0x000fe60007810000 */
[C---:B------:R-:W-:Y:S01]  /*bef0*/  FADD.FTZ R0, -R3.reuse, R148 ;  /* 0x0000009403007221 */ /* 0x040fe20000010100 */
[----:B------:R-:W-:Y:S01]  /*bf00*/  FMNMX.FTZ R6, R158, R5, !PT ;  /* 0x000000059e067209 */ /* 0x000fe20007810000 */
[----:B------:R-:W-:Y:S01]  /*bf10*/  FMUL.FTZ R173, R3, c[0x0][0x2d0] ;  /* 0x0000b40003ad7a20 */ /* 0x000fe20000410000 */
[----:B--2---:R-:W-:Y:S01]  /*bf20*/  FMNMX.FTZ R2, R9, R2, !PT ;  /* 0x0000000209027209 */ /* 0x004fe20007810000 */
[----:B------:R-:W-:Y:S01]  /*bf30*/  FMUL.FTZ R151, R0, c[0x0][0x2d0] ;  /* 0x0000b40000977a20 */ /* 0x000fe20000410000 */
[----:B------:R-:W-:Y:S01]  /*bf40*/  FMNMX.FTZ R0, R157, R6, !PT ;  /* 0x000000069d007209 */ /* 0x000fe20007810000 */
[----:B------:R-:W-:Y:S02]  /*bf50*/  FFMA.FTZ R177, R176, c[0x0][0x2d0], -R173 ;  /* 0x0000b400b0b17a23 */ /* 0x000fe400000108ad */
[----:B------:R-:W-:Y:S01]  /*bf60*/  FADD.FTZ R6, -R2, R153 ;  /* 0x0000009902067221 */ /* 0x000fe20000010100 */
[----:B------:R-:W-:Y:S01]  /*bf70*/  FMNMX.FTZ R5, R155, R0, !PT ;  /* 0x000000009b057209 */ /* 0x000fe20007810000 */
[----:B------:R-:W-:Y:S01]  /*bf80*/  FFMA.FTZ R176, R172, c[0x0][0x2d0], -R173 ;  /* 0x0000b400acb07a23 */ /* 0x000fe200000108ad */
[----:B------:R-:W-:Y:S01]  /*bf90*/  FMNMX.FTZ R0, R7, R4, !PT ;  /* 0x0000000407007209 */ /* 0x000fe20007810000 */
[----:B------:R-:W-:Y:S01]  /*bfa0*/  FMUL.FTZ R150, R6, c[0x0][0x2d0] ;  /* 0x0000b40006967a20 */ /* 0x000fe20000410000 */
[----:B------:R-:W-:Y:S01]  /*bfb0*/  FMNMX.FTZ R4, R154, R5, !PT ;  /* 0x000000059a047209 */ /* 0x000fe20007810000 */
[----:B------:R-:W-:Y:S01]  /*bfc0*/  FMUL.FTZ R172, R2, c[0x0][0x2d0] ;  /* 0x0000b40002ac7a20 */ /* 0x000fe20000410000 */
[----:B------:R-:W1:Y:S01]  /*bfd0*/  MUFU.EX2 R151, R151 ;  /* 0x0000009700977308 */ /* 0x000e620000000800 */
[----:B------:R-:W-:Y:S02]  /*bfe0*/  FADD.FTZ R6, -R0, R149 ;  /* 0x0000009500067221 */ /* 0x000fe40000010100 */
[----:B------:R-:W2:Y:S01]  /*bff0*/  SHFL.BFLY PT, R5, R4, 0x2, 0x1f ;  /* 0x0c401f0004057f89 */ /* 0x000ea200000e0000 */
[--C-:B------:R-:W-:Y:S02]  /*c000*/  FFMA.FTZ R180, R181, c[0x0][0x2d0], -R172.reuse ;  /* 0x0000b400b5b47a23 */ /* 0x100fe400000108ac */
[----:B------:R-:W-:Y:S02]  /*c010*/  FMUL.FTZ R149, R6, c[0x0][0x2d0] ;  /* 0x0000b40006957a20 */ /* 0x000fe40000410000 */
[--C-:B------:R-:W-:Y:S02]  /*c020*/  FFMA.FTZ R179, R179, c[0x0][0x2d0], -R172.reuse ;  /* 0x0000b400b3b37a23 */ /* 0x100fe400000108ac */
[--C-:B------:R-:W-:Y:S01]  /*c030*/  FFMA.FTZ R182, R14, c[0x0][0x2d0], -R173.reuse ;  /* 0x0000b4000eb67a23 */ /* 0x100fe200000108ad */
[----:B------:R-:W3:Y:S01]  /*c040*/  MUFU.EX2 R150, R150 ;  /* 0x0000009600967308 */ /* 0x000ee20000000800 */
[--C-:B------:R-:W-:Y:S02]  /*c050*/  FFMA.FTZ R181, R16, c[0x0][0x2d0], -R173.reuse ;  /* 0x0000b40010b57a23 */ /* 0x100fe400000108ad */
[--C-:B------:R-:W-:Y:S02]  /*c060*/  FFMA.FTZ R178, R17, c[0x0][0x2d0], -R172.reuse ;  /* 0x0000b40011b27a23 */ /* 0x100fe400000108ac */
[----:B------:R-:W-:Y:S02]  /*c070*/  FFMA.FTZ R183, R15, c[0x0][0x2d0], -R172 ;  /* 0x0000b4000fb77a23 */ /* 0x000fe400000108ac */
[----:B------:R-:W-:Y:S02]  /*c080*/  FMUL.FTZ R163, R0, c[0x0][0x2d0] ;  /* 0x0000b40000a37a20 */ /* 0x000fe40000410000 */
[----:B------:R-:W-:Y:S01]  /*c090*/  FFMA.FTZ R252, R166, c[0x0][0x2d0], -R173 ;  /* 0x0000b400a6fc7a23 */ /* 0x000fe200000108ad */
[----:B------:R-:W-:Y:S01]  /*c0a0*/  MUFU.EX2 R177, R177 ;  /* 0x000000b100b17308 */ /* 0x000fe20000000800 */
[--C-:B------:R-:W-:Y:S02]  /*c0b0*/  FFMA.FTZ R189, R250, c[0x0][0x2d0], -R163.reuse ;  /* 0x0000b400fabd7a23 */ /* 0x100fe400000108a3 */
[--C-:B------:R-:W-:Y:S02]  /*c0c0*/  FFMA.FTZ R191, R184, c[0x0][0x2d0], -R163.reuse ;  /* 0x0000b400b8bf7a23 */ /* 0x100fe400000108a3 */
[--C-:B------:R-:W-:Y:S01]  /*c0d0*/  FFMA.FTZ R188, R186, c[0x0][0x2d0], -R163.reuse ;  /* 0x0000b400babc7a23 */ /* 0x100fe200000108a3 */
[----:B--2---:R-:W-:Y:S01]  /*c0e0*/  FMNMX.FTZ R6, R4, R5, !PT ;  /* 0x0000000504067209 */ /* 0x004fe20007810000 */
[----:B------:R-:W-:Y:S02]  /*c0f0*/  FFMA.FTZ R186, R12, c[0x0][0x2d0], -R163 ;  /* 0x0000b4000cba7a23 */ /* 0x000fe400000108a3 */
[C---:B-1----:R-:W-:Y:S01]  /*c100*/  FMUL.FTZ R5, R151.reuse, R145 ;  /* 0x0000009197057220 */ /* 0x042fe20000410000 */
[----:B------:R-:W-:Y:S01]  /*c110*/  MUFU.EX2 R176, R176 ;  /* 0x000000b000b07308 */ /* 0x000fe20000000800 */
[----:B------:R-:W1:Y:S01]  /*c120*/  SHFL.BFLY PT, R153, R6, 0x1, 0x1f ;  /* 0x0c201f0006997f89 */ /* 0x000e6200000e0000 */
[C---:B------:R-:W-:Y:S02]  /*c130*/  FMUL.FTZ R16, R151.reuse, R132 ;  /* 0x0000008497107220 */ /* 0x040fe40000410000 */
[C---:B---3--:R-:W-:Y:S02]  /*c140*/  FMUL.FTZ R7, R150.reuse, R147 ;  /* 0x0000009396077220 */ /* 0x048fe40000410000 */
[C---:B------:R-:W-:Y:S02]  /*c150*/  FMUL.FTZ R17, R151.reuse, R133 ;  /* 0x0000008597117220 */ /* 0x040fe40000410000 */
[C---:B------:R-:W-:Y:S02]  /*c160*/  FMUL.FTZ R18, R150.reuse, R134 ;  /* 0x0000008696127220 */ /* 0x040fe40000410000 */
[----:B------:R-:W-:Y:S01]  /*c170*/  MUFU.EX2 R180, R180 ;  /* 0x000000b400b47308 */ /* 0x000fe20000000800 */
[C---:B------:R-:W-:Y:S02]  /*c180*/  FMUL.FTZ R19, R150.reuse, R135 ;  /* 0x0000008796137220 */ /* 0x040fe40000410000 */
[----:B------:R-:W-:Y:S01]  /*c190*/  LDSM.16.MT88.4 R132, [R214+0x900] ;  /* 0x00090000d684783b */ /* 0x000fe20000004200 */
[C---:B------:R-:W-:Y:S02]  /*c1a0*/  FMUL.FTZ R32, R151.reuse, R116 ;  /* 0x0000007497207220 */ /* 0x040fe40000410000 */
[C---:B------:R-:W-:Y:S02]  /*c1b0*/  FMUL.FTZ R33, R151.reuse, R117 ;  /* 0x0000007597217220 */ /* 0x040fe40000410000 */
[C---:B------:R-:W-:Y:S02]  /*c1c0*/  FMUL.FTZ R34, R150.reuse, R118 ;  /* 0x0000007696227220 */ /* 0x040fe40000410000 */
[----:B------:R-:W2:Y:S01]  /*c1d0*/  MUFU.EX2 R179, R179 ;  /* 0x000000b300b37308 */ /* 0x000ea20000000800 */
[C---:B------:R-:W-:Y:S02]  /*c1e0*/  FMUL.FTZ R35, R150.reuse, R119 ;  /* 0x0000007796237220 */ /* 0x040fe40000410000 */
[----:B------:R-:W-:Y:S01]  /*c1f0*/  LDSM.16.MT88.4 R116, [R214+0x1100] ;  /* 0x00110000d674783b */ /* 0x000fe20000004200 */
[----:B------:R-:W-:Y:S01]  /*c200*/  FMUL.FTZ R48, R151, R100 ;  /* 0x0000006497307220 */ /* 0x000fe20000410000 */
[----:B-1----:R-:W-:Y:S01]  /*c210*/  FMNMX.FTZ R153, R153, R6, !PT ;  /* 0x0000000699997209 */ /* 0x002fe20007810000 */
[----:B------:R-:W-:Y:S02]  /*c220*/  FMUL.FTZ R6, R150, R146 ;  /* 0x0000009296067220 */ /* 0x000fe40000410000 */
[----:B------:R-:W-:Y:S02]  /*c230*/  FMUL.FTZ R49, R151, R101 ;  /* 0x0000006597317220 */ /* 0x000fe40000410000 */
[C---:B------:R-:W-:Y:S01]  /*c240*/  FMUL.FTZ R162, R153.reuse, c[0x0][0x2d0] ;  /* 0x0000b40099a27a20 */ /* 0x040fe20000410000 */
[----:B------:R-:W-:Y:S01]  /*c250*/  MUFU.EX2 R182, R182 ;  /* 0x000000b600b67308 */ /* 0x000fe20000000800 */
[----:B------:R-:W-:Y:S02]  /*c260*/  FADD.FTZ R4, -R153, R152 ;  /* 0x0000009899047221 */ /* 0x000fe40000010100 */
[--C-:B------:R-:W-:Y:S02]  /*c270*/  FFMA.FTZ R152, R13, c[0x0][0x2d0], -R162.reuse ;  /* 0x0000b4000d987a23 */ /* 0x100fe400000108a2 */
[----:B------:R-:W-:Y:S02]  /*c280*/  FMUL.FTZ R148, R4, c[0x0][0x2d0] ;  /* 0x0000b40004947a20 */ /* 0x000fe40000410000 */
[--C-:B------:R-:W-:Y:S02]  /*c290*/  FFMA.FTZ R187, R187, c[0x0][0x2d0], -R162.reuse ;  /* 0x0000b400bbbb7a23 */ /* 0x100fe400000108a2 */
[--C-:B------:R-:W-:Y:S01]  /*c2a0*/  FFMA.FTZ R184, R185, c[0x0][0x2d0], -R162.reuse ;  /* 0x0000b400b9b87a23 */ /* 0x100fe200000108a2 */
[----:B------:R-:W1:Y:S01]  /*c2b0*/  MUFU.EX2 R181, R181 ;  /* 0x000000b500b57308 */ /* 0x000e620000000800 */
[----:B------:R-:W-:Y:S01]  /*c2c0*/  FFMA.FTZ R185, R193, c[0x0][0x2d0], -R162 ;  /* 0x0000b400c1b97a23 */ /* 0x000fe200000108a2 */
[----:B--2---:R-:W-:Y:S01]  /*c2d0*/  F2FP.BF16.PACK_AB R145, R179, R180 ;  /* 0x000000b4b391723e */ /* 0x004fe200000010ff */
[----:B------:R-:W-:Y:S01]  /*c2e0*/  FMUL.FTZ R4, R151, R144 ;  /* 0x0000009097047220 */ /* 0x000fe20000410000 */
[----:B------:R-:W-:Y:S01]  /*c2f0*/  F2FP.BF16.PACK_AB R144, R176, R177 ;  /* 0x000000b1b090723e */ /* 0x000fe200000010ff */
[C---:B------:R-:W-:Y:S02]  /*c300*/  FMUL.FTZ R50, R150.reuse, R102 ;  /* 0x0000006696327220 */ /* 0x040fe40000410000 */
[----:B------:R-:W-:Y:S03]  /*c310*/  FMUL.FTZ R51, R150, R103 ;  /* 0x0000006796337220 */ /* 0x000fe60000410000 */
[----:B------:R-:W-:Y:S01]  /*c320*/  MUFU.EX2 R178, R178 ;  /* 0x000000b200b27308 */ /* 0x000fe20000000800 */
[----:B------:R-:W-:Y:S01]  /*c330*/  LDSM.16.MT88.4 R100, [R214+0x1900] ;  /* 0x00190000d664783b */ /* 0x000fe20000004200 */
[--C-:B------:R-:W-:Y:S02]  /*c340*/  FFMA.FTZ R250, R168, c[0x0][0x2d0], -R173.reuse ;  /* 0x0000b400a8fa7a23 */ /* 0x100fe400000108ad */
[--C-:B------:R-:W-:Y:S02]  /*c350*/  FFMA.FTZ R165, R165, c[0x0][0x2d0], -R172.reuse ;  /* 0x0000b400a5a57a23 */ /* 0x100fe400000108ac */
[--C-:B------:R-:W-:Y:S02]  /*c360*/  FFMA.FTZ R164, R164, c[0x0][0x2d0], -R172.reuse ;  /* 0x0000b400a4a47a23 */ /* 0x100fe400000108ac */
[--C-:B------:R-:W-:Y:S02]  /*c370*/  FFMA.FTZ R171, R171, c[0x0][0x2d0], -R173.reuse ;  /* 0x0000b400abab7a23 */ /* 0x100fe400000108ad */
[----:B------:R-:W2:Y:S01]  /*c380*/  MUFU.EX2 R183, R183 ;  /* 0x000000b700b77308 */ /* 0x000ea20000000800 */
[--C-:B------:R-:W-:Y:S02]  /*c390*/  FFMA.FTZ R169, R169, c[0x0][0x2d0], -R172.reuse ;  /* 0x0000b400a9a97a23 */ /* 0x100fe400000108ac */
[----:B------:R-:W-:Y:S01]  /*c3a0*/  FMUL.FTZ R52, R151, R52 ;  /* 0x0000003497347220 */ /* 0x000fe20000410000 */
[----:B-1----:R-:W-:Y:S01]  /*c3b0*/  F2FP.BF16.PACK_AB R146, R181, R182 ;  /* 0x000000b6b592723e */ /* 0x002fe200000010ff */
[C---:B------:R-:W-:Y:S02]  /*c3c0*/  FMUL.FTZ R53, R151.reuse, R53 ;  /* 0x0000003597357220 */ /* 0x040fe40000410000 */
[C---:B------:R-:W-:Y:S02]  /*c3d0*/  FMUL.FTZ R54, R150.reuse, R54 ;  /* 0x0000003696367220 */ /* 0x040fe40000410000 */
[C---:B------:R-:W-:Y:S01]  /*c3e0*/  FMUL.FTZ R55, R150.reuse, R55 ;  /* 0x0000003796377220 */ /* 0x040fe20000410000 */
[----:B------:R-:W1:Y:S01]  /*c3f0*/  MUFU.EX2 R149, R149 ;  /* 0x0000009500957308 */ /* 0x000e620000000800 */
[C---:B------:R-:W-:Y:S02]  /*c400*/  FMUL.FTZ R64, R151.reuse, R64 ;  /* 0x0000004097407220 */ /* 0x040fe40000410000 */
[----:B------:R-:W-:Y:S02]  /*c410*/  FMUL.FTZ R65, R151, R65 ;  /* 0x0000004197417220 */ /* 0x000fe40000410000 */
[C---:B------:R-:W-:Y:S02]  /*c420*/  FMUL.FTZ R66, R150.reuse, R66 ;  /* 0x0000004296427220 */ /* 0x040fe40000410000 */
[----:B------:R-:W-:Y:S02]  /*c430*/  FMUL.FTZ R67, R150, R67 ;  /* 0x0000004396437220 */ /* 0x000fe40000410000 */
[--C-:B------:R-:W-:Y:S01]  /*c440*/  FFMA.FTZ R190, R248, c[0x0][0x2d0], -R173.reuse ;  /* 0x0000b400f8be7a23 */ /* 0x100fe200000108ad */
[----:B------:R-:W3:Y:S01]  /*c450*/  MUFU.EX2 R148, R148 ;  /* 0x0000009400947308 */ /* 0x000ee20000000800 */
[--C-:B------:R-:W-:Y:S02]  /*c460*/  FFMA.FTZ R193, R192, c[0x0][0x2d0], -R173.reuse ;  /* 0x0000b400c0c17a23 */ /* 0x100fe400000108ad */
[--C-:B------:R-:W-:Y:S01]  /*c470*/  FFMA.FTZ R192, R197, c[0x0][0x2d0], -R172.reuse ;  /* 0x0000b400c5c07a23 */ /* 0x100fe200000108ac */
[----:B--2---:R-:W-:Y:S01]  /*c480*/  F2FP.BF16.PACK_AB R147, R183, R178 ;  /* 0x000000b2b793723e */ /* 0x004fe200000010ff */
[--C-:B------:R-:W-:Y:S02]  /*c490*/  FFMA.FTZ R195, R195, c[0x0][0x2d0], -R172.reuse ;  /* 0x0000b400c3c37a23 */ /* 0x100fe400000108ac */
[--C-:B------:R-:W-:Y:S02]  /*c4a0*/  FFMA.FTZ R194, R194, c[0x0][0x2d0], -R173.reuse ;  /* 0x0000b400c2c27a23 */ /* 0x100fe400000108ad */
[--C-:B------:R-:W-:Y:S01]  /*c4b0*/  FFMA.FTZ R197, R196, c[0x0][0x2d0], -R173.reuse ;  /* 0x0000b400c4c57a23 */ /* 0x100fe200000108ad */
[----:B------:R-:W-:Y:S01]  /*c4c0*/  MUFU.EX2 R191, R191 ;  /* 0x000000bf00bf7308 */ /* 0x000fe20000000800 */
[-C--:B------:R-:W-:Y:S05]  /*c4d0*/  HMMA.16816.F32.BF16 R4, R144, R20.reuse, R4 ;  /* 0x000000149004723c */ /* 0x080fea0000041804 */
[C---:B-1----:R-:W-:Y:S02]  /*c4e0*/  FMUL.FTZ R8, R149.reuse, R140 ;  /* 0x0000008c95087220 */ /* 0x042fe40000410000 */
[C---:B------:R-:W-:Y:S02]  /*c4f0*/  FMUL.FTZ R9, R149.reuse, R141 ;  /* 0x0000008d95097220 */ /* 0x040fe40000410000 */
[----:B------:R-:W1:Y:S03]  /*c500*/  MUFU.EX2 R188, R188 ;  /* 0x000000bc00bc7308 */ /* 0x000e660000000800 */
[C---:B------:R-:W-:Y:S02]  /*c510*/  FMUL.FTZ R13, R149.reuse, R137 ;  /* 0x00000089950d7220 */ /* 0x040fe40000410000 */
[C---:B---3--:R-:W-:Y:S02]  /*c520*/  FMUL.FTZ R10, R148.reuse, R142 ;  /* 0x0000008e940a7220 */ /* 0x048fe40000410000 */
        /* <DEDUP_REMOVED lines=8> */
[----:B------:R-:W2:Y:S01]  /*c5b0*/  MUFU.EX2 R186, R186 ;  /* 0x000000ba00ba7308 */ /* 0x000ea20000000800 */
[----:B------:R-:W-:Y:S02]  /*c5c0*/  FMUL.FTZ R43, R148, R111 ;  /* 0x0000006f942b7220 */ /* 0x000fe40000410000 */
[----:B------:R-:W-:Y:S01]  /*c5d0*/  LDSM.16.MT88.4 R108, [R214+0x500] ;  /* 0x00050000d66c783b */ /* 0x000fe20000004200 */
[----:B-1----:R-:W-:Y:S01]  /*c5e0*/  F2FP.BF16.PACK_AB R140, R188, R191 ;  /* 0x000000bfbc8c723e */ /* 0x002fe200000010ff */
[C---:B------:R-:W-:Y:S02]  /*c5f0*/  FMUL.FTZ R44, R149.reuse, R104 ;  /* 0x00000068952c7220 */ /* 0x040fe40000410000 */
[C---:B------:R-:W-:Y:S02]  /*c600*/  FMUL.FTZ R45, R149.reuse, R105 ;  /* 0x00000069952d7220 */ /* 0x040fe40000410000 */
[C---:B------:R-:W-:Y:S01]  /*c610*/  FMUL.FTZ R46, R148.reuse, R106 ;  /* 0x0000006a942e7220 */ /* 0x040fe20000410000 */
[----:B------:R-:W-:Y:S01]  /*c620*/  MUFU.EX2 R187, R187 ;  /* 0x000000bb00bb7308 */ /* 0x000fe20000000800 */
[----:B------:R-:W-:Y:S02]  /*c630*/  FMUL.FTZ R47, R148, R107 ;  /* 0x0000006b942f7220 */ /* 0x000fe40000410000 */
[----:B------:R-:W-:Y:S01]  /*c640*/  LDSM.16.MT88.4 R104, [R212+0x1900] ;  /* 0x00190000d468783b */ /* 0x000fe20000004200 */
[----:B------:R-:W-:Y:S02]  /*c650*/  FFMA.FTZ R173, R170, c[0x0][0x2d0], -R173 ;  /* 0x0000b400aaad7a23 */ /* 0x000fe400000108ad */
        /* <DEDUP_REMOVED lines=12> */
[----:B------:R-:W-:Y:S02]  /*c720*/  FMUL.FTZ R61, R149, R61 ;  /* 0x0000003d953d7220 */ /* 0x000fe40000410000 */
[C---:B------:R-:W-:Y:S02]  /*c730*/  FMUL.FTZ R62, R148.reuse, R62 ;  /* 0x0000003e943e7220 */ /* 0x040fe40000410000 */
[----:B------:R-:W-:Y:S01]  /*c740*/  FMUL.FTZ R63, R148, R63 ;  /* 0x0000003f943f7220 */ /* 0x000fe20000410000 */
[----:B------:R-:W2:Y:S01]  /*c750*/  MUFU.EX2 R152, R152 ;  /* 0x0000009800987308 */ /* 0x000ea20000000800 */
[--C-:B------:R-:W-:Y:S02]  /*c760*/  FFMA.FTZ R196, R201, c[0x0][0x2d0], -R172.reuse ;  /* 0x0000b400c9c47a23 */ /* 0x100fe400000108ac */
[--C-:B------:R-:W-:Y:S01]  /*c770*/  FFMA.FTZ R199, R199, c[0x0][0x2d0], -R172.reuse ;  /* 0x0000b400c7c77a23 */ /* 0x100fe200000108ac */
[----:B-1----:R-:W-:Y:S01]  /*c780*/  F2FP.BF16.PACK_AB R141, R184, R187 ;  /* 0x000000bbb88d723e */ /* 0x002fe200000010ff */
[----:B------:R-:W-:Y:S02]  /*c790*/  FFMA.FTZ R172, R167, c[0x0][0x2d0], -R172 ;  /* 0x0000b400a7ac7a23 */ /* 0x000fe400000108ac */
[--C-:B------:R-:W-:Y:S02]  /*c7a0*/  FFMA.FTZ R248, R251, c[0x0][0x2d0], -R162.reuse ;  /* 0x0000b400fbf87a23 */ /* 0x100fe400000108a2 */
[--C-:B------:R-:W-:Y:S01]  /*c7b0*/  FFMA.FTZ R251, R175, c[0x0][0x2d0], -R162.reuse ;  /* 0x0000b400affb7a23 */ /* 0x100fe200000108a2 */
[----:B------:R-:W-:Y:S01]  /*c7c0*/  MUFU.EX2 R124, R165 ;  /* 0x000000a5007c7308 */ /* 0x000fe20000000800 */
[C---:B------:R-:W-:Y:S02]  /*c7d0*/  FMUL.FTZ R25, R149.reuse, R125 ;  /* 0x0000007d95197220 */ /* 0x040fe40000410000 */
[----:B------:R-:W-:Y:S02]  /*c7e0*/  FMUL.FTZ R26, R148, R126 ;  /* 0x0000007e941a7220 */ /* 0x000fe40000410000 */
[C---:B------:R-:W-:Y:S02]  /*c7f0*/  FMUL.FTZ R28, R149.reuse, R120 ;  /* 0x00000078951c7220 */ /* 0x040fe40000410000 */
[----:B------:R-:W-:Y:S02]  /*c800*/  FMUL.FTZ R29, R149, R121 ;  /* 0x00000079951d7220 */ /* 0x000fe40000410000 */
[C---:B------:R-:W-:Y:S01]  /*c810*/  FMUL.FTZ R68, R151.reuse, R68 ;  /* 0x0000004497447220 */ /* 0x040fe20000410000 */
[----:B------:R1:W-:Y:S01]  /*c820*/  MUFU.EX2 R127, R164 ;  /* 0x000000a4007f7308 */ /* 0x0003e20000000800 */
[C---:B------:R-:W-:Y:S02]  /*c830*/  FMUL.FTZ R69, R151.reuse, R69 ;  /* 0x0000004597457220 */ /* 0x040fe40000410000 */
[----:B------:R-:W-:Y:S01]  /*c840*/  FMUL.FTZ R70, R150, R70 ;  /* 0x0000004696467220 */ /* 0x000fe20000410000 */
[----:B--2---:R-:W-:Y:S01]  /*c850*/  F2FP.BF16.PACK_AB R143, R152, R185 ;  /* 0x000000b9988f723e */ /* 0x004fe200000010ff */
[C---:B------:R-:W-:Y:S02]  /*c860*/  FMUL.FTZ R71, R150.reuse, R71 ;  /* 0x0000004796477220 */ /* 0x040fe40000410000 */
[C---:B------:R-:W-:Y:S02]  /*c870*/  FMUL.FTZ R80, R151.reuse, R80 ;  /* 0x0000005097507220 */ /* 0x040fe40000410000 */
[C---:B------:R-:W-:Y:S01]  /*c880*/  FMUL.FTZ R81, R151.reuse, R81 ;  /* 0x0000005197517220 */ /* 0x040fe20000410000 */
[----:B------:R-:W-:Y:S01]  /*c890*/  MUFU.EX2 R122, R171 ;  /* 0x000000ab007a7308 */ /* 0x000fe20000000800 */
[C---:B------:R-:W-:Y:S04]  /*c8a0*/  HMMA.16816.F32.BF16 R8, R140.reuse, R20, R8 ;  /* 0x000000148c08723c */ /* 0x040fe80000041808 */
[C---:B------:R-:W-:Y:S02]  /*c8b0*/  FMUL.FTZ R82, R150.reuse, R82 ;  /* 0x0000005296527220 */ /* 0x040fe40000410000 */
[C---:B------:R-:W-:Y:S02]  /*c8c0*/  FMUL.FTZ R83, R150.reuse, R83 ;  /* 0x0000005396537220 */ /* 0x040fe40000410000 */
[-C--:B------:R-:W-:Y:S01]  /*c8d0*/  HMMA.16816.F32.BF16 R12, R140, R22.reuse, R12 ;  /* 0x000000168c0c723c */ /* 0x080fe2000004180c */
[----:B------:R-:W-:Y:S03]  /*c8e0*/  MUFU.EX2 R137, R173 ;  /* 0x000000ad00897308 */ /* 0x000fe60000000800 */
[C---:B------:R-:W-:Y:S01]  /*c8f0*/  FMUL.FTZ R20, R151.reuse, R128 ;  /* 0x0000008097147220 */ /* 0x040fe20000410000 */
[----:B-1----:R-:W-:Y:S01]  /*c900*/  LDSM.16.MT88.4 R164, [R214+0x1500] ;  /* 0x00150000d6a4783b */ /* 0x002fe20000004200 */
[C---:B------:R-:W-:Y:S02]  /*c910*/  FMUL.FTZ R21, R151.reuse, R129 ;  /* 0x0000008197157220 */ /* 0x040fe40000410000 */
[C---:B------:R-:W-:Y:S03]  /*c920*/  HMMA.16816.F32.BF16 R16, R144.reuse, R22, R16 ;  /* 0x000000169010723c */ /* 0x040fe60000041810 */
[----:B------:R1:W-:Y:S01]  /*c930*/  MUFU.EX2 R123, R169 ;  /* 0x000000a9007b7308 */ /* 0x0003e20000000800 */
[C---:B------:R-:W-:Y:S02]  /*c940*/  FMUL.FTZ R84, R151.reuse, R84 ;  /* 0x0000005497547220 */ /* 0x040fe40000410000 */
[----:B------:R-:W-:Y:S02]  /*c950*/  FMUL.FTZ R85, R151, R85 ;  /* 0x0000005597557220 */ /* 0x000fe40000410000 */
[C---:B------:R-:W-:Y:S04]  /*c960*/  FMUL.FTZ R22, R150.reuse, R130 ;  /* 0x0000008296167220 */ /* 0x040fe80000410000 */
[C---:B------:R-:W-:Y:S01]  /*c970*/  FMUL.FTZ R23, R150.reuse, R131 ;  /* 0x0000008396177220 */ /* 0x040fe20000410000 */
[----:B------:R2:W-:Y:S01]  /*c980*/  MUFU.EX2 R138, R172 ;  /* 0x000000ac008a7308 */ /* 0x0005e20000000800 */
[----:B------:R-:W3:Y:S01]  /*c990*/  LDSM.16.MT88.4 R128, [R214+0xd00] ;  /* 0x000d0000d680783b */ /* 0x000ee20000004200 */
[C---:B------:R-:W-:Y:S02]  /*c9a0*/  FMUL.FTZ R86, R150.reuse, R86 ;  /* 0x0000005696567220 */ /* 0x040fe40000410000 */
[----:B------:R-:W-:Y:S02]  /*c9b0*/  FMUL.FTZ R87, R150, R87 ;  /* 0x0000005796577220 */ /* 0x000fe40000410000 */
[-C--:B------:R-:W-:Y:S03]  /*c9c0*/  HMMA.16816.F32.BF16 R20, R144, R36.reuse, R20 ;  /* 0x000000249014723c */ /* 0x080fe60000041814 */
[--C-:B------:R-:W-:Y:S01]  /*c9d0*/  FFMA.FTZ R201, R200, c[0x0][0x2d0], -R163.reuse ;  /* 0x0000b400c8c97a23 */ /* 0x100fe200000108a3 */
[----:B------:R-:W-:Y:S01]  /*c9e0*/  MUFU.EX2 R190, R190 ;  /* 0x000000be00be7308 */ /* 0x000fe20000000800 */
[--C-:B------:R-:W-:Y:S02]  /*c9f0*/  FFMA.FTZ R200, R249, c[0x0][0x2d0], -R162.reuse ;  /* 0x0000b400f9c87a23 */ /* 0x100fe400000108a2 */
[--C-:B------:R-:W-:Y:S01]  /*ca00*/  FFMA.FTZ R249, R174, c[0x0][0x2d0], -R163.reuse ;  /* 0x0000b400aef97a23 */ /* 0x100fe200000108a3 */
[C---:B------:R-:W-:Y:S01]  /*ca10*/  HMMA.16816.F32.BF16 R24, R140.reuse, R36, R24 ;  /* 0x000000248c18723c */ /* 0x040fe20000041818 */
[----:B-1----:R-:W-:Y:S03]  /*ca20*/  LDSM.16.MT88.4 R168, [R212+0x1500] ;  /* 0x00150000d4a8783b */ /* 0x002fe60000004200 */
[C---:B------:R-:W-:Y:S02]  /*ca30*/  FMUL.FTZ R96, R151.reuse, R96 ;  /* 0x0000006097607220 */ /* 0x040fe40000410000 */
[----:B------:R-:W1:Y:S01]  /*ca40*/  MUFU.EX2 R193, R193 ;  /* 0x000000c100c17308 */ /* 0x000e620000000800 */
[C---:B------:R-:W-:Y:S01]  /*ca50*/  FMUL.FTZ R36, R151.reuse, R112 ;  /* 0x0000007097247220 */ /* 0x040fe20000410000 */
[-C--:B------:R-:W-:Y:S01]  /*ca60*/  HMMA.16816.F32.BF16 R28, R140, R38.reuse, R28 ;  /* 0x000000268c1c723c */ /* 0x080fe2000004181c */
[----:B--2---:R-:W-:Y:S03]  /*ca70*/  LDSM.16.MT88.4 R172, [R214+0x2100] ;  /* 0x00210000d6ac783b */ /* 0x004fe60000004200 */
[C---:B------:R-:W-:Y:S02]  /*ca80*/  FMUL.FTZ R37, R151.reuse, R113 ;  /* 0x0000007197257220 */ /* 0x040fe40000410000 */
[----:B------:R-:W-:Y:S02]  /*ca90*/  FMUL.FTZ R97, R151, R97 ;  /* 0x0000006197617220 */ /* 0x000fe40000410000 */
[C---:B------:R-:W-:Y:S01]  /*caa0*/  HMMA.16816.F32.BF16 R32, R144.reuse, R38, R32 ;  /* 0x000000269020723c */ /* 0x040fe20000041820 */
[----:B------:R-:W-:Y:S03]  /*cab0*/  MUFU.EX2 R192, R192 ;  /* 0x000000c000c07308 */ /* 0x000fe60000000800 */
[C---:B------:R-:W-:Y:S02]  /*cac0*/  FMUL.FTZ R98, R150.reuse, R98 ;  /* 0x0000006296627220 */ /* 0x040fe40000410000 */
[C---:B------:R-:W-:Y:S02]  /*cad0*/  FMUL.FTZ R99, R150.reuse, R99 ;  /* 0x0000006396637220 */ /* 0x040fe40000410000 */
[C---:B------:R-:W-:Y:S03]  /*cae0*/  FMUL.FTZ R38, R150.reuse, R114 ;  /* 0x0000007296267220 */ /* 0x040fe60000410000 */
[----:B------:R-:W2:Y:S01]  /*caf0*/  MUFU.EX2 R195, R195 ;  /* 0x000000c300c37308 */ /* 0x000ea20000000800 */
[----:B------:R-:W-:Y:S02]  /*cb00*/  FMUL.FTZ R39, R150, R115 ;  /* 0x0000007396277220 */ /* 0x000fe40000410000 */
[----:B------:R-:W4:Y:S01]  /*cb10*/  LDSM.16.MT88.4 R112, [R212+0xd00] ;  /* 0x000d0000d470783b */ /* 0x000f220000004200 */
[--C-:B------:R-:W-:Y:S02]  /*cb20*/  FFMA.FTZ R159, R159, c[0x0][0x2d0], -R163.reuse ;  /* 0x0000b4009f9f7a23 */ /* 0x100fe400000108a3 */
[--C-:B------:R-:W-:Y:S02]  /*cb30*/  FFMA.FTZ R158, R158, c[0x0][0x2d0], -R162.reuse ;  /* 0x0000b4009e9e7a23 */ /* 0x100fe400000108a2 */
[-C--:B---3--:R-:W-:Y:S02]  /*cb40*/  HMMA.16816.F32.BF16 R36, R144, R128.reuse, R36 ;  /* 0x000000809024723c */ /* 0x088fe40000041824 */
[----:B------:R-:W-:Y:S01]  /*cb50*/  MUFU.EX2 R194, R194 ;  /* 0x000000c200c27308 */ /* 0x000fe20000000800 */
[--C-:B------:R-:W-:Y:S02]  /*cb60*/  FFMA.FTZ R157, R157, c[0x0][0x2d0], -R162.reuse ;  /* 0x0000b4009d9d7a23 */ /* 0x100fe400000108a2 */
[C---:B------:R-:W-:Y:S02]  /*cb70*/  FMUL.FTZ R72, R149.reuse, R72 ;  /* 0x0000004895487220 */ /* 0x040fe40000410000 */
[C---:B------:R-:W-:Y:S01]  /*cb80*/  FMUL.FTZ R73, R149.reuse, R73 ;  /* 0x0000004995497220 */ /* 0x040fe20000410000 */
[C---:B------:R-:W-:Y:S04]  /*cb90*/  HMMA.16816.F32.BF16 R40, R140.reuse, R128, R40 ;  /* 0x000000808c28723c */ /* 0x040fe80000041828 */
[----:B------:R-:W3:Y:S01]  /*cba0*/  MUFU.EX2 R197, R197 ;  /* 0x000000c500c57308 */ /* 0x000ee20000000800 */
[C---:B------:R-:W-:Y:S02]  /*cbb0*/  FMUL.FTZ R74, R148.reuse, R74 ;  /* 0x0000004a944a7220 */ /* 0x040fe40000410000 */
[C---:B------:R-:W-:Y:S01]  /*cbc0*/  FMUL.FTZ R75, R148.reuse, R75 ;  /* 0x0000004b944b7220 */ /* 0x040fe20000410000 */
[-C--:B------:R-:W-:Y:S04]  /*cbd0*/  HMMA.16816.F32.BF16 R44, R140, R130.reuse, R44 ;  /* 0x000000828c2c723c */ /* 0x080fe8000004182c */
[C---:B------:R-:W-:Y:S02]  /*cbe0*/  FMUL.FTZ R76, R149.reuse, R76 ;  /* 0x0000004c954c7220 */ /* 0x040fe40000410000 */
[----:B------:R-:W-:Y:S01]  /*cbf0*/  MUFU.EX2 R196, R196 ;  /* 0x000000c400c47308 */ /* 0x000fe20000000800 */
[C---:B------:R-:W-:Y:S01]  /*cc00*/  FMUL.FTZ R77, R149.reuse, R77 ;  /* 0x0000004d954d7220 */ /* 0x040fe20000410000 */
[C---:B------:R-:W-:Y:S04]  /*cc10*/  HMMA.16816.F32.BF16 R48, R144.reuse, R130, R48 ;  /* 0x000000829030723c */ /* 0x040fe80000041830 */
[C---:B------:R-:W-:Y:S02]  /*cc20*/  FMUL.FTZ R78, R148.reuse, R78 ;  /* 0x0000004e944e7220 */ /* 0x040fe40000410000 */
[C---:B------:R-:W-:Y:S02]  /*cc30*/  FMUL.FTZ R79, R148.reuse, R79 ;  /* 0x0000004f944f7220 */ /* 0x040fe40000410000 */
[----:B------:R-:W5:Y:S01]  /*cc40*/  MUFU.EX2 R199, R199 ;  /* 0x000000c700c77308 */ /* 0x000f620000000800 */
[C---:B------:R-:W-:Y:S01]  /*cc50*/  FMUL.FTZ R88, R149.reuse, R88 ;  /* 0x0000005895587220 */ /* 0x040fe20000410000 */
[-C--:B----4-:R-:W-:Y:S03]  /*cc60*/  HMMA.16816.F32.BF16 R52, R144, R112.reuse, R52 ;  /* 0x000000709034723c */ /* 0x090fe60000041834 */
[----:B------:R-:W-:Y:S02]  /*cc70*/  FMUL.FTZ R89, R149, R89 ;  /* 0x0000005995597220 */ /* 0x000fe40000410000 */
[C---:B------:R-:W-:Y:S03]  /*cc80*/  FMUL.FTZ R90, R148.reuse, R90 ;  /* 0x0000005a945a7220 */ /* 0x040fe60000410000 */
[----:B------:R-:W-:Y:S01]  /*cc90*/  MUFU.EX2 R201, R201 ;  /* 0x000000c900c97308 */ /* 0x000fe20000000800 */
[C---:B------:R-:W-:Y:S04]  /*cca0*/  HMMA.16816.F32.BF16 R56, R140.reuse, R112, R56 ;  /* 0x000000708c38723c */ /* 0x040fe80000041838 */
[----:B------:R-:W-:Y:S02]  /*ccb0*/  FMUL.FTZ R91, R148, R91 ;  /* 0x0000005b945b7220 */ /* 0x000fe40000410000 */
[--C-:B------:R-:W-:Y:S02]  /*ccc0*/  FFMA.FTZ R198, R198, c[0x0][0x2d0], -R163.reuse ;  /* 0x0000b400c6c67a23 */ /* 0x100fe400000108a3 */
[-C--:B------:R-:W-:Y:S01]  /*ccd0*/  HMMA.16816.F32.BF16 R60, R140, R114.reuse, R60 ;  /* 0x000000728c3c723c */ /* 0x080fe2000004183c */
[----:B------:R-:W-:Y:S03]  /*cce0*/  MUFU.EX2 R200, R200 ;  /* 0x000000c800c87308 */ /* 0x000fe60000000800 */
[--C-:B------:R-:W-:Y:S02]  /*ccf0*/  FFMA.FTZ R203, R203, c[0x0][0x2d0], -R162.reuse ;  /* 0x0000b400cbcb7a23 */ /* 0x100fe400000108a2 */
[--C-:B------:R-:W-:Y:S02]  /*cd00*/  FFMA.FTZ R202, R202, c[0x0][0x2d0], -R163.reuse ;  /* 0x0000b400caca7a23 */ /* 0x100fe400000108a3 */
[C---:B------:R-:W-:Y:S01]  /*cd10*/  HMMA.16816.F32.BF16 R64, R144.reuse, R114, R64 ;  /* 0x000000729040723c */ /* 0x040fe20000041840 */
[----:B------:R-:W4:Y:S02]  /*cd20*/  LDSM.16.MT88.4 R112, [R212+0x500] ;  /* 0x00050000d470783b */ /* 0x000f240000004200 */
[----:B------:R-:W2:Y:S01]  /*cd30*/  MUFU.EX2 R198, R198 ;  /* 0x000000c600c67308 */ /* 0x000ea20000000800 */
[C---:B------:R-:W-:Y:S02]  /*cd40*/  FMUL.FTZ R92, R149.reuse, R92 ;  /* 0x0000005c955c7220 */ /* 0x040fe40000410000 */
[----:B------:R-:W-:Y:S02]  /*cd50*/  FMUL.FTZ R93, R149, R93 ;  /* 0x0000005d955d7220 */ /* 0x000fe40000410000 */
[-C--:B------:R-:W-:Y:S04]  /*cd60*/  HMMA.16816.F32.BF16 R68, R144, R100.reuse, R68 ;  /* 0x000000649044723c */ /* 0x080fe80000041844 */
[C---:B------:R-:W-:Y:S01]  /*cd70*/  FMUL.FTZ R94, R148.reuse, R94 ;  /* 0x0000005e945e7220 */ /* 0x040fe20000410000 */
[----:B------:R-:W3:Y:S01]  /*cd80*/  MUFU.EX2 R203, R203 ;  /* 0x000000cb00cb7308 */ /* 0x000ee20000000800 */
[----:B------:R-:W-:Y:S02]  /*cd90*/  FMUL.FTZ R95, R148, R95 ;  /* 0x0000005f945f7220 */ /* 0x000fe40000410000 */
[C---:B------:R-:W-:Y:S04]  /*cda0*/  HMMA.16816.F32.BF16 R72, R140.reuse, R100, R72 ;  /* 0x000000648c48723c */ /* 0x040fe80000041848 */
[--C-:B------:R-:W-:Y:S02]  /*cdb0*/  FFMA.FTZ R160, R160, c[0x0][0x2d0], -R163.reuse ;  /* 0x0000b400a0a07a23 */ /* 0x100fe400000108a3 */
[--C-:B------:R-:W-:Y:S01]  /*cdc0*/  FFMA.FTZ R161, R161, c[0x0][0x2d0], -R163.reuse ;  /* 0x0000b400a1a17a23 */ /* 0x100fe200000108a3 */
[----:B-1----:R-:W-:Y:S01]  /*cdd0*/  F2FP.BF16.PACK_AB R100, R193, R190 ;  /* 0x000000bec164723e */ /* 0x002fe200000010ff */
[-C--:B------:R-:W-:Y:S01]  /*cde0*/  HMMA.16816.F32.BF16 R76, R140, R102.reuse, R76 ;  /* 0x000000668c4c723c */ /* 0x080fe2000004184c */
[----:B------:R-:W-:Y:S03]  /*cdf0*/  MUFU.EX2 R202, R202 ;  /* 0x000000ca00ca7308 */ /* 0x000fe60000000800 */
[----:B--2---:R-:W-:Y:S01]  /*ce00*/  F2FP.BF16.PACK_AB R101, R195, R192 ;  /* 0x000000c0c365723e */ /* 0x004fe200000010ff */
[----:B------:R-:W-:Y:S02]  /*ce10*/  FFMA.FTZ R163, R156, c[0x0][0x2d0], -R163 ;  /* 0x0000b4009ca37a23 */ /* 0x000fe400000108a3 */
[--C-:B------:R-:W-:Y:S01]  /*ce20*/  FFMA.FTZ R155, R155, c[0x0][0x2d0], -R162.reuse ;  /* 0x0000b4009b9b7a23 */ /* 0x100fe200000108a2 */
[C---:B------:R-:W-:Y:S03]  /*ce30*/  HMMA.16816.F32.BF16 R80, R144.reuse, R102, R80 ;  /* 0x000000669050723c */ /* 0x040fe60000041850 */
[----:B------:R-:W1:Y:S01]  /*ce40*/  MUFU.EX2 R249, R249 ;  /* 0x000000f900f97308 */ /* 0x000e620000000800 */
[----:B------:R-:W-:Y:S02]  /*ce50*/  FFMA.FTZ R162, R154, c[0x0][0x2d0], -R162 ;  /* 0x0000b4009aa27a23 */ /* 0x000fe400000108a2 */
[----:B------:R-:W-:Y:S01]  /*ce60*/  FFMA.FTZ R177, R151, R238, R177 ;  /* 0x000000ee97b17223 */ /* 0x000fe200000100b1 */
[----:B---3--:R-:W-:Y:S01]  /*ce70*/  F2FP.BF16.PACK_AB R102, R197, R194 ;  /* 0x000000c2c566723e */ /* 0x008fe200000010ff */
[-C--:B------:R-:W-:Y:S04]  /*ce80*/  HMMA.16816.F32.BF16 R84, R144, R104.reuse, R84 ;  /* 0x000000689054723c */ /* 0x080fe80000041854 */
[----:B-----5:R-:W-:Y:S01]  /*ce90*/  F2FP.BF16.PACK_AB R103, R199, R196 ;  /* 0x000000c4c767723e */ /* 0x020fe200000010ff */
[----:B------:R-:W-:Y:S01]  /*cea0*/  MUFU.EX2 R248, R248 ;  /* 0x000000f800f87308 */ /* 0x000fe20000000800 */
[----:B------:R-:W-:Y:S02]  /*ceb0*/  FFMA.FTZ R180, R150, R239, R180 ;  /* 0x000000ef96b47223 */ /* 0x000fe400000100b4 */
[C---:B------:R-:W-:Y:S04]  /*cec0*/  HMMA.16816.F32.BF16 R88, R140.reuse, R104, R88 ;  /* 0x000000688c58723c */ /* 0x040fe80000041858 */
[----:B------:R-:W-:Y:S02]  /*ced0*/  FFMA.FTZ R191, R149, R236, R191 ;  /* 0x000000ec95bf7223 */ /* 0x000fe400000100bf */
[----:B------:R-:W-:Y:S01]  /*cee0*/  FFMA.FTZ R187, R148, R237, R187 ;  /* 0x000000ed94bb7223 */ /* 0x000fe200000100bb */
[----:B------:R-:W2:Y:S01]  /*cef0*/  MUFU.EX2 R251, R251 ;  /* 0x000000fb00fb7308 */ /* 0x000ea20000000800 */
[-C--:B------:R-:W-:Y:S04]  /*cf00*/  HMMA.16816.F32.BF16 R92, R140, R106.reuse, R92 ;  /* 0x0000006a8c5c723c */ /* 0x080fe8000004185c */
[----:B------:R-:W-:Y:S01]  /*cf10*/  F2FP.BF16.PACK_AB R104, R201, R198 ;  /* 0x000000c6c968723e */ /* 0x000fe200000010ff */
[----:B------:R-:W-:Y:S01]  /*cf20*/  FADD.FTZ R177, R176, R177 ;  /* 0x000000b1b0b17221 */ /* 0x000fe20000010000 */
[----:B------:R-:W-:Y:S01]  /*cf30*/  F2FP.BF16.PACK_AB R105, R203, R200 ;  /* 0x000000c8cb69723e */ /* 0x000fe200000010ff */
[----:B------:R-:W-:Y:S01]  /*cf40*/  FADD.FTZ R179, R179, R180 ;  /* 0x000000b4b3b37221 */ /* 0x000fe20000010000 */
[----:B------:R-:W-:Y:S01]  /*cf50*/  HMMA.16816.F32.BF16 R96, R144, R106, R96 ;  /* 0x0000006a9060723c */ /* 0x000fe20000041860 */
[----:B------:R-:W-:Y:S03]  /*cf60*/  MUFU.EX2 R250, R250 ;  /* 0x000000fa00fa7308 */ /* 0x000fe60000000800 */
[----:B------:R-:W-:Y:S02]  /*cf70*/  FADD.FTZ R188, R188, R191 ;  /* 0x000000bfbcbc7221 */ /* 0x000fe40000010000 */
[----:B------:R-:W-:Y:S01]  /*cf80*/  FADD.FTZ R184, R184, R187 ;  /* 0x000000bbb8b87221 */ /* 0x000fe20000010000 */
[----:B-1----:R-:W-:Y:S01]  /*cf90*/  F2FP.BF16.PACK_AB R106, R249, R202 ;  /* 0x000000caf96a723e */ /* 0x002fe200000010ff */
[-C--:B------:R-:W-:Y:S03]  /*cfa0*/  HMMA.16816.F32.BF16 R4, R100, R108.reuse, R4 ;  /* 0x0000006c6404723c */ /* 0x080fe60000041804 */
[----:B------:R-:W1:Y:S02]  /*cfb0*/  MUFU.EX2 R252, R252 ;  /* 0x000000fc00fc7308 */ /* 0x000e640000000800 */
[----:B------:R-:W-:Y:S01]  /*cfc0*/  FADD.FTZ R182, R182, R177 ;  /* 0x000000b1b6b67221 */ /* 0x000fe20000010000 */
[----:B--2---:R-:W-:Y:S01]  /*cfd0*/  F2FP.BF16.PACK_AB R107, R251, R248 ;  /* 0x000000f8fb6b723e */ /* 0x004fe200000010ff */
[----:B------:R-:W-:Y:S02]  /*cfe0*/  FADD.FTZ R178, R178, R179 ;  /* 0x000000b3b2b27221 */ /* 0x000fe40000010000 */
[----:B------:R-:W-:Y:S04]  /*cff0*/  FADD.FTZ R189, R189, R188 ;  /* 0x000000bcbdbd7221 */ /* 0x000fe80000010000 */
[----:B------:R2:W-:Y:S01]  /*d000*/  MUFU.EX2 R125, R159 ;  /* 0x0000009f007d7308 */ /* 0x0005e20000000800 */
[C---:B------:R-:W-:Y:S04]  /*d010*/  HMMA.16816.F32.BF16 R8, R104.reuse, R108, R8 ;  /* 0x0000006c6808723c */ /* 0x040fe80000041808 */
[----:B------:R-:W-:Y:S02]  /*d020*/  FADD.FTZ R185, R185, R184 ;  /* 0x000000b8b9b97221 */ /* 0x000fe40000010000 */
[----:B------:R-:W-:Y:S02]  /*d030*/  FADD.FTZ R181, R181, R182 ;  /* 0x000000b6b5b57221 */ /* 0x000fe40000010000 */
[-C--:B------:R-:W-:Y:S01]  /*d040*/  HMMA.16816.F32.BF16 R12, R104, R110.reuse, R12 ;  /* 0x0000006e680c723c */ /* 0x080fe2000004180c */
[----:B------:R3:W-:Y:S03]  /*d050*/  MUFU.EX2 R126, R158 ;  /* 0x0000009e007e7308 */ /* 0x0007e60000000800 */
[----:B------:R-:W-:Y:S01]  /*d060*/  FADD.FTZ R183, R183, R178 ;  /* 0x000000b2b7b77221 */ /* 0x000fe20000010000 */
[----:B-1----:R-:W-:Y:S01]  /*d070*/  F2FP.BF16.PACK_AB R156, R252, R250 ;  /* 0x000000fafc9c723e */ /* 0x002fe200000010ff */
[----:B------:R-:W-:Y:S02]  /*d080*/  FADD.FTZ R189, R186, R189 ;  /* 0x000000bdbabd7221 */ /* 0x000fe40000010000 */
[C---:B------:R-:W-:Y:S01]  /*d090*/  HMMA.16816.F32.BF16 R16, R100.reuse, R110, R16 ;  /* 0x0000006e6410723c */ /* 0x040fe20000041810 */
[----:B------:R-:W1:Y:S02]  /*d0a0*/  LDSM.16.MT88.4 R108, [R212+0x1100] ;  /* 0x00110000d46c783b */ /* 0x000e640000004200 */
[----:B------:R5:W-:Y:S01]  /*d0b0*/  MUFU.EX2 R121, R157 ;  /* 0x0000009d00797308 */ /* 0x000be20000000800 */
[----:B------:R-:W-:Y:S01]  /*d0c0*/  FADD.FTZ R185, R152, R185 ;  /* 0x000000b998b97221 */ /* 0x000fe20000010000 */
[----:B------:R-:W-:Y:S01]  /*d0d0*/  MOV R152, R153 ;  /* 0x0000009900987202 */ /* 0x000fe20000000f00 */
[----:B------:R-:W-:Y:S01]  /*d0e0*/  FADD.FTZ R190, R190, R181 ;  /* 0x000000b5bebe7221 */ /* 0x000fe20000010000 */
[----:B--2---:R-:W-:Y:S01]  /*d0f0*/  F2FP.BF16.PACK_AB R159, R138, R123 ;  /* 0x0000007b8a9f723e */ /* 0x004fe200000010ff */
[-C--:B----4-:R-:W-:Y:S04]  /*d100*/  HMMA.16816.F32.BF16 R20, R100, R112.reuse, R20 ;  /* 0x000000706414723c */ /* 0x090fe80000041814 */
[----:B------:R-:W-:Y:S01]  /*d110*/  FADD.FTZ R192, R192, R183 ;  /* 0x000000b7c0c07221 */ /* 0x000fe20000010000 */
[----:B------:R-:W2:Y:S01]  /*d120*/  MUFU.EX2 R120, R160 ;  /* 0x000000a000787308 */ /* 0x000ea20000000800 */
[----:B------:R-:W-:Y:S02]  /*d130*/  FADD.FTZ R198, R198, R189 ;  /* 0x000000bdc6c67221 */ /* 0x000fe40000010000 */
[C---:B------:R-:W-:Y:S04]  /*d140*/  HMMA.16816.F32.BF16 R24, R104.reuse, R112, R24 ;  /* 0x000000706818723c */ /* 0x040fe80000041818 */
[----:B---3--:R-:W-:Y:S01]  /*d150*/  F2FP.BF16.PACK_AB R158, R137, R122 ;  /* 0x0000007a899e723e */ /* 0x008fe200000010ff */
[----:B------:R-:W-:Y:S02]  /*d160*/  FADD.FTZ R200, R200, R185 ;  /* 0x000000b9c8c87221 */ /* 0x000fe40000010000 */
[----:B------:R3:W-:Y:S01]  /*d170*/  MUFU.EX2 R136, R161 ;  /* 0x000000a100887308 */ /* 0x0007e20000000800 */
[-C--:B------:R-:W-:Y:S04]  /*d180*/  HMMA.16816.F32.BF16 R28, R104, R114.reuse, R28 ;  /* 0x00000072681c723c */ /* 0x080fe8000004181c */
[----:B-----5:R-:W-:Y:S01]  /*d190*/  F2FP.BF16.PACK_AB R157, R127, R124 ;  /* 0x0000007c7f9d723e */ /* 0x020fe200000010ff */
[----:B------:R-:W-:Y:S02]  /*d1a0*/  FADD.FTZ R193, R193, R190 ;  /* 0x000000bec1c17221 */ /* 0x000fe40000010000 */
[----:B------:R-:W-:Y:S01]  /*d1b0*/  FADD.FTZ R195, R195, R192 ;  /* 0x000000c0c3c37221 */ /* 0x000fe20000010000 */
[C---:B------:R-:W-:Y:S01]  /*d1c0*/  HMMA.16816.F32.BF16 R32, R100.reuse, R114, R32 ;  /* 0x000000726420723c */ /* 0x040fe20000041820 */
[----:B------:R-:W4:Y:S01]  /*d1d0*/  LDSM.16.MT88.4 R112, [R214+0x1d00] ;  /* 0x001d0000d670783b */ /* 0x000f220000004200 */
[----:B------:R-:W5:Y:S02]  /*d1e0*/  MUFU.EX2 R139, R163 ;  /* 0x000000a3008b7308 */ /* 0x000f640000000800 */
[----:B------:R-:W-:Y:S01]  /*d1f0*/  FADD.FTZ R201, R201, R198 ;  /* 0x000000c6c9c97221 */ /* 0x000fe20000010000 */
[----:B--2---:R-:W-:Y:S01]  /*d200*/  F2FP.BF16.PACK_AB R160, R120, R125 ;  /* 0x0000007d78a0723e */ /* 0x004fe200000010ff */
[----:B------:R-:W-:Y:S02]  /*d210*/  FADD.FTZ R203, R203, R200 ;  /* 0x000000c8cbcb7221 */ /* 0x000fe40000010000 */
[-C--:B------:R-:W-:Y:S04]  /*d220*/  HMMA.16816.F32.BF16 R36, R100, R116.reuse, R36 ;  /* 0x000000746424723c */ /* 0x080fe80000041824 */
[----:B------:R-:W-:Y:S01]  /*d230*/  MUFU.EX2 R155, R155 ;  /* 0x0000009b009b7308 */ /* 0x000fe20000000800 */
[----:B------:R-:W-:Y:S01]  /*d240*/  FADD.FTZ R194, R194, R193 ;  /* 0x000000c1c2c27221 */ /* 0x000fe20000010000 */
[----:B---3--:R-:W-:Y:S02]  /*d250*/  F2FP.BF16.PACK_AB R161, R121, R126 ;  /* 0x0000007e79a1723e */ /* 0x008fe400000010ff */
[C---:B------:R-:W-:Y:S04]  /*d260*/  HMMA.16816.F32.BF16 R40, R104.reuse, R116, R40 ;  /* 0x000000746828723c */ /* 0x040fe80000041828 */
[----:B------:R-:W-:Y:S02]  /*d270*/  FADD.FTZ R196, R196, R195 ;  /* 0x000000c3c4c47221 */ /* 0x000fe40000010000 */
[----:B------:R5:W2:Y:S01]  /*d280*/  MUFU.EX2 R154, R162 ;  /* 0x000000a2009a7308 */ /* 0x000aa20000000800 */
[----:B------:R-:W-:Y:S01]  /*d290*/  FADD.FTZ R202, R202, R201 ;  /* 0x000000c9caca7221 */ /* 0x000fe20000010000 */
        /* <DEDUP_REMOVED lines=8> */
[----:B------:R-:W-:Y:S01]  /*d320*/  FADD.FTZ R248, R251, R248 ;  /* 0x000000f8fbf87221 */ /* 0x000fe20000010000 */
[----:B-----5:R-:W-:Y:S01]  /*d330*/  F2FP.BF16.PACK_AB R162, R139, R136 ;  /* 0x000000888ba2723e */ /* 0x020fe200000010ff */
[----:B------:R-:W-:Y:S02]  /*d340*/  FADD.FTZ R197, R250, R197 ;  /* 0x000000c5fac57221 */ /* 0x000fe40000010000 */
[C---:B------:R-:W-:Y:S04]  /*d350*/  HMMA.16816.F32.BF16 R56, R104.reuse, R108, R56 ;  /* 0x0000006c6838723c */ /* 0x040fe80000041838 */
[----:B--2---:R-:W-:Y:S01]  /*d360*/  F2FP.BF16.PACK_AB R163, R154, R155 ;  /* 0x0000009b9aa3723e */ /* 0x004fe200000010ff */
[----:B------:R-:W-:Y:S03]  /*d370*/  FADD.FTZ R197, R252, R197 ;  /* 0x000000c5fcc57221 */ /* 0x000fe60000010000 */
[-C--:B------:R-:W-:Y:S08]  /*d380*/  HMMA.16816.F32.BF16 R60, R104, R110.reuse, R60 ;  /* 0x0000006e683c723c */ /* 0x080ff0000004183c */
[C---:B------:R-:W-:Y:S01]  /*d390*/  HMMA.16816.F32.BF16 R64, R100.reuse, R110, R64 ;  /* 0x0000006e6440723c */ /* 0x040fe20000041840 */
[----:B------:R-:W1:Y:S07]  /*d3a0*/  LDSM.16.MT88.4 R108, [R212+0x900] ;  /* 0x00090000d46c783b */ /* 0x000e6e0000004200 */
[-C--:B----4-:R-:W-:Y:S08]  /*d3b0*/  HMMA.16816.F32.BF16 R68, R100, R112.reuse, R68 ;  /* 0x000000706444723c */ /* 0x090ff00000041844 */
        /* <DEDUP_REMOVED lines=8> */
[----:B------:R-:W2:Y:S07]  /*d440*/  LDSM.16.MT88.4 R4, [R212+0x2100] ;  /* 0x00210000d404783b */ /* 0x000eae0000004200 */
[C---:B------:R-:W-:Y:S07]  /*d450*/  HMMA.16816.F32.BF16 R140, R160.reuse, R132, R8 ;  /* 0x00000084a08c723c */ /* 0x040fee0000041808 */
[----:B------:R-:W-:Y:S02]  /*d460*/  MOV R11, R139 ;  /* 0x0000008b000b7202 */ /* 0x000fe40000000f00 */
[----:B------:R-:W-:Y:S03]  /*d470*/  MOV R10, R138 ;  /* 0x0000008a000a7202 */ /* 0x000fe60000000f00 */
[----:B------:R-:W-:Y:S02]  /*d480*/  MOV R9, R137 ;  /* 0x0000008900097202 */ /* 0x000fe40000000f00 */
[----:B------:R-:W-:Y:S02]  /*d490*/  MOV R8, R136 ;  /* 0x0000008800087202 */ /* 0x000fe40000000f00 */
[-C--:B------:R-:W-:Y:S07]  /*d4a0*/  HMMA.16816.F32.BF16 R136, R160, R134.reuse, R12 ;  /* 0x00000086a088723c */ /* 0x080fee000004180c */
[----:B------:R-:W-:Y:S01]  /*d4b0*/  MOV R15, R123 ;  /* 0x0000007b000f7202 */ /* 0x000fe20000000f00 */
[C---:B------:R-:W-:Y:S04]  /*d4c0*/  HMMA.16816.F32.BF16 R132, R156.reuse, R134, R16 ;  /* 0x000000869c84723c */ /* 0x040fe80000041810 */
[----:B------:R-:W-:Y:S02]  /*d4d0*/  MOV R14, R122 ;  /* 0x0000007a000e7202 */ /* 0x000fe40000000f00 */
[----:B------:R-:W-:Y:S02]  /*d4e0*/  MOV R13, R121 ;  /* 0x00000079000d7202 */ /* 0x000fe40000000f00 */
[-C--:B-1----:R-:W-:Y:S04]  /*d4f0*/  HMMA.16816.F32.BF16 R128, R156, R108.reuse, R20 ;  /* 0x0000006c9c80723c */ /* 0x082fe80000041814 */
[----:B------:R-:W-:Y:S01]  /*d500*/  MOV R19, R127 ;  /* 0x0000007f00137202 */ /* 0x000fe20000000f00 */
[----:B------:R-:W-:Y:S01]  /*d510*/  FADD.FTZ R197, R14, R197 ;  /* 0x000000c50ec57221 */ /* 0x000fe20000010000 */
[----:B------:R-:W-:Y:S02]  /*d520*/  MOV R18, R126 ;  /* 0x0000007e00127202 */ /* 0x000fe40000000f00 */
[----:B------:R-:W-:Y:S01]  /*d530*/  MOV R17, R125 ;  /* 0x0000007d00117202 */ /* 0x000fe20000000f00 */
[----:B------:R-:W-:Y:S03]  /*d540*/  FADD.FTZ R238, R9, R197 ;  /* 0x000000c509ee7221 */ /* 0x000fe60000010000 */
[----:B------:R-:W-:Y:S01]  /*d550*/  MOV R16, R124 ;  /* 0x0000007c00107202 */ /* 0x000fe20000000f00 */
[----:B------:R-:W-:Y:S01]  /*d560*/  FADD.FTZ R202, R17, R202 ;  /* 0x000000ca11ca7221 */ /* 0x000fe20000010000 */
[C---:B------:R-:W-:Y:S04]  /*d570*/  HMMA.16816.F32.BF16 R124, R160.reuse, R108, R24 ;  /* 0x0000006ca07c723c */ /* 0x040fe80000041818 */
[----:B------:R-:W-:Y:S01]  /*d580*/  MOV R12, R120 ;  /* 0x00000078000c7202 */ /* 0x000fe20000000f00 */
[----:B------:R-:W-:Y:S02]  /*d590*/  FADD.FTZ R196, R16, R196 ;  /* 0x000000c410c47221 */ /* 0x000fe40000010000 */
[----:B------:R-:W-:Y:S01]  /*d5a0*/  FADD.FTZ R248, R18, R248 ;  /* 0x000000f812f87221 */ /* 0x000fe20000010000 */
        /* <DEDUP_REMOVED lines=13> */
[----:B------:R-:W-:Y:S04]  /*d680*/  FADD.FTZ R237, R154, R155 ;  /* 0x0000009b9aed7221 */ /* 0x000fe80000010000 */
        /* <DEDUP_REMOVED lines=12> */
[----:B------:R-:W-:Y:S01]  /*d750*/  HMMA.16816.F32.BF16 R96, R156, R6, R96 ;  /* 0x000000069c60723c */ /* 0x000fe20000041860 */
[----:B------:R-:W-:-:S07]  /*d760*/  @P0 BRA `(.L_x_509) ;  /* 0xffffcfe000000947 */ /* 0x000fce000383ffff */
.L_x_504:
[----:B------:R-:W-:-:S13]  /*d770*/  ISETP.GE.AND P0, PT, R240, R221, PT ;  /* 0x000000ddf000720c */ /* 0x000fda0003f06270 */
[----:B------:R-:W-:Y:S05]  /*d780*/  @!P0 BRA `(.L_x_510) ;  /* 0x000044a000008947 */ /* 0x000fea0003800000 */
[----:B------:R-:W-:Y:S01]  /*d790*/  IADD3 R241, -R241, 0x30, RZ ;  /* 0x00000030f1f17810 */ /* 0x000fe20007ffe1ff */
[C---:B------:R-:W-:Y:S01]  /*d7a0*/  IMAD.SHL.U32 R200, R230.reuse, 0x2, RZ ;  /* 0x00000002e6c87824 */ /* 0x040fe200078e00ff */
[----:B------:R-:W-:Y:S01]  /*d7b0*/  SHF.L.U64.HI R243, R230, 0x1, R243 ;  /* 0x00000001e6f37819 */ /* 0x000fe200000102f3 */
[----:B------:R-:W-:Y:S01]  /*d7c0*/  IMAD.MOV.U32 R151, RZ, RZ, R3 ;  /* 0x000000ffff977224 */ /* 0x000fe200078e0003 */
[----:B------:R-:W-:Y:S01]  /*d7d0*/  MOV R150, R2 ;  /* 0x0000000200967202 */ /* 0x000fe20000000f00 */
[----:B------:R-:W-:Y:S01]  /*d7e0*/  IMAD.MOV.U32 R149, RZ, RZ, R0 ;  /* 0x000000ffff957224 */ /* 0x000fe200078e0000 */
[----:B------:R-:W-:Y:S02]  /*d7f0*/  MOV R148, R152 ;  /* 0x0000009800947202 */ /* 0x000fe40000000f00 */
.L_x_531:
[----:B------:R-:W-:Y:S01]  /*d800*/  SHF.R.S32.HI R3, RZ, 0x1f, R226 ;  /* 0x0000001fff037819 */ /* 0x000fe200000114e2 */
[----:B------:R-:W-:Y:S01]  /*d810*/  IMAD.WIDE.U32 R6, R226, c[0x0][0x208], RZ ;  /* 0x00008200e2067a25 */ /* 0x000fe200078e00ff */
[----:B------:R-:W-:Y:S01]  /*d820*/  SHF.R.S32.HI R2, RZ, 0x1f, R225 ;  /* 0x0000001fff027819 */ /* 0x000fe200000114e1 */
[----:B------:R-:W-:Y:S04]  /*d830*/  DEPBAR.LE SB0, 0x0 ;  /* 0x000080000000791a */ /* 0x000fe80000000000 */
[----:B------:R-:W-:Y:S01]  /*d840*/  BAR.SYNC.DEFER_BLOCKING 0x0 ;  /* 0x0000000000007b1d */ /* 0x000fe20000010000 */
[----:B------:R-:W-:Y:S01]  /*d850*/  IMAD R3, R3, c[0x0][0x208], RZ ;  /* 0x0000820003037a24 */ /* 0x000fe200078e02ff */
[----:B------:R-:W-:Y:S01]  /*d860*/  ISETP.GE.AND P1, PT, R230, c[0x0][0x1d4], PT ;  /* 0x00007500e6007a0c */ /* 0x000fe20003f26270 */
[----:B------:R-:W-:Y:S01]  /*d870*/  IMAD R2, R2, c[0x0][0x218], RZ ;  /* 0x0000860002027a24 */ /* 0x000fe200078e02ff */
[----:B------:R-:W-:Y:S01]  /*d880*/  ISETP.GE.AND P3, PT, R229, c[0x0][0x1d4], PT ;  /* 0x00007500e5007a0c */ /* 0x000fe20003f66270 */
[----:B------:R-:W-:Y:S01]  /*d890*/  IMAD R3, R226, c[0x0][0x20c], R3 ;  /* 0x00008300e2037a24 */ /* 0x000fe200078e0203 */
[----:B------:R-:W-:Y:S01]  /*d8a0*/  ISETP.GE.AND P2, PT, R228, c[0x0][0x1d4], PT ;  /* 0x00007500e4007a0c */ /* 0x000fe20003f46270 */
[----:B------:R-:W-:Y:S01]  /*d8b0*/  IMAD R2, R225, c[0x0][0x21c], R2 ;  /* 0x00008700e1027a24 */ /* 0x000fe200078e0202 */
[----:B------:R-:W-:Y:S01]  /*d8c0*/  SHF.L.U64.HI R201, R219, 0x1, R234 ;  /* 0x00000001dbc97819 */ /* 0x000fe200000102ea */
[----:B------:R-:W-:Y:S02]  /*d8d0*/  IMAD.IADD R7, R7, 0x1, R3 ;  /* 0x0000000107077824 */ /* 0x000fe400078e0203 */
[----:B------:R-:W-:Y:S02]  /*d8e0*/  IMAD.SHL.U32 R3, R219, 0x2, RZ ;  /* 0x00000002db037824 */ /* 0x000fe400078e00ff */
[----:B------:R-:W-:Y:S05]  /*d8f0*/  IMAD.WIDE.U32 R6, R225, c[0x0][0x218], R6 ;  /* 0x00008600e1067a25 */ /* 0x000fea00078e0006 */
[----:B------:R-:W-:Y:S04]  /*d900*/  IADD3 R0, P0, R6, UR20, RZ ;  /* 0x0000001406007c10 */ /* 0x000fe8000ff1e0ff */
[----:B------:R-:W-:Y:S01]  /*d910*/  IADD3.X R7, R7, UR16, R2, P0, !PT ;  /* 0x0000001007077c10 */ /* 0x000fe200087fe402 */
[----:B------:R-:W-:Y:S01]  /*d920*/  LDSM.16.M88.4 R48, [R217+0x4900] ;  /* 0x00490000d930783b */ /* 0x000fe20000000200 */
[----:B------:R-:W-:Y:S01]  /*d930*/  LEA R4, P0, R0, c[0x0][0x1f8], 0x1 ;  /* 0x00007e0000047a11 */ /* 0x000fe200078008ff */
[----:B------:R-:W-:Y:S01]  /*d940*/  BSSY B0, `(.L_x_511) ;  /* 0x000002f000007945 */ /* 0x000fe20003800000 */
[----:B------:R-:W-:Y:S01]  /*d950*/  SHF.L.U64.HI R2, R218, 0x1, R233 ;  /* 0x00000001da027819 */ /* 0x000fe200000102e9 */
[----:B------:R-:W-:Y:S01]  /*d960*/  LDSM.16.M88.4 R44, [R217+0x5900] ;  /* 0x00590000d92c783b */ /* 0x000fe20000000200 */
[----:B------:R-:W-:Y:S01]  /*d970*/  LEA.HI.X R12, R0, c[0x0][0x1fc], R7, 0x1, P0 ;  /* 0x00007f00000c7a11 */ /* 0x000fe200000f0c07 */
[----:B------:R-:W-:Y:S02]  /*d980*/  IMAD.SHL.U32 R0, R218, 0x2, RZ ;  /* 0x00000002da007824 */ /* 0x000fe400078e00ff */
[----:B------:R-:W1:Y:S04]  /*d990*/  SHFL.IDX PT, R5, R4, RZ, 0x1c1f ;  /* 0x001c1fff04057589 */ /* 0x000e6800000e0000 */
[----:B------:R-:W-:Y:S04]  /*d9a0*/  LDSM.16.M88.4 R16, [R216+0x2500] ;  /* 0x00250000d810783b */ /* 0x000fe80000000200 */
[----:B------:R-:W2:Y:S04]  /*d9b0*/  SHFL.IDX PT, R6, R12, RZ, 0x1c1f ;  /* 0x001c1fff0c067589 */ /* 0x000ea800000e0000 */
[----:B------:R3:W4:Y:S04]  /*d9c0*/  LDSM.16.M88.4 R32, [R216+0x2900] ;  /* 0x00290000d820783b */ /* 0x0007280000000200 */
[----:B------:R3:W3:Y:S04]  /*d9d0*/  LDSM.16.M88.4 R152, [R216+0x2d00] ;  /* 0x002d0000d898783b */ /* 0x0006e80000000200 */
[----:B------:R3:W3:Y:S04]  /*d9e0*/  LDSM.16.M88.4 R156, [R213+0x4900] ;  /* 0x00490000d59c783b */ /* 0x0006e80000000200 */
[----:B------:R3:W3:Y:S04]  /*d9f0*/  LDSM.16.M88.4 R164, [R213+0x5900] ;  /* 0x00590000d5a4783b */ /* 0x0006e80000000200 */
[----:B------:R3:W3:Y:S04]  /*da00*/  LDSM.16.M88.4 R160, [R215] ;  /* 0x00000000d7a0783b */ /* 0x0006e80000000200 */
[----:B------:R3:W3:Y:S01]  /*da10*/  LDSM.16.M88.4 R168, [R211] ;  /* 0x00000000d3a8783b */ /* 0x0006e20000000200 */
[C---:B-1----:R-:W-:Y:S03]  /*da20*/  IADD3 R10, P0, R5.reuse, R200, RZ ;  /* 0x000000c8050a7210 */ /* 0x042fe60007f1e0ff */
[----:B------:R1:W1:Y:S02]  /*da30*/  LDSM.16.M88.4 R172, [R210] ;  /* 0x00000000d2ac783b */ /* 0x0002640000000200 */
[C---:B--2---:R-:W-:Y:S01]  /*da40*/  IMAD.X R11, R6.reuse, 0x1, R243, P0 ;  /* 0x00000001060b7824 */ /* 0x044fe200000e06f3 */
[C---:B------:R-:W-:Y:S04]  /*da50*/  IADD3 R8, P0, R5.reuse, R3, RZ ;  /* 0x0000000305087210 */ /* 0x040fe80007f1e0ff */
[----:B------:R-:W-:Y:S01]  /*da60*/  @!PT LDS RZ, [RZ] ;  /* 0x00000000fffff984 */ /* 0x000fe20000000800 */
[----:B------:R-:W-:Y:S01]  /*da70*/  @!PT LDS RZ, [RZ] ;  /* 0x00000000fffff984 */ /* 0x000fe20000000800 */
        /* <DEDUP_REMOVED lines=9> */
[----:B----4-:R-:W-:-:S05]  /*db10*/  BRA.DIV ~URZ, `(.L_x_513) ;  /* 0x00006a527f007947 */ /* 0x010fca000b800000 */
[----:B------:R4:W2:Y:S04]  /*db20*/  SHFL.IDX PT, R6, R12, 0x1, 0x1c1f ;  /* 0x003c1f000c067f89 */ /* 0x0008a800000e0000 */
[----:B------:R4:W3:Y:S02]  /*db30*/  SHFL.IDX PT, R7, R4, 0x1, 0x1c1f ;  /* 0x003c1f0004077f89 */ /* 0x0008e400000e0000 */
.L_x_542:
[----:B------:R-:W-:Y:S02]  /*db40*/  ISETP.GE.AND P3, PT, R230, c[0x0][0x1d4], PT ;  /* 0x00007500e6007a0c */ /* 0x000fe40003f66270 */
[----:B--23--:R-:W-:Y:S02]  /*db50*/  IADD3 R8, P0, R7, R200, RZ ;  /* 0x000000c807087210 */ /* 0x00cfe40007f1e0ff */
[----:B------:R-:W-:Y:S02]  /*db60*/  ISETP.GE.AND P2, PT, R229, c[0x0][0x1d4], PT ;  /* 0x00007500e5007a0c */ /* 0x000fe40003f46270 */
[----:B------:R-:W-:Y:S01]  /*db70*/  ISETP.GE.AND P1, PT, R228, c[0x0][0x1d4], PT ;  /* 0x00007500e4007a0c */ /* 0x000fe20003f26270 */
[C---:B------:R-:W-:Y:S01]  /*db80*/  IMAD.X R9, R6.reuse, 0x1, R243, P0 ;  /* 0x0000000106097824 */ /* 0x040fe200000e06f3 */
[C---:B----4-:R-:W-:Y:S05]  /*db90*/  IADD3 R4, P0, R7.reuse, R3, RZ ;  /* 0x0000000307047210 */ /* 0x050fea0007f1e0ff */
[----:B------:R-:W-:Y:S01]  /*dba0*/  @!PT LDS RZ, [RZ] ;  /* 0x00000000fffff984 */ /* 0x000fe20000000800 */
[----:B------:R-:W-:Y:S01]  /*dbb0*/  @!PT LDS RZ, [RZ] ;  /* 0x00000000fffff984 */ /* 0x000fe20000000800 */
[----:B------:R-:W-:Y:S01]  /*dbc0*/  @!PT LDS RZ, [RZ] ;  /* 0x00000000fffff984 */ /* 0x000fe20000000800 */
[----:B------:R2:W-:Y:S01]  /*dbd0*/  LDGSTS.E.BYPASS.LTC128B.128 [R220+0x900], [R8.64], !P3 ;  /* 0x0090000008dc7fae */ /* 0x0005e2000d901d4c */
[C---:B------:R-:W-:Y:S01]  /*dbe0*/  IMAD.X R5, R6.reuse, 0x1, R201, P0 ;  /* 0x0000000106057824 */ /* 0x040fe200000e06c9 */
[----:B------:R-:W-:Y:S04]  /*dbf0*/  IADD3 R10, P0, R7, R0, RZ ;  /* 0x00000000070a7210 */ /* 0x000fe80007f1e0ff */
[----:B------:R2:W-:Y:S01]  /*dc00*/  LDGSTS.E.BYPASS.LTC128B.128 [R220+0x1500], [R4.64], !P2 ;  /* 0x0150000004dc7fae */ /* 0x0005e2000d101d4c */
[----:B------:R-:W-:Y:S05]  /*dc10*/  IMAD.X R11, R6, 0x1, R2, P0 ;  /* 0x00000001060b7824 */ /* 0x000fea00000e0602 */
[----:B------:R2:W-:Y:S03]  /*dc20*/  LDGSTS.E.BYPASS.LTC128B.128 [R220+0x2100], [R10.64], !P1 ;  /* 0x021000000adc7fae */ /* 0x0005e6000c901d4c */
.L_x_512:
[----:B----4-:R-:W-:Y:S05]  /*dc30*/  BSYNC B0 ;  /* 0x0000000000007941 */ /* 0x010fea0003800000 */
.L_x_511:
[----:B------:R-:W0:Y:S01]  /*dc40*/  LDGDEPBAR ;  /* 0x00000000000079af */ /* 0x000e220000000000 */
[----:B------:R-:W-:Y:S01]  /*dc50*/  WARPSYNC 0xffffffff ;  /* 0xffffffff00007948 */ /* 0x000fe20003800000 */
[-C--:B--2---:R-:W-:Y:S03]  /*dc60*/  HMMA.16816.F32.BF16 R4, R48, R16.reuse, RZ ;  /* 0x000000103004723c */ /* 0x084fe600000418ff */
[----:B------:R-:W-:Y:S03]  /*dc70*/  ISETP.GT.AND P0, PT, R240, R221, PT ;  /* 0x000000ddf000720c */ /* 0x000fe60003f04270 */
[----:B------:R-:W-:Y:S02]  /*dc80*/  LDSM.16.M88.4 R176, [R217+0x6900] ;  /* 0x00690000d9b0783b */ /* 0x000fe40000000200 */
[C---:B------:R-:W-:Y:S06]  /*dc90*/  HMMA.16816.F32.BF16 R8, R44.reuse, R16, RZ ;  /* 0x000000102c08723c */ /* 0x040fec00000418ff */
[----:B------:R-:W2:Y:S02]  /*dca0*/  LDSM.16.M88.4 R180, [R216+0x3100] ;  /* 0x00310000d8b4783b */ /* 0x000ea40000000200 */
[-C--:B------:R-:W-:Y:S06]  /*dcb0*/  HMMA.16816.F32.BF16 R12, R44, R18.reuse, RZ ;  /* 0x000000122c0c723c */ /* 0x080fec00000418ff */
[----:B------:R-:W4:Y:S02]  /*dcc0*/  LDSM.16.M88.4 R184, [R217+0x7900] ;  /* 0x00790000d9b8783b */ /* 0x000f240000000200 */
[C---:B------:R-:W-:Y:S06]  /*dcd0*/  HMMA.16816.F32.BF16 R16, R48.reuse, R18, RZ ;  /* 0x000000123010723c */ /* 0x040fec00000418ff */
[----:B------:R-:W5:Y:S02]  /*dce0*/  LDSM.16.M88.4 R188, [R216+0x3500] ;  /* 0x00350000d8bc783b */ /* 0x000f640000000200 */
[-C--:B------:R-:W-:Y:S06]  /*dcf0*/  HMMA.16816.F32.BF16 R20, R48, R32.reuse, RZ ;  /* 0x000000203014723c */ /* 0x080fec00000418ff */
[----:B------:R-:W-:Y:S02]  /*dd00*/  LDSM.16.M88.4 R192, [R209] ;  /* 0x00000000d1c0783b */ /* 0x000fe40000000200 */
[C---:B------:R-:W-:Y:S06]  /*dd10*/  HMMA.16816.F32.BF16 R24, R44.reuse, R32, RZ ;  /* 0x000000202c18723c */ /* 0x040fec00000418ff */
[----:B------:R-:W-:Y:S02]  /*dd20*/  LDSM.16.M88.4 R196, [R213+0x7900] ;  /* 0x00790000d5c4783b */ /* 0x000fe40000000200 */
[-C--:B------:R-:W-:Y:S08]  /*dd30*/  HMMA.16816.F32.BF16 R28, R44, R34.reuse, RZ ;  /* 0x000000222c1c723c */ /* 0x080ff000000418ff */
[C---:B------:R-:W-:Y:S08]  /*dd40*/  HMMA.16816.F32.BF16 R32, R48.reuse, R34, RZ ;  /* 0x000000223020723c */ /* 0x040ff000000418ff */
[-C--:B---3--:R-:W-:Y:S08]  /*dd50*/  HMMA.16816.F32.BF16 R36, R48, R152.reuse, RZ ;  /* 0x000000983024723c */ /* 0x088ff000000418ff */
[C---:B------:R-:W-:Y:S08]  /*dd60*/  HMMA.16816.F32.BF16 R40, R44.reuse, R152, RZ ;  /* 0x000000982c28723c */ /* 0x040ff000000418ff */
[-C--:B------:R-:W-:Y:S08]  /*dd70*/  HMMA.16816.F32.BF16 R44, R44, R154.reuse, RZ ;  /* 0x0000009a2c2c723c */ /* 0x080ff000000418ff */
[----:B------:R-:W-:Y:S01]  /*dd80*/  HMMA.16816.F32.BF16 R48, R48, R154, RZ ;  /* 0x0000009a3030723c */ /* 0x000fe200000418ff */
[----:B------:R-:W3:Y:S07]  /*dd90*/  LDSM.16.M88.4 R152, [R216+0x3900] ;  /* 0x00390000d898783b */ /* 0x000eee0000000200 */
        /* <DEDUP_REMOVED lines=10> */
[-C--:B-1----:R-:W-:Y:S08]  /*de40*/  HMMA.16816.F32.BF16 R36, R156, R172.reuse, R36 ;  /* 0x000000ac9c24723c */ /* 0x082ff00000041824 */
[C---:B------:R-:W-:Y:S08]  /*de50*/  HMMA.16816.F32.BF16 R40, R164.reuse, R172, R40 ;  /* 0x000000aca428723c */ /* 0x040ff00000041828 */
[-C--:B------:R-:W-:Y:S01]  /*de60*/  HMMA.16816.F32.BF16 R44, R164, R174.reuse, R44 ;  /* 0x000000aea42c723c */ /* 0x080fe2000004182c */
[----:B------:R-:W-:Y:S07]  /*de70*/  LDSM.16.M88.4 R164, [R207] ;  /* 0x00000000cfa4783b */ /* 0x000fee0000000200 */
[----:B------:R-:W-:Y:S01]  /*de80*/  HMMA.16816.F32.BF16 R48, R156, R174, R48 ;  /* 0x000000ae9c30723c */ /* 0x000fe20000041830 */
[----:B------:R-:W1:Y:S08]  /*de90*/  LDSM.16.M88.4 R156, [R208] ;  /* 0x00000000d09c783b */ /* 0x000e700000000200 */
[----:B------:R-:W1:Y:S01]  /*dea0*/  LDSM.16.M88.4 R172, [R216+0x3d00] ;  /* 0x003d0000d8ac783b */ /* 0x000e620000000200 */
[-C--:B--2---:R-:W-:Y:S08]  /*deb0*/  HMMA.16816.F32.BF16 R4, R176, R180.reuse, R4 ;  /* 0x000000b4b004723c */ /* 0x084ff00000041804 */
[C---:B----4-:R-:W-:Y:S08]  /*dec0*/  HMMA.16816.F32.BF16 R8, R184.reuse, R180, R8 ;  /* 0x000000b4b808723c */ /* 0x050ff00000041808 */
[-C--:B------:R-:W-:Y:S08]  /*ded0*/  HMMA.16816.F32.BF16 R12, R184, R182.reuse, R12 ;  /* 0x000000b6b80c723c */ /* 0x080ff0000004180c */
[C---:B------:R-:W-:Y:S01]  /*dee0*/  HMMA.16816.F32.BF16 R16, R176.reuse, R182, R16 ;  /* 0x000000b6b010723c */ /* 0x040fe20000041810 */
[----:B------:R-:W-:Y:S07]  /*def0*/  LDSM.16.M88.4 R180, [R216+0x4500] ;  /* 0x00450000d8b4783b */ /* 0x000fee0000000200 */
[-C--:B-----5:R-:W-:Y:S08]  /*df00*/  HMMA.16816.F32.BF16 R20, R176, R188.reuse, R20 ;  /* 0x000000bcb014723c */ /* 0x0a0ff00000041814 */
[C---:B------:R-:W-:Y:S08]  /*df10*/  HMMA.16816.F32.BF16 R24, R184.reuse, R188, R24 ;  /* 0x000000bcb818723c */ /* 0x040ff00000041818 */
[-C--:B------:R-:W-:Y:S08]  /*df20*/  HMMA.16816.F32.BF16 R28, R184, R190.reuse, R28 ;  /* 0x000000beb81c723c */ /* 0x080ff0000004181c */
[C---:B------:R-:W-:Y:S01]  /*df30*/  HMMA.16816.F32.BF16 R32, R176.reuse, R190, R32 ;  /* 0x000000beb020723c */ /* 0x040fe20000041820 */
[----:B------:R-:W-:Y:S07]  /*df40*/  LDSM.16.M88.4 R188, [R206] ;  /* 0x00000000cebc783b */ /* 0x000fee0000000200 */
[-C--:B---3--:R-:W-:Y:S08]  /*df50*/  HMMA.16816.F32.BF16 R36, R176, R152.reuse, R36 ;  /* 0x00000098b024723c */ /* 0x088ff00000041824 */
[C---:B------:R-:W-:Y:S08]  /*df60*/  HMMA.16816.F32.BF16 R40, R184.reuse, R152, R40 ;  /* 0x00000098b828723c */ /* 0x040ff00000041828 */
[-C--:B------:R-:W-:Y:S01]  /*df70*/  HMMA.16816.F32.BF16 R44, R184, R154.reuse, R44 ;  /* 0x0000009ab82c723c */ /* 0x080fe2000004182c */
[----:B------:R-:W-:Y:S07]  /*df80*/  LDSM.16.M88.4 R184, [R213+0x8900] ;  /* 0x00890000d5b8783b */ /* 0x000fee0000000200 */
[----:B------:R-:W-:Y:S01]  /*df90*/  HMMA.16816.F32.BF16 R48, R176, R154, R48 ;  /* 0x0000009ab030723c */ /* 0x000fe20000041830 */
[----:B------:R-:W2:Y:S07]  /*dfa0*/  LDSM.16.M88.4 R152, [R217+0x9900] ;  /* 0x00990000d998783b */ /* 0x000eae0000000200 */
[-C--:B------:R-:W-:Y:S01]  /*dfb0*/  HMMA.16816.F32.BF16 R4, R160, R192.reuse, R4 ;  /* 0x000000c0a004723c */ /* 0x080fe20000041804 */
[----:B------:R-:W3:Y:S07]  /*dfc0*/  LDSM.16.M88.4 R176, [R216+0x4100] ;  /* 0x00410000d8b0783b */ /* 0x000eee0000000200 */
[C---:B------:R-:W-:Y:S08]  /*dfd0*/  HMMA.16816.F32.BF16 R8, R196.reuse, R192, R8 ;  /* 0x000000c0c408723c */ /* 0x040ff00000041808 */
[-C--:B------:R-:W-:Y:S08]  /*dfe0*/  HMMA.16816.F32.BF16 R12, R196, R194.reuse, R12 ;  /* 0x000000c2c40c723c */ /* 0x080ff0000004180c */
[C---:B------:R-:W-:Y:S08]  /*dff0*/  HMMA.16816.F32.BF16 R16, R160.reuse, R194, R16 ;  /* 0x000000c2a010723c */ /* 0x040ff00000041810 */
        /* <DEDUP_REMOVED lines=8> */
[----:B------:R-:W-:Y:S08]  /*e080*/  HMMA.16816.F32.BF16 R48, R160, R166, R48 ;  /* 0x000000a6a030723c */ /* 0x000ff00000041830 */
[-C--:B------:R-:W-:Y:S08]  /*e090*/  HMMA.16816.F32.BF16 R4, R168, R172.reuse, R4 ;  /* 0x000000aca804723c */ /* 0x080ff00000041804 */
[C---:B--2---:R-:W-:Y:S08]  /*e0a0*/  HMMA.16816.F32.BF16 R8, R152.reuse, R172, R8 ;  /* 0x000000ac9808723c */ /* 0x044ff00000041808 */
[-C--:B------:R-:W-:Y:S08]  /*e0b0*/  HMMA.16816.F32.BF16 R12, R152, R174.reuse, R12 ;  /* 0x000000ae980c723c */ /* 0x080ff0000004180c */
[C---:B------:R-:W-:Y:S08]  /*e0c0*/  HMMA.16816.F32.BF16 R16, R168.reuse, R174, R16 ;  /* 0x000000aea810723c */ /* 0x040ff00000041810 */
[-C--:B---3--:R-:W-:Y:S08]  /*e0d0*/  HMMA.16816.F32.BF16 R20, R168, R176.reuse, R20 ;  /* 0x000000b0a814723c */ /* 0x088ff00000041814 */
        /* <DEDUP_REMOVED lines=8> */
[C---:B-1----:R-:W-:Y:S08]  /*e160*/  HMMA.16816.F32.BF16 R8, R156.reuse, R188, R8 ;  /* 0x000000bc9c08723c */ /* 0x042ff00000041808 */
        /* <DEDUP_REMOVED lines=23> */
[----:B------:R-:W1:Y:S01]  /*e2e0*/  MUFU.TANH R154, R11 ;  /* 0x0000000b009a7308 */ /* 0x000e620000002400 */
[-C--:B--2---:R-:W-:Y:S09]  /*e2f0*/  HMMA.16816.F32.BF16 R20, R184, R4.reuse, R20 ;  /* 0x00000004b814723c */ /* 0x084ff20000041814 */
[----:B------:R2:W1:Y:S01]  /*e300*/  MUFU.TANH R16, R8 ;  /* 0x0000000800107308 */ /* 0x0004620000002400 */
[C---:B------:R-:W-:Y:S09]  /*e310*/  HMMA.16816.F32.BF16 R24, R156.reuse, R4, R24 ;  /* 0x000000049c18723c */ /* 0x040ff20000041818 */
[----:B------:R-:W1:Y:S01]  /*e320*/  MUFU.TANH R155, R155 ;  /* 0x0000009b009b7308 */ /* 0x000e620000002400 */
[-C--:B------:R-:W-:Y:S08]  /*e330*/  HMMA.16816.F32.BF16 R28, R156, R6.reuse, R28 ;  /* 0x000000069c1c723c */ /* 0x080ff0000004181c */
[C---:B------:R-:W-:Y:S01]  /*e340*/  HMMA.16816.F32.BF16 R32, R184.reuse, R6, R32 ;  /* 0x00000006b820723c */ /* 0x040fe20000041820 */
[----:B------:R-:W1:Y:S03]  /*e350*/  MUFU.TANH R162, R162 ;  /* 0x000000a200a27308 */ /* 0x000e660000002400 */
[----:B------:R-:W-:Y:S01]  /*e360*/  FMUL.FTZ R19, R20, c[0x0][0x320] ;  /* 0x0000c80014137a20 */ /* 0x000fe20000410000 */
[----:B--2---:R-:W2:Y:S01]  /*e370*/  LDSM.16.M88.4 R8, [R204] ;  /* 0x00000000cc08783b */ /* 0x004ea20000000200 */
[----:B------:R-:W-:Y:S02]  /*e380*/  FMUL.FTZ R18, R21, c[0x0][0x320] ;  /* 0x0000c80015127a20 */ /* 0x000fe40000410000 */
[----:B------:R-:W-:Y:S04]  /*e390*/  DEPBAR.LE SB0, 0x0 ;  /* 0x000080000000791a */ /* 0x000fe80000000000 */
[----:B------:R-:W1:Y:S01]  /*e3a0*/  MUFU.TANH R152, R152 ;  /* 0x0000009800987308 */ /* 0x000e620000002400 */
[----:B------:R-:W-:Y:S01]  /*e3b0*/  BAR.SYNC.DEFER_BLOCKING 0x0 ;  /* 0x0000000000007b1d */ /* 0x000fe20000010000 */
[----:B------:R-:W-:Y:S02]  /*e3c0*/  FMUL.FTZ R5, R22, c[0x0][0x320] ;  /* 0x0000c80016057a20 */ /* 0x000fe40000410000 */
        /* <DEDUP_REMOVED lines=16> */
[-C--:B--2---:R-:W-:Y:S09]  /*e4d0*/  HMMA.16816.F32.BF16 R36, R184, R8.reuse, R36 ;  /* 0x00000008b824723c */ /* 0x084ff20000041824 */
[----:B------:R-:W2:Y:S01]  /*e4e0*/  MUFU.TANH R13, R13 ;  /* 0x0000000d000d7308 */ /* 0x000ea20000002400 */
[C---:B------:R-:W-:Y:S08]  /*e4f0*/  HMMA.16816.F32.BF16 R40, R156.reuse, R8, R40 ;  /* 0x000000089c28723c */ /* 0x040ff00000041828 */
[-C--:B------:R-:W-:Y:S01]  /*e500*/  HMMA.16816.F32.BF16 R44, R156, R10.reuse, R44 ;  /* 0x0000000a9c2c723c */ /* 0x080fe2000004182c */
[----:B------:R-:W1:Y:S07]  /*e510*/  MUFU.TANH R17, R17 ;  /* 0x0000001100117308 */ /* 0x000e6e0000002400 */
[----:B------:R-:W-:Y:S03]  /*e520*/  HMMA.16816.F32.BF16 R48, R184, R10, R48 ;  /* 0x0000000ab830723c */ /* 0x000fe60000041830 */
[----:B------:R-:W1:Y:S01]  /*e530*/  MUFU.TANH R14, R14 ;  /* 0x0000000e000e7308 */ /* 0x000e620000002400 */
[----:B------:R-:W-:Y:S02]  /*e540*/  FMUL.FTZ R172, R36, c[0x0][0x320] ;  /* 0x0000c80024ac7a20 */ /* 0x000fe40000410000 */
[----:B------:R-:W-:Y:S02]  /*e550*/  FMUL.FTZ R37, R37, c[0x0][0x320] ;  /* 0x0000c80025257a20 */ /* 0x000fe40000410000 */
[----:B------:R-:W-:Y:S04]  /*e560*/  FMUL.FTZ R169, R40, c[0x0][0x320] ;  /* 0x0000c80028a97a20 */ /* 0x000fe80000410000 */
        /* <DEDUP_REMOVED lines=16> */
[----:B------:R-:W1:Y:S10]  /*e670*/  MUFU.TANH R5, R5 ;  /* 0x0000000500057308 */ /* 0x000e740000002400 */
[----:B------:R-:W1:Y:S10]  /*e680*/  MUFU.TANH R4, R4 ;  /* 0x0000000400047308 */ /* 0x000e740000002400 */
        /* <DEDUP_REMOVED lines=40> */
[C---:B-1----:R-:W-:Y:S04]  /*e910*/  @!P1 IADD3 R25, P0, R10.reuse, UR10, RZ ;  /* 0x0000000a0a199c10 */ /* 0x042fe8000ff1e0ff */
[----:B------:R-:W-:Y:S02]  /*e920*/  @!P1 LEA.HI.X.SX32 R24, R10, UR6, 0x1, P0 ;  /* 0x000000060a189c11 */ /* 0x000fe400080f0eff */
[C---:B------:R-:W-:Y:S04]  /*e930*/  @!P1 LEA R22, P0, R25.reuse, c[0x0][0x2a0], 0x2 ;  /* 0x0000a80019169a11 */ /* 0x040fe800078010ff */
[----:B------:R-:W-:Y:S01]  /*e940*/  @!P1 LEA.HI.X R23, R25, c[0x0][0x2a4], R24, 0x2, P0 ;  /* 0x0000a90019179a11 */ /* 0x000fe200000f1418 */
[----:B------:R-:W-:Y:S04]  /*e950*/  IMAD.MOV R25, RZ, RZ, -R10 ;  /* 0x000000ffff197224 */ /* 0x000fe800078e0a0a */
[----:B------:R-:W2:Y:S01]  /*e960*/  @!P1 LDG.E R225, [R22.64] ;  /* 0x0000000c16e19981 */ /* 0x000ea2000c1e1900 */
[----:B------:R-:W-:Y:S01]  /*e970*/  IMAD R226, R25, c[0x0][0x2b8], R226 ;  /* 0x0000ae0019e27a24 */ /* 0x000fe200078e02e2 */
[----:B------:R-:W-:Y:S03]  /*e980*/  ISETP.GE.AND P1, PT, R241, 0x1, PT ;  /* 0x00000001f100780c */ /* 0x000fe60003f26270 */
        /* <DEDUP_REMOVED lines=13> */
[----:B------:R-:W1:Y:S04]  /*ea60*/  SHFL.IDX PT, R27, R22, RZ, 0x1c1f ;  /* 0x001c1fff161b7589 */ /* 0x000e6800000e0000 */
[----:B------:R-:W2:Y:S04]  /*ea70*/  SHFL.IDX PT, R24, R10, RZ, 0x1c1f ;  /* 0x001c1fff0a187589 */ /* 0x000ea800000e0000 */
[----:B------:R-:W3:Y:S01]  /*ea80*/  SHFL.IDX PT, R23, R22, 0x1, 0x1c1f ;  /* 0x003c1f0016177f89 */ /* 0x000ee200000e0000 */
[C---:B-1----:R-:W-:Y:S05]  /*ea90*/  @P1 IADD3 R30, P0, R27.reuse, R200, RZ ;  /* 0x000000c81b1e1210 */ /* 0x042fea0007f1e0ff */
[C---:B--2---:R-:W-:Y:S01]  /*eaa0*/  @P1 IMAD.X R31, R24.reuse, 0x1, R243, P0 ;  /* 0x00000001181f1824 */ /* 0x044fe200000e06f3 */
[CC--:B------:R-:W-:Y:S04]  /*eab0*/  @P1 IADD3 R28, P0, R27.reuse, R3.reuse, RZ ;  /* 0x000000031b1c1210 */ /* 0x0c0fe80007f1e0ff */
[----:B------:R1:W-:Y:S01]  /*eac0*/  @P1 LDGSTS.E.BYPASS.LTC128B.128 [R220+0x2500], [R30.64], !P5 ;  /* 0x025000001edc1fae */ /* 0x0003e2000e901d4c */
[C-C-:B------:R-:W-:Y:S01]  /*ead0*/  @P1 IMAD.X R29, R24.reuse, 0x1, R201.reuse, P0 ;  /* 0x00000001181d1824 */ /* 0x140fe200000e06c9 */
[-C--:B------:R-:W-:Y:S04]  /*eae0*/  @P1 IADD3 R26, P0, R27, R0.reuse, RZ ;  /* 0x000000001b1a1210 */ /* 0x080fe80007f1e0ff */
[----:B------:R1:W-:Y:S01]  /*eaf0*/  @P1 LDGSTS.E.BYPASS.LTC128B.128 [R220+0x3100], [R28.64], !P4 ;  /* 0x031000001cdc1fae */ /* 0x0003e2000e101d4c */
[--C-:B------:R-:W-:Y:S01]  /*eb00*/  @P1 IMAD.X R27, R24, 0x1, R2.reuse, P0 ;  /* 0x00000001181b1824 */ /* 0x100fe200000e0602 */
[----:B------:R-:W-:Y:S02]  /*eb10*/  ISETP.GE.AND P0, PT, R241, 0x21, PT ;  /* 0x00000021f100780c */ /* 0x000fe40003f06270 */
[----:B------:R-:W2:Y:S04]  /*eb20*/  SHFL.IDX PT, R24, R10, 0x1, 0x1c1f ;  /* 0x003c1f000a187f89 */ /* 0x000ea800000e0000 */
[----:B------:R1:W-:Y:S07]  /*eb30*/  @P1 LDGSTS.E.BYPASS.LTC128B.128 [R220+0x3d00], [R26.64], !P3 ;  /* 0x03d000001adc1fae */ /* 0x0003ee000d901d4c */
[C---:B---3--:R-:W-:Y:S05]  /*eb40*/  @P0 IADD3 R32, P2, R23.reuse, R3, RZ ;  /* 0x0000000317200210 */ /* 0x048fea0007f5e0ff */
[C---:B--2---:R-:W-:Y:S01]  /*eb50*/  @P0 IMAD.X R33, R24.reuse, 0x1, R201, P2 ;  /* 0x0000000118210824 */ /* 0x044fe200010e06c9 */
[C---:B------:R-:W-:Y:S05]  /*eb60*/  @P0 IADD3 R34, P2, R23.reuse, R0, RZ ;  /* 0x0000000017220210 */ /* 0x040fea0007f5e0ff */
[C---:B------:R-:W-:Y:S01]  /*eb70*/  @P0 IMAD.X R35, R24.reuse, 0x1, R2, P2 ;  /* 0x0000000118230824 */ /* 0x040fe200010e0602 */
[----:B------:R-:W-:Y:S05]  /*eb80*/  @P0 IADD3 R2, P2, R23, R200, RZ ;  /* 0x000000c817020210 */ /* 0x000fea0007f5e0ff */
[----:B------:R-:W-:Y:S05]  /*eb90*/  @P0 IMAD.X R3, R24, 0x1, R243, P2 ;  /* 0x0000000118030824 */ /* 0x000fea00010e06f3 */
[----:B------:R1:W-:Y:S04]  /*eba0*/  @P0 LDGSTS.E.BYPASS.LTC128B.128 [R220+0x2d00], [R2.64], !P5 ;  /* 0x02d0000002dc0fae */ /* 0x0003e8000e901d4c */
[----:B------:R1:W-:Y:S04]  /*ebb0*/  @P0 LDGSTS.E.BYPASS.LTC128B.128 [R220+0x3900], [R32.64], !P4 ;  /* 0x0390000020dc0fae */ /* 0x0003e8000e101d4c */
[----:B------:R1:W-:Y:S02]  /*ebc0*/  @P0 LDGSTS.E.BYPASS.LTC128B.128 [R220+0x4500], [R34.64], !P3 ;  /* 0x0450000022dc0fae */ /* 0x0003e4000d901d4c */
.L_x_514:
[----:B-1234-:R-:W-:Y:S01]  /*ebd0*/  IMAD.MOV.U32 R28, RZ, RZ, R231 ;  /* 0x000000ffff1c7224 */ /* 0x01efe200078e00e7 */
[----:B------:R-:W-:Y:S01]  /*ebe0*/  PLOP3.LUT P0, PT, PT, PT, UP2, 0x80, 0x0 ;  /* 0x000000000000781c */ /* 0x000fe20003f0f028 */
[----:B------:R-:W0:Y:S01]  /*ebf0*/  LDGDEPBAR ;  /* 0x00000000000079af */ /* 0x000e220000000000 */
[----:B------:R-:W-:Y:S02]  /*ec00*/  IMAD R30, R240, -0x30, RZ ;  /* 0xffffffd0f01e7824 */ /* 0x000fe400078e02ff */
[----:B------:R-:W-:Y:S02]  /*ec10*/  IMAD.U32 R24, RZ, RZ, UR7 ;  /* 0x00000007ff187e24 */ /* 0x000fe4000f8e00ff */
[----:B------:R-:W-:Y:S01]  /*ec20*/  IMAD.IADD R22, R30, 0x1, -R235 ;  /* 0x000000011e167824 */ /* 0x000fe200078e0aeb */
[----:B------:R-:W-:Y:S04]  /*ec30*/  IADD3 R23, -R235, 0x1, R30 ;  /* 0x00000001eb177810 */ /* 0x000fe80007ffe11e */
[----:B------:R-:W-:Y:S02]  /*ec40*/  IADD3 R24, R23, -c[0x0][0x168], R24 ;  /* 0x80005a0017187a10 */ /* 0x000fe40007ffe018 */
[----:B------:R-:W-:Y:S01]  /*ec50*/  @P0 IMAD.HI.U32 R0, R231, c[0x0][0x2c8], RZ ;  /* 0x0000b200e7000a27 */ /* 0x000fe200078e00ff */
[----:B------:R-:W-:Y:S02]  /*ec60*/  PLOP3.LUT P0, PT, PT, PT, UP2, 0x80, 0x0 ;  /* 0x000000000000781c */ /* 0x000fe40003f0f028 */
[C---:B------:R-:W-:Y:S02]  /*ec70*/  IADD3 R26, R24.reuse, c[0x0][0x328], RZ ;  /* 0x0000ca00181a7a10 */ /* 0x040fe40007ffe0ff */
[----:B------:R-:W-:Y:S09]  /*ec80*/  IADD3 R24, R24, UR17, RZ ;  /* 0x0000001118187c10 */ /* 0x000ff2000fffe0ff */
[----:B------:R-:W-:Y:S02]  /*ec90*/  @P0 SHF.R.U32.HI R28, RZ, c[0x0][0x2cc], R0 ;  /* 0x0000b300ff1c0a19 */ /* 0x000fe40000011600 */
[----:B------:R-:W-:Y:S03]  /*eca0*/  PLOP3.LUT P0, PT, PT, PT, UP1, 0x40, 0x0 ;  /* 0x000000000000781c */ /* 0x000fe60003f0e818 */
[----:B------:R-:W1:Y:S02]  /*ecb0*/  SHFL.IDX PT, R3, R28, RZ, 0x1c1f ;  /* 0x001c1fff1c037589 */ /* 0x000e6400000e0000 */
[--C-:B-1----:R-:W-:Y:S02]  /*ecc0*/  IMAD.IADD R29, R26, 0x1, R3.reuse ;  /* 0x000000011a1d7824 */ /* 0x102fe400078e0203 */
[----:B------:R-:W-:Y:S06]  /*ecd0*/  IMAD.IADD R23, R24, 0x1, R3 ;  /* 0x0000000118177824 */ /* 0x000fec00078e0203 */
        /* <DEDUP_REMOVED lines=16> */
.L_x_517:
[----:B------:R-:W-:Y:S04]  /*ede0*/  MOV R0, 0x1 ;  /* 0x0000000100007802 */ /* 0x000fe80000000f00 */
[----:B------:R-:W-:Y:S11]  /*edf0*/  ISETP.NE.AND P0, PT, R0, c[0x0][0x32c], PT ;  /* 0x0000cb0000007a0c */ /* 0x000ff60003f05270 */
[----:B------:R-:W-:Y:S02]  /*ee00*/  @!UPT UIADD3 URZ, URZ, URZ, URZ ;  /* 0x0000003f3f3ff290 */ /* 0x000fe4000fffe03f */
[----:B------:R-:W-:Y:S05]  /*ee10*/  @P0 IMAD.HI.U32 R0, R3, c[0x0][0x330], RZ ;  /* 0x0000cc0003000a27 */ /* 0x000fea00078e00ff */
[----:B------:R-:W-:Y:S02]  /*ee20*/  @P0 SHF.R.U32.HI R3, RZ, c[0x0][0x334], R0 ;  /* 0x0000cd00ff030a19 */ /* 0x000fe40000011600 */
.L_x_518:
[----:B------:R-:W-:Y:S05]  /*ee30*/  BSYNC B0 ;  /* 0x0000000000007941 */ /* 0x000fea0003800000 */
.L_x_516:
[----:B------:R-:W-:Y:S05]  /*ee40*/  IMAD R2, R3, c[0x0][0x32c], R22 ;  /* 0x0000cb0003027a24 */ /* 0x000fea00078e0216 */
[----:B------:R-:W-:Y:S02]  /*ee50*/  IADD3 R0, R2, c[0x0][0x32c], RZ ;  /* 0x0000cb0002007a10 */ /* 0x000fe40007ffe0ff */
[----:B------:R-:W-:Y:S02]  /*ee60*/  IMNMX R23, R23, R2, !PT ;  /* 0x0000000217177217 */ /* 0x000fe40007800200 */
[----:B------:R-:W-:Y:S02]  /*ee70*/  IMNMX R29, R29, R0, PT ;  /* 0x000000001d1d7217 */ /* 0x000fe40003800200 */
.L_x_515:
[C---:B------:R-:W-:Y:S02]  /*ee80*/  ISETP.GE.AND P0, PT, R30.reuse, 0x2, PT ;  /* 0x000000021e00780c */ /* 0x040fe40003f06270 */
[C---:B------:R-:W-:Y:S02]  /*ee90*/  ISETP.GE.AND P1, PT, R30.reuse, 0x9, PT ;  /* 0x000000091e00780c */ /* 0x040fe40003f26270 */
[----:B------:R-:W-:Y:S02]  /*eea0*/  P2R R10, PR, RZ, 0x1 ;  /* 0x00000001ff0a7803 */ /* 0x000fe40000000000 */
[----:B------:R-:W-:Y:S02]  /*eeb0*/  ISETP.GT.AND P0, PT, R23, 0x1, !P0 ;  /* 0x000000011700780c */ /* 0x000fe40004704270 */
[----:B------:R-:W-:Y:S02]  /*eec0*/  P2R R3, PR, RZ, 0x2 ;  /* 0x00000002ff037803 */ /* 0x000fe40000000000 */
[----:B------:R-:W-:Y:S02]  /*eed0*/  ISETP.LT.OR P0, PT, R29, 0x2, P0 ;  /* 0x000000021d00780c */ /* 0x000fe40000701670 */
[C---:B------:R-:W-:Y:S02]  /*eee0*/  ISETP.GE.AND P6, PT, R30.reuse, 0x19, PT ;  /* 0x000000191e00780c */ /* 0x040fe40003fc6270 */
[----:B------:R-:W-:Y:S02]  /*eef0*/  FSEL R27, R163, -INF , !P0 ;  /* 0xff800000a31b7808 */ /* 0x000fe40004000000 */
[----:B------:R-:W-:Y:S02]  /*ef00*/  ISETP.GT.AND P0, PT, R23, 0x8, !P1 ;  /* 0x000000081700780c */ /* 0x000fe40004f04270 */
[----:B------:R-:W-:Y:S02]  /*ef10*/  ISETP.GE.AND P1, PT, R30, 0xa, PT ;  /* 0x0000000a1e00780c */ /* 0x000fe40003f26270 */
[----:B------:R-:W-:Y:S02]  /*ef20*/  ISETP.LT.OR P0, PT, R29, 0x9, P0 ;  /* 0x000000091d00780c */ /* 0x000fe40000701670 */
[----:B------:R-:W-:Y:S02]  /*ef30*/  P2R R2, PR, RZ, 0x2 ;  /* 0x00000002ff027803 */ /* 0x000fe40000000000 */
[----:B------:R-:W-:Y:S02]  /*ef40*/  FSEL R25, R16, -INF , !P0 ;  /* 0xff80000010197808 */ /* 0x000fe40004000000 */
[----:B------:R-:W-:Y:S02]  /*ef50*/  ISETP.GT.AND P0, PT, R23, 0x9, !P1 ;  /* 0x000000091700780c */ /* 0x000fe40004f04270 */
[C---:B------:R-:W-:Y:S02]  /*ef60*/  ISETP.GE.AND P1, PT, R30.reuse, 0x11, PT ;  /* 0x000000111e00780c */ /* 0x040fe40003f26270 */
[----:B------:R-:W-:Y:S02]  /*ef70*/  ISETP.LT.OR P0, PT, R29, 0xa, P0 ;  /* 0x0000000a1d00780c */ /* 0x000fe40000701670 */
[----:B------:R-:W-:Y:S02]  /*ef80*/  P2R R0, PR, RZ, 0x2 ;  /* 0x00000002ff007803 */ /* 0x000fe40000000000 */
[----:B------:R-:W-:Y:S02]  /*ef90*/  FSEL R17, R17, -INF , !P0 ;  /* 0xff80000011117808 */ /* 0x000fe40004000000 */
        /* <DEDUP_REMOVED lines=11> */
[----:B------:R-:W-:Y:S02]  /*f050*/  ISETP.GE.AND P2, PT, R30, 0x29, PT ;  /* 0x000000291e00780c */ /* 0x000fe40003f46270 */
        /* <DEDUP_REMOVED lines=16> */
[----:B------:R-:W-:Y:S04]  /*f160*/  ISETP.GT.AND P0, PT, R23, RZ, !P1 ;  /* 0x000000ff1700720c */ /* 0x000fe80004f04270 */
        /* <DEDUP_REMOVED lines=27> */
.L_x_521:
[----:B------:R-:W-:Y:S04]  /*f320*/  MOV R21, 0x1 ;  /* 0x0000000100157802 */ /* 0x000fe80000000f00 */
[----:B------:R-:W-:Y:S11]  /*f330*/  ISETP.NE.AND P0, PT, R21, c[0x0][0x32c], PT ;  /* 0x0000cb0015007a0c */ /* 0x000ff60003f05270 */
[----:B------:R-:W-:Y:S02]  /*f340*/  @!UPT UIADD3 URZ, URZ, URZ, URZ ;  /* 0x0000003f3f3ff290 */ /* 0x000fe4000fffe03f */
[----:B------:R-:W-:Y:S05]  /*f350*/  @P0 IMAD.HI.U32 R21, R29, c[0x0][0x330], RZ ;  /* 0x0000cc001d150a27 */ /* 0x000fea00078e00ff */
[----:B------:R-:W-:Y:S02]  /*f360*/  @P0 SHF.R.U32.HI R29, RZ, c[0x0][0x334], R21 ;  /* 0x0000cd00ff1d0a19 */ /* 0x000fe40000011615 */
.L_x_522:
[----:B------:R-:W-:Y:S05]  /*f370*/  BSYNC B0 ;  /* 0x0000000000007941 */ /* 0x000fea0003800000 */
.L_x_520:
[----:B------:R-:W-:Y:S05]  /*f380*/  IMAD R32, R29, c[0x0][0x32c], R22 ;  /* 0x0000cb001d207a24 */ /* 0x000fea00078e0216 */
[----:B------:R-:W-:Y:S02]  /*f390*/  IADD3 R30, R32, c[0x0][0x32c], RZ ;  /* 0x0000cb00201e7a10 */ /* 0x000fe40007ffe0ff */
[----:B------:R-:W-:Y:S02]  /*f3a0*/  IMNMX R19, R19, R32, !PT ;  /* 0x0000002013137217 */ /* 0x000fe40007800200 */
[----:B------:R-:W-:Y:S02]  /*f3b0*/  IMNMX R23, R23, R30, PT ;  /* 0x0000001e17177217 */ /* 0x000fe40003800200 */
.L_x_519:
        /* <DEDUP_REMOVED lines=62> */
.L_x_525:
[----:B------:R-:W-:Y:S04]  /*f7a0*/  MOV R14, c[0x0][0x32c] ;  /* 0x0000cb00000e7a02 */ /* 0x000fe80000000f00 */
[----:B------:R-:W-:Y:S11]  /*f7b0*/  ISETP.NE.AND P0, PT, R14, 0x1, PT ;  /* 0x000000010e00780c */ /* 0x000ff60003f05270 */
[----:B------:R-:W-:Y:S02]  /*f7c0*/  @!UPT UIADD3 URZ, URZ, URZ, URZ ;  /* 0x0000003f3f3ff290 */ /* 0x000fe4000fffe03f */
[----:B------:R-:W-:Y:S05]  /*f7d0*/  @P0 IMAD.HI.U32 R14, R19, c[0x0][0x330], RZ ;  /* 0x0000cc00130e0a27 */ /* 0x000fea00078e00ff */
[----:B------:R-:W-:Y:S02]  /*f7e0*/  @P0 SHF.R.U32.HI R19, RZ, c[0x0][0x334], R14 ;  /* 0x0000cd00ff130a19 */ /* 0x000fe4000001160e */
.L_x_526:
[----:B------:R-:W-:Y:S05]  /*f7f0*/  BSYNC B0 ;  /* 0x0000000000007941 */ /* 0x000fea0003800000 */
.L_x_524:
[----:B------:R-:W-:Y:S05]  /*f800*/  IMAD R19, R19, c[0x0][0x32c], R22 ;  /* 0x0000cb0013137a24 */ /* 0x000fea00078e0216 */
[----:B------:R-:W-:Y:S02]  /*f810*/  IADD3 R14, R19, c[0x0][0x32c], RZ ;  /* 0x0000cb00130e7a10 */ /* 0x000fe40007ffe0ff */
[----:B------:R-:W-:Y:S02]  /*f820*/  IMNMX R4, R4, R19, !PT ;  /* 0x0000001304047217 */ /* 0x000fe40007800200 */
[----:B------:R-:W-:Y:S02]  /*f830*/  IMNMX R5, R5, R14, PT ;  /* 0x0000000e05057217 */ /* 0x000fe40003800200 */
.L_x_523:
        /* <DEDUP_REMOVED lines=17> */
[C---:B------:R-:W-:Y:S04]  /*f950*/  ISETP.GT.AND P0, PT, R4.reuse, 0x11, !P0 ;  /* 0x000000110400780c */ /* 0x040fe80004704270 */
[----:B------:R-:W-:Y:S04]  /*f960*/  ISETP.LT.OR P0, PT, R5, 0x12, P0 ;  /* 0x000000120500780c */ /* 0x000fe80000701670 */
[----:B------:R-:W-:Y:S02]  /*f970*/  FSEL R199, R199, -INF , !P0 ;  /* 0xff800000c7c77808 */ /* 0x000fe40004000000 */
        /* <DEDUP_REMOVED lines=15> */
[----:B------:R-:W-:Y:S01]  /*fa70*/  ISETP.GT.AND P0, PT, R4, RZ, !P1 ;  /* 0x000000ff0400720c */ /* 0x000fe20004f04270 */
[----:B------:R-:W1:Y:S03]  /*fa80*/  SHFL.IDX PT, R9, R28, 0x3, 0x1c1f ;  /* 0x007c1f001c097f89 */ /* 0x000e6600000e0000 */
[C---:B------:R-:W-:Y:S04]  /*fa90*/  ISETP.LT.OR P0, PT, R5.reuse, 0x1, P0 ;  /* 0x000000010500780c */ /* 0x040fe80000701670 */
[----:B------:R-:W-:Y:S02]  /*faa0*/  FSEL R152, R152, -INF , !P0 ;  /* 0xff80000098987808 */ /* 0x000fe40004000000 */
[----:B------:R-:W-:Y:S04]  /*fab0*/  ISETP.NE.AND P0, PT, R18, RZ, PT ;  /* 0x000000ff1200720c */ /* 0x000fe80003f05270 */
[----:B------:R-:W-:Y:S04]  /*fac0*/  ISETP.GT.AND P0, PT, R4, 0x29, !P0 ;  /* 0x000000290400780c */ /* 0x000fe80004704270 */
        /* <DEDUP_REMOVED lines=21> */
.L_x_529:
[----:B------:R-:W-:Y:S04]  /*fc20*/  MOV R4, c[0x0][0x32c] ;  /* 0x0000cb0000047a02 */ /* 0x000fe80000000f00 */
[----:B------:R-:W-:Y:S11]  /*fc30*/  ISETP.NE.AND P0, PT, R4, 0x1, PT ;  /* 0x000000010400780c */ /* 0x000ff60003f05270 */
[----:B------:R-:W-:Y:S02]  /*fc40*/  @!UPT UIADD3 URZ, URZ, URZ, URZ ;  /* 0x0000003f3f3ff290 */ /* 0x000fe4000fffe03f */
[----:B------:R-:W-:Y:S05]  /*fc50*/  @P0 IMAD.HI.U32 R4, R9, c[0x0][0x330], RZ ;  /* 0x0000cc0009040a27 */ /* 0x000fea00078e00ff */
[----:B------:R-:W-:Y:S02]  /*fc60*/  @P0 SHF.R.U32.HI R9, RZ, c[0x0][0x334], R4 ;  /* 0x0000cd00ff090a19 */ /* 0x000fe40000011604 */
.L_x_530:
[----:B------:R-:W-:Y:S05]  /*fc70*/  BSYNC B0 ;  /* 0x0000000000007941 */ /* 0x000fea0003800000 */
.L_x_528:
[----:B------:R-:W-:Y:S05]  /*fc80*/  IMAD R22, R9, c[0x0][0x32c], R22 ;  /* 0x0000cb0009167a24 */ /* 0x000fea00078e0216 */
[----:B------:R-:W-:Y:S02]  /*fc90*/  IADD3 R9, R22, c[0x0][0x32c], RZ ;  /* 0x0000cb0016097a10 */ /* 0x000fe40007ffe0ff */
[----:B------:R-:W-:Y:S02]  /*fca0*/  IMNMX R5, R5, R22, !PT ;  /* 0x0000001605057217 */ /* 0x000fe40007800200 */
[----:B------:R-:W-:Y:S02]  /*fcb0*/  IMNMX R26, R26, R9, PT ;  /* 0x000000091a1a7217 */ /* 0x000fe40003800200 */
.L_x_527:
[----:B------:R-:W-:Y:S01]  /*fcc0*/  ISETP.GT.AND P0, PT, R5, RZ, !P1 ;  /* 0x000000ff0500720c */ /* 0x000fe20004f04270 */
[----:B------:R-:W-:Y:S01]  /*fcd0*/  LDSM.16.MT88.4 R36, [R212+0x100] ;  /* 0x00010000d424783b */ /* 0x000fe20000004200 */
[----:B------:R-:W-:Y:S02]  /*fce0*/  ISETP.NE.AND P1, PT, R16, RZ, PT ;  /* 0x000000ff1000720c */ /* 0x000fe40003f25270 */
        /* <DEDUP_REMOVED lines=44> */
[----:B------:R-:W-:Y:S02]  /*ffb0*/  FMNMX.FTZ R2, R47, R2, !PT ;  /* 0x000000022f027209 */ /* 0x000fe40007810000 */
[----:B------:R-:W-:Y:S01]  /*ffc0*/  ISETP.LT.OR P0, PT, R26, 0x21, P0 ;  /* 0x000000211a00780c */ /* 0x000fe20000701670 */
[----:B------:R-:W1:Y:S01]  /*ffd0*/  SHFL.BFLY PT, R3, R0, 0x2, 0x1f ;  /* 0x0c401f0000037f89 */ /* 0x000e6200000e0000 */
[----:B------:R-:W-:Y:S02]  /*ffe0*/  ISETP.NE.AND P1, PT, R18, RZ, PT ;  /* 0x000000ff1200720c */ /* 0x000fe40003f25270 */
        /* <DEDUP_REMOVED lines=8> */
[----:B------:R-:W-:Y:S02]  /*10070*/  FMNMX.FTZ R4, R247, R4, !PT ;  /* 0x00000004f7047209 */ /* 0x000fe40007810000 */
[----:B------:R-:W-:Y:S02]  /*10080*/  FMNMX.FTZ R6, R29, R6, !PT ;  /* 0x000000061d067209 */ /* 0x000fe40007810000 */
[----:B------:R-:W-:Y:S02]  /*10090*/  FMNMX.FTZ R4, R203, R4, !PT ;  /* 0x00000004cb047209 */ /* 0x000fe40007810000 */
[----:B------:R-:W-:Y:S02]  /*100a0*/  FMNMX.FTZ R6, R23, R6, !PT ;  /* 0x0000000617067209 */ /* 0x000fe40007810000 */
[----:B------:R-:W-:Y:S02]  /*100b0*/  FMNMX.FTZ R4, R173, R4, !PT ;  /* 0x00000004ad047209 */ /* 0x000fe40007810000 */
[----:B------:R-:W-:Y:S02]  /*100c0*/  FMNMX.FTZ R7, R19, R6, !PT ;  /* 0x0000000613077209 */ /* 0x000fe40007810000 */
[----:B-1----:R-:W-:Y:S02]  /*100d0*/  FMNMX.FTZ R2, R0, R3, !PT ;  /* 0x0000000300027209 */ /* 0x002fe40007810000 */
[----:B------:R-:W-:Y:S02]  /*100e0*/  FMNMX.FTZ R0, R171, R4, !PT ;  /* 0x00000004ab007209 */ /* 0x000fe40007810000 */
[----:B------:R-:W-:Y:S01]  /*100f0*/  FMNMX.FTZ R4, R198, R7, !PT ;  /* 0x00000007c6047209 */ /* 0x000fe20007810000 */
[----:B------:R-:W1:Y:S01]  /*10100*/  SHFL.BFLY PT, R3, R2, 0x1, 0x1f ;  /* 0x0c201f0002037f89 */ /* 0x000e6200000e0000 */
[----:B------:R-:W-:Y:S02]  /*10110*/  ISETP.GT.AND P0, PT, R5, 0x28, !P2 ;  /* 0x000000280500780c */ /* 0x000fe40005704270 */
[----:B------:R-:W-:Y:S02]  /*10120*/  FMNMX.FTZ R4, R199, R4, !PT ;  /* 0x00000004c7047209 */ /* 0x000fe40007810000 */
[----:B------:R-:W-:Y:S02]  /*10130*/  ISETP.LT.OR P0, PT, R26, 0x29, P0 ;  /* 0x000000291a00780c */ /* 0x000fe40000701670 */
[----:B------:R-:W-:Y:S01]  /*10140*/  FMNMX.FTZ R4, R251, R4, !PT ;  /* 0x00000004fb047209 */ /* 0x000fe20007810000 */
[----:B------:R-:W2:Y:S01]  /*10150*/  SHFL.BFLY PT, R7, R0, 0x2, 0x1f ;  /* 0x0c401f0000077f89 */ /* 0x000ea200000e0000 */
        /* <DEDUP_REMOVED lines=8> */
[----:B-1----:R-:W-:Y:S02]  /*101e0*/  FMNMX.FTZ R3, R2, R3, !PT ;  /* 0x0000000302037209 */ /* 0x002fe40007810000 */
[----:B------:R-:W-:Y:S02]  /*101f0*/  FMNMX.FTZ R6, R163, R4, !PT ;  /* 0x00000004a3067209 */ /* 0x000fe40007810000 */
[----:B------:R-:W-:Y:S01]  /*10200*/  FMNMX.FTZ R11, R9, R148, !PT ;  /* 0x00000094090b7209 */ /* 0x000fe20007810000 */
[C---:B------:R-:W-:Y:S01]  /*10210*/  FMUL.FTZ R170, R3.reuse, c[0x0][0x2d0] ;  /* 0x0000b40003aa7a20 */ /* 0x040fe20000410000 */
[C---:B------:R-:W-:Y:S01]  /*10220*/  FSETP.NEU.FTZ.AND P0, PT, R3.reuse, -INF , PT ;  /* 0xff8000000300780b */ /* 0x040fe20003f1d000 */
[----:B------:R-:W1:Y:S01]  /*10230*/  SHFL.BFLY PT, R5, R6, 0x2, 0x1f ;  /* 0x0c401f0006057f89 */ /* 0x000e6200000e0000 */
[----:B--2---:R-:W-:Y:S02]  /*10240*/  FMNMX.FTZ R2, R0, R7, !PT ;  /* 0x0000000700027209 */ /* 0x004fe40007810000 */
[----:B------:R-:W-:Y:S02]  /*10250*/  FMNMX.FTZ R11, R10, R11, !PT ;  /* 0x0000000b0a0b7209 */ /* 0x000fe40007810000 */
[----:B------:R-:W-:Y:S02]  /*10260*/  FSEL R170, R170, RZ, P0 ;  /* 0x000000ffaaaa7208 */ /* 0x000fe40000000000 */
[----:B------:R-:W-:Y:S01]  /*10270*/  FMNMX.FTZ R11, R12, R11, !PT ;  /* 0x0000000b0c0b7209 */ /* 0x000fe20007810000 */
[----:B------:R-:W2:Y:S01]  /*10280*/  SHFL.BFLY PT, R7, R2, 0x1, 0x1f ;  /* 0x0c201f0002077f89 */ /* 0x000ea200000e0000 */
[----:B------:R-:W-:Y:S01]  /*10290*/  FSEL R4, R3, RZ, P0 ;  /* 0x000000ff03047208 */ /* 0x000fe20000000000 */
[--C-:B------:R-:W-:Y:S01]  /*102a0*/  FFMA.FTZ R179, R161, c[0x0][0x2d0], -R170.reuse ;  /* 0x0000b400a1b37a23 */ /* 0x100fe200000108aa */
[----:B------:R-:W-:Y:S01]  /*102b0*/  FMNMX.FTZ R11, R8, R11, !PT ;  /* 0x0000000b080b7209 */ /* 0x000fe20007810000 */
[--C-:B------:R-:W-:Y:S02]  /*102c0*/  FFMA.FTZ R178, R27, c[0x0][0x2d0], -R170.reuse ;  /* 0x0000b4001bb27a23 */ /* 0x100fe400000108aa */
[----:B------:R-:W-:Y:S01]  /*102d0*/  FADD.FTZ R4, -R4, R151 ;  /* 0x0000009704047221 */ /* 0x000fe20000010100 */
[----:B------:R-:W-:Y:S01]  /*102e0*/  FMNMX.FTZ R11, R242, R11, !PT ;  /* 0x0000000bf20b7209 */ /* 0x000fe20007810000 */
[--C-:B------:R-:W-:Y:S01]  /*102f0*/  FFMA.FTZ R177, R25, c[0x0][0x2d0], -R170.reuse ;  /* 0x0000b40019b17a23 */ /* 0x100fe200000108aa */
[----:B------:R-:W-:Y:S01]  /*10300*/  MUFU.EX2 R179, R179 ;  /* 0x000000b300b37308 */ /* 0x000fe20000000800 */
[----:B------:R-:W-:Y:S01]  /*10310*/  FMUL.FTZ R151, R4, c[0x0][0x2d0] ;  /* 0x0000b40004977a20 */ /* 0x000fe20000410000 */
[----:B------:R-:W-:Y:S01]  /*10320*/  FMNMX.FTZ R11, R246, R11, !PT ;  /* 0x0000000bf60b7209 */ /* 0x000fe20007810000 */
[--C-:B------:R-:W-:Y:S02]  /*10330*/  FFMA.FTZ R176, R17, c[0x0][0x2d0], -R170.reuse ;  /* 0x0000b40011b07a23 */ /* 0x100fe400000108aa */
[--C-:B------:R-:W-:Y:S01]  /*10340*/  FFMA.FTZ R248, R172, c[0x0][0x2d0], -R170.reuse ;  /* 0x0000b400acf87a23 */ /* 0x100fe200000108aa */
[----:B------:R-:W-:Y:S01]  /*10350*/  FMNMX.FTZ R11, R244, R11, !PT ;  /* 0x0000000bf40b7209 */ /* 0x000fe20007810000 */
[--C-:B------:R-:W-:Y:S01]  /*10360*/  FFMA.FTZ R190, R43, c[0x0][0x2d0], -R170.reuse ;  /* 0x0000b4002bbe7a23 */ /* 0x100fe200000108aa */
[----:B-1----:R-:W-:Y:S01]  /*10370*/  FMNMX.FTZ R6, R6, R5, !PT ;  /* 0x0000000506067209 */ /* 0x002fe20007810000 */
[--C-:B------:R-:W-:Y:S01]  /*10380*/  FFMA.FTZ R191, R41, c[0x0][0x2d0], -R170.reuse ;  /* 0x0000b40029bf7a23 */ /* 0x100fe200000108aa */
[----:B------:R-:W-:Y:S01]  /*10390*/  FMNMX.FTZ R11, R174, R11, !PT ;  /* 0x0000000bae0b7209 */ /* 0x000fe20007810000 */
[----:B------:R-:W1:Y:S01]  /*103a0*/  MUFU.EX2 R151, R151 ;  /* 0x0000009700977308 */ /* 0x000e620000000800 */
[--C-:B------:R-:W-:Y:S02]  /*103b0*/  FFMA.FTZ R194, R194, c[0x0][0x2d0], -R170.reuse ;  /* 0x0000b400c2c27a23 */ /* 0x100fe400000108aa */
[----:B------:R-:W-:Y:S01]  /*103c0*/  FMNMX.FTZ R11, R164, R11, !PT ;  /* 0x0000000ba40b7209 */ /* 0x000fe20007810000 */
[--C-:B------:R-:W-:Y:S01]  /*103d0*/  FFMA.FTZ R195, R195, c[0x0][0x2d0], -R170.reuse ;  /* 0x0000b400c3c37a23 */ /* 0x100fe200000108aa */
[----:B--2---:R-:W-:Y:S01]  /*103e0*/  FMNMX.FTZ R2, R2, R7, !PT ;  /* 0x0000000702027209 */ /* 0x004fe20007810000 */
[--C-:B------:R-:W-:Y:S01]  /*103f0*/  FFMA.FTZ R249, R249, c[0x0][0x2d0], -R170.reuse ;  /* 0x0000b400f9f97a23 */ /* 0x100fe200000108aa */
[----:B------:R-:W2:Y:S01]  /*10400*/  SHFL.BFLY PT, R7, R6, 0x1, 0x1f ;  /* 0x0c201f0006077f89 */ /* 0x000ea200000e0000 */
[----:B------:R-:W-:Y:S01]  /*10410*/  FMNMX.FTZ R11, R162, R11, !PT ;  /* 0x0000000ba20b7209 */ /* 0x000fe20007810000 */
[--C-:B------:R-:W-:Y:S01]  /*10420*/  FFMA.FTZ R201, R201, c[0x0][0x2d0], -R170.reuse ;  /* 0x0000b400c9c97a23 */ /* 0x100fe200000108aa */
[C---:B------:R-:W-:Y:S01]  /*10430*/  FSETP.NEU.FTZ.AND P0, PT, R2.reuse, -INF , PT ;  /* 0xff8000000200780b */ /* 0x040fe20003f1d000 */
[----:B------:R-:W-:Y:S01]  /*10440*/  FMUL.FTZ R168, R2, c[0x0][0x2d0] ;  /* 0x0000b40002a87a20 */ /* 0x000fe20000410000 */
[----:B------:R-:W-:Y:S01]  /*10450*/  FMNMX.FTZ R0, R160, R11, !PT ;  /* 0x0000000ba0007209 */ /* 0x000fe20007810000 */
[----:B------:R-:W3:Y:S01]  /*10460*/  MUFU.EX2 R178, R178 ;  /* 0x000000b200b27308 */ /* 0x000ee20000000800 */
[----:B------:R-:W-:Y:S02]  /*10470*/  FFMA.FTZ R170, R175, c[0x0][0x2d0], -R170 ;  /* 0x0000b400afaa7a23 */ /* 0x000fe400000108aa */
[----:B------:R-:W-:Y:S02]  /*10480*/  FMNMX.FTZ R5, R153, R0, !PT ;  /* 0x0000000099057209 */ /* 0x000fe40007810000 */
[----:B------:R-:W-:Y:S05]  /*10490*/  FSEL R168, R168, RZ, P0 ;  /* 0x000000ffa8a87208 */ /* 0x000fea0000000000 */
[--C-:B------:R-:W-:Y:S01]  /*104a0*/  FFMA.FTZ R183, R21, c[0x0][0x2d0], -R168.reuse ;  /* 0x0000b40015b77a23 */ /* 0x100fe200000108a8 */
[----:B------:R-:W-:Y:S01]  /*104b0*/  MUFU.EX2 R177, R177 ;  /* 0x000000b100b17308 */ /* 0x000fe20000000800 */
[--C-:B------:R-:W-:Y:S02]  /*104c0*/  FFMA.FTZ R155, R155, c[0x0][0x2d0], -R168.reuse ;  /* 0x0000b4009b9b7a23 */ /* 0x100fe400000108a8 */
[--C-:B------:R-:W-:Y:S02]  /*104d0*/  FFMA.FTZ R154, R31, c[0x0][0x2d0], -R168.reuse ;  /* 0x0000b4001f9a7a23 */ /* 0x100fe400000108a8 */
[----:B------:R-:W-:Y:S01]  /*104e0*/  FFMA.FTZ R182, R15, c[0x0][0x2d0], -R168 ;  /* 0x0000b4000fb67a23 */ /* 0x000fe200000108a8 */
[----:B--2---:R-:W-:Y:S01]  /*104f0*/  FMNMX.FTZ R0, R6, R7, !PT ;  /* 0x0000000706007209 */ /* 0x004fe20007810000 */
[C---:B-1----:R-:W-:Y:S01]  /*10500*/  FMUL.FTZ R16, R151.reuse, R132 ;  /* 0x0000008497107220 */ /* 0x042fe20000410000 */
[----:B------:R-:W1:Y:S01]  /*10510*/  SHFL.BFLY PT, R6, R5, 0x2, 0x1f ;  /* 0x0c401f0005067f89 */ /* 0x000e6200000e0000 */
[----:B------:R-:W-:Y:S01]  /*10520*/  FSEL R7, R2, RZ, P0 ;  /* 0x000000ff02077208 */ /* 0x000fe20000000000 */
[----:B------:R-:W2:Y:S01]  /*10530*/  MUFU.EX2 R176, R176 ;  /* 0x000000b000b07308 */ /* 0x000ea20000000800 */
[C---:B------:R-:W-:Y:S01]  /*10540*/  FMUL.FTZ R166, R0.reuse, c[0x0][0x2d0] ;  /* 0x0000b40000a67a20 */ /* 0x040fe20000410000 */
[----:B------:R-:W-:Y:S01]  /*10550*/  FSETP.NEU.FTZ.AND P0, PT, R0, -INF , PT ;  /* 0xff8000000000780b */ /* 0x000fe20003f1d000 */
[----:B------:R-:W-:Y:S01]  /*10560*/  FMUL.FTZ R17, R151, R133 ;  /* 0x0000008597117220 */ /* 0x000fe20000410000 */
[----:B---3--:R-:W-:Y:S01]  /*10570*/  F2FP.BF16.PACK_AB R156, R178, R179 ;  /* 0x000000b3b29c723e */ /* 0x008fe200000010ff */
[----:B------:R-:W-:Y:S01]  /*10580*/  FADD.FTZ R7, -R7, R150 ;  /* 0x0000009607077221 */ /* 0x000fe20000010100 */
[----:B------:R-:W-:Y:S01]  /*10590*/  FSEL R166, R166, RZ, P0 ;  /* 0x000000ffa6a67208 */ /* 0x000fe20000000000 */
[----:B------:R-:W-:Y:S01]  /*105a0*/  FMUL.FTZ R32, R151, R116 ;  /* 0x0000007497207220 */ /* 0x000fe20000410000 */
[----:B------:R-:W-:Y:S01]  /*105b0*/  FSEL R4, R0, RZ, P0 ;  /* 0x000000ff00047208 */ /* 0x000fe20000000000 */
[----:B------:R-:W-:Y:S01]  /*105c0*/  FMUL.FTZ R150, R7, c[0x0][0x2d0] ;  /* 0x0000b40007967a20 */ /* 0x000fe20000410000 */
[----:B------:R-:W-:Y:S01]  /*105d0*/  MUFU.EX2 R155, R155 ;  /* 0x0000009b009b7308 */ /* 0x000fe20000000800 */
[--C-:B------:R-:W-:Y:S02]  /*105e0*/  FFMA.FTZ R181, R152, c[0x0][0x2d0], -R166.reuse ;  /* 0x0000b40098b57a23 */ /* 0x100fe400000108a6 */
[--C-:B------:R-:W-:Y:S02]  /*105f0*/  FFMA.FTZ R185, R23, c[0x0][0x2d0], -R166.reuse ;  /* 0x0000b40017b97a23 */ /* 0x100fe400000108a6 */
[----:B------:R-:W-:Y:S01]  /*10600*/  LDSM.16.MT88.4 R20, [R214+0x100] ;  /* 0x00010000d614783b */ /* 0x000fe20000004200 */
[----:B------:R-:W-:Y:S02]  /*10610*/  FADD.FTZ R4, -R4, R149 ;  /* 0x0000009504047221 */ /* 0x000fe40000010100 */
[--C-:B------:R-:W-:Y:S02]  /*10620*/  FFMA.FTZ R180, R29, c[0x0][0x2d0], -R166.reuse ;  /* 0x0000b4001db47a23 */ /* 0x100fe400000108a6 */
[----:B------:R-:W3:Y:S01]  /*10630*/  MUFU.EX2 R150, R150 ;  /* 0x0000009600967308 */ /* 0x000ee20000000800 */
[--C-:B------:R-:W-:Y:S01]  /*10640*/  FFMA.FTZ R184, R19, c[0x0][0x2d0], -R166.reuse ;  /* 0x0000b40013b87a23 */ /* 0x100fe200000108a6 */
[----:B-1----:R-:W-:Y:S01]  /*10650*/  FMNMX.FTZ R5, R5, R6, !PT ;  /* 0x0000000605057209 */ /* 0x002fe20007810000 */
[----:B------:R-:W-:Y:S01]  /*10660*/  FMUL.FTZ R149, R4, c[0x0][0x2d0] ;  /* 0x0000b40004957a20 */ /* 0x000fe20000410000 */
[----:B--2---:R-:W-:Y:S01]  /*10670*/  F2FP.BF16.PACK_AB R158, R176, R177 ;  /* 0x000000b1b09e723e */ /* 0x004fe200000010ff */
[C---:B------:R-:W-:Y:S02]  /*10680*/  FMUL.FTZ R4, R151.reuse, R144 ;  /* 0x0000009097047220 */ /* 0x040fe40000410000 */
[----:B------:R-:W1:Y:S01]  /*10690*/  SHFL.BFLY PT, R152, R5, 0x1, 0x1f ;  /* 0x0c201f0005987f89 */ /* 0x000e6200000e0000 */
[C---:B------:R-:W-:Y:S02]  /*106a0*/  FMUL.FTZ R33, R151.reuse, R117 ;  /* 0x0000007597217220 */ /* 0x040fe40000410000 */
[----:B------:R-:W2:Y:S01]  /*106b0*/  MUFU.EX2 R154, R154 ;  /* 0x0000009a009a7308 */ /* 0x000ea20000000800 */
[C---:B------:R-:W-:Y:S02]  /*106c0*/  FMUL.FTZ R48, R151.reuse, R100 ;  /* 0x0000006497307220 */ /* 0x040fe40000410000 */
[----:B------:R-:W-:Y:S02]  /*106d0*/  FMUL.FTZ R49, R151, R101 ;  /* 0x0000006597317220 */ /* 0x000fe40000410000 */
[--C-:B------:R-:W-:Y:S02]  /*106e0*/  FFMA.FTZ R169, R169, c[0x0][0x2d0], -R166.reuse ;  /* 0x0000b400a9a97a23 */ /* 0x100fe400000108a6 */
[--C-:B------:R-:W-:Y:S02]  /*106f0*/  FFMA.FTZ R167, R167, c[0x0][0x2d0], -R166.reuse ;  /* 0x0000b400a7a77a23 */ /* 0x100fe400000108a6 */
[----:B------:R-:W-:Y:S01]  /*10700*/  FFMA.FTZ R165, R165, c[0x0][0x2d0], -R166 ;  /* 0x0000b400a5a57a23 */ /* 0x000fe200000108a6 */
[----:B------:R-:W-:Y:S01]  /*10710*/  MUFU.EX2 R183, R183 ;  /* 0x000000b700b77308 */ /* 0x000fe20000000800 */
[--C-:B------:R-:W-:Y:S02]  /*10720*/  FFMA.FTZ R192, R47, c[0x0][0x2d0], -R168.reuse ;  /* 0x0000b4002fc07a23 */ /* 0x100fe400000108a8 */
[----:B------:R-:W-:Y:S02]  /*10730*/  FFMA.FTZ R193, R45, c[0x0][0x2d0], -R168 ;  /* 0x0000b4002dc17a23 */ /* 0x000fe400000108a8 */
[C---:B---3--:R-:W-:Y:S02]  /*10740*/  FMUL.FTZ R6, R150.reuse, R146 ;  /* 0x0000009296067220 */ /* 0x048fe40000410000 */
[C---:B------:R-:W-:Y:S02]  /*10750*/  FMUL.FTZ R7, R150.reuse, R147 ;  /* 0x0000009396077220 */ /* 0x040fe40000410000 */
[----:B------:R-:W-:Y:S01]  /*10760*/  FMUL.FTZ R18, R150, R134 ;  /* 0x0000008696127220 */ /* 0x000fe20000410000 */
[----:B------:R-:W3:Y:S01]  /*10770*/  MUFU.EX2 R182, R182 ;  /* 0x000000b600b67308 */ /* 0x000ee20000000800 */
[----:B-1----:R-:W-:Y:S01]  /*10780*/  FMNMX.FTZ R152, R152, R5, !PT ;  /* 0x0000000598987209 */ /* 0x002fe20007810000 */
[----:B------:R-:W-:Y:S01]  /*10790*/  FMUL.FTZ R19, R150, R135 ;  /* 0x0000008796137220 */ /* 0x000fe20000410000 */
[----:B--2---:R-:W-:Y:S01]  /*107a0*/  F2FP.BF16.PACK_AB R157, R154, R155 ;  /* 0x0000009b9a9d723e */ /* 0x004fe200000010ff */
[----:B------:R-:W-:Y:S01]  /*107b0*/  LDSM.16.MT88.4 R132, [R214+0x900] ;  /* 0x00090000d684783b */ /* 0x000fe20000004200 */
[C---:B------:R-:W-:Y:S01]  /*107c0*/  FSETP.NEU.FTZ.AND P0, PT, R152.reuse, -INF , PT ;  /* 0xff8000009800780b */ /* 0x040fe20003f1d000 */
[----:B------:R-:W-:Y:S02]  /*107d0*/  FMUL.FTZ R161, R152, c[0x0][0x2d0] ;  /* 0x0000b40098a17a20 */ /* 0x000fe40000410000 */
[----:B------:R-:W-:Y:S01]  /*107e0*/  FMUL.FTZ R34, R150, R118 ;  /* 0x0000007696227220 */ /* 0x000fe20000410000 */
[----:B------:R-:W-:Y:S01]  /*107f0*/  FSEL R5, R152, RZ, P0 ;  /* 0x000000ff98057208 */ /* 0x000fe20000000000 */
[----:B------:R-:W1:Y:S01]  /*10800*/  MUFU.EX2 R149, R149 ;  /* 0x0000009500957308 */ /* 0x000e620000000800 */
[----:B------:R-:W-:Y:S01]  /*10810*/  FSEL R161, R161, RZ, P0 ;  /* 0x000000ffa1a17208 */ /* 0x000fe20000000000 */
[----:B------:R-:W-:Y:S01]  /*10820*/  FMUL.FTZ R35, R150, R119 ;  /* 0x0000007796237220 */ /* 0x000fe20000410000 */
[----:B------:R-:W-:Y:S01]  /*10830*/  ISETP.GT.AND P0, PT, R240, R221, PT ;  /* 0x000000ddf000720c */ /* 0x000fe20003f04270 */
[----:B------:R-:W-:Y:S01]  /*10840*/  FADD.FTZ R5, -R5, R148 ;  /* 0x0000009405057221 */ /* 0x000fe20000010100 */
[----:B------:R-:W-:Y:S01]  /*10850*/  LDSM.16.MT88.4 R116, [R214+0x1100] ;  /* 0x00110000d674783b */ /* 0x000fe20000004200 */
[--C-:B------:R-:W-:Y:S01]  /*10860*/  FFMA.FTZ R187, R12, c[0x0][0x2d0], -R161.reuse ;  /* 0x0000b4000cbb7a23 */ /* 0x100fe200000108a1 */
[----:B------:R-:W-:Y:S01]  /*10870*/  IADD3 R240, R240, -0x1, RZ ;  /* 0xfffffffff0f07810 */ /* 0x000fe20007ffe0ff */
[--C-:B------:R-:W-:Y:S02]  /*10880*/  FFMA.FTZ R189, R9, c[0x0][0x2d0], -R161.reuse ;  /* 0x0000b40009bd7a23 */ /* 0x100fe400000108a1 */
[--C-:B------:R-:W-:Y:S01]  /*10890*/  FFMA.FTZ R188, R10, c[0x0][0x2d0], -R161.reuse ;  /* 0x0000b4000abc7a23 */ /* 0x100fe200000108a1 */
[----:B------:R-:W-:Y:S01]  /*108a0*/  MUFU.EX2 R181, R181 ;  /* 0x000000b500b57308 */ /* 0x000fe20000000800 */
[--C-:B------:R-:W-:Y:S01]  /*108b0*/  FFMA.FTZ R186, R8, c[0x0][0x2d0], -R161.reuse ;  /* 0x0000b40008ba7a23 */ /* 0x100fe200000108a1 */
[----:B---3--:R-:W-:Y:S01]  /*108c0*/  F2FP.BF16.PACK_AB R159, R182, R183 ;  /* 0x000000b7b69f723e */ /* 0x008fe200000010ff */
[----:B------:R-:W-:Y:S02]  /*108d0*/  FMUL.FTZ R8, R5, c[0x0][0x2d0] ;  /* 0x0000b40005087a20 */ /* 0x000fe40000410000 */
[----:B------:R-:W-:Y:S02]  /*108e0*/  FMUL.FTZ R5, R151, R145 ;  /* 0x0000009197057220 */ /* 0x000fe40000410000 */
[C---:B------:R-:W-:Y:S02]  /*108f0*/  FMUL.FTZ R50, R150.reuse, R102 ;  /* 0x0000006696327220 */ /* 0x040fe40000410000 */
[----:B------:R-:W-:Y:S01]  /*10900*/  FMUL.FTZ R51, R150, R103 ;  /* 0x0000006796337220 */ /* 0x000fe20000410000 */
[----:B------:R2:W3:Y:S01]  /*10910*/  MUFU.EX2 R148, R8 ;  /* 0x0000000800947308 */ /* 0x0004e20000000800 */
[----:B------:R-:W-:Y:S01]  /*10920*/  LDSM.16.MT88.4 R100, [R214+0x1900] ;  /* 0x00190000d664783b */ /* 0x000fe20000004200 */
[-C--:B------:R-:W-:Y:S01]  /*10930*/  HMMA.16816.F32.BF16 R4, R156, R20.reuse, R4 ;  /* 0x000000149c04723c */ /* 0x080fe20000041804 */
[C---:B-1----:R-:W-:Y:S02]  /*10940*/  FMUL.FTZ R9, R149.reuse, R141 ;  /* 0x0000008d95097220 */ /* 0x042fe40000410000 */
[C---:B------:R-:W-:Y:S02]  /*10950*/  FMUL.FTZ R12, R149.reuse, R136 ;  /* 0x00000088950c7220 */ /* 0x040fe40000410000 */
[C---:B------:R-:W-:Y:S02]  /*10960*/  FMUL.FTZ R13, R149.reuse, R137 ;  /* 0x00000089950d7220 */ /* 0x040fe40000410000 */
[C---:B------:R-:W-:Y:S01]  /*10970*/  FMUL.FTZ R40, R149.reuse, R108 ;  /* 0x0000006c95287220 */ /* 0x040fe20000410000 */
[----:B------:R-:W1:Y:S01]  /*10980*/  MUFU.EX2 R180, R180 ;  /* 0x000000b400b47308 */ /* 0x000e620000000800 */
[C---:B------:R-:W-:Y:S03]  /*10990*/  FMUL.FTZ R41, R149.reuse, R109 ;  /* 0x0000006d95297220 */ /* 0x040fe60000410000 */
[C---:B------:R-:W-:Y:S02]  /*109a0*/  FMUL.FTZ R44, R149.reuse, R104 ;  /* 0x00000068952c7220 */ /* 0x040fe40000410000 */
[C---:B------:R-:W-:Y:S02]  /*109b0*/  FMUL.FTZ R45, R149.reuse, R105 ;  /* 0x00000069952d7220 */ /* 0x040fe40000410000 */
[--C-:B------:R-:W-:Y:S02]  /*109c0*/  FFMA.FTZ R164, R164, c[0x0][0x2d0], -R161.reuse ;  /* 0x0000b400a4a47a23 */ /* 0x100fe400000108a1 */
[----:B------:R-:W-:Y:S01]  /*109d0*/  MUFU.EX2 R185, R185 ;  /* 0x000000b900b97308 */ /* 0x000fe20000000800 */
[C---:B------:R-:W-:Y:S02]  /*109e0*/  FMUL.FTZ R24, R149.reuse, R124 ;  /* 0x0000007c95187220 */ /* 0x040fe40000410000 */
[C---:B------:R-:W-:Y:S02]  /*109f0*/  FMUL.FTZ R25, R149.reuse, R125 ;  /* 0x0000007d95197220 */ /* 0x040fe40000410000 */
[----:B--2---:R-:W-:Y:S02]  /*10a00*/  FMUL.FTZ R8, R149, R140 ;  /* 0x0000008c95087220 */ /* 0x004fe40000410000 */
[C---:B---3--:R-:W-:Y:S02]  /*10a10*/  FMUL.FTZ R10, R148.reuse, R142 ;  /* 0x0000008e940a7220 */ /* 0x048fe40000410000 */
[C---:B------:R-:W-:Y:S01]  /*10a20*/  FMUL.FTZ R11, R148.reuse, R143 ;  /* 0x0000008f940b7220 */ /* 0x040fe20000410000 */
[----:B------:R-:W2:Y:S01]  /*10a30*/  MUFU.EX2 R184, R184 ;  /* 0x000000b800b87308 */ /* 0x000ea20000000800 */
[C---:B------:R-:W-:Y:S02]  /*10a40*/  FMUL.FTZ R14, R148.reuse, R138 ;  /* 0x0000008a940e7220 */ /* 0x040fe40000410000 */
[----:B------:R-:W-:Y:S01]  /*10a50*/  FMUL.FTZ R15, R148, R139 ;  /* 0x0000008b940f7220 */ /* 0x000fe20000410000 */
[----:B-1----:R-:W-:Y:S01]  /*10a60*/  F2FP.BF16.PACK_AB R144, R180, R181 ;  /* 0x000000b5b490723e */ /* 0x002fe200000010ff */
[C---:B------:R-:W-:Y:S02]  /*10a70*/  FMUL.FTZ R42, R148.reuse, R110 ;  /* 0x0000006e942a7220 */ /* 0x040fe40000410000 */
[C---:B------:R-:W-:Y:S02]  /*10a80*/  FMUL.FTZ R43, R148.reuse, R111 ;  /* 0x0000006f942b7220 */ /* 0x040fe40000410000 */
[----:B------:R-:W-:Y:S01]  /*10a90*/  LDSM.16.MT88.4 R108, [R214+0x500] ;  /* 0x00050000d66c783b */ /* 0x000fe20000004200 */
[----:B------:R-:W-:Y:S01]  /*10aa0*/  MUFU.EX2 R189, R189 ;  /* 0x000000bd00bd7308 */ /* 0x000fe20000000800 */
[C---:B------:R-:W-:Y:S02]  /*10ab0*/  FMUL.FTZ R46, R148.reuse, R106 ;  /* 0x0000006a942e7220 */ /* 0x040fe40000410000 */
[C---:B------:R-:W-:Y:S02]  /*10ac0*/  FMUL.FTZ R47, R148.reuse, R107 ;  /* 0x0000006b942f7220 */ /* 0x040fe40000410000 */
[----:B------:R-:W-:Y:S02]  /*10ad0*/  FMUL.FTZ R26, R148, R126 ;  /* 0x0000007e941a7220 */ /* 0x000fe40000410000 */
[----:B------:R-:W-:Y:S01]  /*10ae0*/  LDSM.16.MT88.4 R104, [R212+0x1900] ;  /* 0x00190000d468783b */ /* 0x000fe20000004200 */
[C---:B------:R-:W-:Y:S02]  /*10af0*/  FMUL.FTZ R52, R151.reuse, R52 ;  /* 0x0000003497347220 */ /* 0x040fe40000410000 */
[----:B------:R-:W1:Y:S01]  /*10b00*/  MUFU.EX2 R188, R188 ;  /* 0x000000bc00bc7308 */ /* 0x000e620000000800 */
[----:B------:R-:W-:Y:S02]  /*10b10*/  FMUL.FTZ R53, R151, R53 ;  /* 0x0000003597357220 */ /* 0x000fe40000410000 */
[----:B------:R-:W-:Y:S01]  /*10b20*/  FMUL.FTZ R54, R150, R54 ;  /* 0x0000003696367220 */ /* 0x000fe20000410000 */
[----:B--2---:R-:W-:Y:S01]  /*10b30*/  F2FP.BF16.PACK_AB R146, R184, R185 ;  /* 0x000000b9b892723e */ /* 0x004fe200000010ff */
[----:B------:R-:W-:Y:S02]  /*10b40*/  FMUL.FTZ R55, R150, R55 ;  /* 0x0000003796377220 */ /* 0x000fe40000410000 */
        /* <DEDUP_REMOVED lines=10> */
[C---:B------:R-:W-:Y:S01]  /*10bf0*/  FMUL.FTZ R64, R151.reuse, R64 ;  /* 0x0000004097407220 */ /* 0x040fe20000410000 */
[----:B-1----:R-:W-:Y:S01]  /*10c00*/  F2FP.BF16.PACK_AB R145, R188, R189 ;  /* 0x000000bdbc91723e */ /* 0x002fe200000010ff */
[----:B------:R-:W-:Y:S02]  /*10c10*/  FMUL.FTZ R65, R151, R65 ;  /* 0x0000004197417220 */ /* 0x000fe40000410000 */
[C---:B------:R-:W-:Y:S02]  /*10c20*/  FMUL.FTZ R66, R150.reuse, R66 ;  /* 0x0000004296427220 */ /* 0x040fe40000410000 */
[----:B------:R-:W-:Y:S01]  /*10c30*/  FMUL.FTZ R67, R150, R67 ;  /* 0x0000004396437220 */ /* 0x000fe20000410000 */
[----:B------:R-:W-:Y:S01]  /*10c40*/  MUFU.EX2 R252, R170 ;  /* 0x000000aa00fc7308 */ /* 0x000fe20000000800 */
[--C-:B------:R-:W-:Y:S02]  /*10c50*/  FFMA.FTZ R196, R196, c[0x0][0x2d0], -R168.reuse ;  /* 0x0000b400c4c47a23 */ /* 0x100fe400000108a8 */
[----:B------:R-:W-:Y:S02]  /*10c60*/  FFMA.FTZ R197, R197, c[0x0][0x2d0], -R168 ;  /* 0x0000b400c5c57a23 */ /* 0x000fe400000108a8 */
[--C-:B------:R-:W-:Y:S02]  /*10c70*/  FFMA.FTZ R198, R198, c[0x0][0x2d0], -R166.reuse ;  /* 0x0000b400c6c67a23 */ /* 0x100fe400000108a6 */
[--C-:B------:R-:W-:Y:S02]  /*10c80*/  FFMA.FTZ R199, R199, c[0x0][0x2d0], -R166.reuse ;  /* 0x0000b400c7c77a23 */ /* 0x100fe400000108a6 */
[--C-:B------:R-:W-:Y:S01]  /*10c90*/  FFMA.FTZ R202, R251, c[0x0][0x2d0], -R166.reuse ;  /* 0x0000b400fbca7a23 */ /* 0x100fe200000108a6 */
[----:B------:R-:W-:Y:S01]  /*10ca0*/  MUFU.EX2 R124, R169 ;  /* 0x000000a9007c7308 */ /* 0x000fe20000000800 */
[--C-:B------:R-:W-:Y:S02]  /*10cb0*/  FFMA.FTZ R245, R245, c[0x0][0x2d0], -R166.reuse ;  /* 0x0000b400f5f57a23 */ /* 0x100fe400000108a6 */
[----:B------:R-:W-:Y:S01]  /*10cc0*/  FFMA.FTZ R166, R163, c[0x0][0x2d0], -R166 ;  /* 0x0000b400a3a67a23 */ /* 0x000fe200000108a6 */
[----:B--2---:R-:W-:Y:S01]  /*10cd0*/  F2FP.BF16.PACK_AB R147, R186, R187 ;  /* 0x000000bbba93723e */ /* 0x004fe200000010ff */
[--C-:B------:R-:W-:Y:S02]  /*10ce0*/  FFMA.FTZ R247, R247, c[0x0][0x2d0], -R168.reuse ;  /* 0x0000b400f7f77a23 */ /* 0x100fe400000108a8 */
[--C-:B------:R-:W-:Y:S02]  /*10cf0*/  FFMA.FTZ R250, R203, c[0x0][0x2d0], -R168.reuse ;  /* 0x0000b400cbfa7a23 */ /* 0x100fe400000108a8 */
[--C-:B------:R-:W-:Y:S01]  /*10d00*/  FFMA.FTZ R203, R173, c[0x0][0x2d0], -R168.reuse ;  /* 0x0000b400adcb7a23 */ /* 0x100fe200000108a8 */
[----:B------:R-:W-:Y:S01]  /*10d10*/  MUFU.EX2 R126, R167 ;  /* 0x000000a7007e7308 */ /* 0x000fe20000000800 */
[C---:B------:R-:W-:Y:S01]  /*10d20*/  HMMA.16816.F32.BF16 R8, R144.reuse, R20, R8 ;  /* 0x000000149008723c */ /* 0x040fe20000041808 */
[----:B------:R-:W-:Y:S02]  /*10d30*/  FFMA.FTZ R168, R171, c[0x0][0x2d0], -R168 ;  /* 0x0000b400aba87a23 */ /* 0x000fe400000108a8 */
[C---:B------:R-:W-:Y:S02]  /*10d40*/  FMUL.FTZ R27, R148.reuse, R127 ;  /* 0x0000007f941b7220 */ /* 0x040fe40000410000 */
[----:B------:R-:W-:Y:S02]  /*10d50*/  FMUL.FTZ R28, R149, R120 ;  /* 0x00000078951c7220 */ /* 0x000fe40000410000 */
[C---:B------:R-:W-:Y:S01]  /*10d60*/  FMUL.FTZ R20, R151.reuse, R128 ;  /* 0x0000008097147220 */ /* 0x040fe20000410000 */
[-C--:B------:R-:W-:Y:S01]  /*10d70*/  HMMA.16816.F32.BF16 R12, R144, R22.reuse, R12 ;  /* 0x00000016900c723c */ /* 0x080fe2000004180c */
[----:B------:R-:W-:Y:S01]  /*10d80*/  FMUL.FTZ R21, R151, R129 ;  /* 0x0000008197157220 */ /* 0x000fe20000410000 */
[----:B------:R1:W-:Y:S02]  /*10d90*/  MUFU.EX2 R138, R168 ;  /* 0x000000a8008a7308 */ /* 0x0003e40000000800 */
[C---:B------:R-:W-:Y:S02]  /*10da0*/  FMUL.FTZ R29, R149.reuse, R121 ;  /* 0x00000079951d7220 */ /* 0x040fe40000410000 */
[C---:B------:R-:W-:Y:S02]  /*10db0*/  FMUL.FTZ R30, R148.reuse, R122 ;  /* 0x0000007a941e7220 */ /* 0x040fe40000410000 */
[C---:B------:R-:W-:Y:S01]  /*10dc0*/  HMMA.16816.F32.BF16 R16, R156.reuse, R22, R16 ;  /* 0x000000169c10723c */ /* 0x040fe20000041810 */
[----:B------:R-:W-:Y:S03]  /*10dd0*/  FMUL.FTZ R31, R148, R123 ;  /* 0x0000007b941f7220 */ /* 0x000fe60000410000 */
[----:B------:R-:W-:Y:S01]  /*10de0*/  MUFU.EX2 R136, R165 ;  /* 0x000000a500887308 */ /* 0x000fe20000000800 */
[C---:B------:R-:W-:Y:S02]  /*10df0*/  FMUL.FTZ R72, R149.reuse, R72 ;  /* 0x0000004895487220 */ /* 0x040fe40000410000 */
[C---:B------:R-:W-:Y:S02]  /*10e00*/  FMUL.FTZ R22, R150.reuse, R130 ;  /* 0x0000008296167220 */ /* 0x040fe40000410000 */
[----:B------:R-:W-:Y:S02]  /*10e10*/  FMUL.FTZ R23, R150, R131 ;  /* 0x0000008396177220 */ /* 0x000fe40000410000 */
[----:B------:R-:W2:Y:S01]  /*10e20*/  LDSM.16.MT88.4 R128, [R214+0xd00] ;  /* 0x000d0000d680783b */ /* 0x000ea20000004200 */
[C---:B------:R-:W-:Y:S02]  /*10e30*/  FMUL.FTZ R73, R149.reuse, R73 ;  /* 0x0000004995497220 */ /* 0x040fe40000410000 */
[----:B------:R-:W-:Y:S01]  /*10e40*/  MUFU.EX2 R139, R166 ;  /* 0x000000a6008b7308 */ /* 0x000fe20000000800 */
[C---:B------:R-:W-:Y:S01]  /*10e50*/  FMUL.FTZ R74, R148.reuse, R74 ;  /* 0x0000004a944a7220 */ /* 0x040fe20000410000 */
[-C--:B------:R-:W-:Y:S01]  /*10e60*/  HMMA.16816.F32.BF16 R20, R156, R36.reuse, R20 ;  /* 0x000000249c14723c */ /* 0x080fe20000041814 */
[C---:B------:R-:W-:Y:S02]  /*10e70*/  FMUL.FTZ R75, R148.reuse, R75 ;  /* 0x0000004b944b7220 */ /* 0x040fe40000410000 */
[----:B-1----:R-:W-:Y:S01]  /*10e80*/  LDSM.16.MT88.4 R168, [R212+0x1500] ;  /* 0x00150000d4a8783b */ /* 0x002fe20000004200 */
[C---:B------:R-:W-:Y:S02]  /*10e90*/  FMUL.FTZ R76, R149.reuse, R76 ;  /* 0x0000004c954c7220 */ /* 0x040fe40000410000 */
[----:B------:R-:W-:Y:S02]  /*10ea0*/  FMUL.FTZ R77, R149, R77 ;  /* 0x0000004d954d7220 */ /* 0x000fe40000410000 */
[C---:B------:R-:W-:Y:S01]  /*10eb0*/  HMMA.16816.F32.BF16 R24, R144.reuse, R36, R24 ;  /* 0x000000249018723c */ /* 0x040fe20000041818 */
[----:B------:R1:W-:Y:S03]  /*10ec0*/  MUFU.EX2 R125, R164 ;  /* 0x000000a4007d7308 */ /* 0x0003e60000000800 */
[C---:B------:R-:W-:Y:S02]  /*10ed0*/  FMUL.FTZ R78, R148.reuse, R78 ;  /* 0x0000004e944e7220 */ /* 0x040fe40000410000 */
[C---:B------:R-:W-:Y:S02]  /*10ee0*/  FMUL.FTZ R79, R148.reuse, R79 ;  /* 0x0000004f944f7220 */ /* 0x040fe40000410000 */
[-C--:B------:R-:W-:Y:S01]  /*10ef0*/  HMMA.16816.F32.BF16 R28, R144, R38.reuse, R28 ;  /* 0x00000026901c723c */ /* 0x080fe2000004181c */
[C---:B------:R-:W-:Y:S02]  /*10f00*/  FMUL.FTZ R36, R151.reuse, R112 ;  /* 0x0000007097247220 */ /* 0x040fe40000410000 */
[----:B------:R-:W-:Y:S01]  /*10f10*/  MUFU.EX2 R190, R190 ;  /* 0x000000be00be7308 */ /* 0x000fe20000000800 */
[----:B------:R-:W-:Y:S02]  /*10f20*/  FMUL.FTZ R37, R151, R113 ;  /* 0x0000007197257220 */ /* 0x000fe40000410000 */
[C---:B------:R-:W-:Y:S02]  /*10f30*/  FMUL.FTZ R88, R149.reuse, R88 ;  /* 0x0000005895587220 */ /* 0x040fe40000410000 */
[C---:B------:R-:W-:Y:S01]  /*10f40*/  HMMA.16816.F32.BF16 R32, R156.reuse, R38, R32 ;  /* 0x000000269c20723c */ /* 0x040fe20000041820 */
[C---:B------:R-:W-:Y:S03]  /*10f50*/  FMUL.FTZ R89, R149.reuse, R89 ;  /* 0x0000005995597220 */ /* 0x040fe60000410000 */
[C---:B------:R-:W-:Y:S01]  /*10f60*/  FMUL.FTZ R90, R148.reuse, R90 ;  /* 0x0000005a945a7220 */ /* 0x040fe20000410000 */
[----:B------:R-:W3:Y:S01]  /*10f70*/  MUFU.EX2 R191, R191 ;  /* 0x000000bf00bf7308 */ /* 0x000ee20000000800 */
[----:B------:R-:W-:Y:S02]  /*10f80*/  FMUL.FTZ R91, R148, R91 ;  /* 0x0000005b945b7220 */ /* 0x000fe40000410000 */
[C---:B------:R-:W-:Y:S01]  /*10f90*/  FMUL.FTZ R38, R150.reuse, R114 ;  /* 0x0000007296267220 */ /* 0x040fe20000410000 */
[----:B-1----:R-:W-:Y:S03]  /*10fa0*/  LDSM.16.MT88.4 R164, [R214+0x1500] ;  /* 0x00150000d6a4783b */ /* 0x002fe60000004200 */
[----:B------:R-:W-:Y:S02]  /*10fb0*/  FMUL.FTZ R39, R150, R115 ;  /* 0x0000007396277220 */ /* 0x000fe40000410000 */
[--C-:B------:R-:W-:Y:S01]  /*10fc0*/  FFMA.FTZ R251, R246, c[0x0][0x2d0], -R161.reuse ;  /* 0x0000b400f6fb7a23 */ /* 0x100fe200000108a1 */
[----:B------:R-:W-:Y:S01]  /*10fd0*/  MUFU.EX2 R192, R192 ;  /* 0x000000c000c07308 */ /* 0x000fe20000000800 */
[--C-:B------:R-:W-:Y:S01]  /*10fe0*/  FFMA.FTZ R246, R244, c[0x0][0x2d0], -R161.reuse ;  /* 0x0000b400f4f67a23 */ /* 0x100fe200000108a1 */
[----:B------:R-:W1:Y:S01]  /*10ff0*/  LDSM.16.MT88.4 R112, [R212+0xd00] ;  /* 0x000d0000d470783b */ /* 0x000e620000004200 */
[--C-:B------:R-:W-:Y:S01]  /*11000*/  FFMA.FTZ R244, R174, c[0x0][0x2d0], -R161.reuse ;  /* 0x0000b400aef47a23 */ /* 0x100fe200000108a1 */
[-C--:B--2---:R-:W-:Y:S01]  /*11010*/  HMMA.16816.F32.BF16 R36, R156, R128.reuse, R36 ;  /* 0x000000809c24723c */ /* 0x084fe20000041824 */
[C---:B------:R-:W-:Y:S02]  /*11020*/  FMUL.FTZ R92, R149.reuse, R92 ;  /* 0x0000005c955c7220 */ /* 0x040fe40000410000 */
[----:B------:R-:W-:Y:S02]  /*11030*/  FMUL.FTZ R93, R149, R93 ;  /* 0x0000005d955d7220 */ /* 0x000fe40000410000 */
[C---:B------:R-:W-:Y:S01]  /*11040*/  FMUL.FTZ R94, R148.reuse, R94 ;  /* 0x0000005e945e7220 */ /* 0x040fe20000410000 */
[----:B------:R-:W-:Y:S01]  /*11050*/  LDSM.16.MT88.4 R172, [R214+0x2100] ;  /* 0x00210000d6ac783b */ /* 0x000fe20000004200 */
[----:B------:R-:W2:Y:S01]  /*11060*/  MUFU.EX2 R193, R193 ;  /* 0x000000c100c17308 */ /* 0x000ea20000000800 */
[C---:B------:R-:W-:Y:S01]  /*11070*/  HMMA.16816.F32.BF16 R40, R144.reuse, R128, R40 ;  /* 0x000000809028723c */ /* 0x040fe20000041828 */
[----:B------:R-:W-:Y:S03]  /*11080*/  FMUL.FTZ R95, R148, R95 ;  /* 0x0000005f945f7220 */ /* 0x000fe60000410000 */
[C---:B------:R-:W-:Y:S02]  /*11090*/  FMUL.FTZ R96, R151.reuse, R96 ;  /* 0x0000006097607220 */ /* 0x040fe40000410000 */
[C---:B------:R-:W-:Y:S02]  /*110a0*/  FMUL.FTZ R97, R151.reuse, R97 ;  /* 0x0000006197617220 */ /* 0x040fe40000410000 */
[-C--:B------:R-:W-:Y:S01]  /*110b0*/  HMMA.16816.F32.BF16 R44, R144, R130.reuse, R44 ;  /* 0x00000082902c723c */ /* 0x080fe2000004182c */
[----:B------:R-:W-:Y:S03]  /*110c0*/  MUFU.EX2 R194, R194 ;  /* 0x000000c200c27308 */ /* 0x000fe60000000800 */
[C---:B------:R-:W-:Y:S02]  /*110d0*/  FMUL.FTZ R98, R150.reuse, R98 ;  /* 0x0000006296627220 */ /* 0x040fe40000410000 */
[C---:B------:R-:W-:Y:S02]  /*110e0*/  FMUL.FTZ R99, R150.reuse, R99 ;  /* 0x0000006396637220 */ /* 0x040fe40000410000 */
[C---:B------:R-:W-:Y:S01]  /*110f0*/  HMMA.16816.F32.BF16 R48, R156.reuse, R130, R48 ;  /* 0x000000829c30723c */ /* 0x040fe20000041830 */
[C---:B------:R-:W-:Y:S02]  /*11100*/  FMUL.FTZ R68, R151.reuse, R68 ;  /* 0x0000004497447220 */ /* 0x040fe40000410000 */
[----:B------:R-:W4:Y:S01]  /*11110*/  MUFU.EX2 R195, R195 ;  /* 0x000000c300c37308 */ /* 0x000f220000000800 */
[C---:B------:R-:W-:Y:S02]  /*11120*/  FMUL.FTZ R69, R151.reuse, R69 ;  /* 0x0000004597457220 */ /* 0x040fe40000410000 */
[C---:B------:R-:W-:Y:S02]  /*11130*/  FMUL.FTZ R70, R150.reuse, R70 ;  /* 0x0000004696467220 */ /* 0x040fe40000410000 */
[C---:B------:R-:W-:Y:S04]  /*11140*/  FMUL.FTZ R71, R150.reuse, R71 ;  /* 0x0000004796477220 */ /* 0x040fe80000410000 */
[C---:B------:R-:W-:Y:S01]  /*11150*/  FMUL.FTZ R80, R151.reuse, R80 ;  /* 0x0000005097507220 */ /* 0x040fe20000410000 */
[----:B------:R-:W-:Y:S01]  /*11160*/  MUFU.EX2 R196, R196 ;  /* 0x000000c400c47308 */ /* 0x000fe20000000800 */
[-C--:B-1----:R-:W-:Y:S01]  /*11170*/  HMMA.16816.F32.BF16 R52, R156, R112.reuse, R52 ;  /* 0x000000709c34723c */ /* 0x082fe20000041834 */
[C---:B------:R-:W-:Y:S02]  /*11180*/  FMUL.FTZ R81, R151.reuse, R81 ;  /* 0x0000005197517220 */ /* 0x040fe40000410000 */
[C---:B------:R-:W-:Y:S02]  /*11190*/  FMUL.FTZ R82, R150.reuse, R82 ;  /* 0x0000005296527220 */ /* 0x040fe40000410000 */
[C---:B------:R-:W-:Y:S02]  /*111a0*/  FMUL.FTZ R83, R150.reuse, R83 ;  /* 0x0000005396537220 */ /* 0x040fe40000410000 */
[C---:B------:R-:W-:Y:S01]  /*111b0*/  FMUL.FTZ R84, R151.reuse, R84 ;  /* 0x0000005497547220 */ /* 0x040fe20000410000 */
[C---:B------:R-:W-:Y:S01]  /*111c0*/  HMMA.16816.F32.BF16 R56, R144.reuse, R112, R56 ;  /* 0x000000709038723c */ /* 0x040fe20000041838 */
[----:B------:R-:W1:Y:S03]  /*111d0*/  MUFU.EX2 R197, R197 ;  /* 0x000000c500c57308 */ /* 0x000e660000000800 */
[----:B------:R-:W-:Y:S02]  /*111e0*/  FMUL.FTZ R85, R151, R85 ;  /* 0x0000005597557220 */ /* 0x000fe40000410000 */
[C---:B------:R-:W-:Y:S02]  /*111f0*/  FMUL.FTZ R86, R150.reuse, R86 ;  /* 0x0000005696567220 */ /* 0x040fe40000410000 */
[-C--:B------:R-:W-:Y:S01]  /*11200*/  HMMA.16816.F32.BF16 R60, R144, R114.reuse, R60 ;  /* 0x00000072903c723c */ /* 0x080fe2000004183c */
[----:B------:R-:W-:Y:S02]  /*11210*/  FMUL.FTZ R87, R150, R87 ;  /* 0x0000005796577220 */ /* 0x000fe40000410000 */
[----:B------:R-:W-:Y:S01]  /*11220*/  MUFU.EX2 R198, R198 ;  /* 0x000000c600c67308 */ /* 0x000fe20000000800 */
[--C-:B------:R-:W-:Y:S02]  /*11230*/  FFMA.FTZ R242, R242, c[0x0][0x2d0], -R161.reuse ;  /* 0x0000b400f2f27a23 */ /* 0x100fe400000108a1 */
[--C-:B------:R-:W-:Y:S02]  /*11240*/  FFMA.FTZ R162, R162, c[0x0][0x2d0], -R161.reuse ;  /* 0x0000b400a2a27a23 */ /* 0x100fe400000108a1 */
[C---:B------:R-:W-:Y:S01]  /*11250*/  HMMA.16816.F32.BF16 R64, R156.reuse, R114, R64 ;  /* 0x000000729c40723c */ /* 0x040fe20000041840 */
[----:B------:R-:W5:Y:S03]  /*11260*/  LDSM.16.MT88.4 R112, [R212+0x500] ;  /* 0x00050000d470783b */ /* 0x000f660000004200 */
[--C-:B------:R-:W-:Y:S01]  /*11270*/  FFMA.FTZ R160, R160, c[0x0][0x2d0], -R161.reuse ;  /* 0x0000b400a0a07a23 */ /* 0x100fe200000108a1 */
[----:B------:R-:W1:Y:S01]  /*11280*/  MUFU.EX2 R199, R199 ;  /* 0x000000c700c77308 */ /* 0x000e620000000800 */
[----:B------:R-:W-:Y:S02]  /*11290*/  FFMA.FTZ R161, R153, c[0x0][0x2d0], -R161 ;  /* 0x0000b40099a17a23 */ /* 0x000fe400000108a1 */
[-C--:B------:R-:W-:Y:S01]  /*112a0*/  HMMA.16816.F32.BF16 R68, R156, R100.reuse, R68 ;  /* 0x000000649c44723c */ /* 0x080fe20000041844 */
[----:B------:R-:W-:Y:S03]  /*112b0*/  FFMA.FTZ R179, R151, R238, R179 ;  /* 0x000000ee97b37223 */ /* 0x000fe600000100b3 */
[----:B------:R-:W-:Y:S01]  /*112c0*/  MOV R151, R3 ;  /* 0x0000000300977202 */ /* 0x000fe20000000f00 */
[----:B------:R-:W-:Y:S01]  /*112d0*/  FFMA.FTZ R155, R150, R239, R155 ;  /* 0x000000ef969b7223 */ /* 0x000fe2000001009b */
[----:B------:R-:W-:Y:S01]  /*112e0*/  MOV R150, R2 ;  /* 0x0000000200967202 */ /* 0x000fe20000000f00 */
[----:B------:R-:W-:Y:S01]  /*112f0*/  MUFU.EX2 R202, R202 ;  /* 0x000000ca00ca7308 */ /* 0x000fe20000000800 */
[C---:B------:R-:W-:Y:S01]  /*11300*/  HMMA.16816.F32.BF16 R72, R144.reuse, R100, R72 ;  /* 0x000000649048723c */ /* 0x040fe20000041848 */
[----:B------:R-:W-:Y:S03]  /*11310*/  FFMA.FTZ R181, R149, R236, R181 ;  /* 0x000000ec95b57223 */ /* 0x000fe600000100b5 */
[----:B------:R-:W-:Y:S01]  /*11320*/  FFMA.FTZ R189, R148, R237, R189 ;  /* 0x000000ed94bd7223 */ /* 0x000fe200000100bd */
[----:B------:R-:W-:Y:S01]  /*11330*/  MOV R149, R0 ;  /* 0x0000000000957202 */ /* 0x000fe20000000f00 */
[----:B------:R-:W-:Y:S01]  /*11340*/  FADD.FTZ R178, R178, R179 ;  /* 0x000000b3b2b27221 */ /* 0x000fe20000010000 */
[----:B---3--:R-:W-:Y:S01]  /*11350*/  F2FP.BF16.PACK_AB R100, R191, R190 ;  /* 0x000000bebf64723e */ /* 0x008fe200000010ff */
[-C--:B------:R-:W-:Y:S01]  /*11360*/  HMMA.16816.F32.BF16 R76, R144, R102.reuse, R76 ;  /* 0x00000066904c723c */ /* 0x080fe2000004184c */
[----:B--2---:R-:W-:Y:S01]  /*11370*/  F2FP.BF16.PACK_AB R101, R193, R192 ;  /* 0x000000c0c165723e */ /* 0x004fe200000010ff */
[----:B------:R-:W-:Y:S02]  /*11380*/  MUFU.EX2 R245, R245 ;  /* 0x000000f500f57308 */ /* 0x000fe40000000800 */
[----:B------:R-:W-:Y:S01]  /*11390*/  MOV R148, R152 ;  /* 0x0000009800947202 */ /* 0x000fe20000000f00 */
[----:B------:R-:W-:Y:S02]  /*113a0*/  FADD.FTZ R154, R154, R155 ;  /* 0x0000009b9a9a7221 */ /* 0x000fe40000010000 */
[----:B------:R-:W-:Y:S01]  /*113b0*/  FADD.FTZ R180, R180, R181 ;  /* 0x000000b5b4b47221 */ /* 0x000fe20000010000 */
[C---:B------:R-:W-:Y:S01]  /*113c0*/  HMMA.16816.F32.BF16 R80, R156.reuse, R102, R80 ;  /* 0x000000669c50723c */ /* 0x040fe20000041850 */
[----:B------:R-:W-:Y:S03]  /*113d0*/  FADD.FTZ R188, R188, R189 ;  /* 0x000000bdbcbc7221 */ /* 0x000fe60000010000 */
[----:B------:R-:W-:Y:S01]  /*113e0*/  MUFU.EX2 R242, R242 ;  /* 0x000000f200f27308 */ /* 0x000fe20000000800 */
[----:B------:R-:W-:Y:S02]  /*113f0*/  FADD.FTZ R177, R177, R178 ;  /* 0x000000b2b1b17221 */ /* 0x000fe40000010000 */
[----:B----4-:R-:W-:Y:S01]  /*11400*/  F2FP.BF16.PACK_AB R102, R195, R194 ;  /* 0x000000c2c366723e */ /* 0x010fe200000010ff */
[-C--:B------:R-:W-:Y:S01]  /*11410*/  HMMA.16816.F32.BF16 R84, R156, R104.reuse, R84 ;  /* 0x000000689c54723c */ /* 0x080fe20000041854 */
[----:B-1----:R-:W-:Y:S03]  /*11420*/  F2FP.BF16.PACK_AB R103, R197, R196 ;  /* 0x000000c4c567723e */ /* 0x002fe600000010ff */
[----:B------:R-:W-:Y:S02]  /*11430*/  FADD.FTZ R183, R183, R154 ;  /* 0x0000009ab7b77221 */ /* 0x000fe40000010000 */
[----:B------:R-:W1:Y:S01]  /*11440*/  MUFU.EX2 R251, R251 ;  /* 0x000000fb00fb7308 */ /* 0x000e620000000800 */
[----:B------:R-:W-:Y:S01]  /*11450*/  FADD.FTZ R185, R185, R180 ;  /* 0x000000b4b9b97221 */ /* 0x000fe20000010000 */
[C---:B------:R-:W-:Y:S01]  /*11460*/  HMMA.16816.F32.BF16 R88, R144.reuse, R104, R88 ;  /* 0x000000689058723c */ /* 0x040fe20000041858 */
[----:B------:R-:W-:Y:S03]  /*11470*/  FADD.FTZ R187, R187, R188 ;  /* 0x000000bcbbbb7221 */ /* 0x000fe60000010000 */
[----:B------:R-:W-:Y:S02]  /*11480*/  FADD.FTZ R177, R176, R177 ;  /* 0x000000b1b0b17221 */ /* 0x000fe40000010000 */
[----:B------:R-:W-:Y:S01]  /*11490*/  FADD.FTZ R183, R182, R183 ;  /* 0x000000b7b6b77221 */ /* 0x000fe20000010000 */
[----:B------:R-:W-:Y:S01]  /*114a0*/  F2FP.BF16.PACK_AB R104, R199, R198 ;  /* 0x000000c6c768723e */ /* 0x000fe200000010ff */
[-C--:B------:R-:W-:Y:S01]  /*114b0*/  HMMA.16816.F32.BF16 R92, R144, R106.reuse, R92 ;  /* 0x0000006a905c723c */ /* 0x080fe2000004185c */
[----:B------:R-:W-:Y:S03]  /*114c0*/  MUFU.EX2 R246, R246 ;  /* 0x000000f600f67308 */ /* 0x000fe60000000800 */
[----:B------:R-:W-:Y:S02]  /*114d0*/  FADD.FTZ R185, R184, R185 ;  /* 0x000000b9b8b97221 */ /* 0x000fe40000010000 */
[----:B------:R-:W-:Y:S02]  /*114e0*/  FADD.FTZ R187, R186, R187 ;  /* 0x000000bbbabb7221 */ /* 0x000fe40000010000 */
[----:B------:R-:W-:Y:S01]  /*114f0*/  HMMA.16816.F32.BF16 R96, R156, R106, R96 ;  /* 0x0000006a9c60723c */ /* 0x000fe20000041860 */
[----:B------:R-:W-:Y:S02]  /*11500*/  FADD.FTZ R190, R190, R177 ;  /* 0x000000b1bebe7221 */ /* 0x000fe40000010000 */
[----:B------:R-:W2:Y:S01]  /*11510*/  MUFU.EX2 R244, R244 ;  /* 0x000000f400f47308 */ /* 0x000ea20000000800 */
[----:B------:R-:W-:Y:S01]  /*11520*/  FADD.FTZ R192, R192, R183 ;  /* 0x000000b7c0c07221 */ /* 0x000fe20000010000 */
[----:B-1----:R-:W-:Y:S01]  /*11530*/  F2FP.BF16.PACK_AB R105, R251, R242 ;  /* 0x000000f2fb69723e */ /* 0x002fe200000010ff */
[----:B------:R-:W-:Y:S02]  /*11540*/  FADD.FTZ R198, R198, R185 ;  /* 0x000000b9c6c67221 */ /* 0x000fe40000010000 */
[-C--:B------:R-:W-:Y:S01]  /*11550*/  HMMA.16816.F32.BF16 R4, R100, R108.reuse, R4 ;  /* 0x0000006c6404723c */ /* 0x080fe20000041804 */
[----:B------:R-:W-:Y:S03]  /*11560*/  F2FP.BF16.PACK_AB R106, R245, R202 ;  /* 0x000000caf56a723e */ /* 0x000fe600000010ff */
[----:B------:R-:W-:Y:S01]  /*11570*/  FADD.FTZ R242, R242, R187 ;  /* 0x000000bbf2f27221 */ /* 0x000fe20000010000 */
[----:B------:R-:W-:Y:S01]  /*11580*/  MUFU.EX2 R248, R248 ;  /* 0x000000f800f87308 */ /* 0x000fe20000000800 */
[----:B------:R-:W-:Y:S02]  /*11590*/  FADD.FTZ R191, R191, R190 ;  /* 0x000000bebfbf7221 */ /* 0x000fe40000010000 */
[----:B------:R-:W-:Y:S04]  /*115a0*/  FADD.FTZ R193, R193, R192 ;  /* 0x000000c0c1c17221 */ /* 0x000fe80000010000 */
[----:B------:R-:W-:Y:S02]  /*115b0*/  FADD.FTZ R199, R199, R198 ;  /* 0x000000c6c7c77221 */ /* 0x000fe40000010000 */
[----:B------:R-:W-:Y:S01]  /*115c0*/  FADD.FTZ R251, R251, R242 ;  /* 0x000000f2fbfb7221 */ /* 0x000fe20000010000 */
[----:B------:R-:W1:Y:S01]  /*115d0*/  MUFU.EX2 R249, R249 ;  /* 0x000000f900f97308 */ /* 0x000e620000000800 */
[----:B------:R-:W-:Y:S02]  /*115e0*/  FADD.FTZ R194, R194, R191 ;  /* 0x000000bfc2c27221 */ /* 0x000fe40000010000 */
[----:B------:R-:W-:Y:S01]  /*115f0*/  FADD.FTZ R196, R196, R193 ;  /* 0x000000c1c4c47221 */ /* 0x000fe20000010000 */
[----:B--2---:R-:W-:Y:S01]  /*11600*/  F2FP.BF16.PACK_AB R107, R244, R246 ;  /* 0x000000f6f46b723e */ /* 0x004fe200000010ff */
[----:B------:R-:W-:Y:S02]  /*11610*/  FADD.FTZ R202, R202, R199 ;  /* 0x000000c7caca7221 */ /* 0x000fe40000010000 */
[----:B------:R-:W-:Y:S02]  /*11620*/  FADD.FTZ R251, R246, R251 ;  /* 0x000000fbf6fb7221 */ /* 0x000fe40000010000 */
[----:B------:R-:W-:Y:S01]  /*11630*/  FADD.FTZ R195, R195, R194 ;  /* 0x000000c2c3c37221 */ /* 0x000fe20000010000 */
[----:B------:R-:W-:Y:S01]  /*11640*/  MUFU.EX2 R247, R247 ;  /* 0x000000f700f77308 */ /* 0x000fe20000000800 */
[C---:B------:R-:W-:Y:S01]  /*11650*/  HMMA.16816.F32.BF16 R8, R104.reuse, R108, R8 ;  /* 0x0000006c6808723c */ /* 0x040fe20000041808 */
[----:B------:R-:W-:Y:S02]  /*11660*/  FADD.FTZ R196, R197, R196 ;  /* 0x000000c4c5c47221 */ /* 0x000fe40000010000 */
[----:B------:R-:W-:Y:S02]  /*11670*/  FADD.FTZ R202, R245, R202 ;  /* 0x000000caf5ca7221 */ /* 0x000fe40000010000 */
[----:B------:R-:W-:Y:S03]  /*11680*/  FADD.FTZ R251, R244, R251 ;  /* 0x000000fbf4fb7221 */ /* 0x000fe60000010000 */
[-C--:B------:R-:W-:Y:S01]  /*11690*/  HMMA.16816.F32.BF16 R12, R104, R110.reuse, R12 ;  /* 0x0000006e680c723c */ /* 0x080fe2000004180c */
[----:B------:R-:W2:Y:S03]  /*116a0*/  MUFU.EX2 R250, R250 ;  /* 0x000000fa00fa7308 */ /* 0x000ea60000000800 */
[C---:B-1----:R-:W-:Y:S01]  /*116b0*/  F2FP.BF16.PACK_AB R156, R249.reuse, R248 ;  /* 0x000000f8f99c723e */ /* 0x042fe200000010ff */
[----:B------:R-:W-:Y:S03]  /*116c0*/  FADD.FTZ R248, R248, R195 ;  /* 0x000000c3f8f87221 */ /* 0x000fe60000010000 */
[C---:B------:R-:W-:Y:S01]  /*116d0*/  HMMA.16816.F32.BF16 R16, R100.reuse, R110, R16 ;  /* 0x0000006e6410723c */ /* 0x040fe20000041810 */
[----:B------:R-:W1:Y:S02]  /*116e0*/  LDSM.16.MT88.4 R108, [R212+0x1100] ;  /* 0x00110000d46c783b */ /* 0x000e640000004200 */
[----:B------:R-:W3:Y:S01]  /*116f0*/  MUFU.EX2 R201, R201 ;  /* 0x000000c900c97308 */ /* 0x000ee20000000800 */
[----:B------:R-:W-:Y:S04]  /*11700*/  FADD.FTZ R248, R249, R248 ;  /* 0x000000f8f9f87221 */ /* 0x000fe80000010000 */
[-C--:B-----5:R-:W-:Y:S05]  /*11710*/  HMMA.16816.F32.BF16 R20, R100, R112.reuse, R20 ;  /* 0x000000706414723c */ /* 0x0a0fea0000041814 */
[----:B------:R-:W4:Y:S03]  /*11720*/  MUFU.EX2 R203, R203 ;  /* 0x000000cb00cb7308 */ /* 0x000f260000000800 */
[C---:B------:R-:W-:Y:S01]  /*11730*/  HMMA.16816.F32.BF16 R24, R104.reuse, R112, R24 ;  /* 0x000000706818723c */ /* 0x040fe20000041818 */
[C---:B--2---:R-:W-:Y:S03]  /*11740*/  F2FP.BF16.PACK_AB R157, R250.reuse, R247 ;  /* 0x000000f7fa9d723e */ /* 0x044fe600000010ff */
[----:B------:R-:W-:Y:S03]  /*11750*/  FADD.FTZ R247, R247, R196 ;  /* 0x000000c4f7f77221 */ /* 0x000fe60000010000 */
[----:B------:R2:W5:Y:S01]  /*11760*/  MUFU.EX2 R127, R162 ;  /* 0x000000a2007f7308 */ /* 0x0005620000000800 */
[-C--:B------:R-:W-:Y:S01]  /*11770*/  HMMA.16816.F32.BF16 R28, R104, R114.reuse, R28 ;  /* 0x00000072681c723c */ /* 0x080fe2000004181c */
[----:B------:R-:W-:Y:S03]  /*11780*/  FADD.FTZ R250, R250, R247 ;  /* 0x000000f7fafa7221 */ /* 0x000fe60000010000 */
[C---:B---3--:R-:W-:Y:S01]  /*11790*/  F2FP.BF16.PACK_AB R158, R252.reuse, R201 ;  /* 0x000000c9fc9e723e */ /* 0x048fe200000010ff */
[----:B------:R-:W-:Y:S03]  /*117a0*/  FADD.FTZ R201, R201, R248 ;  /* 0x000000f8c9c97221 */ /* 0x000fe60000010000 */
[C---:B------:R-:W-:Y:S01]  /*117b0*/  HMMA.16816.F32.BF16 R32, R100.reuse, R114, R32 ;  /* 0x000000726420723c */ /* 0x040fe20000041820 */
[----:B------:R-:W3:Y:S01]  /*117c0*/  LDSM.16.MT88.4 R112, [R214+0x1d00] ;  /* 0x001d0000d670783b */ /* 0x000ee20000004200 */
[----:B------:R1:W-:Y:S02]  /*117d0*/  MUFU.EX2 R137, R160 ;  /* 0x000000a000897308 */ /* 0x0003e40000000800 */
[----:B------:R-:W-:Y:S01]  /*117e0*/  FADD.FTZ R238, R252, R201 ;  /* 0x000000c9fcee7221 */ /* 0x000fe20000010000 */
[----:B----4-:R-:W-:Y:S01]  /*117f0*/  F2FP.BF16.PACK_AB R159, R138, R203 ;  /* 0x000000cb8a9f723e */ /* 0x010fe200000010ff */
[----:B------:R-:W-:Y:S02]  /*11800*/  FADD.FTZ R250, R203, R250 ;  /* 0x000000facbfa7221 */ /* 0x000fe40000010000 */
[-C--:B------:R-:W-:Y:S04]  /*11810*/  HMMA.16816.F32.BF16 R36, R100, R116.reuse, R36 ;  /* 0x000000746424723c */ /* 0x080fe80000041824 */
[----:B------:R5:W4:Y:S01]  /*11820*/  MUFU.EX2 R153, R161 ;  /* 0x000000a100997308 */ /* 0x000b220000000800 */
[----:B--2---:R-:W-:Y:S03]  /*11830*/  F2FP.BF16.PACK_AB R162, R139, R136 ;  /* 0x000000888ba2723e */ /* 0x004fe600000010ff */
[C---:B------:R-:W-:Y:S08]  /*11840*/  HMMA.16816.F32.BF16 R40, R104.reuse, R116, R40 ;  /* 0x000000746828723c */ /* 0x040ff00000041828 */
[-C--:B------:R-:W-:Y:S01]  /*11850*/  HMMA.16816.F32.BF16 R44, R104, R118.reuse, R44 ;  /* 0x00000076682c723c */ /* 0x080fe2000004182c */
[----:B-1----:R-:W-:Y:S07]  /*11860*/  F2FP.BF16.PACK_AB R160, R126, R124 ;  /* 0x0000007c7ea0723e */ /* 0x002fee00000010ff */
[C---:B------:R-:W-:Y:S01]  /*11870*/  HMMA.16816.F32.BF16 R48, R100.reuse, R118, R48 ;  /* 0x000000766430723c */ /* 0x040fe20000041830 */
[----:B------:R-:W1:Y:S03]  /*11880*/  LDSM.16.MT88.4 R116, [R212+0x1d00] ;  /* 0x001d0000d474783b */ /* 0x000e660000004200 */
[----:B-----5:R-:W-:Y:S02]  /*11890*/  F2FP.BF16.PACK_AB R161, R127, R125 ;  /* 0x0000007d7fa1723e */ /* 0x020fe400000010ff */
[----:B----4-:R-:W-:Y:S02]  /*118a0*/  F2FP.BF16.PACK_AB R163, R153, R137 ;  /* 0x0000008999a3723e */ /* 0x010fe400000010ff */
[-C--:B------:R-:W-:Y:S08]  /*118b0*/  HMMA.16816.F32.BF16 R52, R100, R108.reuse, R52 ;  /* 0x0000006c6434723c */ /* 0x080ff00000041834 */
        /* <DEDUP_REMOVED lines=18> */
[----:B------:R-:W-:Y:S01]  /*119e0*/  MOV R8, R136 ;  /* 0x0000008800087202 */ /* 0x000fe20000000f00 */
[----:B------:R-:W-:Y:S01]  /*119f0*/  FADD.FTZ R239, R10, R250 ;  /* 0x000000fa0aef7221 */ /* 0x000fe20000010000 */
[-C--:B------:R-:W-:Y:S07]  /*11a00*/  HMMA.16816.F32.BF16 R136, R160, R134.reuse, R12 ;  /* 0x00000086a088723c */ /* 0x080fee000004180c */
[----:B------:R-:W-:Y:S01]  /*11a10*/  MOV R15, R127 ;  /* 0x0000007f000f7202 */ /* 0x000fe20000000f00 */
[C---:B------:R-:W-:Y:S01]  /*11a20*/  HMMA.16816.F32.BF16 R132, R156.reuse, R134, R16 ;  /* 0x000000869c84723c */ /* 0x040fe20000041810 */
[----:B------:R-:W-:Y:S03]  /*11a30*/  MOV R14, R126 ;  /* 0x0000007e000e7202 */ /* 0x000fe60000000f00 */
[----:B------:R-:W-:Y:S02]  /*11a40*/  MOV R13, R125 ;  /* 0x0000007d000d7202 */ /* 0x000fe40000000f00 */
[----:B------:R-:W-:Y:S02]  /*11a50*/  MOV R12, R124 ;  /* 0x0000007c000c7202 */ /* 0x000fe40000000f00 */
[-C--:B--2---:R-:W-:Y:S01]  /*11a60*/  HMMA.16816.F32.BF16 R128, R156, R108.reuse, R20 ;  /* 0x0000006c9c80723c */ /* 0x084fe20000041814 */
[----:B------:R-:W-:Y:S03]  /*11a70*/  FADD.FTZ R251, R13, R251 ;  /* 0x000000fb0dfb7221 */ /* 0x000fe60000010000 */
[----:B------:R-:W-:Y:S02]  /*11a80*/  FADD.FTZ R202, R12, R202 ;  /* 0x000000ca0cca7221 */ /* 0x000fe40000010000 */
[----:B------:R-:W-:Y:S02]  /*11a90*/  FADD.FTZ R251, R15, R251 ;  /* 0x000000fb0ffb7221 */ /* 0x000fe40000010000 */
[C---:B------:R-:W-:Y:S01]  /*11aa0*/  HMMA.16816.F32.BF16 R124, R160.reuse, R108, R24 ;  /* 0x0000006ca07c723c */ /* 0x040fe20000041818 */
[----:B------:R-:W-:Y:S04]  /*11ab0*/  FADD.FTZ R202, R14, R202 ;  /* 0x000000ca0eca7221 */ /* 0x000fe80000010000 */
[----:B------:R-:W-:Y:S03]  /*11ac0*/  FADD.FTZ R202, R8, R202 ;  /* 0x000000ca08ca7221 */ /* 0x000fe60000010000 */
[-C--:B------:R-:W-:Y:S01]  /*11ad0*/  HMMA.16816.F32.BF16 R120, R160, R110.reuse, R28 ;  /* 0x0000006ea078723c */ /* 0x080fe2000004181c */
[----:B------:R-:W-:Y:S07]  /*11ae0*/  FADD.FTZ R236, R11, R202 ;  /* 0x000000ca0bec7221 */ /* 0x000fee0000010000 */
        /* <DEDUP_REMOVED lines=20> */
.L_x_510:
[----:B------:R-:W1:Y:S01]  /*11c30*/  SHFL.BFLY PT, R5, R238, 0x2, 0x1f ;  /* 0x0c401f00ee057f89 */ /* 0x000e6200000e0000 */
[----:B------:R-:W-:-:S03]  /*11c40*/  PLOP3.LUT P4, PT, PT, PT, PT, 0x8, 0x0 ;  /* 0x000000000000781c */ /* 0x000fc60003f8e170 */
[----:B------:R-:W2:Y:S04]  /*11c50*/  SHFL.BFLY PT, R6, R239, 0x2, 0x1f ;  /* 0x0c401f00ef067f89 */ /* 0x000ea800000e0000 */
[----:B------:R-:W3:Y:S01]  /*11c60*/  SHFL.BFLY PT, R4, R237, 0x2, 0x1f ;  /* 0x0c401f00ed047f89 */ /* 0x000ee200000e0000 */
[----:B-1----:R-:W-:-:S03]  /*11c70*/  FADD.FTZ R8, R5, R238 ;  /* 0x000000ee05087221 */ /* 0x002fc60000010000 */
[----:B------:R-:W1:Y:S01]  /*11c80*/  SHFL.BFLY PT, R5, R236, 0x2, 0x1f ;  /* 0x0c401f00ec057f89 */ /* 0x000e6200000e0000 */
[----:B--2---:R-:W-:-:S03]  /*11c90*/  FADD.FTZ R9, R6, R239 ;  /* 0x000000ef06097221 */ /* 0x004fc60000010000 */
[----:B------:R-:W2:Y:S01]  /*11ca0*/  SHFL.BFLY PT, R7, R8, 0x1, 0x1f ;  /* 0x0c201f0008077f89 */ /* 0x000ea200000e0000 */
[----:B---3--:R-:W-:-:S03]  /*11cb0*/  FADD.FTZ R11, R4, R237 ;  /* 0x000000ed040b7221 */ /* 0x008fc60000010000 */
[----:B------:R-:W3:Y:S04]  /*11cc0*/  SHFL.BFLY PT, R6, R9, 0x1, 0x1f ;  /* 0x0c201f0009067f89 */ /* 0x000ee800000e0000 */
[----:B------:R-:W4:Y:S01]  /*11cd0*/  SHFL.BFLY PT, R4, R11, 0x1, 0x1f ;  /* 0x0c201f000b047f89 */ /* 0x000f2200000e0000 */
[----:B-1----:R-:W-:Y:S02]  /*11ce0*/  FADD.FTZ R10, R5, R236 ;  /* 0x000000ec050a7221 */ /* 0x002fe40000010000 */
[----:B--2---:R-:W-:-:S03]  /*11cf0*/  FADD.FTZ R7, R8, R7 ;  /* 0x0000000708077221 */ /* 0x004fc60000010000 */
[----:B------:R-:W1:Y:S01]  /*11d00*/  SHFL.BFLY PT, R5, R10, 0x1, 0x1f ;  /* 0x0c201f000a057f89 */ /* 0x000e6200000e0000 */
[----:B------:R-:W-:Y:S01]  /*11d10*/  MOV R8, RZ ;  /* 0x000000ff00087202 */ /* 0x000fe20000000f00 */
[----:B---3--:R-:W-:Y:S01]  /*11d20*/  FADD.FTZ R6, R9, R6 ;  /* 0x0000000609067221 */ /* 0x008fe20000010000 */
[----:B------:R-:W-:Y:S02]  /*11d30*/  FSETP.NE.FTZ.AND P3, PT, R7, RZ, PT ;  /* 0x000000ff0700720b */ /* 0x000fe40003f75000 */
[----:B------:R-:W-:Y:S01]  /*11d40*/  MOV R9, RZ ;  /* 0x000000ff00097202 */ /* 0x000fe20000000f00 */
[----:B----4-:R-:W-:Y:S01]  /*11d50*/  FADD.FTZ R4, R4, R11 ;  /* 0x0000000b04047221 */ /* 0x010fe20000010000 */
[----:B------:R-:W-:-:S04]  /*11d60*/  FSETP.NE.FTZ.AND P2, PT, R6, RZ, PT ;  /* 0x000000ff0600720b */ /* 0x000fc80003f55000 */
[----:B------:R-:W-:-:S05]  /*11d70*/  FSETP.NE.FTZ.AND P0, PT, R4, RZ, PT ;  /* 0x000000ff0400720b */ /* 0x000fca0003f15000 */
[----:B------:R-:W2:Y:S01]  /*11d80*/  @P3 MUFU.RCP R8, R7 ;  /* 0x0000000700083308 */ /* 0x000ea20000001000 */
[----:B------:R-:W-:-:S03]  /*11d90*/  @P3 MOV R15, 0x3f317218 ;  /* 0x3f317218000f3802 */ /* 0x000fc60000000f00 */
[----:B------:R-:W-:Y:S02]  /*11da0*/  @P2 MOV R14, 0x3f317218 ;  /* 0x3f317218000e2802 */ /* 0x000fe40000000f00 */
[----:B------:R-:W-:Y:S02]  /*11db0*/  @P3 FMUL.FTZ R15, R15, c[0x0][0x2d0] ;  /* 0x0000b4000f0f3a20 */ /* 0x000fe40000410000 */
[----:B-1----:R-:W-:Y:S01]  /*11dc0*/  FADD.FTZ R5, R10, R5 ;  /* 0x000000050a057221 */ /* 0x002fe20000010000 */
[----:B------:R-:W-:Y:S01]  /*11dd0*/  MOV R10, RZ ;  /* 0x000000ff000a7202 */ /* 0x000fe20000000f00 */
[----:B------:R-:W-:Y:S01]  /*11de0*/  @P2 MUFU.RCP R9, R6 ;  /* 0x0000000600092308 */ /* 0x000fe20000001000 */
[----:B------:R-:W-:Y:S01]  /*11df0*/  @P0 MOV R12, 0x3f317218 ;  /* 0x3f317218000c0802 */ /* 0x000fe20000000f00 */
[----:B------:R-:W-:Y:S01]  /*11e00*/  @P2 FMUL.FTZ R14, R14, c[0x0][0x2d0] ;  /* 0x0000b4000e0e2a20 */ /* 0x000fe20000410000 */
[----:B------:R-:W-:Y:S01]  /*11e10*/  FSETP.NE.FTZ.AND P1, PT, R5, RZ, PT ;  /* 0x000000ff0500720b */ /* 0x000fe20003f35000 */
[----:B--2---:R-:W-:-:S02]  /*11e20*/  FMUL.FTZ R144, R8, R144 ;  /* 0x0000009008907220 */ /* 0x004fc40000410000 */
[C---:B------:R-:W-:Y:S02]  /*11e30*/  FMUL.FTZ R145, R8.reuse, R145 ;  /* 0x0000009108917220 */ /* 0x040fe40000410000 */
[----:B------:R-:W1:Y:S01]  /*11e40*/  @P3 MUFU.LG2 R7, R7 ;  /* 0x0000000700073308 */ /* 0x000e620000000c00 */
[C---:B------:R-:W-:Y:S02]  /*11e50*/  FMUL.FTZ R132, R8.reuse, R132 ;  /* 0x0000008408847220 */ /* 0x040fe40000410000 */
[C---:B------:R-:W-:Y:S02]  /*11e60*/  FMUL.FTZ R133, R8.reuse, R133 ;  /* 0x0000008508857220 */ /* 0x040fe40000410000 */
[C---:B------:R-:W-:Y:S02]  /*11e70*/  FMUL.FTZ R128, R8.reuse, R128 ;  /* 0x0000008008807220 */ /* 0x040fe40000410000 */
[C---:B------:R-:W-:Y:S01]  /*11e80*/  FMUL.FTZ R129, R8.reuse, R129 ;  /* 0x0000008108817220 */ /* 0x040fe20000410000 */
[----:B------:R-:W2:Y:S01]  /*11e90*/  @P2 MUFU.LG2 R6, R6 ;  /* 0x0000000600062308 */ /* 0x000ea20000000c00 */
[C---:B------:R-:W-:Y:S01]  /*11ea0*/  FMUL.FTZ R116, R8.reuse, R116 ;  /* 0x0000007408747220 */ /* 0x040fe20000410000 */
[----:B------:R-:W-:Y:S01]  /*11eb0*/  @P1 MOV R13, 0x3f317218 ;  /* 0x3f317218000d1802 */ /* 0x000fe20000000f00 */
[----:B------:R-:W-:-:S02]  /*11ec0*/  FMUL.FTZ R117, R8, R117 ;  /* 0x0000007508757220 */ /* 0x000fc40000410000 */
[C---:B------:R-:W-:Y:S02]  /*11ed0*/  FMUL.FTZ R112, R8.reuse, R112 ;  /* 0x0000007008707220 */ /* 0x040fe40000410000 */
[C---:B------:R-:W-:Y:S01]  /*11ee0*/  FMUL.FTZ R113, R8.reuse, R113 ;  /* 0x0000007108717220 */ /* 0x040fe20000410000 */
[----:B------:R-:W3:Y:S01]  /*11ef0*/  @P1 MUFU.LG2 R11, R5 ;  /* 0x00000005000b1308 */ /* 0x000ee20000000c00 */
[C---:B------:R-:W-:Y:S02]  /*11f00*/  FMUL.FTZ R100, R8.reuse, R100 ;  /* 0x0000006408647220 */ /* 0x040fe40000410000 */
[C---:B------:R-:W-:Y:S02]  /*11f10*/  FMUL.FTZ R101, R8.reuse, R101 ;  /* 0x0000006508657220 */ /* 0x040fe40000410000 */
[C---:B------:R-:W-:Y:S02]  /*11f20*/  FMUL.FTZ R52, R8.reuse, R52 ;  /* 0x0000003408347220 */ /* 0x040fe40000410000 */
[C---:B------:R-:W-:Y:S01]  /*11f30*/  FMUL.FTZ R53, R8.reuse, R53 ;  /* 0x0000003508357220 */ /* 0x040fe20000410000 */
[----:B------:R4:W-:Y:S01]  /*11f40*/  @P1 MUFU.RCP R10, R5 ;  /* 0x00000005000a1308 */ /* 0x0009e20000001000 */
[----:B------:R-:W-:-:S02]  /*11f50*/  FMUL.FTZ R64, R8, R64 ;  /* 0x0000004008407220 */ /* 0x000fc40000410000 */
[C---:B------:R-:W-:Y:S02]  /*11f60*/  FMUL.FTZ R65, R8.reuse, R65 ;  /* 0x0000004108417220 */ /* 0x040fe40000410000 */
[C---:B------:R-:W-:Y:S02]  /*11f70*/  FMUL.FTZ R68, R8.reuse, R68 ;  /* 0x0000004408447220 */ /* 0x040fe40000410000 */
[C---:B------:R-:W-:Y:S02]  /*11f80*/  FMUL.FTZ R69, R8.reuse, R69 ;  /* 0x0000004508457220 */ /* 0x040fe40000410000 */
[C---:B------:R-:W-:Y:S02]  /*11f90*/  FMUL.FTZ R80, R8.reuse, R80 ;  /* 0x0000005008507220 */ /* 0x040fe40000410000 */
[C---:B------:R-:W-:Y:S02]  /*11fa0*/  FMUL.FTZ R81, R8.reuse, R81 ;  /* 0x0000005108517220 */ /* 0x040fe40000410000 */
[----:B------:R-:W-:-:S02]  /*11fb0*/  FMUL.FTZ R84, R8, R84 ;  /* 0x0000005408547220 */ /* 0x000fc40000410000 */
[C---:B------:R-:W-:Y:S01]  /*11fc0*/  FMUL.FTZ R85, R8.reuse, R85 ;  /* 0x0000005508557220 */ /* 0x040fe20000410000 */
[----:B----4-:R-:W-:Y:S01]  /*11fd0*/  MOV R5, 0xff800000 ;  /* 0xff80000000057802 */ /* 0x010fe20000000f00 */
[C---:B------:R-:W-:Y:S02]  /*11fe0*/  FMUL.FTZ R96, R8.reuse, R96 ;  /* 0x0000006008607220 */ /* 0x040fe40000410000 */
[----:B------:R-:W-:Y:S01]  /*11ff0*/  FMUL.FTZ R97, R8, R97 ;  /* 0x0000006108617220 */ /* 0x000fe20000410000 */
[----:B------:R-:W-:Y:S01]  /*12000*/  MOV R8, RZ ;  /* 0x000000ff00087202 */ /* 0x000fe20000000f00 */
[----:B-1----:R-:W-:Y:S02]  /*12010*/  @P3 FMUL.FTZ R16, R7, 0.69314718246459960938 ;  /* 0x3f31721807103820 */ /* 0x002fe40000410000 */
[----:B--2---:R-:W-:Y:S02]  /*12020*/  @P2 FMUL.FTZ R7, R6, 0.69314718246459960938 ;  /* 0x3f31721806072820 */ /* 0x004fe40000410000 */
[----:B---3--:R-:W-:Y:S01]  /*12030*/  @P1 FMUL.FTZ R11, R11, 0.69314718246459960938 ;  /* 0x3f3172180b0b1820 */ /* 0x008fe20000410000 */
[----:B------:R-:W-:Y:S01]  /*12040*/  @P0 MUFU.RCP R8, R4 ;  /* 0x0000000400080308 */ /* 0x000fe20000001000 */
[----:B------:R-:W-:-:S02]  /*12050*/  @P1 FMUL.FTZ R13, R13, c[0x0][0x2d0] ;  /* 0x0000b4000d0d1a20 */ /* 0x000fc40000410000 */
[----:B------:R-:W-:Y:S02]  /*12060*/  @P0 FMUL.FTZ R12, R12, c[0x0][0x2d0] ;  /* 0x0000b4000c0c0a20 */ /* 0x000fe40000410000 */
[C---:B------:R-:W-:Y:S02]  /*12070*/  FMUL.FTZ R146, R9.reuse, R146 ;  /* 0x0000009209927220 */ /* 0x040fe40000410000 */
[C---:B------:R-:W-:Y:S01]  /*12080*/  FMUL.FTZ R147, R9.reuse, R147 ;  /* 0x0000009309937220 */ /* 0x040fe20000410000 */
[----:B------:R-:W1:Y:S01]  /*12090*/  @P0 MUFU.LG2 R4, R4 ;  /* 0x0000000400040308 */ /* 0x000e620000000c00 */
        /* <DEDUP_REMOVED lines=8> */
[----:B-1----:R-:W-:-:S02]  /*12120*/  @P0 FMUL.FTZ R17, R4, 0.69314718246459960938 ;  /* 0x3f31721804110820 */ /* 0x002fc40000410000 */
        /* <DEDUP_REMOVED lines=13> */
[----:B------:R-:W-:Y:S01]  /*12200*/  FMUL.FTZ R99, R9, R99 ;  /* 0x0000006309637220 */ /* 0x000fe20000410000 */
[----:B------:R-:W-:Y:S01]  /*12210*/  MOV R9, 0xff800000 ;  /* 0xff80000000097802 */ /* 0x000fe20000000f00 */
        /* <DEDUP_REMOVED lines=50> */
[----:B------:R-:W-:Y:S02]  /*12540*/  @P3 FFMA.FTZ R5, R15, R3, R16 ;  /* 0x000000030f053223 */ /* 0x000fe40000010010 */
[----:B------:R-:W-:Y:S02]  /*12550*/  @P2 FFMA.FTZ R8, R14, R2, R7 ;  /* 0x000000020e082223 */ /* 0x000fe40000010007 */
[----:B------:R-:W-:Y:S02]  /*12560*/  @P1 FFMA.FTZ R9, R13, R0, R11 ;  /* 0x000000000d091223 */ /* 0x000fe4000001000b */
[----:B------:R-:W-:-:S02]  /*12570*/  @P0 FFMA.FTZ R10, R12, R152, R17 ;  /* 0x000000980c0a0223 */ /* 0x000fc40000010011 */
.L_x_446:
[----:B------:R-:W-:Y:S05]  /*12580*/  @P4 BRA `(.L_x_532) ;  /* 0x00001ab000004947 */ /* 0x000fea0003800000 */
[----:B------:R-:W1:Y:S01]  /*12590*/  S2R R7, SR_TID.X ;  /* 0x0000000000077919 */ /* 0x000e620000002100 */
[----:B------:R-:W-:Y:S01]  /*125a0*/  IMAD R16, RZ, RZ, -UR8 ;  /* 0x80000008ff107e24 */ /* 0x000fe2000f8e02ff */
[----:B------:R-:W-:Y:S01]  /*125b0*/  USHF.R.S32.HI UR6, URZ, 0x1f, UR8 ;  /* 0x0000001f3f067899 */ /* 0x000fe20008011408 */
[----:B------:R-:W-:Y:S01]  /*125c0*/  IMAD.MOV.U32 R12, RZ, RZ, c[0x0][0x4e8] ;  /* 0x00013a00ff0c7624 */ /* 0x000fe200078e00ff */
[----:B------:R-:W2:Y:S01]  /*125d0*/  S2R R3, SR_CTAID.Y ;  /* 0x0000000000037919 */ /* 0x000ea20000002600 */
[----:B------:R-:W-:Y:S01]  /*125e0*/  ULDC.64 UR4, c[0x0][0x4d0] ;  /* 0x0001340000047ab9 */ /* 0x000fe20000000a00 */
[----:B------:R-:W-:Y:S01]  /*125f0*/  BSSY B0, `(.L_x_533) ;  /* 0x00000c5000007945 */ /* 0x000fe20003800000 */
[----:B------:R-:W-:Y:S01]  /*12600*/  UIMAD UR7, UR6, UR4, URZ ;  /* 0x00000004060772a4 */ /* 0x000fe2000f8e023f */
[----:B------:R-:W3:Y:S01]  /*12610*/  S2R R20, SR_CTAID.Z ;  /* 0x0000000000147919 */ /* 0x000ee20000002700 */
[----:B------:R-:W-:-:S03]  /*12620*/  UIMAD.WIDE.U32 UR10, UR8, UR4, URZ ;  /* 0x00000004080a72a5 */ /* 0x000fc6000f8e003f */
[----:B------:R-:W-:Y:S01]  /*12630*/  BAR.SYNC.DEFER_BLOCKING 0x1, 0x80 ;  /* 0x0042000000007b1d */ /* 0x000fe20000010000 */
[----:B------:R-:W-:Y:S01]  /*12640*/  UIMAD UR5, UR8, UR5, UR7 ;  /* 0x00000005080572a4 */ /* 0x000fe2000f8e0207 */
[C---:B------:R-:W-:Y:S01]  /*12650*/  ISETP.NE.AND P0, PT, R12.reuse, 0x1, PT ;  /* 0x000000010c00780c */ /* 0x040fe20003f05270 */
[----:B------:R-:W-:Y:S02]  /*12660*/  IMAD.U32 R23, RZ, RZ, UR11 ;  /* 0x0000000bff177e24 */ /* 0x000fe4000f8e00ff */
[----:B------:R-:W-:Y:S01]  /*12670*/  UIADD3 UR5, UR11, UR5, URZ ;  /* 0x000000050b057290 */ /* 0x000fe2000fffe03f */
[----:B------:R-:W4:Y:S01]  /*12680*/  S2R R13, SR_CTAID.X ;  /* 0x00000000000d7919 */ /* 0x000f220000002500 */
[----:B------:R-:W-:Y:S02]  /*12690*/  IMAD.U32 R22, RZ, RZ, UR10 ;  /* 0x0000000aff167e24 */ /* 0x000fe4000f8e00ff */
[----:B------:R-:W-:Y:S02]  /*126a0*/  IMAD R12, R12, c[0x0][0x388], RZ ;  /* 0x0000e2000c0c7a24 */ /* 0x000fe400078e02ff */
[----:B------:R-:W-:Y:S01]  /*126b0*/  IMAD.U32 R23, RZ, RZ, UR5 ;  /* 0x00000005ff177e24 */ /* 0x000fe2000f8e00ff */
[----:B-1----:R-:W-:Y:S01]  /*126c0*/  SHF.R.S32.HI R4, RZ, 0x1f, R7 ;  /* 0x0000001fff047819 */ /* 0x002fe20000011407 */
[----:B------:R-:W-:-:S02]  /*126d0*/  ULDC.64 UR4, c[0x0][0x438] ;  /* 0x00010e0000047ab9 */ /* 0x000fc40000000a00 */
[----:B------:R-:W-:Y:S01]  /*126e0*/  UIMAD UR6, UR6, UR4, URZ ;  /* 0x00000004060672a4 */ /* 0x000fe2000f8e023f */
[-C--:B------:R-:W-:Y:S01]  /*126f0*/  LEA.HI R0, R4, R7.reuse, RZ, 0x2 ;  /* 0x0000000704007211 */ /* 0x080fe200078f10ff */
[----:B--2---:R-:W-:Y:S01]  /*12700*/  IMAD R16, R16, c[0x0][0x550], R3 ;  /* 0x0001540010107a24 */ /* 0x004fe200078e0203 */
[-C--:B------:R-:W-:Y:S01]  /*12710*/  LEA.HI R4, R4, R7.reuse, RZ, 0x5 ;  /* 0x0000000704047211 */ /* 0x080fe200078f28ff */
[----:B------:R-:W-:Y:S01]  /*12720*/  UIMAD.WIDE.U32 UR10, UR8, UR4, URZ ;  /* 0x00000004080a72a5 */ /* 0x000fe2000f8e003f */
[----:B------:R-:W-:Y:S01]  /*12730*/  LOP3.LUT R0, R0, 0xfffffffc, RZ, 0xc0, !PT ;  /* 0xfffffffc00007812 */ /* 0x000fe200078ec0ff */
[----:B------:R-:W-:Y:S01]  /*12740*/  UIMAD UR4, UR8, UR5, UR6 ;  /* 0x00000005080472a4 */ /* 0x000fe2000f8e0206 */
[----:B------:R-:W-:Y:S01]  /*12750*/  LOP3.LUT R2, R4, 0xffffffe0, RZ, 0xc0, !PT ;  /* 0xffffffe004027812 */ /* 0x000fe200078ec0ff */
[----:B---3--:R-:W-:Y:S01]  /*12760*/  IMAD.WIDE.U32 R22, R20, c[0x0][0x4d8], R22 ;  /* 0x0001360014167a25 */ /* 0x008fe200078e0016 */
[----:B------:R-:W-:Y:S01]  /*12770*/  IADD3 R0, -R0, R7, RZ ;  /* 0x0000000700007210 */ /* 0x000fe20007ffe1ff */
[----:B------:R-:W-:Y:S01]  /*12780*/  UIADD3 UR4, UR11, UR4, URZ ;  /* 0x000000040b047290 */ /* 0x000fe2000fffe03f */
[----:B------:R-:W-:Y:S01]  /*12790*/  SHF.R.S32.HI R17, RZ, 0x5, R4 ;  /* 0x00000005ff117819 */ /* 0x000fe20000011404 */
[----:B------:R-:W-:Y:S01]  /*127a0*/  IMAD.IADD R2, R7, 0x1, -R2 ;  /* 0x0000000107027824 */ /* 0x000fe200078e0a02 */
[----:B------:R-:W-:Y:S01]  /*127b0*/  LEA.HI R3, R0, R0, RZ, 0x1 ;  /* 0x0000000000037211 */ /* 0x000fe200078f08ff */
[----:B------:R-:W-:Y:S01]  /*127c0*/  IMAD.U32 R15, RZ, RZ, UR11 ;  /* 0x0000000bff0f7e24 */ /* 0x000fe2000f8e00ff */
[----:B------:R-:W-:Y:S01]  /*127d0*/  SHF.R.S32.HI R4, RZ, 0x1f, R4 ;  /* 0x0000001fff047819 */ /* 0x000fe20000011404 */
[----:B------:R-:W-:Y:S01]  /*127e0*/  IMAD.U32 R15, RZ, RZ, UR4 ;  /* 0x00000004ff0f7e24 */ /* 0x000fe2000f8e00ff */
[----:B------:R-:W-:-:S02]  /*127f0*/  LOP3.LUT R7, R3, 0x1ffffffe, RZ, 0xc0, !PT ;  /* 0x1ffffffe03077812 */ /* 0x000fc400078ec0ff */
[----:B------:R-:W-:Y:S02]  /*12800*/  LEA.HI R4, R4, R17, RZ, 0x2 ;  /* 0x0000001104047211 */ /* 0x000fe400078f10ff */
[----:B------:R-:W-:Y:S01]  /*12810*/  SHF.R.S32.HI R11, RZ, 0x1f, R2 ;  /* 0x0000001fff0b7819 */ /* 0x000fe20000011402 */
[----:B------:R-:W-:Y:S01]  /*12820*/  IMAD.IADD R0, R0, 0x1, -R7 ;  /* 0x0000000100007824 */ /* 0x000fe200078e0a07 */
[----:B------:R-:W-:Y:S02]  /*12830*/  SHF.L.U32 R7, R3, 0x5, RZ ;  /* 0x0000000503077819 */ /* 0x000fe400000006ff */
[----:B------:R-:W-:Y:S02]  /*12840*/  LOP3.LUT R4, R4, 0xffffffc, RZ, 0xc0, !PT ;  /* 0x0ffffffc04047812 */ /* 0x000fe400078ec0ff */
[----:B------:R-:W-:Y:S02]  /*12850*/  LOP3.LUT R7, R7, 0xffffffc0, RZ, 0xc0, !PT ;  /* 0xffffffc007077812 */ /* 0x000fe400078ec0ff */
[----:B------:R-:W-:Y:S01]  /*12860*/  SHF.R.S32.HI R3, RZ, 0x1f, R20 ;  /* 0x0000001fff037819 */ /* 0x000fe20000011414 */
[----:B------:R-:W-:Y:S01]  /*12870*/  IMAD.IADD R17, R17, 0x1, -R4 ;  /* 0x0000000111117824 */ /* 0x000fe200078e0a04 */
[----:B------:R-:W-:Y:S01]  /*12880*/  MOV R14, UR10 ;  /* 0x0000000a000e7c02 */ /* 0x000fe20008000f00 */
[----:B------:R-:W-:Y:S01]  /*12890*/  IMAD R7, R0, 0x8, R7 ;  /* 0x0000000800077824 */ /* 0x000fe200078e0207 */
[----:B------:R-:W-:Y:S01]  /*128a0*/  LEA.HI R0, R11, R2, RZ, 0x2 ;  /* 0x000000020b007211 */ /* 0x000fe200078f10ff */
[----:B------:R-:W-:-:S02]  /*128b0*/  IMAD R11, R3, c[0x0][0x4d8], RZ ;  /* 0x00013600030b7a24 */ /* 0x000fc400078e02ff */
[----:B------:R-:W-:Y:S01]  /*128c0*/  IMAD R3, R3, c[0x0][0x440], RZ ;  /* 0x0001100003037a24 */ /* 0x000fe200078e02ff */
[----:B------:R-:W-:Y:S01]  /*128d0*/  SHF.R.S32.HI R6, RZ, 0x2, R0 ;  /* 0x00000002ff067819 */ /* 0x000fe20000011400 */
[C---:B------:R-:W-:Y:S02]  /*128e0*/  IMAD R11, R20.reuse, c[0x0][0x4dc], R11 ;  /* 0x00013700140b7a24 */ /* 0x040fe400078e020b */
[C---:B------:R-:W-:Y:S02]  /*128f0*/  IMAD R3, R20.reuse, c[0x0][0x444], R3 ;  /* 0x0001110014037a24 */ /* 0x040fe400078e0203 */
[----:B------:R-:W-:Y:S01]  /*12900*/  IMAD R6, R17, 0x10, R6 ;  /* 0x0000001011067824 */ /* 0x000fe200078e0206 */
[----:B------:R-:W-:Y:S01]  /*12910*/  IADD3 R23, R23, R11, RZ ;  /* 0x0000000b17177210 */ /* 0x000fe20007ffe0ff */
[----:B------:R-:W-:Y:S01]  /*12920*/  IMAD.WIDE.U32 R20, R20, c[0x0][0x440], R14 ;  /* 0x0001100014147a25 */ /* 0x000fe200078e000e */
[----:B------:R-:W-:-:S03]  /*12930*/  SHF.R.S32.HI R14, RZ, 0x1f, R16 ;  /* 0x0000001fff0e7819 */ /* 0x000fc60000011410 */
[----:B------:R-:W-:Y:S02]  /*12940*/  IMAD.IADD R4, R6, 0x1, R7 ;  /* 0x0000000106047824 */ /* 0x000fe400078e0207 */
[----:B------:R-:W-:Y:S02]  /*12950*/  IMAD.IADD R21, R21, 0x1, R3 ;  /* 0x0000000115157824 */ /* 0x000fe400078e0203 */
[C---:B----4-:R-:W-:Y:S01]  /*12960*/  IMAD R11, R13.reuse, 0x80, R4 ;  /* 0x000000800d0b7824 */ /* 0x050fe200078e0204 */
[----:B------:R-:W-:Y:S01]  /*12970*/  LEA R13, R13, R6, 0x7 ;  /* 0x000000060d0d7211 */ /* 0x000fe200078e38ff */
[----:B------:R-:W-:Y:S02]  /*12980*/  IMAD R15, R14, c[0x0][0x448], RZ ;  /* 0x000112000e0f7a24 */ /* 0x000fe400078e02ff */
[----:B------:R-:W-:Y:S01]  /*12990*/  @P0 IMAD.HI.U32 R17, R11, c[0x0][0x4ec], RZ ;  /* 0x00013b000b110a27 */ /* 0x000fe200078e00ff */
[----:B------:R-:W-:-:S03]  /*129a0*/  MOV R3, R11 ;  /* 0x0000000b00037202 */ /* 0x000fc60000000f00 */
[----:B------:R-:W-:Y:S01]  /*129b0*/  @P0 IMAD.HI.U32 R7, R11, c[0x0][0x4ec], RZ ;  /* 0x00013b000b070a27 */ /* 0x000fe200078e00ff */
[----:B------:R-:W-:-:S03]  /*129c0*/  @P0 SHF.R.U32.HI R3, RZ, c[0x0][0x4f0], R17 ;  /* 0x00013c00ff030a19 */ /* 0x000fc60000011611 */
[----:B------:R-:W-:Y:S01]  /*129d0*/  IMAD.MOV.U32 R4, RZ, RZ, R11 ;  /* 0x000000ffff047224 */ /* 0x000fe200078e000b */
[----:B------:R-:W-:Y:S01]  /*129e0*/  @P0 SHF.R.U32.HI R4, RZ, c[0x0][0x4f0], R7 ;  /* 0x00013c00ff040a19 */ /* 0x000fe20000011607 */
[----:B------:R-:W-:Y:S02]  /*129f0*/  IMAD R7, R14, c[0x0][0x4e0], RZ ;  /* 0x000138000e077a24 */ /* 0x000fe400078e02ff */
[----:B------:R-:W-:Y:S02]  /*12a00*/  IMAD.MOV R18, RZ, RZ, -R3 ;  /* 0x000000ffff127224 */ /* 0x000fe400078e0a03 */
[C---:B------:R-:W-:Y:S02]  /*12a10*/  IMAD R15, R16.reuse, c[0x0][0x44c], R15 ;  /* 0x00011300100f7a24 */ /* 0x040fe400078e020f */
[----:B------:R-:W-:-:S04]  /*12a20*/  IMAD.WIDE.U32 R20, R16, c[0x0][0x448], R20 ;  /* 0x0001120010147a25 */ /* 0x000fc800078e0014 */
[C---:B------:R-:W-:Y:S01]  /*12a30*/  IMAD R14, R16.reuse, c[0x0][0x4e4], R7 ;  /* 0x00013900100e7a24 */ /* 0x040fe200078e0207 */
[----:B------:R-:W-:Y:S01]  /*12a40*/  SHF.R.S32.HI R7, RZ, 0x1f, R4 ;  /* 0x0000001fff077819 */ /* 0x000fe20000011404 */
[----:B------:R-:W-:-:S04]  /*12a50*/  IMAD.WIDE.U32 R16, R16, c[0x0][0x4e0], R22 ;  /* 0x0001380010107a25 */ /* 0x000fc800078e0016 */
[----:B------:R-:W-:Y:S01]  /*12a60*/  IMAD R18, R18, c[0x0][0x4e8], R11 ;  /* 0x00013a0012127a24 */ /* 0x000fe200078e020b */
[----:B------:R-:W-:Y:S01]  /*12a70*/  IADD3 R16, P0, R3, R16, RZ ;  /* 0x0000001003107210 */ /* 0x000fe20007f1e0ff */
[----:B------:R-:W-:Y:S01]  /*12a80*/  IMAD.IADD R21, R21, 0x1, R15 ;  /* 0x0000000115157824 */ /* 0x000fe200078e020f */
[----:B------:R-:W-:Y:S01]  /*12a90*/  SHF.R.S32.HI R15, RZ, 0x1f, R3 ;  /* 0x0000001fff0f7819 */ /* 0x000fe20000011403 */
[----:B------:R-:W-:Y:S01]  /*12aa0*/  IMAD R7, R7, c[0x0][0x430], RZ ;  /* 0x00010c0007077a24 */ /* 0x000fe200078e02ff */
[----:B------:R-:W-:Y:S02]  /*12ab0*/  SHF.R.S32.HI R3, RZ, 0x1f, R18 ;  /* 0x0000001fff037819 */ /* 0x000fe40000011412 */
[----:B------:R-:W-:Y:S01]  /*12ac0*/  IADD3.X R17, R15, R17, R14, P0, !PT ;  /* 0x000000110f117210 */ /* 0x000fe200007fe40e */
[----:B------:R-:W-:-:S04]  /*12ad0*/  IMAD.WIDE.U32 R14, R4, c[0x0][0x430], R20 ;  /* 0x00010c00040e7a25 */ /* 0x000fc800078e0014 */
[----:B------:R-:W-:Y:S02]  /*12ae0*/  IMAD R3, R3, c[0x0][0x4c8], RZ ;  /* 0x0001320003037a24 */ /* 0x000fe400078e02ff */
[C---:B------:R-:W-:Y:S01]  /*12af0*/  IMAD R7, R4.reuse, c[0x0][0x434], R7 ;  /* 0x00010d0004077a24 */ /* 0x040fe200078e0207 */
[----:B------:R-:W-:Y:S01]  /*12b00*/  IADD3 R4, -R4, RZ, RZ ;  /* 0x000000ff04047210 */ /* 0x000fe20007ffe1ff */
[----:B------:R-:W-:-:S04]  /*12b10*/  IMAD.WIDE.U32 R16, R18, c[0x0][0x4c8], R16 ;  /* 0x0001320012107a25 */ /* 0x000fc800078e0010 */
[----:B------:R-:W-:Y:S01]  /*12b20*/  IMAD R3, R18, c[0x0][0x4cc], R3 ;  /* 0x0001330012037a24 */ /* 0x000fe200078e0203 */
[----:B------:R-:W-:Y:S01]  /*12b30*/  LEA R23, P0, R16, c[0x0][0x4a8], 0x2 ;  /* 0x00012a0010177a11 */ /* 0x000fe200078010ff */
[----:B------:R-:W-:Y:S02]  /*12b40*/  IMAD R4, R4, c[0x0][0x4e8], R11 ;  /* 0x00013a0004047a24 */ /* 0x000fe400078e020b */
[----:B------:R-:W-:Y:S02]  /*12b50*/  IMAD.IADD R11, R17, 0x1, R3 ;  /* 0x00000001110b7824 */ /* 0x000fe400078e0203 */
[----:B------:R-:W-:Y:S01]  /*12b60*/  SHFL.IDX PT, R20, R23, RZ, 0x1c1f ;  /* 0x001c1fff17147589 */ /* 0x000fe200000e0000 */
[----:B------:R-:W-:Y:S01]  /*12b70*/  IMAD.IADD R7, R15, 0x1, R7 ;  /* 0x000000010f077824 */ /* 0x000fe200078e0207 */
[----:B------:R-:W-:Y:S01]  /*12b80*/  SHF.R.S32.HI R3, RZ, 0x1f, R4 ;  /* 0x0000001fff037819 */ /* 0x000fe20000011404 */
[----:B------:R-:W-:Y:S01]  /*12b90*/  IMAD.MOV.U32 R6, RZ, RZ, R14 ;  /* 0x000000ffff067224 */ /* 0x000fe200078e000e */
[----:B------:R-:W-:Y:S01]  /*12ba0*/  LEA.HI.X R22, R16, c[0x0][0x4ac], R11, 0x2, P0 ;  /* 0x00012b0010167a11 */ /* 0x000fe200000f140b */
[----:B------:R-:W-:Y:S01]  /*12bb0*/  SHFL.IDX PT, R18, R23, 0x1, 0x1c1f ;  /* 0x003c1f0017127f89 */ /* 0x000fe200000e0000 */
[----:B------:R-:W-:Y:S01]  /*12bc0*/  LOP3.LUT P0, RZ, R2, 0x3, RZ, 0xc0, !PT ;  /* 0x0000000302ff7812 */ /* 0x000fe2000780c0ff */
[C---:B------:R-:W-:Y:S01]  /*12bd0*/  IMAD.WIDE.U32 R24, R4.reuse, c[0x0][0x428], R6 ;  /* 0x00010a0004187a25 */ /* 0x040fe200078e0006 */
[C---:B------:R-:W-:Y:S01]  /*12be0*/  IADD3 R11, R13.reuse, 0x8, RZ ;  /* 0x000000080d0b7810 */ /* 0x040fe20007ffe0ff */
[----:B------:R-:W1:Y:S01]  /*12bf0*/  SHFL.IDX PT, R21, R22, RZ, 0x1c1f ;  /* 0x001c1fff16157589 */ /* 0x000e6200000e0000 */
[----:B------:R-:W-:Y:S01]  /*12c00*/  IADD3 R7, R13, 0x40, RZ ;  /* 0x000000400d077810 */ /* 0x000fe20007ffe0ff */
[----:B------:R-:W-:Y:S01]  /*12c10*/  IMAD R3, R3, c[0x0][0x428], RZ ;  /* 0x00010a0003037a24 */ /* 0x000fe200078e02ff */
[C---:B------:R-:W-:Y:S01]  /*12c20*/  IADD3 R6, R13.reuse, 0x48, RZ ;  /* 0x000000480d067810 */ /* 0x040fe20007ffe0ff */
[----:B------:R-:W2:Y:S01]  /*12c30*/  SHFL.IDX PT, R19, R22, 0x1, 0x1c1f ;  /* 0x003c1f0016137f89 */ /* 0x000ea200000e0000 */
[-C--:B------:R-:W-:Y:S01]  /*12c40*/  ISETP.GE.OR P4, PT, R13, R12.reuse, P0 ;  /* 0x0000000c0d00720c */ /* 0x080fe20000786670 */
[----:B------:R-:W-:Y:S01]  /*12c50*/  IMAD R3, R4, c[0x0][0x42c], R3 ;  /* 0x00010b0004037a24 */ /* 0x000fe200078e0203 */
[-C--:B------:R-:W-:Y:S01]  /*12c60*/  ISETP.GE.OR P3, PT, R11, R12.reuse, P0 ;  /* 0x0000000c0b00720c */ /* 0x080fe20000766670 */
[----:B------:R-:W-:Y:S01]  /*12c70*/  SHFL.IDX PT, R16, R23, 0x2, 0x1c1f ;  /* 0x005c1f0017107f89 */ /* 0x000fe200000e0000 */
[-C--:B------:R-:W-:Y:S01]  /*12c80*/  ISETP.GE.OR P2, PT, R7, R12.reuse, P0 ;  /* 0x0000000c0700720c */ /* 0x080fe20000746670 */
[----:B------:R-:W-:Y:S01]  /*12c90*/  IMAD.IADD R3, R25, 0x1, R3 ;  /* 0x0000000119037824 */ /* 0x000fe200078e0203 */
[----:B------:R-:W-:Y:S01]  /*12ca0*/  ISETP.GE.OR P0, PT, R6, R12, P0 ;  /* 0x0000000c0600720c */ /* 0x000fe20000706670 */
[----:B------:R-:W3:Y:S01]  /*12cb0*/  SHFL.IDX PT, R17, R22, 0x2, 0x1c1f ;  /* 0x005c1f0016117f89 */ /* 0x000ee200000e0000 */
[----:B------:R-:W-:-:S02]  /*12cc0*/  LEA R4, P1, R24, c[0x0][0x400], 0x2 ;  /* 0x0001000018047a11 */ /* 0x000fc400078210ff */
[-C--:B------:R-:W-:Y:S01]  /*12cd0*/  ISETP.GE.AND P5, PT, R11, R12.reuse, PT ;  /* 0x0000000c0b00720c */ /* 0x080fe20003fa6270 */
[----:B------:R-:W-:Y:S01]  /*12ce0*/  SHFL.IDX PT, R14, R23, 0x3, 0x1c1f ;  /* 0x007c1f00170e7f89 */ /* 0x000fe200000e0000 */
[----:B------:R-:W-:Y:S02]  /*12cf0*/  LOP3.LUT R11, R0, 0x7ffffffc, RZ, 0xc0, !PT ;  /* 0x7ffffffc000b7812 */ /* 0x000fe400078ec0ff */
[----:B------:R-:W-:Y:S01]  /*12d00*/  LEA.HI.X R3, R24, c[0x0][0x404], R3, 0x2, P1 ;  /* 0x0001010018037a11 */ /* 0x000fe200008f1403 */
[----:B------:R-:W4:Y:S01]  /*12d10*/  SHFL.IDX PT, R15, R22, 0x3, 0x1c1f ;  /* 0x007c1f00160f7f89 */ /* 0x000f2200000e0000 */
[-C--:B------:R-:W-:Y:S02]  /*12d20*/  ISETP.GE.AND P1, PT, R6, R12.reuse, PT ;  /* 0x0000000c0600720c */ /* 0x080fe40003f26270 */
[-C--:B------:R-:W-:Y:S01]  /*12d30*/  ISETP.GE.AND P6, PT, R7, R12.reuse, PT ;  /* 0x0000000c0700720c */ /* 0x080fe20003fc6270 */
[----:B-1----:R1:W-:Y:S04]  /*12d40*/  @!P4 ST.E [R20.64], R5 ;  /* 0x000000051400c985 */ /* 0x0023e8000c10190c */
[----:B--2---:R2:W-:Y:S04]  /*12d50*/  @!P3 ST.E [R18.64], R8 ;  /* 0x000000081200b985 */ /* 0x0045e8000c10190c */
[----:B------:R2:W2:Y:S04]  /*12d60*/  SHFL.IDX PT, R22, R4, RZ, 0x1c1f ;  /* 0x001c1fff04167589 */ /* 0x0004a800000e0000 */
[----:B---3--:R3:W-:Y:S04]  /*12d70*/  @!P2 ST.E [R16.64], R9 ;  /* 0x000000091000a985 */ /* 0x0087e8000c10190c */
[----:B------:R3:W2:Y:S04]  /*12d80*/  SHFL.IDX PT, R23, R3, RZ, 0x1c1f ;  /* 0x001c1fff03177589 */ /* 0x0006a800000e0000 */
[----:B----4-:R3:W-:Y:S01]  /*12d90*/  @!P0 ST.E [R14.64], R10 ;  /* 0x0000000a0e008985 */ /* 0x0107e2000c10190c */
[----:B------:R-:W-:-:S02]  /*12da0*/  ISETP.GE.AND P0, PT, R13, R12, PT ;  /* 0x0000000c0d00720c */ /* 0x000fc40003f06270 */
[----:B-1----:R-:W-:Y:S02]  /*12db0*/  IADD3 R5, R2, -R11, RZ ;  /* 0x8000000b02057210 */ /* 0x002fe40007ffe0ff */
[----:B------:R-:W-:-:S03]  /*12dc0*/  P2R R2, PR, RZ, 0x2 ;  /* 0x00000002ff027803 */ /* 0x000fc60000000000 */
[----:B------:R-:W-:-:S06]  /*12dd0*/  IMAD.SHL.U32 R5, R5, 0x2, RZ ;  /* 0x0000000205057824 */ /* 0x000fcc00078e00ff */
[----:B------:R-:W-:Y:S05]  /*12de0*/  @P0 BRA `(.L_x_534) ;  /* 0x0000045000000947 */ /* 0x000fea0003800000 */
[C---:B---3--:R-:W-:Y:S02]  /*12df0*/  IADD3 R9, R5.reuse, 0x8, RZ ;  /* 0x0000000805097810 */ /* 0x048fe40007ffe0ff */
[C---:B------:R-:W-:Y:S02]  /*12e00*/  IADD3 R7, R5.reuse, 0x10, RZ ;  /* 0x0000001005077810 */ /* 0x040fe40007ffe0ff */
[----:B------:R-:W-:Y:S02]  /*12e10*/  IADD3 R0, R5, 0x18, RZ ;  /* 0x0000001805007810 */ /* 0x000fe40007ffe0ff */
[----:B------:R-:W-:Y:S02]  /*12e20*/  ISETP.GE.AND P1, PT, R9, c[0x0][0x3c8], PT ;  /* 0x0000f20009007a0c */ /* 0x000fe40003f26270 */
[----:B------:R-:W-:Y:S02]  /*12e30*/  ISETP.GE.AND P0, PT, R7, c[0x0][0x3c8], PT ;  /* 0x0000f20007007a0c */ /* 0x000fe40003f06270 */
[----:B------:R-:W-:-:S02]  /*12e40*/  ISETP.GE.AND P4, PT, R0, c[0x0][0x3c8], PT ;  /* 0x0000f20000007a0c */ /* 0x000fc40003f86270 */
[C---:B------:R-:W-:Y:S02]  /*12e50*/  ISETP.GE.AND P2, PT, R5.reuse, c[0x0][0x3c8], PT ;  /* 0x0000f20005007a0c */ /* 0x040fe40003f46270 */
[C---:B------:R-:W-:Y:S02]  /*12e60*/  IADD3 R14, R5.reuse, 0x28, RZ ;  /* 0x00000028050e7810 */ /* 0x040fe40007ffe0ff */
[C---:B------:R-:W-:Y:S02]  /*12e70*/  IADD3 R12, R5.reuse, 0x30, RZ ;  /* 0x00000030050c7810 */ /* 0x040fe40007ffe0ff */
[----:B------:R-:W-:Y:S02]  /*12e80*/  IADD3 R15, R5, 0x58, RZ ;  /* 0x00000058050f7810 */ /* 0x000fe40007ffe0ff */
[----:B------:R-:W-:Y:S02]  /*12e90*/  @!P1 LEA.HI R9, R9, R9, RZ, 0x1 ;  /* 0x0000000909099211 */ /* 0x000fe400078f08ff */
[----:B------:R-:W-:-:S02]  /*12ea0*/  @!P0 LEA.HI R7, R7, R7, RZ, 0x1 ;  /* 0x0000000707078211 */ /* 0x000fc400078f08ff */
[----:B------:R-:W-:Y:S01]  /*12eb0*/  @!P4 LEA.HI R0, R0, R0, RZ, 0x1 ;  /* 0x000000000000c211 */ /* 0x000fe200078f08ff */
[--C-:B--2---:R-:W-:Y:S01]  /*12ec0*/  @!P2 IMAD.WIDE R10, R5, 0x4, R22.reuse ;  /* 0x00000004050aa825 */ /* 0x104fe200078e0216 */
[----:B------:R-:W-:Y:S02]  /*12ed0*/  @!P1 LOP3.LUT R9, R9, 0xfffffffe, RZ, 0xc0, !PT ;  /* 0xfffffffe09099812 */ /* 0x000fe400078ec0ff */
[----:B------:R-:W-:Y:S02]  /*12ee0*/  @!P0 LOP3.LUT R7, R7, 0xfffffffe, RZ, 0xc0, !PT ;  /* 0xfffffffe07078812 */ /* 0x000fe400078ec0ff */
[----:B------:R-:W-:Y:S01]  /*12ef0*/  @!P4 LOP3.LUT R13, R0, 0xfffffffe, RZ, 0xc0, !PT ;  /* 0xfffffffe000dc812 */ /* 0x000fe200078ec0ff */
[--C-:B------:R-:W-:Y:S01]  /*12f00*/  @!P1 IMAD.WIDE R8, R9, 0x4, R22.reuse ;  /* 0x0000000409089825 */ /* 0x100fe200078e0216 */
[----:B------:R-:W-:Y:S01]  /*12f10*/  IADD3 R0, R5, 0x20, RZ ;  /* 0x0000002005007810 */ /* 0x000fe20007ffe0ff */
[----:B------:R1:W-:Y:S01]  /*12f20*/  @!P2 ST.E.64 [R10.64], R144 ;  /* 0x000000900a00a985 */ /* 0x0003e2000c101b0c */
[----:B------:R-:W-:Y:S01]  /*12f30*/  ISETP.GE.AND P2, PT, R14, c[0x0][0x3c8], PT ;  /* 0x0000f2000e007a0c */ /* 0x000fe20003f46270 */
[--C-:B------:R-:W-:Y:S01]  /*12f40*/  @!P0 IMAD.WIDE R6, R7, 0x4, R22.reuse ;  /* 0x0000000407068825 */ /* 0x100fe200078e0216 */
[----:B------:R-:W-:Y:S01]  /*12f50*/  ISETP.GE.AND P3, PT, R0, c[0x0][0x3c8], PT ;  /* 0x0000f20000007a0c */ /* 0x000fe20003f66270 */
[----:B------:R2:W-:Y:S01]  /*12f60*/  @!P1 ST.E.64 [R8.64], R132 ;  /* 0x0000008408009985 */ /* 0x0005e2000c101b0c */
[----:B------:R-:W-:Y:S01]  /*12f70*/  ISETP.GE.AND P1, PT, R12, c[0x0][0x3c8], PT ;  /* 0x0000f2000c007a0c */ /* 0x000fe20003f26270 */
[----:B------:R-:W-:Y:S01]  /*12f80*/  @!P4 IMAD.WIDE R16, R13, 0x4, R22 ;  /* 0x000000040d10c825 */ /* 0x000fe200078e0216 */
[----:B------:R-:W-:Y:S01]  /*12f90*/  IADD3 R13, R5, 0x38, RZ ;  /* 0x00000038050d7810 */ /* 0x000fe20007ffe0ff */
[----:B------:R3:W-:Y:S03]  /*12fa0*/  @!P0 ST.E.64 [R6.64], R128 ;  /* 0x0000008006008985 */ /* 0x0007e6000c101b0c */
[----:B------:R-:W-:Y:S01]  /*12fb0*/  ISETP.GE.AND P0, PT, R13, c[0x0][0x3c8], PT ;  /* 0x0000f2000d007a0c */ /* 0x000fe20003f06270 */
[----:B------:R4:W-:Y:S02]  /*12fc0*/  @!P4 ST.E.64 [R16.64], R116 ;  /* 0x000000741000c985 */ /* 0x0009e4000c101b0c */
[----:B------:R-:W-:-:S02]  /*12fd0*/  @!P2 LEA.HI R14, R14, R14, RZ, 0x1 ;  /* 0x0000000e0e0ea211 */ /* 0x000fc400078f08ff */
[----:B------:R-:W-:Y:S02]  /*12fe0*/  @!P3 LEA.HI R0, R0, R0, RZ, 0x1 ;  /* 0x000000000000b211 */ /* 0x000fe400078f08ff */
[----:B------:R-:W-:-:S06]  /*12ff0*/  @!P1 LEA.HI R12, R12, R12, RZ, 0x1 ;  /* 0x0000000c0c0c9211 */ /* 0x000fcc00078f08ff */
[----:B------:R-:W-:-:S04]  /*13000*/  @!P0 LEA.HI R13, R13, R13, RZ, 0x1 ;  /* 0x0000000d0d0d8211 */ /* 0x000fc800078f08ff */
[----:B------:R-:W-:Y:S02]  /*13010*/  @!P0 LOP3.LUT R13, R13, 0xfffffffe, RZ, 0xc0, !PT ;  /* 0xfffffffe0d0d8812 */ /* 0x000fe400078ec0ff */
[----:B-1----:R-:W-:Y:S02]  /*13020*/  @!P1 LOP3.LUT R11, R12, 0xfffffffe, RZ, 0xc0, !PT ;  /* 0xfffffffe0c0b9812 */ /* 0x002fe400078ec0ff */
[----:B--2---:R-:W-:Y:S01]  /*13030*/  @!P2 LOP3.LUT R9, R14, 0xfffffffe, RZ, 0xc0, !PT ;  /* 0xfffffffe0e09a812 */ /* 0x004fe200078ec0ff */
[--C-:B------:R-:W-:Y:S01]  /*13040*/  @!P0 IMAD.WIDE R12, R13, 0x4, R22.reuse ;  /* 0x000000040d0c8825 */ /* 0x100fe200078e0216 */
[----:B------:R-:W-:Y:S02]  /*13050*/  IADD3 R14, R5, 0x48, RZ ;  /* 0x00000048050e7810 */ /* 0x000fe40007ffe0ff */
[----:B---3--:R-:W-:Y:S01]  /*13060*/  @!P3 LOP3.LUT R7, R0, 0xfffffffe, RZ, 0xc0, !PT ;  /* 0xfffffffe0007b812 */ /* 0x008fe200078ec0ff */
[----:B------:R-:W-:Y:S01]  /*13070*/  @!P2 IMAD.WIDE R8, R9, 0x4, R22 ;  /* 0x000000040908a825 */ /* 0x000fe200078e0216 */
[----:B------:R-:W-:-:S02]  /*13080*/  IADD3 R0, R5, 0x40, RZ ;  /* 0x0000004005007810 */ /* 0x000fc40007ffe0ff */
[----:B----4-:R-:W-:Y:S01]  /*13090*/  IADD3 R16, R5, 0x50, RZ ;  /* 0x0000005005107810 */ /* 0x010fe20007ffe0ff */
[----:B------:R-:W-:-:S04]  /*130a0*/  @!P3 IMAD.WIDE R6, R7, 0x4, R22 ;  /* 0x000000040706b825 */ /* 0x000fc800078e0216 */
[----:B------:R-:W-:Y:S01]  /*130b0*/  @!P1 IMAD.WIDE R10, R11, 0x4, R22 ;  /* 0x000000040b0a9825 */ /* 0x000fe200078e0216 */
[----:B------:R1:W-:Y:S01]  /*130c0*/  @!P3 ST.E.64 [R6.64], R112 ;  /* 0x000000700600b985 */ /* 0x0003e2000c101b0c */
[----:B------:R-:W-:-:S03]  /*130d0*/  ISETP.GE.AND P3, PT, R0, c[0x0][0x3c8], PT ;  /* 0x0000f20000007a0c */ /* 0x000fc60003f66270 */
[----:B------:R2:W-:Y:S01]  /*130e0*/  @!P2 ST.E.64 [R8.64], R100 ;  /* 0x000000640800a985 */ /* 0x0005e2000c101b0c */
[----:B------:R-:W-:-:S03]  /*130f0*/  ISETP.GE.AND P2, PT, R14, c[0x0][0x3c8], PT ;  /* 0x0000f2000e007a0c */ /* 0x000fc60003f46270 */
[----:B------:R3:W-:Y:S01]  /*13100*/  @!P1 ST.E.64 [R10.64], R52 ;  /* 0x000000340a009985 */ /* 0x0007e2000c101b0c */
[----:B------:R-:W-:-:S03]  /*13110*/  ISETP.GE.AND P1, PT, R16, c[0x0][0x3c8], PT ;  /* 0x0000f20010007a0c */ /* 0x000fc60003f26270 */
[----:B------:R4:W-:Y:S01]  /*13120*/  @!P0 ST.E.64 [R12.64], R64 ;  /* 0x000000400c008985 */ /* 0x0009e2000c101b0c */
[----:B------:R-:W-:Y:S02]  /*13130*/  ISETP.GE.AND P0, PT, R15, c[0x0][0x3c8], PT ;  /* 0x0000f2000f007a0c */ /* 0x000fe40003f06270 */
[----:B------:R-:W-:-:S03]  /*13140*/  @!P3 LEA.HI R0, R0, R0, RZ, 0x1 ;  /* 0x000000000000b211 */ /* 0x000fc600078f08ff */
[----:B------:R-:W-:-:S04]  /*13150*/  @!P2 LEA.HI R14, R14, R14, RZ, 0x1 ;  /* 0x0000000e0e0ea211 */ /* 0x000fc800078f08ff */
[----:B------:R-:W-:-:S04]  /*13160*/  @!P1 LEA.HI R16, R16, R16, RZ, 0x1 ;  /* 0x0000001010109211 */ /* 0x000fc800078f08ff */
[----:B------:R-:W-:Y:S02]  /*13170*/  @!P0 LEA.HI R15, R15, R15, RZ, 0x1 ;  /* 0x0000000f0f0f8211 */ /* 0x000fe400078f08ff */
[----:B-1----:R-:W-:Y:S02]  /*13180*/  @!P3 LOP3.LUT R7, R0, 0xfffffffe, RZ, 0xc0, !PT ;  /* 0xfffffffe0007b812 */ /* 0x002fe400078ec0ff */
[----:B------:R-:W-:Y:S02]  /*13190*/  @!P0 LOP3.LUT R15, R15, 0xfffffffe, RZ, 0xc0, !PT ;  /* 0xfffffffe0f0f8812 */ /* 0x000fe400078ec0ff */
[----:B--2---:R-:W-:Y:S01]  /*131a0*/  @!P2 LOP3.LUT R9, R14, 0xfffffffe, RZ, 0xc0, !PT ;  /* 0xfffffffe0e09a812 */ /* 0x004fe200078ec0ff */
[----:B------:R-:W-:Y:S01]  /*131b0*/  @!P3 IMAD.WIDE R6, R7, 0x4, R22 ;  /* 0x000000040706b825 */ /* 0x000fe200078e0216 */
[----:B---3--:R-:W-:-:S03]  /*131c0*/  @!P1 LOP3.LUT R11, R16, 0xfffffffe, RZ, 0xc0, !PT ;  /* 0xfffffffe100b9812 */ /* 0x008fc600078ec0ff */
[--C-:B------:R-:W-:Y:S01]  /*131d0*/  @!P2 IMAD.WIDE R8, R9, 0x4, R22.reuse ;  /* 0x000000040908a825 */ /* 0x100fe200078e0216 */
[----:B------:R4:W-:Y:S03]  /*131e0*/  @!P3 ST.E.64 [R6.64], R68 ;  /* 0x000000440600b985 */ /* 0x0009e6000c101b0c */
[--C-:B------:R-:W-:Y:S01]  /*131f0*/  @!P1 IMAD.WIDE R10, R11, 0x4, R22.reuse ;  /* 0x000000040b0a9825 */ /* 0x100fe200078e0216 */
[----:B------:R4:W-:Y:S03]  /*13200*/  @!P2 ST.E.64 [R8.64], R80 ;  /* 0x000000500800a985 */ /* 0x0009e6000c101b0c */
[----:B------:R-:W-:Y:S01]  /*13210*/  @!P0 IMAD.WIDE R22, R15, 0x4, R22 ;  /* 0x000000040f168825 */ /* 0x000fe200078e0216 */
[----:B------:R4:W-:Y:S04]  /*13220*/  @!P1 ST.E.64 [R10.64], R84 ;  /* 0x000000540a009985 */ /* 0x0009e8000c101b0c */
[----:B------:R4:W-:Y:S02]  /*13230*/  @!P0 ST.E.64 [R22.64], R96 ;  /* 0x0000006016008985 */ /* 0x0009e4000c101b0c */
.L_x_534:
[----:B------:R-:W-:Y:S05]  /*13240*/  BSYNC B0 ;  /* 0x0000000000007941 */ /* 0x000fea0003800000 */
.L_x_533:
[----:B----4-:R1:W4:Y:S01]  /*13250*/  SHFL.IDX PT, R13, R3, 0x1, 0x1c1f ;  /* 0x003c1f00030d7f89 */ /* 0x01032200000e0000 */
[----:B------:R-:W-:Y:S03]  /*13260*/  BSSY B0, `(.L_x_535) ;  /* 0x0000048000007945 */ /* 0x000fe60003800000 */
[----:B------:R1:W3:Y:S01]  /*13270*/  SHFL.IDX PT, R12, R4, 0x1, 0x1c1f ;  /* 0x003c1f00040c7f89 */ /* 0x0002e200000e0000 */
[----:B------:R-:W-:Y:S05]  /*13280*/  @P5 BRA `(.L_x_536) ;  /* 0x0000045000005947 */ /* 0x000fea0003800000 */
[C---:B---3--:R-:W-:Y:S02]  /*13290*/  IADD3 R10, R5.reuse, 0x8, RZ ;  /* 0x00000008050a7810 */ /* 0x048fe40007ffe0ff */
[----:B------:R-:W-:-:S02]  /*132a0*/  ISETP.GE.AND P1, PT, R5, c[0x0][0x3c8], PT ;  /* 0x0000f20005007a0c */ /* 0x000fc40003f26270 */
[----:B------:R-:W-:Y:S02]  /*132b0*/  ISETP.GE.AND P0, PT, R10, c[0x0][0x3c8], PT ;  /* 0x0000f2000a007a0c */ /* 0x000fe40003f06270 */
[C---:B------:R-:W-:Y:S02]  /*132c0*/  IADD3 R9, R5.reuse, 0x10, RZ ;  /* 0x0000001005097810 */ /* 0x040fe40007ffe0ff */
[----:B--2---:R-:W-:Y:S02]  /*132d0*/  IADD3 R8, R5, 0x18, RZ ;  /* 0x0000001805087810 */ /* 0x004fe40007ffe0ff */
[----:B------:R-:W-:Y:S02]  /*132e0*/  ISETP.GE.AND P4, PT, R9, c[0x0][0x3c8], PT ;  /* 0x0000f20009007a0c */ /* 0x000fe40003f86270 */
[C---:B------:R-:W-:Y:S02]  /*132f0*/  IADD3 R7, R5.reuse, 0x20, RZ ;  /* 0x0000002005077810 */ /* 0x040fe40007ffe0ff */
[C---:B------:R-:W-:Y:S01]  /*13300*/  IADD3 R6, R5.reuse, 0x28, RZ ;  /* 0x0000002805067810 */ /* 0x040fe20007ffe0ff */
[C---:B----4-:R-:W-:Y:S01]  /*13310*/  @!P1 IMAD.WIDE R14, R5.reuse, 0x4, R12 ;  /* 0x00000004050e9825 */ /* 0x050fe200078e020c */
[----:B------:R-:W-:-:S02]  /*13320*/  IADD3 R0, R5, 0x30, RZ ;  /* 0x0000003005007810 */ /* 0x000fc40007ffe0ff */
[----:B------:R-:W-:Y:S02]  /*13330*/  @!P0 LEA.HI R10, R10, R10, RZ, 0x1 ;  /* 0x0000000a0a0a8211 */ /* 0x000fe400078f08ff */
[----:B------:R-:W-:Y:S01]  /*13340*/  ISETP.GE.AND P3, PT, R8, c[0x0][0x3c8], PT ;  /* 0x0000f20008007a0c */ /* 0x000fe20003f66270 */
[----:B------:R2:W-:Y:S01]  /*13350*/  @!P1 ST.E.64 [R14.64], R146 ;  /* 0x000000920e009985 */ /* 0x0005e2000c101b0c */
[----:B------:R-:W-:Y:S02]  /*13360*/  @!P0 LOP3.LUT R10, R10, 0xfffffffe, RZ, 0xc0, !PT ;  /* 0xfffffffe0a0a8812 */ /* 0x000fe400078ec0ff */
[----:B------:R-:W-:Y:S02]  /*13370*/  ISETP.GE.AND P2, PT, R7, c[0x0][0x3c8], PT ;  /* 0x0000f20007007a0c */ /* 0x000fe40003f46270 */
[----:B------:R-:W-:Y:S01]  /*13380*/  ISETP.GE.AND P1, PT, R6, c[0x0][0x3c8], PT ;  /* 0x0000f20006007a0c */ /* 0x000fe20003f26270 */
[----:B------:R-:W-:Y:S01]  /*13390*/  @!P0 IMAD.WIDE R10, R10, 0x4, R12 ;  /* 0x000000040a0a8825 */ /* 0x000fe200078e020c */
[----:B------:R-:W-:-:S02]  /*133a0*/  @!P4 LEA.HI R9, R9, R9, RZ, 0x1 ;  /* 0x000000090909c211 */ /* 0x000fc400078f08ff */
[----:B------:R-:W-:Y:S02]  /*133b0*/  IADD3 R18, R5, 0x40, RZ ;  /* 0x0000004005127810 */ /* 0x000fe40007ffe0ff */
[----:B------:R3:W-:Y:S01]  /*133c0*/  @!P0 ST.E.64 [R10.64], R134 ;  /* 0x000000860a008985 */ /* 0x0007e2000c101b0c */
[----:B------:R-:W-:Y:S02]  /*133d0*/  ISETP.GE.AND P0, PT, R0, c[0x0][0x3c8], PT ;  /* 0x0000f20000007a0c */ /* 0x000fe40003f06270 */
[----:B------:R-:W-:Y:S02]  /*133e0*/  @!P3 LEA.HI R8, R8, R8, RZ, 0x1 ;  /* 0x000000080808b211 */ /* 0x000fe400078f08ff */
[----:B------:R-:W-:Y:S02]  /*133f0*/  @!P4 LOP3.LUT R9, R9, 0xfffffffe, RZ, 0xc0, !PT ;  /* 0xfffffffe0909c812 */ /* 0x000fe400078ec0ff */
[----:B------:R-:W-:Y:S02]  /*13400*/  @!P2 LEA.HI R7, R7, R7, RZ, 0x1 ;  /* 0x000000070707a211 */ /* 0x000fe400078f08ff */
[----:B------:R-:W-:-:S02]  /*13410*/  @!P1 LEA.HI R6, R6, R6, RZ, 0x1 ;  /* 0x0000000606069211 */ /* 0x000fc400078f08ff */
[----:B------:R-:W-:Y:S02]  /*13420*/  @!P3 LOP3.LUT R17, R8, 0xfffffffe, RZ, 0xc0, !PT ;  /* 0xfffffffe0811b812 */ /* 0x000fe400078ec0ff */
[----:B------:R-:W-:Y:S02]  /*13430*/  @!P2 LOP3.LUT R7, R7, 0xfffffffe, RZ, 0xc0, !PT ;  /* 0xfffffffe0707a812 */ /* 0x000fe400078ec0ff */
[----:B------:R-:W-:Y:S01]  /*13440*/  @!P0 LEA.HI R0, R0, R0, RZ, 0x1 ;  /* 0x0000000000008211 */ /* 0x000fe200078f08ff */
[--C-:B------:R-:W-:Y:S01]  /*13450*/  @!P3 IMAD.WIDE R16, R17, 0x4, R12.reuse ;  /* 0x000000041110b825 */ /* 0x100fe200078e020c */
[C---:B------:R-:W-:Y:S02]  /*13460*/  IADD3 R20, R5.reuse, 0x48, RZ ;  /* 0x0000004805147810 */ /* 0x040fe40007ffe0ff */
[----:B------:R-:W-:Y:S01]  /*13470*/  IADD3 R19, R5, 0x50, RZ ;  /* 0x0000005005137810 */ /* 0x000fe20007ffe0ff */
[----:B--2---:R-:W-:Y:S01]  /*13480*/  @!P4 IMAD.WIDE R14, R9, 0x4, R12 ;  /* 0x00000004090ec825 */ /* 0x004fe200078e020c */
[----:B------:R-:W-:-:S03]  /*13490*/  @!P1 LOP3.LUT R9, R6, 0xfffffffe, RZ, 0xc0, !PT ;  /* 0xfffffffe06099812 */ /* 0x000fc600078ec0ff */
[--C-:B------:R-:W-:Y:S01]  /*134a0*/  @!P2 IMAD.WIDE R6, R7, 0x4, R12.reuse ;  /* 0x000000040706a825 */ /* 0x100fe200078e020c */
[----:B------:R2:W-:Y:S03]  /*134b0*/  @!P4 ST.E.64 [R14.64], R130 ;  /* 0x000000820e00c985 */ /* 0x0005e6000c101b0c */
[--C-:B------:R-:W-:Y:S01]  /*134c0*/  @!P1 IMAD.WIDE R8, R9, 0x4, R12.reuse ;  /* 0x0000000409089825 */ /* 0x100fe200078e020c */
[----:B---3--:R-:W-:Y:S01]  /*134d0*/  @!P0 LOP3.LUT R11, R0, 0xfffffffe, RZ, 0xc0, !PT ;  /* 0xfffffffe000b8812 */ /* 0x008fe200078ec0ff */
[----:B------:R-:W-:Y:S01]  /*134e0*/  @!P3 ST.E.64 [R16.64], R118 ;  /* 0x000000761000b985 */ /* 0x000fe2000c101b0c */
[----:B------:R-:W-:Y:S02]  /*134f0*/  IADD3 R0, R5, 0x38, RZ ;  /* 0x0000003805007810 */ /* 0x000fe40007ffe0ff */
[----:B------:R-:W-:Y:S01]  /*13500*/  ISETP.GE.AND P3, PT, R18, c[0x0][0x3c8], PT ;  /* 0x0000f20012007a0c */ /* 0x000fe20003f66270 */
[----:B------:R-:W-:Y:S01]  /*13510*/  @!P0 IMAD.WIDE R10, R11, 0x4, R12 ;  /* 0x000000040b0a8825 */ /* 0x000fe200078e020c */
[----:B------:R-:W-:Y:S01]  /*13520*/  ISETP.GE.AND P4, PT, R0, c[0x0][0x3c8], PT ;  /* 0x0000f20000007a0c */ /* 0x000fe20003f86270 */
[----:B------:R3:W-:Y:S01]  /*13530*/  @!P2 ST.E.64 [R6.64], R114 ;  /* 0x000000720600a985 */ /* 0x0007e2000c101b0c */
[----:B------:R-:W-:-:S03]  /*13540*/  ISETP.GE.AND P2, PT, R20, c[0x0][0x3c8], PT ;  /* 0x0000f20014007a0c */ /* 0x000fc60003f46270 */
[----:B------:R4:W-:Y:S01]  /*13550*/  @!P1 ST.E.64 [R8.64], R102 ;  /* 0x0000006608009985 */ /* 0x0009e2000c101b0c */
[----:B------:R-:W-:-:S03]  /*13560*/  ISETP.GE.AND P1, PT, R19, c[0x0][0x3c8], PT ;  /* 0x0000f20013007a0c */ /* 0x000fc60003f26270 */
[----:B------:R1:W-:Y:S02]  /*13570*/  @!P0 ST.E.64 [R10.64], R54 ;  /* 0x000000360a008985 */ /* 0x0003e4000c101b0c */
[----:B------:R-:W-:Y:S02]  /*13580*/  @!P3 LEA.HI R18, R18, R18, RZ, 0x1 ;  /* 0x000000121212b211 */ /* 0x000fe400078f08ff */
[----:B------:R-:W-:Y:S02]  /*13590*/  @!P4 LEA.HI R0, R0, R0, RZ, 0x1 ;  /* 0x000000000000c211 */ /* 0x000fe400078f08ff */
[----:B------:R-:W-:Y:S02]  /*135a0*/  @!P2 LEA.HI R20, R20, R20, RZ, 0x1 ;  /* 0x000000141414a211 */ /* 0x000fe400078f08ff */
[----:B--2---:R-:W-:Y:S02]  /*135b0*/  IADD3 R14, R5, 0x58, RZ ;  /* 0x00000058050e7810 */ /* 0x004fe40007ffe0ff */
[----:B------:R-:W-:-:S02]  /*135c0*/  @!P1 LEA.HI R19, R19, R19, RZ, 0x1 ;  /* 0x0000001313139211 */ /* 0x000fc400078f08ff */
[----:B------:R-:W-:Y:S02]  /*135d0*/  ISETP.GE.AND P0, PT, R14, c[0x0][0x3c8], PT ;  /* 0x0000f2000e007a0c */ /* 0x000fe40003f06270 */
[----:B------:R-:W-:Y:S02]  /*135e0*/  @!P1 LOP3.LUT R19, R19, 0xfffffffe, RZ, 0xc0, !PT ;  /* 0xfffffffe13139812 */ /* 0x000fe400078ec0ff */
[----:B---3--:R-:W-:-:S03]  /*135f0*/  @!P4 LOP3.LUT R7, R0, 0xfffffffe, RZ, 0xc0, !PT ;  /* 0xfffffffe0007c812 */ /* 0x008fc600078ec0ff */
[----:B------:R-:W-:Y:S01]  /*13600*/  @!P1 IMAD.WIDE R16, R19, 0x4, R12 ;  /* 0x0000000413109825 */ /* 0x000fe200078e020c */
[----:B----4-:R-:W-:-:S03]  /*13610*/  @!P3 LOP3.LUT R9, R18, 0xfffffffe, RZ, 0xc0, !PT ;  /* 0xfffffffe1209b812 */ /* 0x010fc600078ec0ff */
[--C-:B------:R-:W-:Y:S02]  /*13620*/  @!P4 IMAD.WIDE R6, R7, 0x4, R12.reuse ;  /* 0x000000040706c825 */ /* 0x100fe400078e020c */
[----:B------:R-:W-:Y:S02]  /*13630*/  @!P0 LEA.HI R14, R14, R14, RZ, 0x1 ;  /* 0x0000000e0e0e8211 */ /* 0x000fe400078f08ff */
[----:B-1----:R-:W-:Y:S01]  /*13640*/  @!P2 LOP3.LUT R11, R20, 0xfffffffe, RZ, 0xc0, !PT ;  /* 0xfffffffe140ba812 */ /* 0x002fe200078ec0ff */
[--C-:B------:R-:W-:Y:S01]  /*13650*/  @!P3 IMAD.WIDE R8, R9, 0x4, R12.reuse ;  /* 0x000000040908b825 */ /* 0x100fe200078e020c */
[----:B------:R-:W-:Y:S01]  /*13660*/  @!P0 LOP3.LUT R15, R14, 0xfffffffe, RZ, 0xc0, !PT ;  /* 0xfffffffe0e0f8812 */ /* 0x000fe200078ec0ff */
[----:B------:R1:W-:Y:S02]  /*13670*/  @!P4 ST.E.64 [R6.64], R66 ;  /* 0x000000420600c985 */ /* 0x0003e4000c101b0c */
[--C-:B------:R-:W-:Y:S02]  /*13680*/  @!P2 IMAD.WIDE R10, R11, 0x4, R12.reuse ;  /* 0x000000040b0aa825 */ /* 0x100fe400078e020c */
[----:B------:R1:W-:Y:S02]  /*13690*/  @!P3 ST.E.64 [R8.64], R70 ;  /* 0x000000460800b985 */ /* 0x0003e4000c101b0c */
[----:B------:R-:W-:-:S02]  /*136a0*/  @!P0 IMAD.WIDE R12, R15, 0x4, R12 ;  /* 0x000000040f0c8825 */ /* 0x000fc400078e020c */
[----:B------:R1:W-:Y:S04]  /*136b0*/  @!P2 ST.E.64 [R10.64], R82 ;  /* 0x000000520a00a985 */ /* 0x0003e8000c101b0c */
[----:B------:R1:W-:Y:S04]  /*136c0*/  @!P1 ST.E.64 [R16.64], R86 ;  /* 0x0000005610009985 */ /* 0x0003e8000c101b0c */
[----:B------:R1:W-:Y:S02]  /*136d0*/  @!P0 ST.E.64 [R12.64], R98 ;  /* 0x000000620c008985 */ /* 0x0003e4000c101b0c */
.L_x_536:
[----:B------:R-:W-:Y:S05]  /*136e0*/  BSYNC B0 ;  /* 0x0000000000007941 */ /* 0x000fea0003800000 */
.L_x_535:
[----:B-1----:R1:W4:Y:S01]  /*136f0*/  SHFL.IDX PT, R11, R3, 0x2, 0x1c1f ;  /* 0x005c1f00030b7f89 */ /* 0x00232200000e0000 */
[----:B------:R-:W-:Y:S03]  /*13700*/  BSSY B0, `(.L_x_537) ;  /* 0x0000048000007945 */ /* 0x000fe60003800000 */
[----:B---3--:R1:W3:Y:S01]  /*13710*/  SHFL.IDX PT, R10, R4, 0x2, 0x1c1f ;  /* 0x005c1f00040a7f89 */ /* 0x0082e200000e0000 */
[----:B------:R-:W-:Y:S05]  /*13720*/  @P6 BRA `(.L_x_538) ;  /* 0x0000045000006947 */ /* 0x000fea0003800000 */
[C---:B------:R-:W-:Y:S02]  /*13730*/  IADD3 R9, R5.reuse, 0x8, RZ ;  /* 0x0000000805097810 */ /* 0x040fe40007ffe0ff */
[----:B--2---:R-:W-:-:S02]  /*13740*/  IADD3 R8, R5, 0x10, RZ ;  /* 0x0000001005087810 */ /* 0x004fc40007ffe0ff */
[----:B------:R-:W-:Y:S02]  /*13750*/  ISETP.GE.AND P4, PT, R9, c[0x0][0x3c8], PT ;  /* 0x0000f20009007a0c */ /* 0x000fe40003f86270 */
[C---:B------:R-:W-:Y:S02]  /*13760*/  IADD3 R7, R5.reuse, 0x18, RZ ;  /* 0x0000001805077810 */ /* 0x040fe40007ffe0ff */
[C---:B------:R-:W-:Y:S02]  /*13770*/  IADD3 R6, R5.reuse, 0x20, RZ ;  /* 0x0000002005067810 */ /* 0x040fe40007ffe0ff */
[C---:B------:R-:W-:Y:S02]  /*13780*/  IADD3 R0, R5.reuse, 0x28, RZ ;  /* 0x0000002805007810 */ /* 0x040fe40007ffe0ff */
[----:B------:R-:W-:Y:S02]  /*13790*/  ISETP.GE.AND P3, PT, R8, c[0x0][0x3c8], PT ;  /* 0x0000f20008007a0c */ /* 0x000fe40003f66270 */
[----:B------:R-:W-:-:S02]  /*137a0*/  ISETP.GE.AND P5, PT, R5, c[0x0][0x3c8], PT ;  /* 0x0000f20005007a0c */ /* 0x000fc40003fa6270 */
[----:B------:R-:W-:Y:S02]  /*137b0*/  ISETP.GE.AND P2, PT, R7, c[0x0][0x3c8], PT ;  /* 0x0000f20007007a0c */ /* 0x000fe40003f46270 */
[----:B------:R-:W-:Y:S02]  /*137c0*/  ISETP.GE.AND P1, PT, R6, c[0x0][0x3c8], PT ;  /* 0x0000f20006007a0c */ /* 0x000fe40003f26270 */
[----:B------:R-:W-:Y:S02]  /*137d0*/  ISETP.GE.AND P0, PT, R0, c[0x0][0x3c8], PT ;  /* 0x0000f20000007a0c */ /* 0x000fe40003f06270 */
[----:B------:R-:W-:Y:S02]  /*137e0*/  @!P4 LEA.HI R9, R9, R9, RZ, 0x1 ;  /* 0x000000090909c211 */ /* 0x000fe400078f08ff */
[C---:B------:R-:W-:Y:S02]  /*137f0*/  IADD3 R18, R5.reuse, 0x38, RZ ;  /* 0x0000003805127810 */ /* 0x040fe40007ffe0ff */
[----:B------:R-:W-:Y:S01]  /*13800*/  @!P3 LEA.HI R8, R8, R8, RZ, 0x1 ;  /* 0x000000080808b211 */ /* 0x000fe200078f08ff */
[----:B---34-:R-:W-:Y:S01]  /*13810*/  @!P5 IMAD.WIDE R12, R5, 0x4, R10 ;  /* 0x00000004050cd825 */ /* 0x018fe200078e020a */
[----:B------:R-:W-:-:S02]  /*13820*/  @!P4 LOP3.LUT R9, R9, 0xfffffffe, RZ, 0xc0, !PT ;  /* 0xfffffffe0909c812 */ /* 0x000fc400078ec0ff */
[----:B------:R-:W-:Y:S02]  /*13830*/  @!P2 LEA.HI R7, R7, R7, RZ, 0x1 ;  /* 0x000000070707a211 */ /* 0x000fe400078f08ff */
[----:B------:R-:W-:Y:S01]  /*13840*/  @!P1 LEA.HI R6, R6, R6, RZ, 0x1 ;  /* 0x0000000606069211 */ /* 0x000fe200078f08ff */
[--C-:B------:R-:W-:Y:S01]  /*13850*/  @!P4 IMAD.WIDE R16, R9, 0x4, R10.reuse ;  /* 0x000000040910c825 */ /* 0x100fe200078e020a */
[----:B------:R-:W-:Y:S01]  /*13860*/  @!P0 LEA.HI R0, R0, R0, RZ, 0x1 ;  /* 0x0000000000008211 */ /* 0x000fe200078f08ff */
[----:B------:R2:W-:Y:S01]  /*13870*/  @!P5 ST.E.64 [R12.64], R140 ;  /* 0x0000008c0c00d985 */ /* 0x0005e2000c101b0c */
[----:B------:R-:W-:Y:S02]  /*13880*/  @!P3 LOP3.LUT R15, R8, 0xfffffffe, RZ, 0xc0, !PT ;  /* 0xfffffffe080fb812 */ /* 0x000fe400078ec0ff */
[----:B------:R-:W-:Y:S01]  /*13890*/  @!P2 LOP3.LUT R7, R7, 0xfffffffe, RZ, 0xc0, !PT ;  /* 0xfffffffe0707a812 */ /* 0x000fe200078ec0ff */
[----:B------:R3:W-:Y:S01]  /*138a0*/  @!P4 ST.E.64 [R16.64], R136 ;  /* 0x000000881000c985 */ /* 0x0007e2000c101b0c */
[----:B------:R-:W-:Y:S01]  /*138b0*/  @!P1 LOP3.LUT R9, R6, 0xfffffffe, RZ, 0xc0, !PT ;  /* 0xfffffffe06099812 */ /* 0x000fe200078ec0ff */
[----:B------:R-:W-:Y:S01]  /*138c0*/  @!P3 IMAD.WIDE R14, R15, 0x4, R10 ;  /* 0x000000040f0eb825 */ /* 0x000fe200078e020a */
[----:B------:R-:W-:-:S02]  /*138d0*/  IADD3 R20, R5, 0x40, RZ ;  /* 0x0000004005147810 */ /* 0x000fc40007ffe0ff */
[----:B------:R-:W-:Y:S01]  /*138e0*/  IADD3 R19, R5, 0x48, RZ ;  /* 0x0000004805137810 */ /* 0x000fe20007ffe0ff */
[--C-:B------:R-:W-:Y:S01]  /*138f0*/  @!P2 IMAD.WIDE R6, R7, 0x4, R10.reuse ;  /* 0x000000040706a825 */ /* 0x100fe200078e020a */
[----:B------:R-:W-:Y:S01]  /*13900*/  @!P3 ST.E.64 [R14.64], R124 ;  /* 0x0000007c0e00b985 */ /* 0x000fe2000c101b0c */
[----:B------:R-:W-:Y:S02]  /*13910*/  ISETP.GE.AND P4, PT, R18, c[0x0][0x3c8], PT ;  /* 0x0000f20012007a0c */ /* 0x000fe40003f86270 */
[----:B------:R-:W-:Y:S01]  /*13920*/  @!P1 IMAD.WIDE R8, R9, 0x4, R10 ;  /* 0x0000000409089825 */ /* 0x000fe200078e020a */
[----:B------:R-:W-:Y:S01]  /*13930*/  @!P2 ST.E.64 [R6.64], R120 ;  /* 0x000000780600a985 */ /* 0x000fe2000c101b0c */
[----:B------:R-:W-:Y:S02]  /*13940*/  ISETP.GE.AND P3, PT, R20, c[0x0][0x3c8], PT ;  /* 0x0000f20014007a0c */ /* 0x000fe40003f66270 */
[----:B------:R-:W-:Y:S01]  /*13950*/  ISETP.GE.AND P2, PT, R19, c[0x0][0x3c8], PT ;  /* 0x0000f20013007a0c */ /* 0x000fe20003f46270 */
[----:B------:R4:W-:Y:S06]  /*13960*/  @!P1 ST.E.64 [R8.64], R108 ;  /* 0x0000006c08009985 */ /* 0x0009ec000c101b0c */
[----:B------:R-:W-:-:S02]  /*13970*/  @!P4 LEA.HI R18, R18, R18, RZ, 0x1 ;  /* 0x000000121212c211 */ /* 0x000fc400078f08ff */
[----:B--2---:R-:W-:Y:S02]  /*13980*/  @!P0 LOP3.LUT R13, R0, 0xfffffffe, RZ, 0xc0, !PT ;  /* 0xfffffffe000d8812 */ /* 0x004fe400078ec0ff */
[C---:B------:R-:W-:Y:S02]  /*13990*/  IADD3 R0, R5.reuse, 0x30, RZ ;  /* 0x0000003005007810 */ /* 0x040fe40007ffe0ff */
[----:B---3--:R-:W-:Y:S01]  /*139a0*/  IADD3 R17, R5, 0x50, RZ ;  /* 0x0000005005117810 */ /* 0x008fe20007ffe0ff */
[----:B------:R-:W-:Y:S01]  /*139b0*/  @!P0 IMAD.WIDE R12, R13, 0x4, R10 ;  /* 0x000000040d0c8825 */ /* 0x000fe200078e020a */
[----:B------:R-:W-:Y:S02]  /*139c0*/  ISETP.GE.AND P5, PT, R0, c[0x0][0x3c8], PT ;  /* 0x0000f20000007a0c */ /* 0x000fe40003fa6270 */
[----:B------:R-:W-:Y:S02]  /*139d0*/  IADD3 R16, R5, 0x58, RZ ;  /* 0x0000005805107810 */ /* 0x000fe40007ffe0ff */
[----:B------:R2:W-:Y:S01]  /*139e0*/  @!P0 ST.E.64 [R12.64], R104 ;  /* 0x000000680c008985 */ /* 0x0005e2000c101b0c */
[----:B------:R-:W-:-:S02]  /*139f0*/  ISETP.GE.AND P1, PT, R17, c[0x0][0x3c8], PT ;  /* 0x0000f20011007a0c */ /* 0x000fc40003f26270 */
[----:B------:R-:W-:Y:S02]  /*13a00*/  ISETP.GE.AND P0, PT, R16, c[0x0][0x3c8], PT ;  /* 0x0000f20010007a0c */ /* 0x000fe40003f06270 */
[----:B------:R-:W-:Y:S02]  /*13a10*/  @!P3 LEA.HI R20, R20, R20, RZ, 0x1 ;  /* 0x000000141414b211 */ /* 0x000fe400078f08ff */
[----:B------:R-:W-:Y:S02]  /*13a20*/  @!P2 LEA.HI R19, R19, R19, RZ, 0x1 ;  /* 0x000000131313a211 */ /* 0x000fe400078f08ff */
[----:B------:R-:W-:Y:S02]  /*13a30*/  @!P5 LEA.HI R0, R0, R0, RZ, 0x1 ;  /* 0x000000000000d211 */ /* 0x000fe400078f08ff */
[----:B----4-:R-:W-:Y:S02]  /*13a40*/  @!P4 LOP3.LUT R9, R18, 0xfffffffe, RZ, 0xc0, !PT ;  /* 0xfffffffe1209c812 */ /* 0x010fe400078ec0ff */
[----:B------:R-:W-:-:S02]  /*13a50*/  @!P5 LOP3.LUT R7, R0, 0xfffffffe, RZ, 0xc0, !PT ;  /* 0xfffffffe0007d812 */ /* 0x000fc400078ec0ff */
[----:B------:R-:W-:Y:S01]  /*13a60*/  @!P1 LEA.HI R17, R17, R17, RZ, 0x1 ;  /* 0x0000001111119211 */ /* 0x000fe200078f08ff */
[--C-:B------:R-:W-:Y:S01]  /*13a70*/  @!P4 IMAD.WIDE R8, R9, 0x4, R10.reuse ;  /* 0x000000040908c825 */ /* 0x100fe200078e020a */
[----:B------:R-:W-:Y:S02]  /*13a80*/  @!P0 LEA.HI R16, R16, R16, RZ, 0x1 ;  /* 0x0000001010108211 */ /* 0x000fe400078f08ff */
[----:B------:R-:W-:Y:S01]  /*13a90*/  @!P2 LOP3.LUT R19, R19, 0xfffffffe, RZ, 0xc0, !PT ;  /* 0xfffffffe1313a812 */ /* 0x000fe200078ec0ff */
[--C-:B------:R-:W-:Y:S01]  /*13aa0*/  @!P5 IMAD.WIDE R6, R7, 0x4, R10.reuse ;  /* 0x000000040706d825 */ /* 0x100fe200078e020a */
[----:B------:R-:W-:Y:S02]  /*13ab0*/  @!P1 LOP3.LUT R17, R17, 0xfffffffe, RZ, 0xc0, !PT ;  /* 0xfffffffe11119812 */ /* 0x000fe400078ec0ff */
[----:B------:R-:W-:Y:S01]  /*13ac0*/  @!P0 LOP3.LUT R15, R16, 0xfffffffe, RZ, 0xc0, !PT ;  /* 0xfffffffe100f8812 */ /* 0x000fe200078ec0ff */
[--C-:B------:R-:W-:Y:S01]  /*13ad0*/  @!P2 IMAD.WIDE R18, R19, 0x4, R10.reuse ;  /* 0x000000041312a825 */ /* 0x100fe200078e020a */
[----:B------:R3:W-:Y:S03]  /*13ae0*/  @!P5 ST.E.64 [R6.64], R56 ;  /* 0x000000380600d985 */ /* 0x0007e6000c101b0c */
[--C-:B------:R-:W-:Y:S01]  /*13af0*/  @!P1 IMAD.WIDE R16, R17, 0x4, R10.reuse ;  /* 0x0000000411109825 */ /* 0x100fe200078e020a */
[----:B--2---:R-:W-:Y:S01]  /*13b00*/  @!P3 LOP3.LUT R13, R20, 0xfffffffe, RZ, 0xc0, !PT ;  /* 0xfffffffe140db812 */ /* 0x004fe200078ec0ff */
[----:B------:R3:W-:Y:S04]  /*13b10*/  @!P4 ST.E.64 [R8.64], R60 ;  /* 0x0000003c0800c985 */ /* 0x0007e8000c101b0c */
[----:B------:R-:W-:-:S04]  /*13b20*/  @!P3 IMAD.WIDE R12, R13, 0x4, R10 ;  /* 0x000000040d0cb825 */ /* 0x000fc800078e020a */
[----:B------:R-:W-:Y:S01]  /*13b30*/  @!P0 IMAD.WIDE R10, R15, 0x4, R10 ;  /* 0x000000040f0a8825 */ /* 0x000fe200078e020a */
[----:B------:R3:W-:Y:S04]  /*13b40*/  @!P3 ST.E.64 [R12.64], R72 ;  /* 0x000000480c00b985 */ /* 0x0007e8000c101b0c */
[----:B------:R3:W-:Y:S04]  /*13b50*/  @!P2 ST.E.64 [R18.64], R76 ;  /* 0x0000004c1200a985 */ /* 0x0007e8000c101b0c */
[----:B------:R3:W-:Y:S04]  /*13b60*/  @!P1 ST.E.64 [R16.64], R88 ;  /* 0x0000005810009985 */ /* 0x0007e8000c101b0c */
[----:B------:R3:W-:Y:S02]  /*13b70*/  @!P0 ST.E.64 [R10.64], R92 ;  /* 0x0000005c0a008985 */ /* 0x0007e4000c101b0c */
.L_x_538:
[----:B------:R-:W-:Y:S05]  /*13b80*/  BSYNC B0 ;  /* 0x0000000000007941 */ /* 0x000fea0003800000 */
.L_x_537:
[----:B------:R-:W-:Y:S01]  /*13b90*/  ISETP.NE.AND P0, PT, R2, RZ, PT ;  /* 0x000000ff0200720c */ /* 0x000fe20003f05270 */
[----:B---3--:R3:W1:Y:S04]  /*13ba0*/  SHFL.IDX PT, R9, R3, 0x3, 0x1c1f ;  /* 0x007c1f0003097f89 */ /* 0x00866800000e0000 */
[----:B--2---:R3:W2:Y:S08]  /*13bb0*/  SHFL.IDX PT, R8, R4, 0x3, 0x1c1f ;  /* 0x007c1f0004087f89 */ /* 0x0046b000000e0000 */
[----:B------:R-:W-:Y:S05]  /*13bc0*/  @P0 EXIT ;  /* 0x000000000000094d */ /* 0x000fea0003800000 */
[C---:B------:R-:W-:Y:S02]  /*13bd0*/  IADD3 R6, R5.reuse, 0x8, RZ ;  /* 0x0000000805067810 */ /* 0x040fe40007ffe0ff */
[----:B-1-3--:R-:W-:-:S02]  /*13be0*/  IADD3 R4, R5, 0x10, RZ ;  /* 0x0000001005047810 */ /* 0x00afc40007ffe0ff */
        /* <DEDUP_REMOVED lines=11> */
[----:B--2-4-:R-:W-:Y:S01]  /*13ca0*/  @!P3 IMAD.WIDE R10, R5, 0x4, R8 ;  /* 0x00000004050ab825 */ /* 0x014fe200078e0208 */
[----:B------:R-:W-:-:S02]  /*13cb0*/  @!P2 LOP3.LUT R6, R6, 0xfffffffe, RZ, 0xc0, !PT ;  /* 0xfffffffe0606a812 */ /* 0x000fc400078ec0ff */
[----:B------:R-:W-:Y:S02]  /*13cc0*/  @!P1 LOP3.LUT R4, R4, 0xfffffffe, RZ, 0xc0, !PT ;  /* 0xfffffffe04049812 */ /* 0x000fe400078ec0ff */
[----:B------:R-:W-:Y:S01]  /*13cd0*/  @!P0 LOP3.LUT R3, R3, 0xfffffffe, RZ, 0xc0, !PT ;  /* 0xfffffffe03038812 */ /* 0x000fe200078ec0ff */
[--C-:B------:R-:W-:Y:S01]  /*13ce0*/  @!P2 IMAD.WIDE R6, R6, 0x4, R8.reuse ;  /* 0x000000040606a825 */ /* 0x100fe200078e0208 */
[----:B------:R-:W-:Y:S01]  /*13cf0*/  ISETP.GE.AND P5, PT, R0, c[0x0][0x3c8], PT ;  /* 0x0000f20000007a0c */ /* 0x000fe20003fa6270 */
[----:B------:R1:W-:Y:S01]  /*13d00*/  @!P3 ST.E.64 [R10.64], R142 ;  /* 0x0000008e0a00b985 */ /* 0x0003e2000c101b0c */
[C---:B------:R-:W-:Y:S01]  /*13d10*/  IADD3 R18, R5.reuse, 0x30, RZ ;  /* 0x0000003005127810 */ /* 0x040fe20007ffe0ff */
[--C-:B------:R-:W-:Y:S01]  /*13d20*/  @!P1 IMAD.WIDE R12, R4, 0x4, R8.reuse ;  /* 0x00000004040c9825 */ /* 0x100fe200078e0208 */
[C---:B------:R-:W-:Y:S01]  /*13d30*/  IADD3 R17, R5.reuse, 0x38, RZ ;  /* 0x0000003805117810 */ /* 0x040fe20007ffe0ff */
[----:B------:R2:W-:Y:S01]  /*13d40*/  @!P2 ST.E.64 [R6.64], R138 ;  /* 0x0000008a0600a985 */ /* 0x0005e2000c101b0c */
[----:B------:R-:W-:Y:S01]  /*13d50*/  IADD3 R16, R5, 0x40, RZ ;  /* 0x0000004005107810 */ /* 0x000fe20007ffe0ff */
[----:B------:R-:W-:Y:S01]  /*13d60*/  @!P0 IMAD.WIDE R14, R3, 0x4, R8 ;  /* 0x00000004030e8825 */ /* 0x000fe200078e0208 */
[C---:B------:R-:W-:Y:S01]  /*13d70*/  IADD3 R4, R5.reuse, 0x48, RZ ;  /* 0x0000004805047810 */ /* 0x040fe20007ffe0ff */
[----:B------:R3:W-:Y:S01]  /*13d80*/  @!P1 ST.E.64 [R12.64], R126 ;  /* 0x0000007e0c009985 */ /* 0x0007e2000c101b0c */
[----:B------:R-:W-:-:S02]  /*13d90*/  IADD3 R3, R5, 0x50, RZ ;  /* 0x0000005005037810 */ /* 0x000fc40007ffe0ff */
[----:B------:R-:W-:Y:S01]  /*13da0*/  ISETP.GE.AND P4, PT, R18, c[0x0][0x3c8], PT ;  /* 0x0000f20012007a0c */ /* 0x000fe20003f86270 */
[----:B------:R4:W-:Y:S01]  /*13db0*/  @!P0 ST.E.64 [R14.64], R122 ;  /* 0x0000007a0e008985 */ /* 0x0009e2000c101b0c */
[----:B------:R-:W-:Y:S02]  /*13dc0*/  ISETP.GE.AND P3, PT, R17, c[0x0][0x3c8], PT ;  /* 0x0000f20011007a0c */ /* 0x000fe40003f66270 */
[----:B------:R-:W-:Y:S02]  /*13dd0*/  ISETP.GE.AND P2, PT, R16, c[0x0][0x3c8], PT ;  /* 0x0000f20010007a0c */ /* 0x000fe40003f46270 */
[----:B------:R-:W-:Y:S02]  /*13de0*/  ISETP.GE.AND P1, PT, R4, c[0x0][0x3c8], PT ;  /* 0x0000f20004007a0c */ /* 0x000fe40003f26270 */
[----:B------:R-:W-:Y:S02]  /*13df0*/  ISETP.GE.AND P0, PT, R3, c[0x0][0x3c8], PT ;  /* 0x0000f20003007a0c */ /* 0x000fe40003f06270 */
[----:B------:R-:W-:-:S02]  /*13e00*/  @!P6 LEA.HI R2, R2, R2, RZ, 0x1 ;  /* 0x000000020202e211 */ /* 0x000fc400078f08ff */
[----:B------:R-:W-:Y:S02]  /*13e10*/  @!P5 LEA.HI R0, R0, R0, RZ, 0x1 ;  /* 0x000000000000d211 */ /* 0x000fe400078f08ff */
[----:B------:R-:W-:Y:S02]  /*13e20*/  @!P4 LEA.HI R18, R18, R18, RZ, 0x1 ;  /* 0x000000121212c211 */ /* 0x000fe400078f08ff */
[----:B------:R-:W-:Y:S02]  /*13e30*/  @!P3 LEA.HI R17, R17, R17, RZ, 0x1 ;  /* 0x000000111111b211 */ /* 0x000fe400078f08ff */
[----:B-1----:R-:W-:Y:S02]  /*13e40*/  @!P5 LOP3.LUT R11, R0, 0xfffffffe, RZ, 0xc0, !PT ;  /* 0xfffffffe000bd812 */ /* 0x002fe400078ec0ff */
[----:B------:R-:W-:Y:S02]  /*13e50*/  @!P2 LEA.HI R16, R16, R16, RZ, 0x1 ;  /* 0x000000101010a211 */ /* 0x000fe400078f08ff */
[----:B--2---:R-:W-:Y:S01]  /*13e60*/  @!P6 LOP3.LUT R7, R2, 0xfffffffe, RZ, 0xc0, !PT ;  /* 0xfffffffe0207e812 */ /* 0x004fe200078ec0ff */
[----:B------:R-:W-:Y:S01]  /*13e70*/  @!P5 IMAD.WIDE R10, R11, 0x4, R8 ;  /* 0x000000040b0ad825 */ /* 0x000fe200078e0208 */
[----:B------:R-:W-:-:S02]  /*13e80*/  @!P1 LEA.HI R4, R4, R4, RZ, 0x1 ;  /* 0x0000000404049211 */ /* 0x000fc400078f08ff */
[----:B------:R-:W-:Y:S01]  /*13e90*/  @!P0 LEA.HI R3, R3, R3, RZ, 0x1 ;  /* 0x0000000303038211 */ /* 0x000fe200078f08ff */
[----:B------:R-:W-:Y:S01]  /*13ea0*/  @!P6 IMAD.WIDE R6, R7, 0x4, R8 ;  /* 0x000000040706e825 */ /* 0x000fe200078e0208 */
[----:B---3--:R-:W-:Y:S02]  /*13eb0*/  @!P4 LOP3.LUT R13, R18, 0xfffffffe, RZ, 0xc0, !PT ;  /* 0xfffffffe120dc812 */ /* 0x008fe400078ec0ff */
[----:B------:R-:W-:Y:S02]  /*13ec0*/  @!P3 LOP3.LUT R17, R17, 0xfffffffe, RZ, 0xc0, !PT ;  /* 0xfffffffe1111b812 */ /* 0x000fe400078ec0ff */
[----:B----4-:R-:W-:Y:S01]  /*13ed0*/  @!P2 LOP3.LUT R15, R16, 0xfffffffe, RZ, 0xc0, !PT ;  /* 0xfffffffe100fa812 */ /* 0x010fe200078ec0ff */
[----:B------:R1:W-:Y:S01]  /*13ee0*/  @!P6 ST.E.64 [R6.64], R110 ;  /* 0x0000006e0600e985 */ /* 0x0003e2000c101b0c */
[----:B------:R-:W-:Y:S02]  /*13ef0*/  @!P1 LOP3.LUT R19, R4, 0xfffffffe, RZ, 0xc0, !PT ;  /* 0xfffffffe04139812 */ /* 0x000fe400078ec0ff */
[----:B------:R-:W-:Y:S01]  /*13f00*/  @!P0 LOP3.LUT R3, R3, 0xfffffffe, RZ, 0xc0, !PT ;  /* 0xfffffffe03038812 */ /* 0x000fe200078ec0ff */
[----:B------:R2:W-:Y:S01]  /*13f10*/  @!P5 ST.E.64 [R10.64], R106 ;  /* 0x0000006a0a00d985 */ /* 0x0005e2000c101b0c */
[----:B------:R-:W-:-:S03]  /*13f20*/  IADD3 R5, R5, 0x58, RZ ;  /* 0x0000005805057810 */ /* 0x000fc60007ffe0ff */
[----:B------:R-:W-:-:S04]  /*13f30*/  @!P0 IMAD.WIDE R2, R3, 0x4, R8 ;  /* 0x0000000403028825 */ /* 0x000fc800078e0208 */
[----:B-1----:R-:W-:-:S04]  /*13f40*/  @!P4 IMAD.WIDE R6, R13, 0x4, R8 ;  /* 0x000000040d06c825 */ /* 0x002fc800078e0208 */
[--C-:B--2---:R-:W-:Y:S01]  /*13f50*/  @!P3 IMAD.WIDE R10, R17, 0x4, R8.reuse ;  /* 0x00000004110ab825 */ /* 0x104fe200078e0208 */
[----:B------:R1:W-:Y:S03]  /*13f60*/  @!P4 ST.E.64 [R6.64], R58 ;  /* 0x0000003a0600c985 */ /* 0x0003e6000c101b0c */
[--C-:B------:R-:W-:Y:S01]  /*13f70*/  @!P2 IMAD.WIDE R12, R15, 0x4, R8.reuse ;  /* 0x000000040f0ca825 */ /* 0x100fe200078e0208 */
[----:B------:R1:W-:Y:S03]  /*13f80*/  @!P3 ST.E.64 [R10.64], R62 ;  /* 0x0000003e0a00b985 */ /* 0x0003e6000c101b0c */
[----:B------:R-:W-:Y:S01]  /*13f90*/  @!P1 IMAD.WIDE R14, R19, 0x4, R8 ;  /* 0x00000004130e9825 */ /* 0x000fe200078e0208 */
[----:B------:R1:W-:Y:S04]  /*13fa0*/  @!P2 ST.E.64 [R12.64], R74 ;  /* 0x0000004a0c00a985 */ /* 0x0003e8000c101b0c */
[----:B------:R1:W-:Y:S04]  /*13fb0*/  @!P1 ST.E.64 [R14.64], R78 ;  /* 0x0000004e0e009985 */ /* 0x0003e8000c101b0c */
[----:B------:R1:W-:Y:S01]  /*13fc0*/  @!P0 ST.E.64 [R2.64], R90 ;  /* 0x0000005a02008985 */ /* 0x0003e2000c101b0c */
[----:B------:R-:W-:-:S13]  /*13fd0*/  ISETP.GE.AND P0, PT, R5, c[0x0][0x3c8], PT ;  /* 0x0000f20005007a0c */ /* 0x000fda0003f06270 */
[----:B------:R-:W-:Y:S05]  /*13fe0*/  @P0 EXIT ;  /* 0x000000000000094d */ /* 0x000fea0003800000 */
[----:B-1----:R-:W-:-:S04]  /*13ff0*/  LEA.HI R3, R5, R5, RZ, 0x1 ;  /* 0x0000000505037211 */ /* 0x002fc800078f08ff */
[----:B------:R-:W-:-:S05]  /*14000*/  LOP3.LUT R3, R3, 0xfffffffe, RZ, 0xc0, !PT ;  /* 0xfffffffe03037812 */ /* 0x000fca00078ec0ff */
[----:B------:R-:W-:-:S05]  /*14010*/  IMAD.WIDE R8, R3, 0x4, R8 ;  /* 0x0000000403087825 */ /* 0x000fca00078e0208 */
[----:B------:R-:W-:Y:S01]  /*14020*/  ST.E.64 [R8.64], R94 ;  /* 0x0000005e08007985 */ /* 0x000fe2000c101b0c */
[----:B------:R-:W-:Y:S05]  /*14030*/  EXIT ;  /* 0x000000000000794d */ /* 0x000fea0003800000 */
.L_x_532:
[----:B------:R-:W1:Y:S02]  /*14040*/  S2R R4, SR_TID.X ;  /* 0x0000000000047919 */ /* 0x000e640000002100 */
[----:B-1----:R-:W-:-:S13]  /*14050*/  ISETP.GT.AND P0, PT, R4, 0x7f, PT ;  /* 0x0000007f0400780c */ /* 0x002fda0003f04270 */
[----:B------:R-:W-:Y:S05]  /*14060*/  @P0 EXIT ;  /* 0x000000000000094d */ /* 0x000fea0003800000 */
[----:B------:R-:W1:Y:S01]  /*14070*/  S2R R7, SR_CTAID.X ;  /* 0x0000000000077919 */ /* 0x000e620000002500 */
[----:B------:R-:W-:-:S05]  /*14080*/  MOV R0, c[0x0][0x4e8] ;  /* 0x00013a0000007a02 */ /* 0x000fca0000000f00 */
[----:B------:R-:W-:Y:S01]  /*14090*/  IMAD R2, R0, c[0x0][0x388], RZ ;  /* 0x0000e20000027a24 */ /* 0x000fe200078e02ff */
[----:B-1----:R-:W-:-:S04]  /*140a0*/  LEA R7, R7, R4, 0x7 ;  /* 0x0000000407077211 */ /* 0x002fc800078e38ff */
[----:B------:R-:W-:-:S13]  /*140b0*/  ISETP.GE.AND P0, PT, R7, R2, PT ;  /* 0x000000020700720c */ /* 0x000fda0003f06270 */
[----:B------:R-:W-:Y:S05]  /*140c0*/  @P0 EXIT ;  /* 0x000000000000094d */ /* 0x000fea0003800000 */
[----:B------:R-:W1:Y:S01]  /*140d0*/  S2R R5, SR_CTAID.Z ;  /* 0x0000000000057919 */ /* 0x000e620000002700 */
[----:B------:R-:W-:Y:S01]  /*140e0*/  USHF.R.S32.HI UR6, URZ, 0x1f, UR8 ;  /* 0x0000001f3f067899 */ /* 0x000fe20008011408 */
[----:B------:R-:W-:Y:S01]  /*140f0*/  ISETP.NE.AND P0, PT, R0, 0x1, PT ;  /* 0x000000010000780c */ /* 0x000fe20003f05270 */
[----:B------:R-:W-:Y:S01]  /*14100*/  ULDC.64 UR4, c[0x0][0x4d0] ;  /* 0x0001340000047ab9 */ /* 0x000fe20000000a00 */
[----:B------:R-:W2:Y:S01]  /*14110*/  S2R R3, SR_CTAID.Y ;  /* 0x0000000000037919 */ /* 0x000ea20000002600 */
[----:B------:R-:W-:Y:S01]  /*14120*/  UIMAD UR6, UR6, UR4, URZ ;  /* 0x00000004060672a4 */ /* 0x000fe2000f8e023f */
[----:B------:R-:W-:Y:S01]  /*14130*/  IADD3 R2, RZ, -UR8, RZ ;  /* 0x80000008ff027c10 */ /* 0x000fe2000fffe0ff */
[----:B------:R-:W-:Y:S01]  /*14140*/  UIMAD.WIDE.U32 UR10, UR8, UR4, URZ ;  /* 0x00000004080a72a5 */ /* 0x000fe2000f8e003f */
[----:B------:R-:W-:Y:S01]  /*14150*/  MOV R6, R7 ;  /* 0x0000000700067202 */ /* 0x000fe20000000f00 */
[----:B------:R-:W-:-:S04]  /*14160*/  UIMAD UR4, UR8, UR5, UR6 ;  /* 0x00000005080472a4 */ /* 0x000fc8000f8e0206 */
[----:B------:R-:W-:Y:S01]  /*14170*/  UIADD3 UR4, UR11, UR4, URZ ;  /* 0x000000040b047290 */ /* 0x000fe2000fffe03f */
[----:B------:R-:W-:Y:S01]  /*14180*/  MOV R9, UR11 ;  /* 0x0000000b00097c02 */ /* 0x000fe20008000f00 */
[----:B------:R-:W-:-:S04]  /*14190*/  @P0 IMAD.HI.U32 R4, R7, c[0x0][0x4ec], RZ ;  /* 0x00013b0007040a27 */ /* 0x000fc800078e00ff */
[----:B------:R-:W-:Y:S01]  /*141a0*/  IMAD.U32 R8, RZ, RZ, UR10 ;  /* 0x0000000aff087e24 */ /* 0x000fe2000f8e00ff */
[----:B------:R-:W-:Y:S01]  /*141b0*/  @P0 SHF.R.U32.HI R6, RZ, c[0x0][0x4f0], R4 ;  /* 0x00013c00ff060a19 */ /* 0x000fe20000011604 */
[----:B------:R-:W-:Y:S01]  /*141c0*/  IMAD.U32 R9, RZ, RZ, UR4 ;  /* 0x00000004ff097e24 */ /* 0x000fe2000f8e00ff */
[----:B-1----:R-:W-:-:S03]  /*141d0*/  SHF.R.S32.HI R0, RZ, 0x1f, R5 ;  /* 0x0000001fff007819 */ /* 0x002fc60000011405 */
[----:B------:R-:W-:Y:S01]  /*141e0*/  IMAD.WIDE.U32 R8, R5, c[0x0][0x4d8], R8 ;  /* 0x0001360005087a25 */ /* 0x000fe200078e0008 */
[----:B------:R-:W-:-:S03]  /*141f0*/  IADD3 R4, -R6, RZ, RZ ;  /* 0x000000ff06047210 */ /* 0x000fc60007ffe1ff */
[----:B------:R-:W-:Y:S02]  /*14200*/  IMAD R0, R0, c[0x0][0x4d8], RZ ;  /* 0x0001360000007a24 */ /* 0x000fe400078e02ff */
[----:B--2---:R-:W-:Y:S02]  /*14210*/  IMAD R2, R2, c[0x0][0x550], R3 ;  /* 0x0001540002027a24 */ /* 0x004fe400078e0203 */
[----:B------:R-:W-:Y:S02]  /*14220*/  IMAD R0, R5, c[0x0][0x4dc], R0 ;  /* 0x0001370005007a24 */ /* 0x000fe400078e0200 */
[----:B------:R-:W-:Y:S01]  /*14230*/  IMAD R4, R4, c[0x0][0x4e8], R7 ;  /* 0x00013a0004047a24 */ /* 0x000fe200078e0207 */
[----:B------:R-:W-:Y:S01]  /*14240*/  SHF.R.S32.HI R3, RZ, 0x1f, R2 ;  /* 0x0000001fff037819 */ /* 0x000fe20000011402 */
[----:B------:R-:W-:Y:S01]  /*14250*/  IMAD.IADD R9, R0, 0x1, R9 ;  /* 0x0000000100097824 */ /* 0x000fe200078e0209 */
[----:B------:R-:W-:-:S03]  /*14260*/  SHF.R.S32.HI R0, RZ, 0x1f, R6 ;  /* 0x0000001fff007819 */ /* 0x000fc60000011406 */
[----:B------:R-:W-:Y:S02]  /*14270*/  IMAD R3, R3, c[0x0][0x4e0], RZ ;  /* 0x0001380003037a24 */ /* 0x000fe400078e02ff */
[----:B------:R-:W-:-:S04]  /*14280*/  IMAD.WIDE.U32 R8, R2, c[0x0][0x4e0], R8 ;  /* 0x0001380002087a25 */ /* 0x000fc800078e0008 */
[----:B------:R-:W-:Y:S01]  /*14290*/  IMAD R3, R2, c[0x0][0x4e4], R3 ;  /* 0x0001390002037a24 */ /* 0x000fe200078e0203 */
[----:B------:R-:W-:Y:S02]  /*142a0*/  SHF.R.S32.HI R2, RZ, 0x1f, R4 ;  /* 0x0000001fff027819 */ /* 0x000fe40000011404 */
[----:B------:R-:W-:-:S03]  /*142b0*/  IADD3 R6, P0, R6, R8, RZ ;  /* 0x0000000806067210 */ /* 0x000fc60007f1e0ff */
[----:B------:R-:W-:Y:S01]  /*142c0*/  IMAD R5, R2, c[0x0][0x4c8], RZ ;  /* 0x0001320002057a24 */ /* 0x000fe200078e02ff */
[----:B------:R-:W-:-:S03]  /*142d0*/  IADD3.X R7, R0, R9, R3, P0, !PT ;  /* 0x0000000900077210 */ /* 0x000fc600007fe403 */
[C---:B------:R-:W-:Y:S02]  /*142e0*/  IMAD R5, R4.reuse, c[0x0][0x4cc], R5 ;  /* 0x0001330004057a24 */ /* 0x040fe400078e0205 */
[----:B------:R-:W-:-:S05]  /*142f0*/  IMAD.WIDE.U32 R6, R4, c[0x0][0x4c8], R6 ;  /* 0x0001320004067a25 */ /* 0x000fca00078e0006 */
[----:B------:R-:W-:Y:S02]  /*14300*/  IADD3 R5, R7, R5, RZ ;  /* 0x0000000507057210 */ /* 0x000fe40007ffe0ff */
[----:B------:R-:W-:-:S04]  /*14310*/  LEA R2, P0, R6, c[0x0][0x4a8], 0x2 ;  /* 0x00012a0006027a11 */ /* 0x000fc800078010ff */
[----:B------:R-:W-:Y:S02]  /*14320*/  LEA.HI.X R3, R6, c[0x0][0x4ac], R5, 0x2, P0 ;  /* 0x00012b0006037a11 */ /* 0x000fe400000f1405 */
[----:B------:R-:W-:-:S05]  /*14330*/  MOV R5, 0xff800000 ;  /* 0xff80000000057802 */ /* 0x000fca0000000f00 */
[----:B------:R-:W-:Y:S01]  /*14340*/  STG.E [R2.64], R5 ;  /* 0x0000000502007986 */ /* 0x000fe2000c10190c */
[----:B------:R-:W-:Y:S05]  /*14350*/  EXIT ;  /* 0x000000000000794d */ /* 0x000fea0003800000 */
.L_x_455:
[----:B------:R-:W-:Y:S01]  /*14360*/  IMAD.MOV.U32 R7, RZ, RZ, 0x1 ;  /* 0x00000001ff077424 */ /* 0x000fe200078e00ff */
[----:B------:R-:W-:Y:S02]  /*14370*/  MOV R10, 0x1c1f ;  /* 0x00001c1f000a7802 */ /* 0x000fe40000000f00 */
[----:B------:R-:W-:Y:S02]  /*14380*/  MOV R8, 0x143a0 ;  /* 0x000143a000087802 */ /* 0x000fe40000000f00 */
[----:B-1----:R-:W-:Y:S05]  /*14390*/  CALL.REL.NOINC `($__internal_8_$__cuda_sm70_shflsync_idx_p) ;  /* 0x0000028000007944 */ /* 0x002fea0003c00000 */
[----:B--2---:R-:W-:Y:S01]  /*143a0*/  IMAD.MOV.U32 R14, RZ, RZ, R7 ;  /* 0x000000ffff0e7224 */ /* 0x004fe200078e0007 */
[----:B------:R-:W-:Y:S01]  /*143b0*/  MOV R7, 0x1 ;  /* 0x0000000100077802 */ /* 0x000fe20000000f00 */
[----:B-1----:R-:W-:Y:S01]  /*143c0*/  IMAD.MOV.U32 R12, RZ, RZ, R11 ;  /* 0x000000ffff0c7224 */ /* 0x002fe200078e000b */
[----:B------:R-:W-:Y:S02]  /*143d0*/  MOV R10, 0x1c1f ;  /* 0x00001c1f000a7802 */ /* 0x000fe40000000f00 */
[----:B------:R-:W-:Y:S02]  /*143e0*/  MOV R8, 0x14400 ;  /* 0x0001440000087802 */ /* 0x000fe40000000f00 */
[----:B------:R-:W-:Y:S05]  /*143f0*/  CALL.REL.NOINC `($__internal_8_$__cuda_sm70_shflsync_idx_p) ;  /* 0x0000022000007944 */ /* 0x000fea0003c00000 */
[----:B-12---:R-:W-:Y:S05]  /*14400*/  BRA `(.L_x_539) ;  /* 0xfffedf4000007947 */ /* 0x006fea000383ffff */
.L_x_482:
[----:B----4-:R-:W-:Y:S01]  /*14410*/  MOV R10, 0x1c1f ;  /* 0x00001c1f000a7802 */ /* 0x010fe20000000f00 */
[----:B------:R-:W-:Y:S01]  /*14420*/  IMAD.MOV.U32 R7, RZ, RZ, 0x1 ;  /* 0x00000001ff077424 */ /* 0x000fe200078e00ff */
[----:B------:R-:W-:Y:S02]  /*14430*/  MOV R8, 0x14450 ;  /* 0x0001445000087802 */ /* 0x000fe40000000f00 */
[----:B-123--:R-:W-:Y:S05]  /*14440*/  CALL.REL.NOINC `($__internal_8_$__cuda_sm70_shflsync_idx_p) ;  /* 0x000001d000007944 */ /* 0x00efea0003c00000 */
[----:B-1----:R-:W-:Y:S01]  /*14450*/  MOV R10, 0x1c1f ;  /* 0x00001c1f000a7802 */ /* 0x002fe20000000f00 */
[----:B--2---:R-:W-:Y:S01]  /*14460*/  IMAD.MOV.U32 R3, RZ, RZ, R7 ;  /* 0x000000ffff037224 */ /* 0x004fe200078e0007 */
[----:B------:R-:W-:Y:S01]  /*14470*/  MOV R7, 0x1 ;  /* 0x0000000100077802 */ /* 0x000fe20000000f00 */
[----:B------:R-:W-:Y:S01]  /*14480*/  IMAD.MOV.U32 R12, RZ, RZ, R0 ;  /* 0x000000ffff0c7224 */ /* 0x000fe200078e0000 */
[----:B------:R-:W-:Y:S02]  /*14490*/  MOV R8, 0x144b0 ;  /* 0x000144b000087802 */ /* 0x000fe40000000f00 */
[----:B------:R-:W-:Y:S05]  /*144a0*/  CALL.REL.NOINC `($__internal_8_$__cuda_sm70_shflsync_idx_p) ;  /* 0x0000017000007944 */ /* 0x000fea0003c00000 */
[----:B-12---:R-:W-:-:S05]  /*144b0*/  BRA `(.L_x_540) ;  /* 0xffff1e9000007947 */ /* 0x006fca000383ffff */
.L_x_507:
        /* <DEDUP_REMOVED lines=11> */
.L_x_513:
[----:B--2---:R-:W-:Y:S01]  /*14570*/  MOV R10, 0x1c1f ;  /* 0x00001c1f000a7802 */ /* 0x004fe20000000f00 */
[----:B------:R-:W-:Y:S01]  /*14580*/  IMAD.MOV.U32 R7, RZ, RZ, 0x1 ;  /* 0x00000001ff077424 */ /* 0x000fe200078e00ff */
[----:B------:R-:W-:Y:S02]  /*14590*/  MOV R8, 0x145b0 ;  /* 0x000145b000087802 */ /* 0x000fe40000000f00 */
[----:B-1-3--:R-:W-:Y:S05]  /*145a0*/  CALL.REL.NOINC `($__internal_8_$__cuda_sm70_shflsync_idx_p) ;  /* 0x0000007000007944 */ /* 0x00afea0003c00000 */
[----:B-1----:R-:W-:Y:S01]  /*145b0*/  MOV R10, 0x1c1f ;  /* 0x00001c1f000a7802 */ /* 0x002fe20000000f00 */
[----:B--2---:R-:W-:Y:S01]  /*145c0*/  IMAD.MOV.U32 R6, RZ, RZ, R7 ;  /* 0x000000ffff067224 */ /* 0x004fe200078e0007 */
[----:B------:R-:W-:Y:S01]  /*145d0*/  MOV R7, 0x1 ;  /* 0x0000000100077802 */ /* 0x000fe20000000f00 */
[----:B------:R-:W-:Y:S01]  /*145e0*/  IMAD.MOV.U32 R12, RZ, RZ, R4 ;  /* 0x000000ffff0c7224 */ /* 0x000fe200078e0004 */
[----:B------:R-:W-:Y:S02]  /*145f0*/  MOV R8, 0x14610 ;  /* 0x0001461000087802 */ /* 0x000fe40000000f00 */
[----:B------:R-:W-:Y:S05]  /*14600*/  CALL.REL.NOINC `($__internal_8_$__cuda_sm70_shflsync_idx_p) ;  /* 0x0000001000007944 */ /* 0x000fea0003c00000 */
[----:B-12---:R-:W-:-:S05]  /*14610*/  BRA `(.L_x_542) ;  /* 0xffff952000007947 */ /* 0x006fca000383ffff */
        .weak           $__internal_8_$__cuda_sm70_shflsync_idx_p
        .type           $__internal_8_$__cuda_sm70_shflsync_idx_p,@function
        .size           $__internal_8_$__cuda_sm70_shflsync_idx_p,(.L_x_3639 - $__internal_8_$__cuda_sm70_shflsync_idx_p)
$__internal_8_$__cuda_sm70_shflsync_idx_p:
[----:B------:R-:W-:Y:S01]  /*14620*/  MOV R9, 0x0 ;  /* 0x0000000000097802 */ /* 0x000fe20000000f00 */
[----:B------:R-:W-:Y:S04]  /*14630*/  WARPSYNC R223 ;  /* 0x000000df00007348 */ /* 0x000fe80003800000 */
[----:B------:R1:W2:Y:S01]  /*14640*/  SHFL.IDX PT, R7, R12, R7, R10 ;  /* 0x000000070c077389 */ /* 0x0002a200000e000a */
[----:B------:R-:W-:Y:S05]  /*14650*/  RET.REL.NODEC R8 `(_ZN7cutlass13device_kernelIN5flash19enable_sm80_to_sm89INS1_16FlashAttnFwdSm80INS1_25CollectiveMainloopFwdSm80ILi4ELi1ELb0EN4cute5tupleIJNS5_1CILi128EEENS7_ILi48EEENS7_ILi96EEEEEELi96ENS_10bfloat16_tEfNS_4arch4Sm80ELb0ELb1ELb1ELb0ELb1ELb0ELb1ELb1EEENS1_21CollectiveEpilogueFwdINS6_IJS8_SA_S9_EEENS6_IJNS7_ILi1EEESI_SI_EEESC_SE_Li128ELb0ELb1ELb1ELb0EEENS1_19SingleTileSchedulerILb0ELb1ELb1ELi128EEEEEEEEEvNT_6ParamsE) ;  /* 0xfffeb9a008007950 */ /* 0x000fea0003c3ffff */
.L_x_543:
        /* <DEDUP_REMOVED lines=10> */
.L_x_3639:


//--------------------- .text._ZN7cutlass13device_kernelIN5flash19enable_sm80_to_sm89INS1_16FlashAttnFwdSm80INS1_25CollectiveMainloopFwdSm80ILi4ELi1ELb0EN4cute5tupleIJNS5_1CILi128EEENS7_ILi48EEENS7_ILi96EEEEEELi96ENS_10bfloat16_tEfNS_4arch4Sm80ELb0ELb1ELb1ELb1ELb1ELb0ELb1ELb1EEENS1_21CollectiveEpilogueFwdINS6_IJS8_SA_S9_EEENS6_IJNS7_ILi1EEESI_SI_EEESC_SE_Li128ELb1ELb1ELb1ELb0EEENS1_36VarlenDynamicPersistentTileSchedulerILi128ELi48ELi128ELi128ELb1ELb1ELb0ELb1ELb0ELb1EEEEEEEEEvNT_6ParamsE --------------------------
	.section	.text._ZN7cutlass13device_kernelIN5flash19enable_sm80_to_sm89INS1_16FlashAttnFwdSm80INS1_25CollectiveMainloopFwdSm80ILi4ELi1ELb0EN4cute5tupleIJNS5_1CILi128EEENS7_ILi48EEENS7_ILi96EEEEEELi96ENS_10bfloat16_tEfNS_4arch4Sm80ELb0ELb1ELb1ELb1ELb1ELb0ELb1ELb1EEENS1_21CollectiveEpilogueFwdINS6_IJS8_SA_S9_EEENS6_IJNS7_ILi1EEESI_SI_EEESC_SE_Li128ELb1ELb1ELb1ELb0EEENS1_36VarlenDynamicPersistentTileSchedulerILi128ELi48ELi128ELi128ELb1ELb1ELb0ELb1ELb0ELb1EEEEEEEEEvNT_6ParamsE,"ax",@progbits
	.sectioninfo	@"SHI_REGISTERS=255"
	.align	128
.text._ZN7cutlass13device_kernelIN5flash19enable_sm80_to_sm89INS1_16FlashAttnFwdSm80INS1_25CollectiveMainloopFwdSm80ILi4ELi1ELb0EN4cute5tupleIJNS5_1CILi128EEENS7_ILi48EEENS7_ILi96EEEEEELi96ENS_10bfloat16_tEfNS_4arch4Sm80ELb0ELb1ELb1ELb1ELb1ELb0ELb1ELb1EEENS1_21CollectiveEpilogueFwdINS6_IJS8_SA_S9_EEENS6_IJNS7_ILi1EEESI_SI_EEESC_SE_Li128ELb1ELb1ELb1ELb0EEENS1_36VarlenDynamicPersistentTileSchedulerILi128ELi48ELi128ELi128ELb1ELb1ELb0ELb1ELb0ELb1EEEEEEEEEvNT_6ParamsE:
        .type           _ZN7cutlass13device_kernelIN5flash19enable_sm80_to_sm89INS1_16FlashAttnFwdSm80INS1_25CollectiveMainloopFwdSm80ILi4ELi1ELb0EN4cute5tupleIJNS5_1CILi128EEENS7_ILi48EEENS7_ILi96EEEEEELi96ENS_10bfloat16_tEfNS_4arch4Sm80ELb0ELb1ELb1ELb1ELb1ELb0ELb1ELb1EEENS1_21CollectiveEpilogueFwdINS6_IJS8_SA_S9_EEENS6_IJNS7_ILi1EEESI_SI_EEESC_SE_Li128ELb1ELb1ELb1ELb0EEENS1_36VarlenDynamicPersistentTileSchedulerILi128ELi48ELi128ELi128ELb1ELb1ELb0ELb1ELb0ELb1EEEEEEEEEvNT_6ParamsE,@function
        .size           _ZN7cutlass13device_kernelIN5flash19enable_sm80_to_sm89INS1_16FlashAttnFwdSm80INS1_25CollectiveMainloopFwdSm80ILi4ELi1ELb0EN4cute5tupleIJNS5_1CILi128EEENS7_ILi48EEENS7_ILi96EEEEEELi96ENS_10bfloat16_tEfNS_4arch4Sm80ELb0ELb1ELb1ELb1ELb1ELb0ELb1ELb1EEENS1_21CollectiveEpilogueFwdINS6_IJS8_SA_S9_EEENS6_IJNS7_ILi1EEESI_SI_EEESC_SE_Li128ELb1ELb1ELb1ELb0EEENS1_36VarlenDynamicPersistentTileSchedulerILi128ELi48ELi128ELi128ELb1ELb1ELb0ELb1ELb0ELb1EEEEEEEEEvNT_6ParamsE,(.L_x_3641 - _ZN7cutlass13device_kernelIN5flash19enable_sm80_to_sm89INS1_16FlashAttnFwdSm80INS1_25CollectiveMainloopFwdSm80ILi4ELi1ELb0EN4cute5tupleIJNS5_1CILi128EEENS7_ILi48EEENS7_ILi96EEEEEELi96ENS_10bfloat16_tEfNS_4arch4Sm80ELb0ELb1ELb1ELb1ELb1ELb0ELb1ELb1EEENS1_21CollectiveEpilogueFwdINS6_IJS8_SA_S9_EEENS6_IJNS7_ILi1EEESI_SI_EEESC_SE_Li128ELb1ELb1ELb1ELb0EEENS1_36VarlenDynamicPersistentTileSchedulerILi128ELi48ELi128ELi128ELb1ELb1ELb0ELb1ELb0ELb1EEEEEEEEEvNT_6ParamsE)
        .other          _ZN7cutlass13device_kernelIN5flash19enable_sm80_to_sm89INS1_16FlashAttnFwdSm80INS1_25CollectiveMainloopFwdSm80ILi4ELi1ELb0EN4cute5tupleIJNS5_1CILi128EEENS7_ILi48EEENS7_ILi96EEEEEELi96ENS_10bfloat16_tEfNS_4arch4Sm80ELb0ELb1ELb1ELb1ELb1ELb0ELb1ELb1EEENS1_21CollectiveEpilogueFwdINS6_IJS8_SA_S9_EEENS6_IJNS7_ILi1EEESI_SI_EEESC_SE_Li128ELb1ELb1ELb1ELb0EEENS1_36VarlenDynamicPersistentTileSchedulerILi128ELi48ELi128ELi128ELb1ELb1ELb0ELb1ELb0ELb1EEEEEEEEEvNT_6ParamsE,@"STO_CUDA_ENTRY STV_DEFAULT"
_ZN7cutlass13device_kernelIN5flash19enable_sm80_to_sm89INS1_16FlashAttnFwdSm80INS1_25CollectiveMainloopFwdSm80ILi4ELi1ELb0EN4cute5tupleIJNS5_1CILi128EEENS7_ILi48EEENS7_ILi96EEEEEELi96ENS_10bfloat16_tEfNS_4arch4Sm80ELb0ELb1ELb1ELb1ELb1ELb0ELb1ELb1EEENS1_21CollectiveEpilogueFwdINS6_IJS8_SA_S9_EEENS6_IJNS7_ILi1EEESI_SI_EEESC_SE_Li128ELb1ELb1ELb1ELb0EEENS1_36VarlenDynamicPersistentTileSchedulerILi128ELi48ELi128ELi128ELb1ELb1ELb0ELb1ELb0ELb1EEEEEEEEEvNT_6ParamsE:
        /* <DEDUP_REMOVED lines=15> */
[----:B------:R-:W-:-:S03]  /*00f0*/  CS2R R8, SRZ ;  /* 0x0000000000087805 */ /* 0x000fc6000001ff00 */
[----:B------:R-:W-:-:S04]  /*0100*/  ISETP.NE.AND P6, PT, R13, 0x1f, PT ;  /* 0x0000001f0d00780c */ /* 0x000fc80003fc5270 */
[----:B------:R-:W-:-:S13]  /*0110*/  ISETP.GE.OR P0, PT, R13, c[0x0][0x53c], !P6 ;  /* 0x00014f000d007a0c */ /* 0x000fda0007706670 */
[----:B-1----:R-:W-:Y:S02]  /*0120*/  @!P0 IMAD.MOV.U32 R4, RZ, RZ, 0x4 ;  /* 0x00000004ff048424 */ /* 0x002fe400078e00ff */
[----:B------:R-:W-:Y:S02]  /*0130*/  @!P0 IMAD.MOV.U32 R2, RZ, RZ, 0x4 ;  /* 0x00000004ff028424 */ /* 0x000fe400078e00ff */
[----:B------:R-:W-:-:S04]  /*0140*/  @!P0 IMAD.WIDE.U32 R4, R13, R4, c[0x0][0x580] ;  /* 0x000160000d048625 */ /* 0x000fc800078e0004 */
[C---:B------:R-:W-:Y:S01]  /*0150*/  @!P0 IMAD.WIDE.U32 R2, R13.reuse, R2, c[0x0][0x578] ;  /* 0x00015e000d028625 */ /* 0x040fe200078e0002 */
[----:B------:R-:W2:Y:S04]  /*0160*/  @!P0 LDG.E R9, [R4.64] ;  /* 0x0000000604098981 */ /* 0x000ea8000c1e1900 */
[----:B------:R-:W2:Y:S01]  /*0170*/  @!P0 LDG.E R8, [R2.64] ;  /* 0x0000000602088981 */ /* 0x000ea2000c1e1900 */
[C---:B------:R-:W-:Y:S01]  /*0180*/  ISETP.NE.AND P5, PT, R13.reuse, RZ, PT ;  /* 0x000000ff0d00720c */ /* 0x040fe20003fa5270 */
[----:B------:R-:W1:Y:S01]  /*0190*/  S2UR UR4, SR_CTAID.X ;  /* 0x00000000000479c3 */ /* 0x000e620000002500 */
[C---:B------:R-:W-:Y:S01]  /*01a0*/  ISETP.GE.U32.AND P4, PT, R13.reuse, 0x2, PT ;  /* 0x000000020d00780c */ /* 0x040fe20003f86070 */
[----:B------:R-:W-:Y:S01]  /*01b0*/  IMAD.MOV.U32 R6, RZ, RZ, RZ ;  /* 0x000000ffff067224 */ /* 0x000fe200078e00ff */
        /* <DEDUP_REMOVED lines=26> */
.L_x_549:
[----:B------:R-:W-:-:S04]  /*0360*/  IADD3 R0, R6, 0x1f, RZ ;  /* 0x0000001f06007810 */ /* 0x000fc80007ffe0ff */
[----:B------:R-:W-:-:S13]  /*0370*/  ISETP.GE.AND P0, PT, R0, c[0x0][0x53c], PT ;  /* 0x00014f0000007a0c */ /* 0x000fda0003f06270 */
[----:B------:R-:W-:Y:S05]  /*0380*/  @P0 BRA `(.L_x_546) ;  /* 0x00000c4000000947 */ /* 0x000fea0003800000 */
[----:B------:R-:W-:Y:S01]  /*0390*/  MOV R6, R0 ;  /* 0x0000000000067202 */ /* 0x000fe20000000f00 */
[----:B------:R-:W-:-:S03]  /*03a0*/  CS2R R8, SRZ ;  /* 0x0000000000087805 */ /* 0x000fc6000001ff00 */
[----:B------:R-:W-:-:S04]  /*03b0*/  IADD3 R0, R13, R6, RZ ;  /* 0x000000060d007210 */ /* 0x000fc80007ffe0ff */
[----:B------:R-:W-:-:S13]  /*03c0*/  ISETP.GE.OR P0, PT, R0, c[0x0][0x53c], !P6 ;  /* 0x00014f0000007a0c */ /* 0x000fda0007706670 */
[----:B------:R-:W-:Y:S02]  /*03d0*/  @!P0 MOV R2, 0x4 ;  /* 0x0000000400028802 */ /* 0x000fe40000000f00 */
[----:B------:R-:W-:-:S03]  /*03e0*/  @!P0 MOV R3, 0x4 ;  /* 0x0000000400038802 */ /* 0x000fc60000000f00 */
[----:B------:R-:W-:-:S04]  /*03f0*/  @!P0 IMAD.WIDE R4, R0, R2, c[0x0][0x580] ;  /* 0x0001600000048625 */ /* 0x000fc800078e0202 */
[----:B------:R-:W-:Y:S01]  /*0400*/  @!P0 IMAD.WIDE R2, R0, R3, c[0x0][0x578] ;  /* 0x00015e0000028625 */ /* 0x000fe200078e0203 */
[----:B------:R-:W2:Y:S04]  /*0410*/  @!P0 LDG.E R9, [R4.64] ;  /* 0x0000000604098981 */ /* 0x000ea8000c1e1900 */
[----:B------:R-:W2:Y:S02]  /*0420*/  @!P0 LDG.E R8, [R2.64] ;  /* 0x0000000602088981 */ /* 0x000ea4000c1e1900 */
[----:B--2---:R-:W-:Y:S01]  /*0430*/  IMAD R5, R9, R8, RZ ;  /* 0x0000000809057224 */ /* 0x004fe200078e02ff */
[----:B------:R-:W-:Y:S05]  /*0440*/  BRA.DIV ~URZ, `(.L_x_547) ;  /* 0x00018cb27f007947 */ /* 0x000fea000b800000 */
[----:B------:R1:W2:Y:S02]  /*0450*/  SHFL.UP PT, R0, R5, 0x1, RZ ;  /* 0x0420000005007989 */ /* 0x0002a400000e00ff */
.L_x_776:
        /* <DEDUP_REMOVED lines=16> */
.L_x_777:
[----:B--2---:R-:W-:-:S05]  /*0560*/  IMAD R0, R0, c[0x0][0x538], RZ ;  /* 0x00014e0000007a24 */ /* 0x004fca00078e02ff */
[----:B------:R-:W-:-:S04]  /*0570*/  IADD3 R7, R0, R7, RZ ;  /* 0x0000000700077210 */ /* 0x000fc80007ffe0ff */
[----:B------:R-:W-:-:S13]  /*0580*/  ISETP.GT.AND P0, PT, R7, UR4, PT ;  /* 0x0000000407007c0c */ /* 0x000fda000bf04270 */
[----:B-1----:R-:W-:Y:S05]  /*0590*/  @!P0 BRA `(.L_x_549) ;  /* 0xfffffdc000008947 */ /* 0x002fea000383ffff */
.L_x_545:
[----:B------:R-:W-:-:S05]  /*05a0*/  IADD3 R10, -R0, R7, RZ ;  /* 0x00000007000a7210 */ /* 0x000fca0007ffe1ff */
[----:B------:R-:W-:-:S05]  /*05b0*/  IMAD R0, R4, c[0x0][0x538], R10 ;  /* 0x00014e0004007a24 */ /* 0x000fca00078e020a */
[----:B------:R-:W-:Y:S01]  /*05c0*/  ISETP.GT.AND P0, PT, R0, UR4, PT ;  /* 0x0000000400007c0c */ /* 0x000fe2000bf04270 */
[----:B------:R-:W-:-:S12]  /*05d0*/  BRA.DIV ~URZ, `(.L_x_550) ;  /* 0x00018d427f007947 */ /* 0x000fd8000b800000 */
[----:B------:R-:W-:-:S04]  /*05e0*/  VOTE.ANY R7, PT, !P0 ;  /* 0x0000000000077806 */ /* 0x000fc800040e0100 */
.L_x_778:
[----:B------:R-:W1:Y:S02]  /*05f0*/  POPC R0, R7 ;  /* 0x0000000700007309 */ /* 0x000e640000000000 */
[----:B-1----:R-:W-:-:S05]  /*0600*/  IADD3 R2, R0, R6, RZ ;  /* 0x0000000600027210 */ /* 0x002fca0007ffe0ff */
[----:B------:R1:W-:Y:S01]  /*0610*/  STL [R1+0xc], R2 ;  /* 0x00000c0201007387 */ /* 0x0003e20000100800 */
[----:B------:R-:W-:Y:S05]  /*0620*/  BRA.DIV ~URZ, `(.L_x_551) ;  /* 0x00018d427f007947 */ /* 0x000fea000b800000 */
[----:B------:R2:W3:Y:S01]  /*0630*/  SHFL.IDX PT, R12, R9, R0, 0x1f ;  /* 0x00001f00090c7589 */ /* 0x0004e200000e0000 */
[----:B------:R-:W-:-:S03]  /*0640*/  MOV R6, RZ ;  /* 0x000000ff00067202 */ /* 0x000fc60000000f00 */
[----:B------:R2:W4:Y:S04]  /*0650*/  SHFL.IDX PT, R9, R8, R0, 0x1f ;  /* 0x00001f0008097589 */ /* 0x00052800000e0000 */
.L_x_779:
[----:B------:R-:W-:Y:S01]  /*0660*/  ISETP.NE.AND P0, PT, R7, RZ, PT ;  /* 0x000000ff0700720c */ /* 0x000fe20003f05270 */
[----:B------:R-:W-:-:S12]  /*0670*/  BSSY B0, `(.L_x_552) ;  /* 0x0000005000007945 */ /* 0x000fd80003800000 */
[----:B------:R-:W-:Y:S05]  /*0680*/  @!P0 BRA `(.L_x_553) ;  /* 0x0000003000008947 */ /* 0x000fea0003800000 */
[----:B--2---:R-:W-:Y:S01]  /*0690*/  IADD3 R0, R0, -0x1, RZ ;  /* 0xffffffff00007810 */ /* 0x004fe20007ffe0ff */
[----:B------:R-:W-:Y:S05]  /*06a0*/  BRA.DIV ~URZ, `(.L_x_554) ;  /* 0x00018da27f007947 */ /* 0x000fea000b800000 */
[----:B------:R2:W1:Y:S02]  /*06b0*/  SHFL.IDX PT, R6, R4, R0, 0x1f ;  /* 0x00001f0004067589 */ /* 0x00046400000e0000 */
.L_x_553:
[----:B------:R-:W-:Y:S05]  /*06c0*/  BSYNC B0 ;  /* 0x0000000000007941 */ /* 0x000fea0003800000 */
.L_x_552:
[----:B-12---:R-:W-:Y:S01]  /*06d0*/  IMAD R0, R6, c[0x0][0x538], R10 ;  /* 0x00014e0006007a24 */ /* 0x006fe200078e020a */
[----:B----4-:R-:W-:Y:S01]  /*06e0*/  ISETP.NE.AND P0, PT, R9, 0x1, PT ;  /* 0x000000010900780c */ /* 0x010fe20003f05270 */
[----:B------:R-:W-:Y:S03]  /*06f0*/  BSSY B0, `(.L_x_555) ;  /* 0x0000089000007945 */ /* 0x000fe60003800000 */
[----:B------:R1:W-:Y:S01]  /*0700*/  STL [R1], R0 ;  /* 0x0000000001007387 */ /* 0x0003e20000100800 */
[----:B------:R-:W-:-:S08]  /*0710*/  IADD3 R11, -R0, UR4, RZ ;  /* 0x00000004000b7c10 */ /* 0x000fd0000fffe1ff */
[----:B------:R-:W-:Y:S05]  /*0720*/  @!P0 BRA `(.L_x_556) ;  /* 0x000003f000008947 */ /* 0x000fea0003800000 */
[-C--:B-1-3--:R-:W-:Y:S02]  /*0730*/  IABS R0, R12.reuse ;  /* 0x0000000c00007213 */ /* 0x08afe40000000000 */
[----:B------:R-:W-:-:S03]  /*0740*/  IABS R6, R12 ;  /* 0x0000000c00067213 */ /* 0x000fc60000000000 */
[----:B------:R-:W-:Y:S01]  /*0750*/  IMAD.MOV.U32 R5, RZ, RZ, R0 ;  /* 0x000000ffff057224 */ /* 0x000fe200078e0000 */
[----:B------:R-:W-:-:S03]  /*0760*/  IABS R0, R9 ;  /* 0x0000000900007213 */ /* 0x000fc60000000000 */
[----:B------:R-:W1:Y:S02]  /*0770*/  I2F.RP R2, R5 ;  /* 0x0000000500027306 */ /* 0x000e640000209400 */
[----:B------:R-:W-:Y:S01]  /*0780*/  IMAD.MOV.U32 R8, RZ, RZ, R0 ;  /* 0x000000ffff087224 */ /* 0x000fe200078e0000 */
[----:B------:R-:W-:-:S05]  /*0790*/  IABS R0, R11 ;  /* 0x0000000b00007213 */ /* 0x000fca0000000000 */
[----:B------:R-:W-:Y:S08]  /*07a0*/  I2F.RP R7, R8 ;  /* 0x0000000800077306 */ /* 0x000ff00000209400 */
[----:B-1----:R-:W1:Y:S02]  /*07b0*/  MUFU.RCP R2, R2 ;  /* 0x0000000200027308 */ /* 0x002e640000001000 */
[----:B-1----:R-:W-:-:S06]  /*07c0*/  IADD3 R2, R2, 0xffffffe, RZ ;  /* 0x0ffffffe02027810 */ /* 0x002fcc0007ffe0ff */
[----:B------:R-:W1:Y:S02]  /*07d0*/  F2I.FTZ.U32.TRUNC.NTZ R3, R2 ;  /* 0x0000000200037305 */ /* 0x000e64000021f000 */
[----:B-1----:R-:W-:-:S04]  /*07e0*/  IMAD.MOV R2, RZ, RZ, -R3 ;  /* 0x000000ffff027224 */ /* 0x002fc800078e0a03 */
[----:B------:R-:W-:Y:S02]  /*07f0*/  IMAD R4, R2, R5, RZ ;  /* 0x0000000502047224 */ /* 0x000fe400078e02ff */
[----:B------:R-:W-:-:S04]  /*0800*/  IMAD.MOV.U32 R2, RZ, RZ, RZ ;  /* 0x000000ffff027224 */ /* 0x000fc800078e00ff */
[----:B------:R-:W-:Y:S01]  /*0810*/  IMAD.HI.U32 R2, R3, R4, R2 ;  /* 0x0000000403027227 */ /* 0x000fe200078e0002 */
[----:B------:R-:W-:-:S03]  /*0820*/  MOV R3, R0 ;  /* 0x0000000000037202 */ /* 0x000fc60000000f00 */
[----:B------:R-:W-:Y:S02]  /*0830*/  IMAD.MOV R0, RZ, RZ, -R6 ;  /* 0x000000ffff007224 */ /* 0x000fe400078e0a06 */
        /* <DEDUP_REMOVED lines=28> */
[----:B------:R-:W-:-:S03]  /*0a00*/  IMAD.MOV R5, RZ, RZ, -R4 ;  /* 0x000000ffff057224 */ /* 0x000fc600078e0a04 */
        /* <DEDUP_REMOVED lines=10> */
[----:B------:R-:W-:-:S04]  /*0ab0*/  IMAD.MOV R2, RZ, RZ, -R0 ;  /* 0x000000ffff027224 */ /* 0x000fc800078e0a00 */
[C---:B------:R-:W-:Y:S01]  /*0ac0*/  IMAD R3, R9.reuse, R2, R4 ;  /* 0x0000000209037224 */ /* 0x040fe200078e0204 */
[----:B------:R-:W-:Y:S01]  /*0ad0*/  LEA R2, R9, R0, 0x18 ;  /* 0x0000000009027211 */ /* 0x000fe200078ec0ff */
[----:B------:R-:W-:-:S04]  /*0ae0*/  IMAD R0, R12, R5, R11 ;  /* 0x000000050c007224 */ /* 0x000fc800078e020b */
[----:B------:R-:W-:-:S05]  /*0af0*/  IMAD R2, R3, 0x10000, R2 ;  /* 0x0001000003027824 */ /* 0x000fca00078e0202 */
[----:B------:R1:W-:Y:S01]  /*0b00*/  STL [R1+0x8], R2 ;  /* 0x0000080201007387 */ /* 0x0003e20000100800 */
[----:B------:R-:W-:Y:S05]  /*0b10*/  BRA `(.L_x_557) ;  /* 0x0000046000007947 */ /* 0x000fea0003800000 */
.L_x_556:
[----:B------:R-:W2:Y:S01]  /*0b20*/  LDL R3, [R1+0xc] ;  /* 0x00000c0001037983 */ /* 0x000ea20000100800 */
[----:B------:R-:W-:-:S04]  /*0b30*/  IMAD.MOV.U32 R2, RZ, RZ, 0x4 ;  /* 0x00000004ff027424 */ /* 0x000fc800078e00ff */
[----:B--2---:R-:W-:-:S05]  /*0b40*/  IMAD.WIDE R2, R3, R2, c[0x0][0x590] ;  /* 0x0001640003027625 */ /* 0x004fca00078e0202 */
[----:B------:R-:W2:Y:S02]  /*0b50*/  LDG.E R7, [R2.64] ;  /* 0x0000000602077981 */ /* 0x000ea4000c1e1900 */
[----:B--23--:R-:W-:-:S05]  /*0b60*/  IMAD R9, R7, R12, RZ ;  /* 0x0000000c07097224 */ /* 0x00cfca00078e02ff */
[-C--:B-1----:R-:W-:Y:S02]  /*0b70*/  IABS R0, R9.reuse ;  /* 0x0000000900007213 */ /* 0x082fe40000000000 */
[----:B------:R-:W-:-:S03]  /*0b80*/  IABS R8, R9 ;  /* 0x0000000900087213 */ /* 0x000fc60000000000 */
[----:B------:R-:W-:-:S04]  /*0b90*/  IMAD.MOV.U32 R6, RZ, RZ, R0 ;  /* 0x000000ffff067224 */ /* 0x000fc800078e0000 */
[----:B------:R-:W1:Y:S08]  /*0ba0*/  I2F.RP R2, R6 ;  /* 0x0000000600027306 */ /* 0x000e700000209400 */
[----:B-1----:R-:W1:Y:S02]  /*0bb0*/  MUFU.RCP R2, R2 ;  /* 0x0000000200027308 */ /* 0x002e640000001000 */
[----:B-1----:R-:W-:-:S06]  /*0bc0*/  IADD3 R2, R2, 0xffffffe, RZ ;  /* 0x0ffffffe02027810 */ /* 0x002fcc0007ffe0ff */
[----:B------:R-:W1:Y:S02]  /*0bd0*/  F2I.FTZ.U32.TRUNC.NTZ R3, R2 ;  /* 0x0000000200037305 */ /* 0x000e64000021f000 */
[----:B-1----:R-:W-:-:S04]  /*0be0*/  IMAD.MOV R0, RZ, RZ, -R3 ;  /* 0x000000ffff007224 */ /* 0x002fc800078e0a03 */
[----:B------:R-:W-:Y:S01]  /*0bf0*/  IMAD.MOV.U32 R2, RZ, RZ, R0 ;  /* 0x000000ffff027224 */ /* 0x000fe200078e0000 */
[----:B------:R-:W-:-:S03]  /*0c00*/  IABS R0, R11 ;  /* 0x0000000b00007213 */ /* 0x000fc60000000000 */
[----:B------:R-:W-:Y:S01]  /*0c10*/  IMAD R4, R2, R6, RZ ;  /* 0x0000000602047224 */ /* 0x000fe200078e02ff */
[----:B------:R-:W-:Y:S01]  /*0c20*/  MOV R5, R0 ;  /* 0x0000000000057202 */ /* 0x000fe20000000f00 */
[----:B------:R-:W-:-:S04]  /*0c30*/  IMAD.MOV.U32 R2, RZ, RZ, RZ ;  /* 0x000000ffff027224 */ /* 0x000fc800078e00ff */
[----:B------:R-:W-:-:S04]  /*0c40*/  IMAD.HI.U32 R0, R3, R4, R2 ;  /* 0x0000000403007227 */ /* 0x000fc800078e0002 */
[----:B------:R-:W-:Y:S02]  /*0c50*/  IMAD.MOV R2, RZ, RZ, -R8 ;  /* 0x000000ffff027224 */ /* 0x000fe400078e0a08 */
        /* <DEDUP_REMOVED lines=9> */
[----:B------:R-:W-:-:S04]  /*0cf0*/  @P2 IADD3 R0, R0, 0x1, RZ ;  /* 0x0000000100002810 */ /* 0x000fc80007ffe0ff */
[----:B------:R-:W-:-:S05]  /*0d00*/  MOV R4, R0 ;  /* 0x0000000000047202 */ /* 0x000fca0000000f00 */
[----:B------:R-:W-:Y:S01]  /*0d10*/  @!P1 IMAD.MOV R4, RZ, RZ, -R4 ;  /* 0x000000ffff049224 */ /* 0x000fe200078e0a04 */
[----:B------:R-:W-:-:S05]  /*0d20*/  @!P0 LOP3.LUT R4, RZ, R9, RZ, 0x33, !PT ;  /* 0x00000009ff048212 */ /* 0x000fca00078e33ff */
[----:B------:R-:W-:-:S05]  /*0d30*/  IMAD R10, R7, R4, RZ ;  /* 0x00000004070a7224 */ /* 0x000fca00078e02ff */
[----:B------:R-:W-:-:S04]  /*0d40*/  IADD3 R0, -R10, c[0x0][0x538], RZ ;  /* 0x00014e000a007a10 */ /* 0x000fc80007ffe1ff */
[----:B------:R-:W-:-:S04]  /*0d50*/  IMNMX R6, R7, R0, PT ;  /* 0x0000000007067217 */ /* 0x000fc80003800200 */
[----:B------:R-:W-:-:S05]  /*0d60*/  IABS R0, R6 ;  /* 0x0000000600007213 */ /* 0x000fca0000000000 */
[----:B------:R-:W-:-:S04]  /*0d70*/  IMAD.MOV.U32 R5, RZ, RZ, R0 ;  /* 0x000000ffff057224 */ /* 0x000fc800078e0000 */
[----:B------:R-:W1:Y:S08]  /*0d80*/  I2F.RP R2, R5 ;  /* 0x0000000500027306 */ /* 0x000e700000209400 */
[----:B-1----:R-:W1:Y:S02]  /*0d90*/  MUFU.RCP R2, R2 ;  /* 0x0000000200027308 */ /* 0x002e640000001000 */
[----:B-1----:R-:W-:-:S06]  /*0da0*/  IADD3 R2, R2, 0xffffffe, RZ ;  /* 0x0ffffffe02027810 */ /* 0x002fcc0007ffe0ff */
[----:B------:R1:W2:Y:S02]  /*0db0*/  F2I.FTZ.U32.TRUNC.NTZ R3, R2 ;  /* 0x0000000200037305 */ /* 0x0002a4000021f000 */
[----:B-1----:R-:W-:Y:S01]  /*0dc0*/  IMAD.MOV R2, RZ, RZ, -R4 ;  /* 0x000000ffff027224 */ /* 0x002fe200078e0a04 */
[----:B--2---:R-:W-:-:S03]  /*0dd0*/  IADD3 R0, RZ, -R3, RZ ;  /* 0x80000003ff007210 */ /* 0x004fc60007ffe0ff */
[----:B------:R-:W-:Y:S01]  /*0de0*/  IMAD R8, R9, R2, R11 ;  /* 0x0000000209087224 */ /* 0x000fe200078e020b */
[----:B------:R-:W-:Y:S01]  /*0df0*/  IABS R9, R6 ;  /* 0x0000000600097213 */ /* 0x000fe20000000000 */
[----:B------:R-:W-:-:S03]  /*0e00*/  IMAD.MOV.U32 R2, RZ, RZ, R0 ;  /* 0x000000ffff027224 */ /* 0x000fc600078e0000 */
[----:B------:R-:W-:Y:S01]  /*0e10*/  IABS R0, R8 ;  /* 0x0000000800007213 */ /* 0x000fe20000000000 */
[----:B------:R-:W-:Y:S02]  /*0e20*/  IMAD R7, R2, R5, RZ ;  /* 0x0000000502077224 */ /* 0x000fe400078e02ff */
[----:B------:R-:W-:Y:S02]  /*0e30*/  IMAD.MOV.U32 R2, RZ, RZ, RZ ;  /* 0x000000ffff027224 */ /* 0x000fe400078e00ff */
[----:B------:R-:W-:Y:S01]  /*0e40*/  IMAD.MOV.U32 R4, RZ, RZ, R0 ;  /* 0x000000ffff047224 */ /* 0x000fe200078e0000 */
[----:B------:R-:W-:Y:S01]  /*0e50*/  IADD3 R0, RZ, -R9, RZ ;  /* 0x80000009ff007210 */ /* 0x000fe20007ffe0ff */
[----:B------:R-:W-:-:S04]  /*0e60*/  IMAD.HI.U32 R3, R3, R7, R2 ;  /* 0x0000000703037227 */ /* 0x000fc800078e0002 */
[----:B------:R-:W-:Y:S02]  /*0e70*/  IMAD.MOV.U32 R2, RZ, RZ, R0 ;  /* 0x000000ffff027224 */ /* 0x000fe400078e0000 */
[----:B------:R-:W-:Y:S01]  /*0e80*/  IMAD.HI.U32 R0, R3, R4, RZ ;  /* 0x0000000403007227 */ /* 0x000fe200078e00ff */
[----:B------:R-:W-:-:S03]  /*0e90*/  IADD3 R3, R10, 0x1000000, R8 ;  /* 0x010000000a037810 */ /* 0x000fc60007ffe008 */
[----:B------:R-:W-:-:S05]  /*0ea0*/  IMAD R2, R0, R2, R4 ;  /* 0x0000000200027224 */ /* 0x000fca00078e0204 */
[----:B------:R-:W-:-:S13]  /*0eb0*/  ISETP.GT.U32.AND P0, PT, R5, R2, PT ;  /* 0x000000020500720c */ /* 0x000fda0003f04070 */
[----:B------:R-:W-:Y:S01]  /*0ec0*/  @!P0 IMAD.IADD R2, R2, 0x1, -R5 ;  /* 0x0000000102028824 */ /* 0x000fe200078e0a05 */
[----:B------:R-:W-:Y:S02]  /*0ed0*/  @!P0 IADD3 R0, R0, 0x1, RZ ;  /* 0x0000000100008810 */ /* 0x000fe40007ffe0ff */
[----:B------:R-:W-:Y:S02]  /*0ee0*/  ISETP.NE.AND P0, PT, R6, RZ, PT ;  /* 0x000000ff0600720c */ /* 0x000fe40003f05270 */
[----:B------:R-:W-:Y:S02]  /*0ef0*/  ISETP.GE.U32.AND P2, PT, R2, R5, PT ;  /* 0x000000050200720c */ /* 0x000fe40003f46070 */
[----:B------:R-:W-:-:S04]  /*0f00*/  LOP3.LUT R2, R8, R6, RZ, 0x3c, !PT ;  /* 0x0000000608027212 */ /* 0x000fc800078e3cff */
[----:B------:R-:W-:Y:S01]  /*0f10*/  ISETP.GE.AND P1, PT, R2, RZ, PT ;  /* 0x000000ff0200720c */ /* 0x000fe20003f26270 */
[----:B------:R-:W-:-:S06]  /*0f20*/  IMAD.MOV R2, RZ, RZ, -R6 ;  /* 0x000000ffff027224 */ /* 0x000fcc00078e0a06 */
[----:B------:R-:W-:-:S06]  /*0f30*/  @P2 IADD3 R0, R0, 0x1, RZ ;  /* 0x0000000100002810 */ /* 0x000fcc0007ffe0ff */
[----:B------:R-:W-:Y:S02]  /*0f40*/  @!P1 IADD3 R0, -R0, RZ, RZ ;  /* 0x000000ff00009210 */ /* 0x000fe40007ffe1ff */
[----:B------:R-:W-:-:S05]  /*0f50*/  @!P0 LOP3.LUT R0, RZ, R6, RZ, 0x33, !PT ;  /* 0x00000006ff008212 */ /* 0x000fca00078e33ff */
[----:B------:R-:W-:-:S05]  /*0f60*/  IMAD R2, R0, R2, R3 ;  /* 0x0000000200027224 */ /* 0x000fca00078e0203 */
[----:B------:R1:W-:Y:S02]  /*0f70*/  STL [R1+0x8], R2 ;  /* 0x0000080201007387 */ /* 0x0003e40000100800 */
.L_x_557:
[----:B------:R-:W-:Y:S05]  /*0f80*/  BSYNC B0 ;  /* 0x0000000000007941 */ /* 0x000fea0003800000 */
.L_x_555:
[----:B------:R-:W-:-:S04]  /*0f90*/  LOP3.LUT R0, RZ, R0, RZ, 0x33, !PT ;  /* 0x00000000ff007212 */ /* 0x000fc800078e33ff */
[----:B------:R-:W-:-:S05]  /*0fa0*/  IADD3 R0, R0, R12, RZ ;  /* 0x0000000c00007210 */ /* 0x000fca0007ffe0ff */
[----:B------:R2:W-:Y:S01]  /*0fb0*/  STL [R1+0x4], R0 ;  /* 0x0000040001007387 */ /* 0x0005e20000100800 */
[----:B------:R-:W-:Y:S05]  /*0fc0*/  BRA `(.L_x_558) ;  /* 0x0000006000007947 */ /* 0x000fea0003800000 */
.L_x_546:
[----:B------:R-:W-:Y:S01]  /*0fd0*/  MOV R0, UR4 ;  /* 0x0000000400007c02 */ /* 0x000fe20008000f00 */
[----:B------:R-:W-:Y:S04]  /*0fe0*/  STL [R1+0x4], RZ ;  /* 0x000004ff01007387 */ /* 0x000fe80000100800 */
[----:B------:R1:W-:Y:S04]  /*0ff0*/  STL [R1], R0 ;  /* 0x0000000001007387 */ /* 0x0003e80000100800 */
[----:B------:R2:W-:Y:S01]  /*1000*/  STL [R1+0x8], RZ ;  /* 0x000008ff01007387 */ /* 0x0005e20000100800 */
[----:B-1----:R-:W-:-:S05]  /*1010*/  MOV R0, c[0x0][0x53c] ;  /* 0x00014f0000007a02 */ /* 0x002fca0000000f00 */
[----:B------:R2:W-:Y:S02]  /*1020*/  STL [R1+0xc], R0 ;  /* 0x00000c0001007387 */ /* 0x0005e40000100800 */
.L_x_558:
[----:B------:R-:W3:Y:S04]  /*1030*/  LDL R4, [R1] ;  /* 0x0000000001047983 */ /* 0x000ee80000100800 */
[----:B------:R-:W3:Y:S04]  /*1040*/  LDL R5, [R1+0x4] ;  /* 0x0000040001057983 */ /* 0x000ee80000100800 */
[----:B------:R-:W3:Y:S04]  /*1050*/  LDL R6, [R1+0x8] ;  /* 0x0000080001067983 */ /* 0x000ee80000100800 */
[----:B------:R-:W3:Y:S01]  /*1060*/  LDL R7, [R1+0xc] ;  /* 0x00000c0001077983 */ /* 0x000ee20000100800 */
[----:B------:R-:W-:Y:S01]  /*1070*/  ISETP.NE.AND P0, PT, R13, RZ, PT ;  /* 0x000000ff0d00720c */ /* 0x000fe20003f05270 */
[----:B------:R-:W-:-:S12]  /*1080*/  WARPSYNC 0xffffffff ;  /* 0xffffffff00007948 */ /* 0x000fd80003800000 */
[----:B---3--:R3:W-:Y:S04]  /*1090*/  @!P0 STS.128 [0xc080], R4 ;  /* 0x00c08004ff008388 */ /* 0x0087e80000000c00 */
[----:B------:R-:W-:Y:S06]  /*10a0*/  BAR.ARV 0x5, 0x80 ;  /* 0x0142000000007b1d */ /* 0x000fec0000002000 */
.L_x_544:
[----:B--2---:R-:W2:Y:S02]  /*10b0*/  LDL R0, [R1+0xc] ;  /* 0x00000c0001007983 */ /* 0x004ea40000100800 */
[----:B--2---:R-:W-:-:S13]  /*10c0*/  ISETP.GE.AND P0, PT, R0, c[0x0][0x53c], PT ;  /* 0x00014f0000007a0c */ /* 0x004fda0003f06270 */
[----:B------:R-:W-:Y:S05]  /*10d0*/  @P0 EXIT ;  /* 0x000000000000094d */ /* 0x000fea0003800000 */
[----:B------:R-:W2:Y:S01]  /*10e0*/  S2R R17, SR_TID.X ;  /* 0x0000000000117919 */ /* 0x000ea20000002100 */
[----:B------:R-:W-:Y:S02]  /*10f0*/  ULDC UR5, c[0x0][0x2ac] ;  /* 0x0000ab0000057ab9 */ /* 0x000fe40000000800 */
[----:B------:R-:W-:Y:S02]  /*1100*/  ULDC UR4, c[0x0][0x1d0] ;  /* 0x0000740000047ab9 */ /* 0x000fe40000000800 */
[----:B------:R-:W-:Y:S01]  /*1110*/  UIMAD UR5, UR5, UR4, URZ ;  /* 0x00000004050572a4 */ /* 0x000fe2000f8e023f */
[----:B-123--:R-:W-:-:S04]  /*1120*/  SHF.R.S32.HI R6, RZ, 0x1f, R17 ;  /* 0x0000001fff067819 */ /* 0x00efc80000011411 */
[CC--:B------:R-:W-:Y:S02]  /*1130*/  LEA.HI R16, R6.reuse, R17.reuse, RZ, 0x3 ;  /* 0x0000001106107211 */ /* 0x0c0fe400078f18ff */
[-C--:B------:R-:W-:Y:S02]  /*1140*/  LEA.HI R8, R6, R17.reuse, RZ, 0x2 ;  /* 0x0000001106087211 */ /* 0x080fe400078f10ff */
[----:B------:R-:W-:Y:S02]  /*1150*/  SHF.R.S32.HI R0, RZ, 0x3, R16 ;  /* 0x00000003ff007819 */ /* 0x000fe40000011410 */
[----:B------:R-:W-:Y:S02]  /*1160*/  LOP3.LUT R2, R8, 0xfffffffc, RZ, 0xc0, !PT ;  /* 0xfffffffc08027812 */ /* 0x000fe400078ec0ff */
[----:B------:R-:W-:Y:S01]  /*1170*/  LEA.HI R4, R6, R17, RZ, 0x4 ;  /* 0x0000001106047211 */ /* 0x000fe200078f20ff */
[----:B------:R-:W-:Y:S01]  /*1180*/  IMAD.SHL.U32 R0, R0, 0x40, RZ ;  /* 0x0000004000007824 */ /* 0x000fe200078e00ff */
[----:B------:R-:W-:Y:S01]  /*1190*/  SHF.R.S32.HI R239, RZ, 0x2, R8 ;  /* 0x00000002ffef7819 */ /* 0x000fe20000011408 */
[----:B------:R-:W-:Y:S01]  /*11a0*/  IMAD.IADD R238, R17, 0x1, -R2 ;  /* 0x0000000111ee7824 */ /* 0x000fe200078e0a02 */
[----:B------:R-:W-:-:S02]  /*11b0*/  SHF.R.S32.HI R5, RZ, 0x4, R4 ;  /* 0x00000004ff057819 */ /* 0x000fc40000011404 */
[----:B------:R-:W-:Y:S01]  /*11c0*/  LOP3.LUT R0, R0, 0xc0, RZ, 0xc0, !PT ;  /* 0x000000c000007812 */ /* 0x000fe200078ec0ff */
[----:B------:R-:W-:Y:S01]  /*11d0*/  IMAD.SHL.U32 R210, R238, 0x8, RZ ;  /* 0x00000008eed27824 */ /* 0x000fe200078e00ff */
[----:B------:R-:W-:Y:S02]  /*11e0*/  LEA.HI R3, R4, R5, RZ, 0x1 ;  /* 0x0000000504037211 */ /* 0x000fe400078f08ff */
[----:B------:R-:W-:Y:S02]  /*11f0*/  SHF.R.U32.HI R2, RZ, 0x3, R0 ;  /* 0x00000003ff027819 */ /* 0x000fe40000011600 */
[----:B------:R-:W-:Y:S02]  /*1200*/  LOP3.LUT R0, R0, 0x18, R210, 0xf8, !PT ;  /* 0x0000001800007812 */ /* 0x000fe400078ef8d2 */
[----:B------:R-:W-:Y:S02]  /*1210*/  LOP3.LUT R3, R3, 0xfffffffe, RZ, 0xc0, !PT ;  /* 0xfffffffe03037812 */ /* 0x000fe400078ec0ff */
[----:B------:R-:W-:-:S02]  /*1220*/  LOP3.LUT R7, R0, R2, RZ, 0x3c, !PT ;  /* 0x0000000200077212 */ /* 0x000fc400078e3cff */
[----:B------:R-:W-:Y:S01]  /*1230*/  LOP3.LUT R0, R4, 0xfffffff0, RZ, 0xc0, !PT ;  /* 0xfffffff004007812 */ /* 0x000fe200078ec0ff */
[----:B------:R-:W-:Y:S01]  /*1240*/  IMAD.IADD R12, R5, 0x1, -R3 ;  /* 0x00000001050c7824 */ /* 0x000fe200078e0a03 */
[----:B------:R-:W-:Y:S02]  /*1250*/  LOP3.LUT R3, R16, 0xfffffff8, RZ, 0xc0, !PT ;  /* 0xfffffff810037812 */ /* 0x000fe400078ec0ff */
[----:B------:R-:W-:Y:S01]  /*1260*/  LEA.HI R2, R8, R239, RZ, 0x1 ;  /* 0x000000ef08027211 */ /* 0x000fe200078f08ff */
[C---:B------:R-:W-:Y:S01]  /*1270*/  IMAD.IADD R0, R17.reuse, 0x1, -R0 ;  /* 0x0000000111007824 */ /* 0x040fe200078e0a00 */
[----:B------:R-:W-:Y:S01]  /*1280*/  LEA.HI R11, R6, R17, RZ, 0x5 ;  /* 0x00000011060b7211 */ /* 0x000fe200078f28ff */
[----:B------:R-:W-:Y:S01]  /*1290*/  IMAD.IADD R3, R17, 0x1, -R3 ;  /* 0x0000000111037824 */ /* 0x000fe200078e0a03 */
[----:B------:R-:W-:Y:S02]  /*12a0*/  LOP3.LUT R2, R2, 0x7fffffe, RZ, 0xc0, !PT ;  /* 0x07fffffe02027812 */ /* 0x000fe400078ec0ff */
[----:B------:R-:W-:-:S02]  /*12b0*/  LEA.HI R6, R0, R0, RZ, 0x1 ;  /* 0x0000000000067211 */ /* 0x000fc400078f08ff */
[----:B------:R-:W-:Y:S01]  /*12c0*/  SHF.R.S32.HI R5, RZ, 0x1f, R0 ;  /* 0x0000001fff057819 */ /* 0x000fe20000011400 */
[----:B------:R-:W-:Y:S01]  /*12d0*/  IMAD.IADD R2, R239, 0x1, -R2 ;  /* 0x00000001ef027824 */ /* 0x000fe200078e0a02 */
[----:B------:R-:W-:Y:S02]  /*12e0*/  LEA.HI R9, R3, R3, RZ, 0x1 ;  /* 0x0000000303097211 */ /* 0x000fe400078f08ff */
[----:B------:R-:W-:Y:S02]  /*12f0*/  SHF.R.S32.HI R10, RZ, 0x5, R11 ;  /* 0x00000005ff0a7819 */ /* 0x000fe4000001140b */
[----:B------:R-:W-:Y:S02]  /*1300*/  LOP3.LUT R4, R6, 0x7fffffe, RZ, 0xc0, !PT ;  /* 0x07fffffe06047812 */ /* 0x000fe400078ec0ff */
[----:B------:R-:W-:Y:S01]  /*1310*/  LEA.HI R15, R5, R0, RZ, 0x3 ;  /* 0x00000000050f7211 */ /* 0x000fe200078f18ff */
[----:B------:R-:W-:Y:S01]  /*1320*/  IMAD R2, R10, 0x8, R2 ;  /* 0x000000080a027824 */ /* 0x000fe200078e0202 */
[----:B------:R-:W-:Y:S01]  /*1330*/  LOP3.LUT R5, R9, 0x3fffffe, RZ, 0xc0, !PT ;  /* 0x03fffffe09057812 */ /* 0x000fe200078ec0ff */
[----:B------:R-:W-:Y:S01]  /*1340*/  IMAD.IADD R13, R0, 0x1, -R4 ;  /* 0x00000001000d7824 */ /* 0x000fe200078e0a04 */
[----:B------:R-:W-:-:S02]  /*1350*/  LEA.HI R0, R238, R238, RZ, 0x1 ;  /* 0x000000eeee007211 */ /* 0x000fc400078f08ff */
[----:B------:R-:W-:Y:S01]  /*1360*/  SHF.R.S32.HI R4, RZ, 0x1f, R11 ;  /* 0x0000001fff047819 */ /* 0x000fe2000001140b */
[----:B------:R-:W-:Y:S01]  /*1370*/  IMAD.IADD R14, R3, 0x1, -R5 ;  /* 0x00000001030e7824 */ /* 0x000fe200078e0a05 */
[----:B------:R-:W-:Y:S01]  /*1380*/  SHF.R.S32.HI R5, RZ, 0x1f, R8 ;  /* 0x0000001fff057819 */ /* 0x000fe20000011408 */
[----:B------:R-:W-:Y:S01]  /*1390*/  IMAD.U32 R3, R2, 0x20, R7 ;  /* 0x0000002002037824 */ /* 0x000fe200078e0007 */
[C---:B------:R-:W-:Y:S01]  /*13a0*/  LOP3.LUT R2, R0.reuse, 0x1ffffffe, RZ, 0xc0, !PT ;  /* 0x1ffffffe00027812 */ /* 0x040fe200078ec0ff */
[----:B------:R-:W-:Y:S01]  /*13b0*/  IMAD.SHL.U32 R0, R0, 0x20, RZ ;  /* 0x0000002000007824 */ /* 0x000fe200078e00ff */
[----:B------:R-:W-:Y:S02]  /*13c0*/  LOP3.LUT R7, R11, 0xffffffe0, RZ, 0xc0, !PT ;  /* 0xffffffe00b077812 */ /* 0x000fe400078ec0ff */
[----:B------:R1:W-:Y:S01]  /*13d0*/  STL [R1+0x28], R3 ;  /* 0x0000280301007387 */ /* 0x0003e20000100800 */
[----:B------:R-:W-:Y:S02]  /*13e0*/  LEA.HI R4, R4, R10, RZ, 0x2 ;  /* 0x0000000a04047211 */ /* 0x000fe400078f10ff */
[----:B------:R-:W-:Y:S01]  /*13f0*/  LOP3.LUT R0, R0, 0xffffffc0, RZ, 0xc0, !PT ;  /* 0xffffffc000007812 */ /* 0x000fe200078ec0ff */
[----:B------:R-:W-:Y:S01]  /*1400*/  IMAD.IADD R20, R17, 0x1, -R7 ;  /* 0x0000000111147824 */ /* 0x000fe200078e0a07 */
[----:B------:R-:W-:-:S02]  /*1410*/  SHF.R.S32.HI R8, RZ, 0x1, R6 ;  /* 0x00000001ff087819 */ /* 0x000fc40000011406 */
[----:B------:R-:W-:Y:S02]  /*1420*/  SHF.R.S32.HI R7, RZ, 0x1f, R6 ;  /* 0x0000001fff077819 */ /* 0x000fe40000011406 */
[C---:B------:R-:W-:Y:S02]  /*1430*/  IADD3 R235, R210.reuse, 0x20, RZ ;  /* 0x00000020d2eb7810 */ /* 0x040fe40007ffe0ff */
[----:B------:R-:W-:Y:S01]  /*1440*/  IADD3 R236, R210, 0x40, RZ ;  /* 0x00000040d2ec7810 */ /* 0x000fe20007ffe0ff */
[----:B-1----:R-:W-:Y:S01]  /*1450*/  IMAD.IADD R3, R238, 0x1, -R2 ;  /* 0x00000001ee037824 */ /* 0x002fe200078e0a02 */
[----:B------:R-:W-:-:S03]  /*1460*/  LEA.HI R2, R5, R239, RZ, 0x3 ;  /* 0x000000ef05027211 */ /* 0x000fc600078f18ff */
[----:B------:R-:W-:Y:S01]  /*1470*/  IMAD R251, R3, 0x8, R0 ;  /* 0x0000000803fb7824 */ /* 0x000fe200078e0200 */
[----:B------:R-:W-:Y:S02]  /*1480*/  LOP3.LUT R0, R2, 0xfffffff8, RZ, 0xc0, !PT ;  /* 0xfffffff802007812 */ /* 0x000fe400078ec0ff */
[----:B------:R-:W-:Y:S02]  /*1490*/  LOP3.LUT R3, R4, 0xffffffc, RZ, 0xc0, !PT ;  /* 0x0ffffffc04037812 */ /* 0x000fe400078ec0ff */
[----:B------:R-:W-:Y:S01]  /*14a0*/  SHF.R.S32.HI R2, RZ, 0x1f, R20 ;  /* 0x0000001fff027819 */ /* 0x000fe20000011414 */
[----:B------:R-:W-:Y:S01]  /*14b0*/  IMAD.IADD R4, R239, 0x1, -R0 ;  /* 0x00000001ef047824 */ /* 0x000fe200078e0a00 */
[----:B------:R-:W-:Y:S01]  /*14c0*/  SHF.R.S32.HI R0, RZ, 0x1, R9 ;  /* 0x00000001ff007819 */ /* 0x000fe20000011409 */
[----:B------:R-:W-:Y:S01]  /*14d0*/  IMAD.IADD R3, R10, 0x1, -R3 ;  /* 0x000000010a037824 */ /* 0x000fe200078e0a03 */
[----:B------:R-:W-:Y:S02]  /*14e0*/  LEA.HI R11, R2, R20, RZ, 0x2 ;  /* 0x00000014020b7211 */ /* 0x000fe400078f10ff */
[----:B------:R-:W-:-:S02]  /*14f0*/  LEA.HI R6, R4, R4, RZ, 0x1 ;  /* 0x0000000404067211 */ /* 0x000fc400078f08ff */
[C---:B------:R-:W-:Y:S01]  /*1500*/  LOP3.LUT P2, RZ, R0.reuse, 0x2, RZ, 0xc0, !PT ;  /* 0x0000000200ff7812 */ /* 0x040fe2000784c0ff */
[----:B------:R-:W-:Y:S01]  /*1510*/  IMAD.SHL.U32 R0, R0, 0x40, RZ ;  /* 0x0000004000007824 */ /* 0x000fe200078e00ff */
[----:B------:R-:W-:Y:S02]  /*1520*/  SHF.R.S32.HI R2, RZ, 0x2, R11 ;  /* 0x00000002ff027819 */ /* 0x000fe4000001140b */
[----:B------:R-:W-:Y:S02]  /*1530*/  LOP3.LUT R5, R6, 0x3fffffe, RZ, 0xc0, !PT ;  /* 0x03fffffe06057812 */ /* 0x000fe400078ec0ff */
[----:B------:R-:W-:Y:S01]  /*1540*/  LOP3.LUT R0, R0, 0xc0, RZ, 0xc0, !PT ;  /* 0x000000c000007812 */ /* 0x000fe200078ec0ff */
[----:B------:R-:W-:Y:S01]  /*1550*/  IMAD R19, R3, 0x10, R2 ;  /* 0x0000001003137824 */ /* 0x000fe200078e0202 */
[----:B------:R-:W-:Y:S01]  /*1560*/  LEA.HI R2, R7, R8, RZ, 0x2 ;  /* 0x0000000807027211 */ /* 0x000fe200078f10ff */
[----:B------:R-:W-:Y:S01]  /*1570*/  IMAD.IADD R5, R4, 0x1, -R5 ;  /* 0x0000000104057824 */ /* 0x000fe200078e0a05 */
[----:B------:R-:W-:Y:S01]  /*1580*/  LOP3.LUT R4, R0, 0x8, R16, 0xf8, !PT ;  /* 0x0000000800047812 */ /* 0x000fe200078ef810 */
[----:B------:R-:W-:Y:S01]  /*1590*/  IMAD.SHL.U32 R7, R10, 0x200, RZ ;  /* 0x000002000a077824 */ /* 0x000fe200078e00ff */
[----:B------:R-:W-:Y:S01]  /*15a0*/  SHF.R.U32.HI R3, RZ, 0x3, R0 ;  /* 0x00000003ff037819 */ /* 0x000fe20000011600 */
[----:B------:R1:W-:Y:S01]  /*15b0*/  STL [R1+0x34], R19 ;  /* 0x0000341301007387 */ /* 0x0003e20000100800 */
[----:B------:R-:W-:Y:S01]  /*15c0*/  SHF.R.S32.HI R0, RZ, 0x1, R6 ;  /* 0x00000001ff007819 */ /* 0x000fe20000011406 */
[----:B------:R-:W-:Y:S01]  /*15d0*/  IMAD R9, R238, 0x2, R7 ;  /* 0x00000002ee097824 */ /* 0x000fe200078e0207 */
[----:B------:R-:W-:Y:S01]  /*15e0*/  LOP3.LUT R10, R4, R3, RZ, 0x3c, !PT ;  /* 0x00000003040a7212 */ /* 0x000fe200078e3cff */
[----:B------:R-:W-:Y:S01]  /*15f0*/  IMAD.IADD R251, R19, 0x1, R251 ;  /* 0x0000000113fb7824 */ /* 0x000fe200078e02fb */
[----:B------:R-:W-:Y:S01]  /*1600*/  LOP3.LUT R2, R2, 0xfffffffc, RZ, 0xc0, !PT ;  /* 0xfffffffc02027812 */ /* 0x000fe200078ec0ff */
[C---:B------:R-:W-:Y:S01]  /*1610*/  IMAD.SHL.U32 R3, R0.reuse, 0x40, RZ ;  /* 0x0000004000037824 */ /* 0x040fe200078e00ff */
[C---:B------:R-:W-:Y:S01]  /*1620*/  LOP3.LUT R4, R0.reuse, 0x1, RZ, 0xc0, !PT ;  /* 0x0000000100047812 */ /* 0x040fe200078ec0ff */
[----:B------:R-:W-:Y:S01]  /*1630*/  IMAD R6, R5, 0x20, R9 ;  /* 0x0000002005067824 */ /* 0x000fe200078e0209 */
[----:B------:R-:W-:Y:S01]  /*1640*/  LOP3.LUT P0, RZ, R0, 0x2, RZ, 0xc0, !PT ;  /* 0x0000000200ff7812 */ /* 0x000fe2000780c0ff */
[----:B------:R-:W-:Y:S01]  /*1650*/  IMAD.IADD R2, R8, 0x1, -R2 ;  /* 0x0000000108027824 */ /* 0x000fe200078e0a02 */
[----:B------:R-:W-:Y:S01]  /*1660*/  LOP3.LUT R3, R3, 0xc0, RZ, 0xc0, !PT ;  /* 0x000000c003037812 */ /* 0x000fe200078ec0ff */
[----:B------:R-:W-:Y:S01]  /*1670*/  IMAD.SHL.U32 R5, R15, 0x20, RZ ;  /* 0x000000200f057824 */ /* 0x000fe200078e00ff */
[----:B------:R-:W-:Y:S01]  /*1680*/  ISETP.NE.U32.AND P1, PT, R4, 0x1, PT ;  /* 0x000000010400780c */ /* 0x000fe20003f25070 */
[C---:B------:R-:W-:Y:S01]  /*1690*/  IMAD.SHL.U32 R8, R12.reuse, 0x8, RZ ;  /* 0x000000080c087824 */ /* 0x040fe200078e00ff */
[----:B------:R-:W-:Y:S01]  /*16a0*/  LEA.HI R3, R3, R3, RZ, 0x1d ;  /* 0x0000000303037211 */ /* 0x000fe200078fe8ff */
[----:B------:R-:W-:Y:S01]  /*16b0*/  IMAD R9, R12, 0x8, R14 ;  /* 0x000000080c097824 */ /* 0x000fe200078e020e */
[C---:B------:R-:W-:Y:S01]  /*16c0*/  LOP3.LUT P3, RZ, R2.reuse, 0x2, RZ, 0xc0, !PT ;  /* 0x0000000202ff7812 */ /* 0x040fe2000786c0ff */
[----:B------:R-:W-:Y:S01]  /*16d0*/  IMAD.SHL.U32 R2, R2, 0x40, RZ ;  /* 0x0000004002027824 */ /* 0x000fe200078e00ff */
[----:B------:R-:W-:Y:S01]  /*16e0*/  LOP3.LUT R0, R5, 0xffffff00, RZ, 0xc0, !PT ;  /* 0xffffff0005007812 */ /* 0x000fe200078ec0ff */
[----:B------:R-:W-:-:S02]  /*16f0*/  IMAD.IADD R3, R3, 0x1, R6 ;  /* 0x0000000103037824 */ /* 0x000fc400078e0206 */
[----:B------:R-:W-:Y:S01]  /*1700*/  IMAD R238, R238, 0x20, R239 ;  /* 0x00000020eeee7824 */ /* 0x000fe200078e02ef */
[----:B------:R-:W-:Y:S01]  /*1710*/  LOP3.LUT R2, R2, 0xc0, RZ, 0xc0, !PT ;  /* 0x000000c002027812 */ /* 0x000fe200078ec0ff */
[----:B------:R-:W-:Y:S02]  /*1720*/  IMAD.IADD R4, R0, 0x1, R7 ;  /* 0x0000000100047824 */ /* 0x000fe400078e0207 */
[----:B------:R-:W-:Y:S01]  /*1730*/  IMAD.SHL.U32 R18, R3, 0x2, RZ ;  /* 0x0000000203127824 */ /* 0x000fe200078e00ff */
[----:B------:R-:W-:Y:S01]  /*1740*/  LOP3.LUT R6, R2, 0x8, R8, 0xf8, !PT ;  /* 0x0000000802067812 */ /* 0x000fe200078ef808 */
[C---:B------:R-:W-:Y:S01]  /*1750*/  IMAD R7, R13.reuse, 0x20, R0 ;  /* 0x000000200d077824 */ /* 0x040fe200078e0200 */
[----:B------:R-:W-:Y:S01]  /*1760*/  SHF.R.U32.HI R5, RZ, 0x3, R2 ;  /* 0x00000003ff057819 */ /* 0x000fe20000011602 */
[----:B------:R-:W-:Y:S01]  /*1770*/  IMAD R2, R13, 0x20, R4 ;  /* 0x000000200d027824 */ /* 0x000fe200078e0204 */
[C---:B------:R-:W-:Y:S01]  /*1780*/  IADD3 R4, R18.reuse, 0x80, RZ ;  /* 0x0000008012047810 */ /* 0x040fe20007ffe0ff */
[----:B------:R-:W-:Y:S01]  /*1790*/  IMAD.U32 R0, R9, 0x20, R10 ;  /* 0x0000002009007824 */ /* 0x000fe200078e000a */
[----:B------:R-:W-:Y:S01]  /*17a0*/  IADD3 R17, R18, 0x70, RZ ;  /* 0x0000007012117810 */ /* 0x000fe20007ffe0ff */
[----:B------:R-:W-:Y:S01]  /*17b0*/  STL [R1+0x10], R18 ;  /* 0x0000101201007387 */ /* 0x000fe20000100800 */
[----:B------:R-:W-:-:S02]  /*17c0*/  @P1 IADD3 R17, R4, 0x10, RZ ;  /* 0x0000001004111810 */ /* 0x000fc40007ffe0ff */
[----:B------:R-:W-:Y:S02]  /*17d0*/  LOP3.LUT R4, R11, 0x7ffffffc, RZ, 0xc0, !PT ;  /* 0x7ffffffc0b047812 */ /* 0x000fe400078ec0ff */
[----:B------:R-:W-:Y:S01]  /*17e0*/  LOP3.LUT R3, R6, R5, RZ, 0x3c, !PT ;  /* 0x0000000506037212 */ /* 0x000fe200078e3cff */
[----:B------:R-:W-:Y:S01]  /*17f0*/  IMAD.MOV.U32 R6, RZ, RZ, 0x20 ;  /* 0x00000020ff067424 */ /* 0x000fe200078e00ff */
[----:B------:R-:W-:Y:S01]  /*1800*/  SHF.R.S32.HI R5, RZ, 0x1f, R235 ;  /* 0x0000001fff057819 */ /* 0x000fe200000114eb */
[----:B------:R-:W-:Y:S01]  /*1810*/  IMAD.IADD R4, R20, 0x1, -R4 ;  /* 0x0000000114047824 */ /* 0x000fe200078e0a04 */
[----:B------:R-:W-:Y:S01]  /*1820*/  LEA R180, R0, 0x3c80, 0x1 ;  /* 0x00003c8000b47811 */ /* 0x000fe200078e08ff */
[----:B------:R-:W-:Y:S01]  /*1830*/  STL [R1+0x14], R17 ;  /* 0x0000141101007387 */ /* 0x000fe20000100800 */
[----:B------:R-:W-:Y:S01]  /*1840*/  SEL R5, R6, 0xffffffe0, !P0 ;  /* 0xffffffe006057807 */ /* 0x000fe20004000000 */
[----:B------:R-:W-:Y:S01]  /*1850*/  IMAD.SHL.U32 R234, R4, 0x2, RZ ;  /* 0x0000000204ea7824 */ /* 0x000fe200078e00ff */
[----:B------:R-:W-:Y:S01]  /*1860*/  SHF.R.S32.HI R4, RZ, 0x1f, R236 ;  /* 0x0000001fff047819 */ /* 0x000fe200000114ec */
[C---:B------:R-:W-:Y:S01]  /*1870*/  IMAD.IADD R2, R3.reuse, 0x1, R2 ;  /* 0x0000000103027824 */ /* 0x040fe200078e0202 */
[----:B------:R-:W-:Y:S01]  /*1880*/  IADD3 R185, R180, 0x20, RZ ;  /* 0x00000020b4b97810 */ /* 0x000fe20007ffe0ff */
[----:B------:R-:W-:Y:S01]  /*1890*/  IMAD.IADD R3, R3, 0x1, R7 ;  /* 0x0000000103037824 */ /* 0x000fe200078e0207 */
[----:B------:R-:W-:-:S02]  /*18a0*/  IADD3 R10, R234, 0x40, RZ ;  /* 0x00000040ea0a7810 */ /* 0x000fc40007ffe0ff */
[----:B------:R-:W-:Y:S02]  /*18b0*/  IADD3 R8, R234, 0x50, RZ ;  /* 0x00000050ea087810 */ /* 0x000fe40007ffe0ff */
[----:B------:R-:W-:Y:S02]  /*18c0*/  SHF.R.S32.HI R0, RZ, 0x1f, R10 ;  /* 0x0000001fff007819 */ /* 0x000fe4000001140a */
[----:B------:R-:W-:Y:S01]  /*18d0*/  SHF.R.S32.HI R0, RZ, 0x1f, R8 ;  /* 0x0000001fff007819 */ /* 0x000fe20000011408 */
[----:B------:R-:W-:Y:S01]  /*18e0*/  IMAD.IADD R0, R18, 0x1, R5 ;  /* 0x0000000112007824 */ /* 0x000fe200078e0205 */
[C---:B------:R-:W-:Y:S02]  /*18f0*/  IADD3 R16, R234.reuse, 0x10, RZ ;  /* 0x00000010ea107810 */ /* 0x040fe40007ffe0ff */
[----:B------:R-:W-:Y:S02]  /*1900*/  SHF.R.S32.HI R4, RZ, 0x1f, R234 ;  /* 0x0000001fff047819 */ /* 0x000fe400000114ea */
[----:B------:R2:W-:Y:S01]  /*1910*/  STL [R1+0x1c], R0 ;  /* 0x00001c0001007387 */ /* 0x0005e20000100800 */
[----:B------:R-:W-:-:S02]  /*1920*/  IADD3 R13, R234, 0x28, RZ ;  /* 0x00000028ea0d7810 */ /* 0x000fc40007ffe0ff */
[----:B------:R-:W-:Y:S02]  /*1930*/  SHF.R.S32.HI R7, RZ, 0x1f, R210 ;  /* 0x0000001fff077819 */ /* 0x000fe400000114d2 */
[----:B------:R-:W-:Y:S02]  /*1940*/  IADD3 R11, R234, 0x38, RZ ;  /* 0x00000038ea0b7810 */ /* 0x000fe40007ffe0ff */
[----:B------:R-:W-:Y:S02]  /*1950*/  SEL R4, R6, 0xffffffe0, !P3 ;  /* 0xffffffe006047807 */ /* 0x000fe40005800000 */
[----:B------:R-:W-:Y:S02]  /*1960*/  LEA R183, R2, 0x6080, 0x1 ;  /* 0x0000608002b77811 */ /* 0x000fe400078e08ff */
[----:B------:R-:W-:Y:S02]  /*1970*/  LEA R181, R3, 0x1880, 0x1 ;  /* 0x0000188003b57811 */ /* 0x000fe400078e08ff */
[C---:B-1----:R-:W-:Y:S01]  /*1980*/  IADD3 R19, R234.reuse, 0x8, RZ ;  /* 0x00000008ea137810 */ /* 0x042fe20007ffe0ff */
[----:B------:R-:W-:Y:S01]  /*1990*/  IMAD.IADD R184, R183, 0x1, R4 ;  /* 0x00000001b7b87824 */ /* 0x000fe200078e0204 */
[----:B------:R-:W-:Y:S01]  /*19a0*/  IADD3 R15, R234, 0x18, RZ ;  /* 0x00000018ea0f7810 */ /* 0x000fe20007ffe0ff */
[----:B------:R-:W-:Y:S01]  /*19b0*/  IMAD.IADD R182, R4, 0x1, R181 ;  /* 0x0000000104b67824 */ /* 0x000fe200078e02b5 */
[----:B------:R-:W-:-:S02]  /*19c0*/  IADD3 R14, R234, 0x20, RZ ;  /* 0x00000020ea0e7810 */ /* 0x000fc40007ffe0ff */
[C---:B------:R-:W-:Y:S02]  /*19d0*/  IADD3 R12, R234.reuse, 0x30, RZ ;  /* 0x00000030ea0c7810 */ /* 0x040fe40007ffe0ff */
[C---:B------:R-:W-:Y:S02]  /*19e0*/  IADD3 R9, R234.reuse, 0x48, RZ ;  /* 0x00000048ea097810 */ /* 0x040fe40007ffe0ff */
[----:B------:R-:W-:Y:S01]  /*19f0*/  IADD3 R7, R234, 0x58, RZ ;  /* 0x00000058ea077810 */ /* 0x000fe20007ffe0ff */
[----:B--2---:R-:W-:Y:S01]  /*1a00*/  IMAD.IADD R0, R5, 0x1, R17 ;  /* 0x0000000105007824 */ /* 0x004fe200078e0211 */
[----:B------:R-:W-:Y:S02]  /*1a10*/  @P2 IADD3 R185, R180, -0x20, RZ ;  /* 0xffffffe0b4b92810 */ /* 0x000fe40007ffe0ff */
[----:B------:R-:W-:Y:S02]  /*1a20*/  SHF.R.S32.HI R6, RZ, 0x1f, R16 ;  /* 0x0000001fff067819 */ /* 0x000fe40000011410 */
[----:B------:R1:W-:Y:S01]  /*1a30*/  STL [R1+0x18], R0 ;  /* 0x0000180001007387 */ /* 0x0003e20000100800 */
[----:B------:R-:W-:-:S02]  /*1a40*/  SHF.R.S32.HI R6, RZ, 0x1f, R13 ;  /* 0x0000001fff067819 */ /* 0x000fc4000001140d */
[----:B------:R-:W-:Y:S02]  /*1a50*/  SHF.R.S32.HI R6, RZ, 0x1f, R11 ;  /* 0x0000001fff067819 */ /* 0x000fe4000001140b */
[----:B------:R-:W-:Y:S02]  /*1a60*/  SHF.R.S32.HI R19, RZ, 0x1f, R19 ;  /* 0x0000001fff137819 */ /* 0x000fe40000011413 */
[----:B------:R-:W-:Y:S02]  /*1a70*/  SHF.R.S32.HI R15, RZ, 0x1f, R15 ;  /* 0x0000001fff0f7819 */ /* 0x000fe4000001140f */
[----:B------:R-:W-:Y:S02]  /*1a80*/  SHF.R.S32.HI R14, RZ, 0x1f, R14 ;  /* 0x0000001fff0e7819 */ /* 0x000fe4000001140e */
[----:B------:R-:W-:Y:S02]  /*1a90*/  SHF.R.S32.HI R12, RZ, 0x1f, R12 ;  /* 0x0000001fff0c7819 */ /* 0x000fe4000001140c */
[----:B------:R-:W-:-:S02]  /*1aa0*/  SHF.R.S32.HI R9, RZ, 0x1f, R9 ;  /* 0x0000001fff097819 */ /* 0x000fc40000011409 */
[----:B------:R-:W-:Y:S02]  /*1ab0*/  SHF.R.S32.HI R6, RZ, 0x1f, R7 ;  /* 0x0000001fff067819 */ /* 0x000fe40000011407 */
[C---:B------:R-:W-:Y:S02]  /*1ac0*/  IADD3 R193, R185.reuse, 0x400, RZ ;  /* 0x00000400b9c17810 */ /* 0x040fe40007ffe0ff */
[C---:B------:R-:W-:Y:S02]  /*1ad0*/  IADD3 R192, R185.reuse, 0x800, RZ ;  /* 0x00000800b9c07810 */ /* 0x040fe40007ffe0ff */
[C---:B------:R-:W-:Y:S02]  /*1ae0*/  IADD3 R191, R185.reuse, 0xc00, RZ ;  /* 0x00000c00b9bf7810 */ /* 0x040fe40007ffe0ff */
[C---:B------:R-:W-:Y:S02]  /*1af0*/  IADD3 R190, R185.reuse, 0x1000, RZ ;  /* 0x00001000b9be7810 */ /* 0x040fe40007ffe0ff */
[----:B------:R-:W-:-:S02]  /*1b00*/  IADD3 R189, R185, 0x1400, RZ ;  /* 0x00001400b9bd7810 */ /* 0x000fc40007ffe0ff */
[C---:B------:R-:W-:Y:S02]  /*1b10*/  IADD3 R188, R185.reuse, 0x1800, RZ ;  /* 0x00001800b9bc7810 */ /* 0x040fe40007ffe0ff */
[C---:B------:R-:W-:Y:S02]  /*1b20*/  IADD3 R187, R185.reuse, 0x1c00, RZ ;  /* 0x00001c00b9bb7810 */ /* 0x040fe40007ffe0ff */
[----:B-1----:R-:W-:Y:S02]  /*1b30*/  IADD3 R186, R185, 0x2000, RZ ;  /* 0x00002000b9ba7810 */ /* 0x002fe40007ffe0ff */
.L_x_775:
[----:B------:R-:W2:Y:S01]  /*1b40*/  LDL R16, [R1+0xc] ;  /* 0x00000c0001107983 */ /* 0x000ea20000100800 */
[----:B------:R-:W-:Y:S01]  /*1b50*/  ISETP.NE.U32.AND P0, PT, RZ, c[0x0][0x370], PT ;  /* 0x0000dc00ff007a0c */ /* 0x000fe20003f05070 */
[----:B------:R-:W-:Y:S01]  /*1b60*/  IMAD.MOV.U32 R13, RZ, RZ, 0x4 ;  /* 0x00000004ff0d7424 */ /* 0x000fe200078e00ff */
[----:B------:R-:W-:Y:S01]  /*1b70*/  ISETP.NE.U32.AND P2, PT, RZ, c[0x0][0x360], PT ;  /* 0x0000d800ff007a0c */ /* 0x000fe20003f45070 */
[----:B------:R-:W-:Y:S01]  /*1b80*/  IMAD.MOV.U32 R240, RZ, RZ, RZ ;  /* 0x000000fffff07224 */ /* 0x000fe200078e00ff */
[----:B------:R-:W-:Y:S01]  /*1b90*/  ISETP.NE.AND.EX P1, PT, RZ, c[0x0][0x374], PT, P0 ;  /* 0x0000dd00ff007a0c */ /* 0x000fe20003f25300 */
[----:B------:R-:W-:Y:S01]  /*1ba0*/  IMAD.MOV.U32 R12, RZ, RZ, RZ ;  /* 0x000000ffff0c7224 */ /* 0x000fe200078e00ff */
[----:B------:R-:W-:-:S02]  /*1bb0*/  ISETP.NE.AND.EX P0, PT, RZ, c[0x0][0x364], PT, P2 ;  /* 0x0000d900ff007a0c */ /* 0x000fc40003f05320 */
[----:B------:R-:W-:-:S04]  /*1bc0*/  ISETP.NE.U32.AND P3, PT, RZ, c[0x0][0x348], PT ;  /* 0x0000d200ff007a0c */ /* 0x000fc80003f65070 */
[----:B------:R-:W-:Y:S01]  /*1bd0*/  ISETP.NE.AND.EX P3, PT, RZ, c[0x0][0x34c], PT, P3 ;  /* 0x0000d300ff007a0c */ /* 0x000fe20003f65330 */
[----:B--2---:R-:W-:-:S04]  /*1be0*/  IMAD.WIDE R2, R16, R13, c[0x0][0x348] ;  /* 0x0000d20010027625 */ /* 0x004fc800078e020d */
[----:B------:R-:W-:-:S08]  /*1bf0*/  @P1 IMAD.WIDE R6, R16, R13, c[0x0][0x370] ;  /* 0x0000dc0010061625 */ /* 0x000fd000078e020d */
[----:B------:R1:W5:Y:S01]  /*1c00*/  @P3 LDG.E R12, [R2.64] ;  /* 0x00000006020c3981 */ /* 0x000362000c1e1900 */
[----:B------:R-:W-:-:S03]  /*1c10*/  @P0 IMAD.WIDE R4, R16, R13, c[0x0][0x360] ;  /* 0x0000d80010040625 */ /* 0x000fc600078e020d */
[----:B------:R1:W5:Y:S04]  /*1c20*/  @P1 LDG.E R240, [R6.64] ;  /* 0x0000000606f01981 */ /* 0x000368000c1e1900 */
[----:B------:R1:W5:Y:S01]  /*1c30*/  @P0 LDG.E R232, [R4.64] ;  /* 0x0000000604e80981 */ /* 0x000362000c1e1900 */
[----:B------:R-:W-:Y:S01]  /*1c40*/  YIELD ;  /* 0x0000000000007946 */ /* 0x000fe20003800000 */
[----:B------:R-:W-:Y:S05]  /*1c50*/  @P0 BRA `(.L_x_559) ;  /* 0x0000005000000947 */ /* 0x000fea0003800000 */
[----:B-----5:R-:W-:Y:S01]  /*1c60*/  MOV R232, c[0x0][0x168] ;  /* 0x00005a0000e87a02 */ /* 0x020fe20000000f00 */
[----:B------:R-:W-:Y:S05]  /*1c70*/  @!P3 BRA `(.L_x_559) ;  /* 0x000000300000b947 */ /* 0x000fea0003800000 */
[----:B------:R2:W3:Y:S04]  /*1c80*/  LDG.E R0, [R2.64] ;  /* 0x0000000602007981 */ /* 0x0004e8000c1e1900 */
[----:B-12---:R-:W3:Y:S02]  /*1c90*/  LDG.E R2, [R2.64+0x4] ;  /* 0x0000040602027981 */ /* 0x006ee4000c1e1900 */
[----:B---3--:R-:W-:-:S02]  /*1ca0*/  IADD3 R232, -R0, R2, RZ ;  /* 0x0000000200e87210 */ /* 0x008fc40007ffe1ff */
.L_x_559:
[----:B------:R-:W-:-:S04]  /*1cb0*/  ISETP.NE.U32.AND P0, PT, RZ, c[0x0][0x368], PT ;  /* 0x0000da00ff007a0c */ /* 0x000fc80003f05070 */
[----:B------:R-:W-:-:S13]  /*1cc0*/  ISETP.NE.AND.EX P0, PT, RZ, c[0x0][0x36c], PT, P0 ;  /* 0x0000db00ff007a0c */ /* 0x000fda0003f05300 */
[----:B------:R-:W-:Y:S05]  /*1cd0*/  @!P0 BRA `(.L_x_560) ;  /* 0x0000003000008947 */ /* 0x000fea0003800000 */
[----:B-1----:R-:W-:-:S05]  /*1ce0*/  IMAD.WIDE R2, R16, R13, c[0x0][0x368] ;  /* 0x0000da0010027625 */ /* 0x002fca00078e020d */
[----:B------:R1:W5:Y:S01]  /*1cf0*/  LDG.E R0, [R2.64] ;  /* 0x0000000602007981 */ /* 0x000362000c1e1900 */
[----:B------:R-:W-:Y:S05]  /*1d00*/  BRA `(.L_x_561) ;  /* 0x0000008000007947 */ /* 0x000fea0003800000 */
.L_x_560:
[----:B------:R-:W-:Y:S01]  /*1d10*/  ISETP.NE.U32.AND P0, PT, RZ, c[0x0][0x350], PT ;  /* 0x0000d400ff007a0c */ /* 0x000fe20003f05070 */
[----:B------:R-:W-:-:S03]  /*1d20*/  IMAD.U32 R0, RZ, RZ, UR5 ;  /* 0x00000005ff007e24 */ /* 0x000fc6000f8e00ff */
[----:B------:R-:W-:-:S13]  /*1d30*/  ISETP.NE.AND.EX P0, PT, RZ, c[0x0][0x354], PT, P0 ;  /* 0x0000d500ff007a0c */ /* 0x000fda0003f05300 */
[----:B------:R-:W-:Y:S05]  /*1d40*/  @!P0 BRA `(.L_x_561) ;  /* 0x0000004000008947 */ /* 0x000fea0003800000 */
[----:B-1----:R-:W-:-:S05]  /*1d50*/  IMAD.WIDE R2, R16, R13, c[0x0][0x350] ;  /* 0x0000d40010027625 */ /* 0x002fca00078e020d */
[----:B------:R-:W2:Y:S04]  /*1d60*/  LDG.E R4, [R2.64] ;  /* 0x0000000602047981 */ /* 0x000ea8000c1e1900 */
[----:B------:R-:W2:Y:S02]  /*1d70*/  LDG.E R0, [R2.64+0x4] ;  /* 0x0000040602007981 */ /* 0x000ea4000c1e1900 */
[----:B--2---:R-:W-:Y:S02]  /*1d80*/  IADD3 R0, -R4, R0, RZ ;  /* 0x0000000004007210 */ /* 0x004fe40007ffe1ff */
.L_x_561:
[----:B-1----:R-:W2:Y:S01]  /*1d90*/  LDL.LU R2, [R1+0x4] ;  /* 0x0000040001027983 */ /* 0x002ea20000300800 */
[----:B------:R-:W-:Y:S01]  /*1da0*/  IMAD.MOV.U32 R3, RZ, RZ, c[0x0][0x2c4] ;  /* 0x0000b100ff037624 */ /* 0x000fe200078e00ff */
[----:B------:R-:W-:Y:S01]  /*1db0*/  LOP3.LUT R194, R194, 0xfffffdff, RZ, 0xc0, !PT ;  /* 0xfffffdffc2c27812 */ /* 0x000fe200078ec0ff */
[----:B------:R-:W-:Y:S02]  /*1dc0*/  IMAD.MOV.U32 R6, RZ, RZ, c[0x0][0x32c] ;  /* 0x0000cb00ff067624 */ /* 0x000fe400078e00ff */
[----:B-----5:R-:W-:Y:S01]  /*1dd0*/  IMAD.IADD R233, R0, 0x1, -R240 ;  /* 0x0000000100e97824 */ /* 0x020fe200078e0af0 */
[----:B------:R-:W-:-:S02]  /*1de0*/  ISETP.NE.AND P4, PT, R3, 0x1, PT ;  /* 0x000000010300780c */ /* 0x000fc40003f85270 */
[----:B------:R-:W-:-:S11]  /*1df0*/  ISETP.GE.AND P1, PT, R6, 0x1, PT ;  /* 0x000000010600780c */ /* 0x000fd60003f26270 */
[----:B------:R-:W-:-:S04]  /*1e00*/  @P4 LOP3.LUT R194, R194, 0x200, RZ, 0xfc, !PT ;  /* 0x00000200c2c24812 */ /* 0x000fc800078efcff */
[----:B------:R-:W-:-:S04]  /*1e10*/  LOP3.LUT R194, R194, 0xffffff7f, RZ, 0xc0, !PT ;  /* 0xffffff7fc2c27812 */ /* 0x000fc800078ec0ff */
[----:B------:R-:W-:Y:S01]  /*1e20*/  @P1 LOP3.LUT R194, R194, 0x80, RZ, 0xfc, !PT ;  /* 0x00000080c2c21812 */ /* 0x000fe200078efcff */
[----:B--2---:R-:W-:-:S05]  /*1e30*/  IMAD.SHL.U32 R250, R2, 0x80, RZ ;  /* 0x0000008002fa7824 */ /* 0x004fca00078e00ff */
[----:B------:R-:W-:-:S05]  /*1e40*/  IADD3 R2, R250, 0x7f, RZ ;  /* 0x0000007ffa027810 */ /* 0x000fca0007ffe0ff */
[----:B------:R-:W-:-:S04]  /*1e50*/  @P4 IMAD.HI.U32 R3, R2, c[0x0][0x2c8], RZ ;  /* 0x0000b20002034a27 */ /* 0x000fc800078e00ff */
[----:B------:R-:W-:Y:S01]  /*1e60*/  IMAD.MOV.U32 R0, RZ, RZ, R2 ;  /* 0x000000ffff007224 */ /* 0x000fe200078e0002 */
[----:B------:R-:W-:Y:S02]  /*1e70*/  IADD3 R2, R233, 0x1, -R232 ;  /* 0x00000001e9027810 */ /* 0x000fe40007ffe8e8 */
[----:B------:R-:W-:-:S05]  /*1e80*/  @P4 SHF.R.U32.HI R0, RZ, c[0x0][0x2cc], R3 ;  /* 0x0000b300ff004a19 */ /* 0x000fca0000011603 */
[----:B------:R-:W-:-:S05]  /*1e90*/  IMAD.IADD R0, R2, 0x1, R0 ;  /* 0x0000000102007824 */ /* 0x000fca00078e0200 */
[----:B------:R-:W-:Y:S01]  /*1ea0*/  IADD3 R3, R0, c[0x0][0x328], RZ ;  /* 0x0000ca0000037a10 */ /* 0x000fe20007ffe0ff */
[----:B------:R-:W-:Y:S05]  /*1eb0*/  @!P1 BRA `(.L_x_562) ;  /* 0x0000010000009947 */ /* 0x000fea0003800000 */
[C---:B------:R-:W-:Y:S01]  /*1ec0*/  ISETP.GT.AND P0, PT, R0.reuse, RZ, PT ;  /* 0x000000ff0000720c */ /* 0x040fe20003f04270 */
[----:B------:R-:W-:Y:S01]  /*1ed0*/  BSSY B0, `(.L_x_563) ;  /* 0x000000c000007945 */ /* 0x000fe20003800000 */
[----:B------:R-:W-:-:S11]  /*1ee0*/  IADD3 R2, R0, -0x1, RZ ;  /* 0xffffffff00027810 */ /* 0x000fd60007ffe0ff */
[----:B------:R-:W-:Y:S05]  /*1ef0*/  @P0 BRA `(.L_x_564) ;  /* 0x0000006000000947 */ /* 0x000fea0003800000 */
[----:B------:R-:W-:Y:S01]  /*1f00*/  ISETP.NE.AND P0, PT, R6, 0x1, PT ;  /* 0x000000010600780c */ /* 0x000fe20003f05270 */
[----:B------:R-:W-:-:S12]  /*1f10*/  IMAD.MOV R0, RZ, RZ, -R0 ;  /* 0x000000ffff007224 */ /* 0x000fd800078e0a00 */
[----:B------:R-:W-:-:S05]  /*1f20*/  @P0 IMAD.HI.U32 R2, R0, c[0x0][0x330], RZ ;  /* 0x0000cc0000020a27 */ /* 0x000fca00078e00ff */
[----:B------:R-:W-:-:S04]  /*1f30*/  @P0 SHF.R.U32.HI R0, RZ, c[0x0][0x334], R2 ;  /* 0x0000cd00ff000a19 */ /* 0x000fc80000011602 */
[----:B------:R-:W-:Y:S01]  /*1f40*/  LOP3.LUT R2, RZ, R0, RZ, 0x33, !PT ;  /* 0x00000000ff027212 */ /* 0x000fe200078e33ff */
[----:B------:R-:W-:Y:S05]  /*1f50*/  BRA `(.L_x_565) ;  /* 0x0000003000007947 */ /* 0x000fea0003800000 */
.L_x_564:
[----:B------:R-:W-:-:S13]  /*1f60*/  ISETP.NE.AND P0, PT, R6, 0x1, PT ;  /* 0x000000010600780c */ /* 0x000fda0003f05270 */
[----:B------:R-:W-:-:S05]  /*1f70*/  @P0 IMAD.HI.U32 R0, R2, c[0x0][0x330], RZ ;  /* 0x0000cc0002000a27 */ /* 0x000fca00078e00ff */
[----:B------:R-:W-:Y:S02]  /*1f80*/  @P0 SHF.R.U32.HI R2, RZ, c[0x0][0x334], R0 ;  /* 0x0000cd00ff020a19 */ /* 0x000fe40000011600 */
.L_x_565:
[----:B------:R-:W-:Y:S05]  /*1f90*/  BSYNC B0 ;  /* 0x0000000000007941 */ /* 0x000fea0003800000 */
.L_x_563:
[----:B------:R-:W-:-:S05]  /*1fa0*/  IMAD R2, R2, R6, c[0x0][0x32c] ;  /* 0x0000cb0002027624 */ /* 0x000fca00078e0206 */
[----:B------:R-:W-:-:S03]  /*1fb0*/  IMNMX R3, R3, R2, PT ;  /* 0x0000000203037217 */ /* 0x000fc60003800200 */
.L_x_562:
[----:B------:R-:W-:Y:S01]  /*1fc0*/  IMAD.IADD R7, R233, 0x1, -R232 ;  /* 0x00000001e9077824 */ /* 0x000fe200078e0ae8 */
[----:B------:R-:W-:Y:S01]  /*1fd0*/  IADD3 R3, R3, 0x2f, RZ ;  /* 0x0000002f03037810 */ /* 0x000fe20007ffe0ff */
[----:B------:R-:W-:Y:S01]  /*1fe0*/  @P4 IMAD.HI.U32 R4, R250, c[0x0][0x2c8], RZ ;  /* 0x0000b200fa044a27 */ /* 0x000fe200078e00ff */
[----:B------:R-:W-:Y:S02]  /*1ff0*/  IADD3 R2, R233, 0x2f, RZ ;  /* 0x0000002fe9027810 */ /* 0x000fe40007ffe0ff */
[----:B------:R1:W-:Y:S01]  /*2000*/  STL [R1+0x20], R7 ;  /* 0x0000200701007387 */ /* 0x0003e20000100800 */
[----:B------:R-:W-:-:S04]  /*2010*/  IMAD.HI R5, R3, 0x2aaaaaab, RZ ;  /* 0x2aaaaaab03057827 */ /* 0x000fc800078e02ff */
[----:B------:R-:W-:-:S04]  /*2020*/  IMAD.HI R2, R2, 0x2aaaaaab, RZ ;  /* 0x2aaaaaab02027827 */ /* 0x000fc800078e02ff */
[----:B------:R-:W-:Y:S01]  /*2030*/  IMAD.MOV.U32 R0, RZ, RZ, R250 ;  /* 0x000000ffff007224 */ /* 0x000fe200078e00fa */
[----:B------:R-:W-:Y:S02]  /*2040*/  @P4 SHF.R.U32.HI R0, RZ, c[0x0][0x2cc], R4 ;  /* 0x0000b300ff004a19 */ /* 0x000fe40000011604 */
[----:B------:R-:W-:Y:S02]  /*2050*/  SHF.R.U32.HI R4, RZ, 0x1f, R5 ;  /* 0x0000001fff047819 */ /* 0x000fe40000011605 */
[----:B------:R-:W-:Y:S01]  /*2060*/  SHF.R.U32.HI R3, RZ, 0x1f, R2 ;  /* 0x0000001fff037819 */ /* 0x000fe20000011602 */
[----:B------:R-:W-:Y:S01]  /*2070*/  IMAD.IADD R0, R7, 0x1, R0 ;  /* 0x0000000107007824 */ /* 0x000fe200078e0200 */
[----:B------:R-:W-:Y:S02]  /*2080*/  LEA.HI.SX32 R4, R5, R4, 0x1d ;  /* 0x0000000405047211 */ /* 0x000fe400078feaff */
[----:B------:R-:W-:Y:S02]  /*2090*/  LEA.HI.SX32 R3, R2, R3, 0x1d ;  /* 0x0000000302037211 */ /* 0x000fe400078feaff */
[----:B------:R-:W-:-:S02]  /*20a0*/  IADD3 R2, R0, -c[0x0][0x324], RZ ;  /* 0x8000c90000027a10 */ /* 0x000fc40007ffe0ff */
[----:B------:R-:W-:Y:S01]  /*20b0*/  IMNMX R10, R3, R4, PT ;  /* 0x00000004030a7217 */ /* 0x000fe20003800200 */
[----:B------:R-:W-:Y:S05]  /*20c0*/  @!P1 BRA `(.L_x_566) ;  /* 0x000000f000009947 */ /* 0x000fea0003800000 */
[----:B------:R-:W-:Y:S01]  /*20d0*/  ISETP.GT.AND P0, PT, R0, -0x1, PT ;  /* 0xffffffff0000780c */ /* 0x000fe20003f04270 */
[----:B------:R-:W-:-:S12]  /*20e0*/  BSSY B0, `(.L_x_567) ;  /* 0x000000b000007945 */ /* 0x000fd80003800000 */
[----:B------:R-:W-:Y:S05]  /*20f0*/  @P0 BRA `(.L_x_568) ;  /* 0x0000006000000947 */ /* 0x000fea0003800000 */
[----:B------:R-:W-:Y:S02]  /*2100*/  ISETP.NE.AND P0, PT, R6, 0x1, PT ;  /* 0x000000010600780c */ /* 0x000fe40003f05270 */
[----:B------:R-:W-:-:S11]  /*2110*/  LOP3.LUT R0, RZ, R0, RZ, 0x33, !PT ;  /* 0x00000000ff007212 */ /* 0x000fd600078e33ff */
[----:B------:R-:W-:-:S05]  /*2120*/  @P0 IMAD.HI.U32 R3, R0, c[0x0][0x330], RZ ;  /* 0x0000cc0000030a27 */ /* 0x000fca00078e00ff */
[----:B------:R-:W-:-:S04]  /*2130*/  @P0 SHF.R.U32.HI R0, RZ, c[0x0][0x334], R3 ;  /* 0x0000cd00ff000a19 */ /* 0x000fc80000011603 */
[----:B------:R-:W-:Y:S01]  /*2140*/  LOP3.LUT R0, RZ, R0, RZ, 0x33, !PT ;  /* 0x00000000ff007212 */ /* 0x000fe200078e33ff */
[----:B------:R-:W-:Y:S05]  /*2150*/  BRA `(.L_x_569) ;  /* 0x0000003000007947 */ /* 0x000fea0003800000 */
.L_x_568:
[----:B------:R-:W-:-:S13]  /*2160*/  ISETP.NE.AND P0, PT, R6, 0x1, PT ;  /* 0x000000010600780c */ /* 0x000fda0003f05270 */
[----:B------:R-:W-:-:S05]  /*2170*/  @P0 IMAD.HI.U32 R3, R0, c[0x0][0x330], RZ ;  /* 0x0000cc0000030a27 */ /* 0x000fca00078e00ff */
[----:B------:R-:W-:Y:S02]  /*2180*/  @P0 SHF.R.U32.HI R0, RZ, c[0x0][0x334], R3 ;  /* 0x0000cd00ff000a19 */ /* 0x000fe40000011603 */
.L_x_569:
[----:B------:R-:W-:Y:S05]  /*2190*/  BSYNC B0 ;  /* 0x0000000000007941 */ /* 0x000fea0003800000 */
.L_x_567:
[----:B------:R-:W-:-:S05]  /*21a0*/  IMAD R0, R0, c[0x0][0x32c], RZ ;  /* 0x0000cb0000007a24 */ /* 0x000fca00078e02ff */
[----:B------:R-:W-:-:S04]  /*21b0*/  IMNMX R2, R2, R0, !PT ;  /* 0x0000000002027217 */ /* 0x000fc80007800200 */
.L_x_566:
[----:B------:R-:W2:Y:S01]  /*21c0*/  LDL R15, [R1+0x8] ;  /* 0x00000800010f7983 */ /* 0x000ea20000100800 */
[----:B------:R-:W-:Y:S01]  /*21d0*/  IMAD.HI R2, R2, 0x2aaaaaab, RZ ;  /* 0x2aaaaaab02027827 */ /* 0x000fe200078e02ff */
[----:B------:R-:W-:Y:S04]  /*21e0*/  BSSY B0, `(.L_x_570) ;  /* 0x000002e000007945 */ /* 0x000fe80003800000 */
[----:B------:R-:W-:-:S04]  /*21f0*/  SHF.R.U32.HI R0, RZ, 0x1f, R2 ;  /* 0x0000001fff007819 */ /* 0x000fc80000011602 */
[----:B------:R-:W-:-:S04]  /*2200*/  LEA.HI.SX32 R2, R2, R0, 0x1d ;  /* 0x0000000002027211 */ /* 0x000fc800078feaff */
[----:B------:R-:W-:Y:S01]  /*2210*/  IMNMX R6, RZ, R2, !PT ;  /* 0x00000002ff067217 */ /* 0x000fe20007800200 */
[----:B------:R-:W-:-:S03]  /*2220*/  IMAD.MOV.U32 R2, RZ, RZ, RZ ;  /* 0x000000ffff027224 */ /* 0x000fc600078e00ff */
[----:B------:R-:W-:Y:S02]  /*2230*/  ISETP.GT.AND P0, PT, R10, R6, PT ;  /* 0x000000060a00720c */ /* 0x000fe40003f04270 */
        /* <DEDUP_REMOVED lines=9> */
[----:B------:R-:W-:-:S04]  /*22d0*/  ISETP.NE.AND P0, PT, R5, RZ, PT ;  /* 0x000000ff0500720c */ /* 0x000fc80003f05270 */
[----:B------:R-:W-:-:S04]  /*22e0*/  SEL R0, R5, c[0x0][0x338], P0 ;  /* 0x0000ce0005007a07 */ /* 0x000fc80000000000 */
[----:B------:R-:W-:Y:S02]  /*22f0*/  IABS R3, R0 ;  /* 0x0000000000037213 */ /* 0x000fe40000000000 */
[----:B-1----:R-:W-:Y:S02]  /*2300*/  IADD3 R7, R0, -0x1, R10 ;  /* 0xffffffff00077810 */ /* 0x002fe40007ffe00a */
[----:B------:R-:W1:Y:S03]  /*2310*/  I2F.RP R2, R3 ;  /* 0x0000000300027306 */ /* 0x000e660000209400 */
[----:B------:R-:W-:-:S05]  /*2320*/  IMAD.IADD R7, R7, 0x1, -R6 ;  /* 0x0000000107077824 */ /* 0x000fca00078e0a06 */
[----:B------:R-:W-:Y:S01]  /*2330*/  IABS R11, R7 ;  /* 0x00000007000b7213 */ /* 0x000fe20000000000 */
[----:B-1----:R-:W1:Y:S02]  /*2340*/  MUFU.RCP R2, R2 ;  /* 0x0000000200027308 */ /* 0x002e640000001000 */
[----:B-1----:R-:W-:-:S06]  /*2350*/  IADD3 R2, R2, 0xffffffe, RZ ;  /* 0x0ffffffe02027810 */ /* 0x002fcc0007ffe0ff */
[----:B--2---:R-:W1:Y:S02]  /*2360*/  F2I.FTZ.U32.TRUNC.NTZ R5, R2 ;  /* 0x0000000200057305 */ /* 0x004e64000021f000 */
        /* <DEDUP_REMOVED lines=21> */
.L_x_571:
[----:B------:R-:W-:Y:S05]  /*24c0*/  BSYNC B0 ;  /* 0x0000000000007941 */ /* 0x000fea0003800000 */
.L_x_570:
[----:B------:R-:W-:Y:S01]  /*24d0*/  IMAD R237, R14, R2, R6 ;  /* 0x000000020eed7224 */ /* 0x000fe200078e0206 */
[----:B------:R-:W-:Y:S01]  /*24e0*/  PRMT R0, RZ, 0x7610, R0 ;  /* 0x00007610ff007816 */ /* 0x000fe20000000000 */
[----:B------:R-:W-:Y:S01]  /*24f0*/  CS2R R22, SRZ ;  /* 0x0000000000167805 */ /* 0x000fe2000001ff00 */
[----:B------:R-:W-:Y:S01]  /*2500*/  CS2R R24, SRZ ;  /* 0x0000000000187805 */ /* 0x000fe2000001ff00 */
        /* <DEDUP_REMOVED lines=52> */
[----:B------:R-:W-:-:S04]  /*2850*/  ISETP.NE.U32.AND P0, PT, RZ, c[0x0][0x340], PT ;  /* 0x0000d000ff007a0c */ /* 0x000fc80003f05070 */
[----:B------:R-:W-:-:S13]  /*2860*/  ISETP.NE.AND.EX P1, PT, RZ, c[0x0][0x344], PT, P0 ;  /* 0x0000d100ff007a0c */ /* 0x000fda0003f25300 */
[----:B------:R-:W-:-:S05]  /*2870*/  @P1 IMAD.WIDE R2, R16, R13, c[0x0][0x340] ;  /* 0x0000d00010021625 */ /* 0x000fca00078e020d */
[----:B--2---:R2:W5:Y:S01]  /*2880*/  @P1 LDG.E R14, [R2.64] ;  /* 0x00000006020e1981 */ /* 0x004562000c1e1900 */
[----:B------:R-:W-:Y:S01]  /*2890*/  SHF.R.S32.HI R0, RZ, 0x1f, R12 ;  /* 0x0000001fff007819 */ /* 0x000fe2000001140c */
[----:B------:R-:W-:Y:S01]  /*28a0*/  IMAD.IADD R5, R238, 0x1, R250 ;  /* 0x00000001ee057824 */ /* 0x000fe200078e02fa */
[----:B------:R-:W-:Y:S02]  /*28b0*/  LOP3.LUT R15, R15, 0xffff, RZ, 0xc0, !PT ;  /* 0x0000ffff0f0f7812 */ /* 0x000fe400078ec0ff */
[----:B------:R-:W-:Y:S01]  /*28c0*/  SEL R4, R16, RZ, !P3 ;  /* 0x000000ff10047207 */ /* 0x000fe20005800000 */
[----:B------:R-:W-:Y:S01]  /*28d0*/  IMAD R0, R0, c[0x0][0x178], RZ ;  /* 0x00005e0000007a24 */ /* 0x000fe200078e02ff */
[----:B------:R-:W-:Y:S01]  /*28e0*/  ISETP.GE.AND P2, PT, R236, c[0x0][0x198], PT ;  /* 0x00006600ec007a0c */ /* 0x000fe20003f46270 */
[----:B-1----:R-:W-:Y:S01]  /*28f0*/  @P4 IMAD.HI.U32 R7, R5, c[0x0][0x2c8], RZ ;  /* 0x0000b20005074a27 */ /* 0x002fe200078e00ff */
[----:B------:R-:W-:-:S03]  /*2900*/  IADD3 R137, R208, -0x1, RZ ;  /* 0xffffffffd0897810 */ /* 0x000fc60007ffe0ff */
[C---:B------:R-:W-:Y:S02]  /*2910*/  IMAD R0, R12.reuse, c[0x0][0x17c], R0 ;  /* 0x00005f000c007a24 */ /* 0x040fe400078e0200 */
[----:B--2---:R-:W-:-:S05]  /*2920*/  IMAD.WIDE.U32 R2, R12, c[0x0][0x178], RZ ;  /* 0x00005e000c027a25 */ /* 0x004fca00078e00ff */
[----:B------:R-:W-:Y:S02]  /*2930*/  IADD3 R3, R3, R0, RZ ;  /* 0x0000000003037210 */ /* 0x000fe40007ffe0ff */
[----:B------:R-:W-:-:S03]  /*2940*/  SHF.R.S32.HI R0, RZ, 0x1f, R16 ;  /* 0x0000001fff007819 */ /* 0x000fc60000011410 */
[C---:B------:R-:W-:Y:S01]  /*2950*/  IMAD.WIDE.U32 R2, R15.reuse, c[0x0][0x1b8], R2 ;  /* 0x00006e000f027a25 */ /* 0x040fe200078e0002 */
[----:B------:R-:W-:Y:S02]  /*2960*/  SEL R6, R0, RZ, !P3 ;  /* 0x000000ff00067207 */ /* 0x000fe40005800000 */
[----:B------:R-:W-:Y:S01]  /*2970*/  MOV R0, R5 ;  /* 0x0000000500007202 */ /* 0x000fe20000000f00 */
[----:B------:R-:W-:Y:S01]  /*2980*/  IMAD R3, R15, c[0x0][0x1bc], R3 ;  /* 0x00006f000f037a24 */ /* 0x000fe200078e0203 */
[----:B------:R-:W-:Y:S01]  /*2990*/  @P4 SHF.R.U32.HI R0, RZ, c[0x0][0x2cc], R7 ;  /* 0x0000b300ff004a19 */ /* 0x000fe20000011607 */
[----:B------:R-:W-:Y:S01]  /*29a0*/  IMAD R6, R6, c[0x0][0x1c0], RZ ;  /* 0x0000700006067a24 */ /* 0x000fe200078e02ff */
[----:B------:R-:W-:Y:S01]  /*29b0*/  ISETP.GE.AND P4, PT, R210, c[0x0][0x198], PT ;  /* 0x00006600d2007a0c */ /* 0x000fe20003f86270 */
[C---:B------:R-:W-:Y:S01]  /*29c0*/  IMAD.WIDE.U32 R2, R4.reuse, c[0x0][0x1c0], R2 ;  /* 0x0000700004027a25 */ /* 0x040fe200078e0002 */
[----:B------:R-:W-:Y:S02]  /*29d0*/  SHF.R.S32.HI R7, RZ, 0x1f, R0 ;  /* 0x0000001fff077819 */ /* 0x000fe40000011400 */
[----:B------:R-:W-:Y:S01]  /*29e0*/  ISETP.GE.AND P3, PT, R235, c[0x0][0x198], PT ;  /* 0x00006600eb007a0c */ /* 0x000fe20003f66270 */
[----:B------:R-:W-:-:S02]  /*29f0*/  IMAD R6, R4, c[0x0][0x1c4], R6 ;  /* 0x0000710004067a24 */ /* 0x000fc400078e0206 */
[----:B------:R-:W-:-:S03]  /*2a00*/  IMAD.MOV R4, RZ, RZ, -R0 ;  /* 0x000000ffff047224 */ /* 0x000fc600078e0a00 */
[----:B------:R-:W-:Y:S01]  /*2a10*/  IADD3 R3, R3, R6, RZ ;  /* 0x0000000603037210 */ /* 0x000fe20007ffe0ff */
[----:B------:R-:W-:Y:S02]  /*2a20*/  IMAD R4, R4, c[0x0][0x2c4], R5 ;  /* 0x0000b10004047a24 */ /* 0x000fe400078e0205 */
[----:B------:R-:W-:Y:S02]  /*2a30*/  IMAD R5, R7, c[0x0][0x1b0], RZ ;  /* 0x00006c0007057a24 */ /* 0x000fe400078e02ff */
[----:B------:R-:W-:-:S04]  /*2a40*/  IMAD.WIDE.U32 R2, R0, c[0x0][0x1b0], R2 ;  /* 0x00006c0000027a25 */ /* 0x000fc800078e0002 */
[----:B------:R-:W-:Y:S01]  /*2a50*/  IMAD R6, R0, c[0x0][0x1b4], R5 ;  /* 0x00006d0000067a24 */ /* 0x000fe200078e0205 */
[----:B------:R-:W-:-:S03]  /*2a60*/  SHF.R.S32.HI R5, RZ, 0x1f, R4 ;  /* 0x0000001fff057819 */ /* 0x000fc60000011404 */
[----:B------:R-:W-:Y:S02]  /*2a70*/  IMAD.IADD R3, R3, 0x1, R6 ;  /* 0x0000000103037824 */ /* 0x000fe400078e0206 */
[----:B------:R-:W-:Y:S02]  /*2a80*/  IMAD R0, R5, c[0x0][0x1a8], RZ ;  /* 0x00006a0005007a24 */ /* 0x000fe400078e02ff */
[----:B------:R-:W-:-:S04]  /*2a90*/  IMAD.WIDE.U32 R2, R4, c[0x0][0x1a8], R2 ;  /* 0x00006a0004027a25 */ /* 0x000fc800078e0002 */
[----:B------:R-:W-:Y:S01]  /*2aa0*/  IMAD R0, R4, c[0x0][0x1ac], R0 ;  /* 0x00006b0004007a24 */ /* 0x000fe200078e0200 */
[----:B------:R-:W-:-:S04]  /*2ab0*/  LEA R13, P0, R2, c[0x0][0x160], 0x1 ;  /* 0x00005800020d7a11 */ /* 0x000fc800078008ff */
[----:B------:R-:W-:-:S04]  /*2ac0*/  IADD3 R0, R3, R0, RZ ;  /* 0x0000000003007210 */ /* 0x000fc80007ffe0ff */
[----:B------:R-:W-:Y:S02]  /*2ad0*/  LEA.HI.X R10, R2, c[0x0][0x164], R0, 0x1, P0 ;  /* 0x00005900020a7a11 */ /* 0x000fe400000f0c00 */
[----:B------:R-:W-:Y:S01]  /*2ae0*/  @!P1 MOV R14, R16 ;  /* 0x00000010000e9202 */ /* 0x000fe20000000f00 */
[----:B------:R-:W-:Y:S05]  /*2af0*/  BRA.DIV ~URZ, `(.L_x_573) ;  /* 0x000169c27f007947 */ /* 0x000fea000b800000 */
[----:B------:R1:W2:Y:S02]  /*2b00*/  SHFL.IDX PT, R4, R10, RZ, 0x1c1f ;  /* 0x001c1fff0a047589 */ /* 0x0002a400000e0000 */
.L_x_780:
[----:B------:R-:W-:Y:S05]  /*2b10*/  BRA.DIV ~URZ, `(.L_x_574) ;  /* 0x00016a127f007947 */ /* 0x000fea000b800000 */
[----:B------:R3:W4:Y:S02]  /*2b20*/  SHFL.IDX PT, R0, R13, RZ, 0x1c1f ;  /* 0x001c1fff0d007589 */ /* 0x00072400000e0000 */
.L_x_781:
[----:B------:R-:W-:Y:S01]  /*2b30*/  IMAD R12, R232, c[0x0][0x2c4], RZ ;  /* 0x0000b100e80c7a24 */ /* 0x000fe200078e02ff */
[----:B------:R-:W-:Y:S01]  /*2b40*/  IADD3 R11, R239, R250, RZ ;  /* 0x000000faef0b7210 */ /* 0x000fe20007ffe0ff */
[----:B------:R-:W-:Y:S03]  /*2b50*/  BSSY B0, `(.L_x_575) ;  /* 0x0000014000007945 */ /* 0x000fe60003800000 */
[----:B------:R-:W-:-:S13]  /*2b60*/  ISETP.GE.AND P0, PT, R11, R12, PT ;  /* 0x0000000c0b00720c */ /* 0x000fda0003f06270 */
[----:B------:R-:W-:Y:S05]  /*2b70*/  @P0 BRA `(.L_x_576) ;  /* 0x0000011000000947 */ /* 0x000fea0003800000 */
[----:B---3--:R-:W3:Y:S01]  /*2b80*/  LDL R5, [R1+0x28] ;  /* 0x0000280001057983 */ /* 0x008ee20000100800 */
[CC--:B----4-:R-:W-:Y:S02]  /*2b90*/  LEA R8, P0, R210.reuse, R0.reuse, 0x1 ;  /* 0x00000000d2087211 */ /* 0x0d0fe400078008ff */
[----:B------:R-:W-:Y:S02]  /*2ba0*/  SHF.R.S32.HI R2, RZ, 0x1f, R210 ;  /* 0x0000001fff027819 */ /* 0x000fe400000114d2 */
[----:B------:R-:W-:Y:S02]  /*2bb0*/  LEA R6, P1, R235, R0, 0x1 ;  /* 0x00000000eb067211 */ /* 0x000fe400078208ff */
[----:B------:R-:W-:Y:S02]  /*2bc0*/  SHF.R.S32.HI R17, RZ, 0x1f, R235 ;  /* 0x0000001fff117819 */ /* 0x000fe400000114eb */
[----:B--2---:R-:W-:Y:S02]  /*2bd0*/  LEA.HI.X R9, R210, R4, R2, 0x1, P0 ;  /* 0x00000004d2097211 */ /* 0x004fe400000f0c02 */
[----:B------:R-:W-:-:S02]  /*2be0*/  SHF.R.S32.HI R16, RZ, 0x1f, R236 ;  /* 0x0000001fff107819 */ /* 0x000fc400000114ec */
[C---:B------:R-:W-:Y:S02]  /*2bf0*/  LEA R2, P0, R236.reuse, R0, 0x1 ;  /* 0x00000000ec027211 */ /* 0x040fe400078008ff */
        /* <DEDUP_REMOVED lines=9> */
.L_x_576:
[----:B------:R-:W-:Y:S05]  /*2c90*/  BSYNC B0 ;  /* 0x0000000000007941 */ /* 0x000fea0003800000 */
.L_x_575:
[----:B------:R-:W-:Y:S05]  /*2ca0*/  BRA.DIV ~URZ, `(.L_x_577) ;  /* 0x000168f27f007947 */ /* 0x000fea000b800000 */
[----:B--2---:R2:W1:Y:S04]  /*2cb0*/  SHFL.IDX PT, R4, R10, 0x1, 0x1c1f ;  /* 0x003c1f000a047f89 */ /* 0x00446800000e0000 */
[----:B----4-:R2:W4:Y:S02]  /*2cc0*/  SHFL.IDX PT, R0, R13, 0x1, 0x1c1f ;  /* 0x003c1f000d007f89 */ /* 0x01052400000e0000 */
.L_x_782:
[----:B------:R-:W-:Y:S01]  /*2cd0*/  IADD3 R2, R11, 0x20, RZ ;  /* 0x000000200b027810 */ /* 0x000fe20007ffe0ff */
[----:B------:R-:W-:Y:S03]  /*2ce0*/  BSSY B0, `(.L_x_578) ;  /* 0x0000014000007945 */ /* 0x000fe60003800000 */
[----:B------:R-:W-:-:S13]  /*2cf0*/  ISETP.GE.AND P0, PT, R2, R12, PT ;  /* 0x0000000c0200720c */ /* 0x000fda0003f06270 */
[----:B------:R-:W-:Y:S05]  /*2d00*/  @P0 BRA `(.L_x_579) ;  /* 0x0000011000000947 */ /* 0x000fea0003800000 */
[----:B--2---:R-:W2:Y:S01]  /*2d10*/  LDL R5, [R1+0x28] ;  /* 0x0000280001057983 */ /* 0x004ea20000100800 */
[CC--:B----4-:R-:W-:Y:S02]  /*2d20*/  LEA R8, P0, R210.reuse, R0.reuse, 0x1 ;  /* 0x00000000d2087211 */ /* 0x0d0fe400078008ff */
[----:B------:R-:W-:Y:S02]  /*2d30*/  SHF.R.S32.HI R3, RZ, 0x1f, R210 ;  /* 0x0000001fff037819 */ /* 0x000fe400000114d2 */
[----:B------:R-:W-:Y:S02]  /*2d40*/  LEA R6, P1, R235, R0, 0x1 ;  /* 0x00000000eb067211 */ /* 0x000fe400078208ff */
[----:B------:R-:W-:Y:S02]  /*2d50*/  SHF.R.S32.HI R17, RZ, 0x1f, R235 ;  /* 0x0000001fff117819 */ /* 0x000fe400000114eb */
[----:B-1----:R-:W-:Y:S02]  /*2d60*/  LEA.HI.X R9, R210, R4, R3, 0x1, P0 ;  /* 0x00000004d2097211 */ /* 0x002fe400000f0c03 */
[----:B------:R-:W-:-:S02]  /*2d70*/  SHF.R.S32.HI R16, RZ, 0x1f, R236 ;  /* 0x0000001fff107819 */ /* 0x000fc400000114ec */
[C---:B------:R-:W-:Y:S02]  /*2d80*/  LEA R2, P0, R236.reuse, R0, 0x1 ;  /* 0x00000000ec027211 */ /* 0x040fe400078008ff */
        /* <DEDUP_REMOVED lines=9> */
.L_x_579:
[----:B------:R-:W-:Y:S05]  /*2e20*/  BSYNC B0 ;  /* 0x0000000000007941 */ /* 0x000fea0003800000 */
.L_x_578:
[----:B------:R-:W-:Y:S05]  /*2e30*/  BRA.DIV ~URZ, `(.L_x_580) ;  /* 0x000168327f007947 */ /* 0x000fea000b800000 */
[----:B-1----:R1:W2:Y:S02]  /*2e40*/  SHFL.IDX PT, R4, R10, 0x2, 0x1c1f ;  /* 0x005c1f000a047f89 */ /* 0x0022a400000e0000 */
.L_x_783:
[----:B------:R-:W-:Y:S05]  /*2e50*/  BRA.DIV ~URZ, `(.L_x_581) ;  /* 0x000168827f007947 */ /* 0x000fea000b800000 */
[----:B----4-:R4:W1:Y:S02]  /*2e60*/  SHFL.IDX PT, R0, R13, 0x2, 0x1c1f ;  /* 0x005c1f000d007f89 */ /* 0x01086400000e0000 */
.L_x_784:
[----:B------:R-:W-:Y:S01]  /*2e70*/  IADD3 R2, R11, 0x40, RZ ;  /* 0x000000400b027810 */ /* 0x000fe20007ffe0ff */
[----:B------:R-:W-:Y:S03]  /*2e80*/  BSSY B0, `(.L_x_582) ;  /* 0x0000014000007945 */ /* 0x000fe60003800000 */
[----:B------:R-:W-:-:S13]  /*2e90*/  ISETP.GE.AND P0, PT, R2, R12, PT ;  /* 0x0000000c0200720c */ /* 0x000fda0003f06270 */
[----:B------:R-:W-:Y:S05]  /*2ea0*/  @P0 BRA `(.L_x_583) ;  /* 0x0000011000000947 */ /* 0x000fea0003800000 */
[----:B---3--:R-:W3:Y:S01]  /*2eb0*/  LDL R5, [R1+0x28] ;  /* 0x0000280001057983 */ /* 0x008ee20000100800 */
[CC--:B-1----:R-:W-:Y:S02]  /*2ec0*/  LEA R8, P0, R210.reuse, R0.reuse, 0x1 ;  /* 0x00000000d2087211 */ /* 0x0c2fe400078008ff */
        /* <DEDUP_REMOVED lines=15> */
.L_x_583:
[----:B------:R-:W-:Y:S05]  /*2fc0*/  BSYNC B0 ;  /* 0x0000000000007941 */ /* 0x000fea0003800000 */
.L_x_582:
[----:B------:R-:W-:Y:S05]  /*2fd0*/  BRA.DIV ~URZ, `(.L_x_584) ;  /* 0x000167727f007947 */ /* 0x000fea000b800000 */
[----:B--2---:R2:W3:Y:S04]  /*2fe0*/  SHFL.IDX PT, R4, R10, 0x3, 0x1c1f ;  /* 0x007c1f000a047f89 */ /* 0x0044e800000e0000 */
[----:B-1----:R2:W1:Y:S02]  /*2ff0*/  SHFL.IDX PT, R0, R13, 0x3, 0x1c1f ;  /* 0x007c1f000d007f89 */ /* 0x00246400000e0000 */
.L_x_785:
[----:B--2---:R-:W2:Y:S01]  /*3000*/  LDL R20, [R1+0x28] ;  /* 0x0000280001147983 */ /* 0x004ea20000100800 */
[----:B------:R-:W-:Y:S01]  /*3010*/  IADD3 R2, R11, 0x60, RZ ;  /* 0x000000600b027810 */ /* 0x000fe20007ffe0ff */
[----:B-----5:R-:W-:Y:S01]  /*3020*/  IMAD.WIDE.U32 R244, R14, c[0x0][0x2b0], RZ ;  /* 0x0000ac000ef47a25 */ /* 0x020fe200078e00ff */
[----:B---34-:R-:W-:-:S02]  /*3030*/  SHF.R.S32.HI R13, RZ, 0x1f, R210 ;  /* 0x0000001fff0d7819 */ /* 0x018fc400000114d2 */
[----:B------:R-:W-:Y:S02]  /*3040*/  ISETP.GE.AND P0, PT, R2, R12, PT ;  /* 0x0000000c0200720c */ /* 0x000fe40003f06270 */
[----:B------:R-:W-:Y:S02]  /*3050*/  SHF.R.S32.HI R19, RZ, 0x1f, R235 ;  /* 0x0000001fff137819 */ /* 0x000fe400000114eb */
[----:B------:R-:W-:-:S09]  /*3060*/  SHF.R.S32.HI R18, RZ, 0x1f, R236 ;  /* 0x0000001fff127819 */ /* 0x000fd200000114ec */
[----:B-1----:R-:W-:-:S04]  /*3070*/  @!P0 LEA R8, P1, R210, R0, 0x1 ;  /* 0x00000000d2088211 */ /* 0x002fc800078208ff */
[----:B------:R-:W-:Y:S02]  /*3080*/  @!P0 LEA.HI.X R9, R210, R4, R13, 0x1, P1 ;  /* 0x00000004d2098211 */ /* 0x000fe400008f0c0d */
[----:B------:R-:W-:-:S04]  /*3090*/  @!P0 LEA R6, P1, R235, R0, 0x1 ;  /* 0x00000000eb068211 */ /* 0x000fc800078208ff */
[----:B------:R-:W-:Y:S02]  /*30a0*/  @!P0 LEA.HI.X R7, R235, R4, R19, 0x1, P1 ;  /* 0x00000004eb078211 */ /* 0x000fe400008f0c13 */
[C---:B------:R-:W-:Y:S02]  /*30b0*/  @!P0 LEA R2, P1, R236.reuse, R0, 0x1 ;  /* 0x00000000ec028211 */ /* 0x040fe400078208ff */
[----:B------:R-:W-:Y:S02]  /*30c0*/  SHF.R.S32.HI R0, RZ, 0x1f, R14 ;  /* 0x0000001fff007819 */ /* 0x000fe4000001140e */
[----:B------:R-:W-:-:S03]  /*30d0*/  @!P0 LEA.HI.X R3, R236, R4, R18, 0x1, P1 ;  /* 0x00000004ec038211 */ /* 0x000fc600008f0c12 */
[----:B------:R-:W-:-:S04]  /*30e0*/  IMAD R0, R0, c[0x0][0x2b0], RZ ;  /* 0x0000ac0000007a24 */ /* 0x000fc800078e02ff */
[----:B------:R-:W-:-:S04]  /*30f0*/  IMAD R0, R14, c[0x0][0x2b4], R0 ;  /* 0x0000ad000e007a24 */ /* 0x000fc800078e0200 */
[----:B------:R-:W-:Y:S02]  /*3100*/  IMAD.IADD R248, R245, 0x1, R0 ;  /* 0x00000001f5f87824 */ /* 0x000fe400078e0200 */
[----:B--2---:R-:W-:-:S05]  /*3110*/  IMAD.SHL.U32 R195, R20, 0x2, RZ ;  /* 0x0000000214c37824 */ /* 0x004fca00078e00ff */
[----:B------:R-:W-:Y:S01]  /*3120*/  @!PT LDS RZ, [RZ] ;  /* 0x00000000fffff984 */ /* 0x000fe20000000800 */
[----:B------:R-:W-:Y:S01]  /*3130*/  @!PT LDS RZ, [RZ] ;  /* 0x00000000fffff984 */ /* 0x000fe20000000800 */
[----:B------:R-:W-:Y:S01]  /*3140*/  @!PT LDS RZ, [RZ] ;  /* 0x00000000fffff984 */ /* 0x000fe20000000800 */
[----:B------:R1:W-:Y:S04]  /*3150*/  @!P0 LDGSTS.E.BYPASS.LTC128B.128 [R195+0x7880], [R8.64], !P4 ;  /* 0x0788000008c38fae */ /* 0x0003e8000e101d46 */
[----:B------:R1:W-:Y:S04]  /*3160*/  @!P0 LDGSTS.E.BYPASS.LTC128B.128 [R195+0x9880], [R6.64], !P3 ;  /* 0x0988000006c38fae */ /* 0x0003e8000d901d46 */
[----:B------:R1:W-:Y:S04]  /*3170*/  @!P0 LDGSTS.E.BYPASS.LTC128B.128 [R195+0xb880], [R2.64], !P2 ;  /* 0x0b88000002c38fae */ /* 0x0003e8000d101d46 */
[----:B------:R-:W0:Y:S01]  /*3180*/  LDGDEPBAR ;  /* 0x00000000000079af */ /* 0x000e220000000000 */
[----:B------:R-:W-:Y:S02]  /*3190*/  WARPSYNC 0xffffffff ;  /* 0xffffffff00007948 */ /* 0x000fe40003800000 */
[----:B------:R-:W-:Y:S01]  /*31a0*/  IMAD.MOV.U32 R40, RZ, RZ, 0x30 ;  /* 0x00000030ff287424 */ /* 0x000fe200078e00ff */
[----:B------:R-:W-:Y:S01]  /*31b0*/  BAR.SYNC.DEFER_BLOCKING 0x0 ;  /* 0x0000000000007b1d */ /* 0x000fe20000010000 */
[----:B------:R-:W-:Y:S01]  /*31c0*/  IMAD.MOV.U32 R0, RZ, RZ, c[0x0][0x2b8] ;  /* 0x0000ae00ff007624 */ /* 0x000fe200078e00ff */
[----:B------:R-:W-:Y:S01]  /*31d0*/  LOP3.LUT R194, R194, 0xfffffeff, RZ, 0xc0, !PT ;  /* 0xfffffeffc2c27812 */ /* 0x000fe200078ec0ff */
[----:B------:R-:W-:-:S02]  /*31e0*/  IMAD R136, R208, R40, -0x30 ;  /* 0xffffffd0d0887424 */ /* 0x000fc400078e0228 */
[----:B------:R-:W-:Y:S01]  /*31f0*/  IMAD.MOV.U32 R207, RZ, RZ, RZ ;  /* 0x000000ffffcf7224 */ /* 0x000fe200078e00ff */
[----:B------:R-:W-:Y:S01]  /*3200*/  ISETP.NE.AND P1, PT, R0, 0x1, PT ;  /* 0x000000010000780c */ /* 0x000fe20003f25270 */
[----:B-1----:R-:W-:-:S05]  /*3210*/  IMAD.IADD R2, R238, 0x1, R136 ;  /* 0x00000001ee027824 */ /* 0x002fca00078e0288 */
[C---:B------:R-:W-:Y:S01]  /*3220*/  ISETP.GE.AND P0, PT, R2.reuse, R233, PT ;  /* 0x000000e90200720c */ /* 0x040fe20003f06270 */
[----:B------:R-:W-:-:S03]  /*3230*/  IMAD.IADD R2, R2, 0x1, R240 ;  /* 0x0000000102027824 */ /* 0x000fc600078e02f0 */
[----:B------:R-:W-:Y:S01]  /*3240*/  ISETP.GT.OR P0, PT, R238, 0x2f, P0 ;  /* 0x0000002fee00780c */ /* 0x000fe20000704670 */
[----:B------:R-:W-:Y:S02]  /*3250*/  IMAD.MOV.U32 R0, RZ, RZ, R2 ;  /* 0x000000ffff007224 */ /* 0x000fe400078e0002 */
[----:B------:R-:W-:Y:S01]  /*3260*/  @P1 IMAD.HI.U32 R3, R2, c[0x0][0x2bc], RZ ;  /* 0x0000af0002031a27 */ /* 0x000fe200078e00ff */
[----:B------:R-:W-:-:S04]  /*3270*/  @P1 LOP3.LUT R194, R194, 0x100, RZ, 0xfc, !PT ;  /* 0x00000100c2c21812 */ /* 0x000fc800078efcff */
[----:B------:R-:W-:-:S05]  /*3280*/  @P1 SHF.R.U32.HI R0, RZ, c[0x0][0x2c0], R3 ;  /* 0x0000b000ff001a19 */ /* 0x000fca0000011603 */
[----:B------:R-:W-:-:S04]  /*3290*/  @!P0 IADD3 R3, P1, R0, R244, RZ ;  /* 0x000000f400038210 */ /* 0x000fc80007f3e0ff */
[----:B------:R-:W-:Y:S02]  /*32a0*/  @!P0 LEA.HI.X.SX32 R5, R0, R248, 0x1, P1 ;  /* 0x000000f800058211 */ /* 0x000fe400008f0eff */
[----:B------:R-:W-:-:S04]  /*32b0*/  @!P0 LEA R4, P1, R3, c[0x0][0x2a0], 0x2 ;  /* 0x0000a80003048a11 */ /* 0x000fc800078210ff */
[----:B------:R-:W-:-:S05]  /*32c0*/  @!P0 LEA.HI.X R5, R3, c[0x0][0x2a4], R5, 0x2, P1 ;  /* 0x0000a90003058a11 */ /* 0x000fca00008f1405 */
[----:B------:R1:W2:Y:S01]  /*32d0*/  @!P0 LDG.E R207, [R4.64] ;  /* 0x0000000604cf8981 */ /* 0x0002a2000c1e1900 */
[----:B------:R-:W-:Y:S01]  /*32e0*/  IMAD.MOV R0, RZ, RZ, -R0 ;  /* 0x000000ffff007224 */ /* 0x000fe200078e0a00 */
[----:B------:R-:W-:Y:S01]  /*32f0*/  SHF.L.U64.HI R217, R210, 0x1, R13 ;  /* 0x00000001d2d97819 */ /* 0x000fe2000001020d */
[----:B------:R-:W-:Y:S01]  /*3300*/  IMAD.WIDE.U32 R242, R15, c[0x0][0x1e8], RZ ;  /* 0x00007a000ff27a25 */ /* 0x000fe200078e00ff */
[----:B------:R-:W-:Y:S01]  /*3310*/  SHF.L.U64.HI R215, R235, 0x1, R19 ;  /* 0x00000001ebd77819 */ /* 0x000fe20000010213 */
[----:B------:R-:W-:Y:S01]  /*3320*/  BSSY B0, `(.L_x_585) ;  /* 0x0000085000007945 */ /* 0x000fe20003800000 */
[----:B------:R-:W-:Y:S01]  /*3330*/  SHF.L.U64.HI R216, R236, 0x1, R18 ;  /* 0x00000001ecd87819 */ /* 0x000fe20000010212 */
[----:B------:R-:W-:Y:S01]  /*3340*/  IMAD R209, R0, c[0x0][0x2b8], R2 ;  /* 0x0000ae0000d17a24 */ /* 0x000fe200078e0202 */
[----:B------:R-:W-:Y:S01]  /*3350*/  LOP3.LUT R194, R194, 0xfffffbff, RZ, 0xc0, !PT ;  /* 0xfffffbffc2c27812 */ /* 0x000fe200078ec0ff */
[----:B------:R-:W-:Y:S02]  /*3360*/  IMAD R40, R208, -0x30, R40 ;  /* 0xffffffd0d0287824 */ /* 0x000fe400078e0228 */
[----:B------:R-:W-:Y:S01]  /*3370*/  IMAD.WIDE.U32 R2, R209, c[0x0][0x1e0], RZ ;  /* 0x00007800d1027a25 */ /* 0x000fe200078e00ff */
[----:B------:R-:W-:-:S03]  /*3380*/  LOP3.LUT R194, R194, 0xffffffbf, RZ, 0xc0, !PT ;  /* 0xffffffbfc2c27812 */ /* 0x000fc600078ec0ff */
[----:B------:R-:W-:Y:S02]  /*3390*/  IMAD R241, R15, c[0x0][0x1ec], R243 ;  /* 0x00007b000ff17a24 */ /* 0x000fe400078e02f3 */
[----:B------:R-:W-:Y:S02]  /*33a0*/  IMAD.IADD R41, R233, 0x1, R40 ;  /* 0x00000001e9297824 */ /* 0x000fe400078e0228 */
[----:B------:R-:W-:-:S03]  /*33b0*/  IMAD.WIDE.U32 R246, R15, c[0x0][0x210], RZ ;  /* 0x000084000ff67a25 */ /* 0x000fc600078e00ff */
[----:B------:R-:W-:Y:S01]  /*33c0*/  IMNMX R7, R41, 0x30, PT ;  /* 0x0000003029077817 */ /* 0x000fe20003800200 */
[----:B------:R-:W-:Y:S01]  /*33d0*/  IMAD R249, R15, c[0x0][0x214], R247 ;  /* 0x000085000ff97a24 */ /* 0x000fe200078e02f7 */
[----:B-1----:R-:W-:-:S03]  /*33e0*/  SHF.R.S32.HI R4, RZ, 0x1f, R209 ;  /* 0x0000001fff047819 */ /* 0x002fc600000114d1 */
[----:B------:R-:W-:Y:S02]  /*33f0*/  IMAD.IADD R7, R7, 0x1, -R239 ;  /* 0x0000000107077824 */ /* 0x000fe400078e0aef */
[----:B------:R-:W-:-:S03]  /*3400*/  IMAD R0, R4, c[0x0][0x1e0], RZ ;  /* 0x0000780004007a24 */ /* 0x000fc600078e02ff */
[----:B------:R-:W-:Y:S01]  /*3410*/  ISETP.GE.AND P1, PT, R7, 0x1, PT ;  /* 0x000000010700780c */ /* 0x000fe20003f26270 */
[----:B------:R-:W-:-:S04]  /*3420*/  IMAD R0, R209, c[0x0][0x1e4], R0 ;  /* 0x00007900d1007a24 */ /* 0x000fc800078e0200 */
[----:B------:R-:W-:-:S08]  /*3430*/  IMAD.IADD R3, R3, 0x1, R0 ;  /* 0x0000000103037824 */ /* 0x000fd000078e0200 */
[----:B------:R-:W-:Y:S01]  /*3440*/  @P1 ISETP.GE.AND P3, PT, R210, c[0x0][0x1d4], PT ;  /* 0x00007500d2001a0c */ /* 0x000fe20003f66270 */
[----:B------:R-:W-:Y:S01]  /*3450*/  @P1 IMAD.SHL.U32 R9, R20, 0x2, RZ ;  /* 0x0000000214091824 */ /* 0x000fe200078e00ff */
[----:B------:R-:W-:Y:S02]  /*3460*/  @P1 ISETP.GE.AND P4, PT, R235, c[0x0][0x1d4], PT ;  /* 0x00007500eb001a0c */ /* 0x000fe40003f86270 */
[----:B--2---:R-:W-:Y:S01]  /*3470*/  SHF.R.S32.HI R12, RZ, 0x1f, R207 ;  /* 0x0000001fff0c7819 */ /* 0x004fe200000114cf */
[----:B------:R-:W-:-:S04]  /*3480*/  IMAD.WIDE.U32 R2, R207, c[0x0][0x1f0], R2 ;  /* 0x00007c00cf027a25 */ /* 0x000fc800078e0002 */
[----:B------:R-:W-:-:S04]  /*3490*/  IMAD R0, R12, c[0x0][0x1f0], RZ ;  /* 0x00007c000c007a24 */ /* 0x000fc800078e02ff */
[----:B------:R-:W-:Y:S01]  /*34a0*/  IMAD R5, R207, c[0x0][0x1f4], R0 ;  /* 0x00007d00cf057a24 */ /* 0x000fe200078e0200 */
[----:B------:R-:W-:-:S04]  /*34b0*/  IADD3 R0, P0, R2, R242, RZ ;  /* 0x000000f202007210 */ /* 0x000fc80007f1e0ff */
[----:B------:R-:W-:Y:S01]  /*34c0*/  IADD3.X R3, R241, R3, R5, P0, !PT ;  /* 0x00000003f1037210 */ /* 0x000fe200007fe405 */
[----:B------:R-:W-:Y:S01]  /*34d0*/  IMAD R5, R4, c[0x0][0x208], RZ ;  /* 0x0000820004057a24 */ /* 0x000fe200078e02ff */
[----:B------:R-:W-:-:S03]  /*34e0*/  LEA R2, P0, R0, c[0x0][0x1c8], 0x1 ;  /* 0x0000720000027a11 */ /* 0x000fc600078008ff */
[C---:B------:R-:W-:Y:S01]  /*34f0*/  IMAD R6, R209.reuse, c[0x0][0x20c], R5 ;  /* 0x00008300d1067a24 */ /* 0x040fe200078e0205 */
[----:B------:R-:W-:Y:S01]  /*3500*/  LEA.HI.X R11, R0, c[0x0][0x1cc], R3, 0x1, P0 ;  /* 0x00007300000b7a11 */ /* 0x000fe200000f0c03 */
[----:B------:R-:W-:Y:S04]  /*3510*/  SHFL.IDX PT, R10, R2, 0x1, 0x1c1f ;  /* 0x003c1f00020a7f89 */ /* 0x000fe800000e0000 */
[----:B------:R1:W2:Y:S04]  /*3520*/  SHFL.IDX PT, R0, R2, RZ, 0x1c1f ;  /* 0x001c1fff02007589 */ /* 0x0002a800000e0000 */
[----:B------:R-:W3:Y:S04]  /*3530*/  SHFL.IDX PT, R8, R11, RZ, 0x1c1f ;  /* 0x001c1fff0b087589 */ /* 0x000ee800000e0000 */
[----:B------:R-:W4:Y:S01]  /*3540*/  SHFL.IDX PT, R11, R11, 0x1, 0x1c1f ;  /* 0x003c1f000b0b7f89 */ /* 0x000f2200000e0000 */
[----:B-1----:R-:W-:Y:S01]  /*3550*/  IMAD.WIDE.U32 R2, R209, c[0x0][0x208], RZ ;  /* 0x00008200d1027a25 */ /* 0x002fe200078e00ff */
[----:B--2---:R-:W-:-:S03]  /*3560*/  @P1 LEA R4, P0, R210, R0, 0x1 ;  /* 0x00000000d2041211 */ /* 0x004fc600078008ff */
[----:B------:R-:W-:Y:S01]  /*3570*/  IMAD.IADD R3, R3, 0x1, R6 ;  /* 0x0000000103037824 */ /* 0x000fe200078e0206 */
[----:B---3--:R-:W-:Y:S02]  /*3580*/  @P1 LEA.HI.X R5, R210, R8, R13, 0x1, P0 ;  /* 0x00000008d2051211 */ /* 0x008fe400000f0c0d */
[----:B------:R-:W-:Y:S01]  /*3590*/  @P1 LEA R6, P2, R235, R0, 0x1 ;  /* 0x00000000eb061211 */ /* 0x000fe200078408ff */
[----:B------:R-:W-:Y:S01]  /*35a0*/  IMAD.WIDE.U32 R2, R207, c[0x0][0x218], R2 ;  /* 0x00008600cf027a25 */ /* 0x000fe200078e0002 */
[----:B------:R-:W-:Y:S01]  /*35b0*/  ISETP.GE.AND P0, PT, R7, 0x21, PT ;  /* 0x000000210700780c */ /* 0x000fe20003f06270 */
[----:B------:R1:W-:Y:S01]  /*35c0*/  @P1 LDGSTS.E.BYPASS.LTC128B.128 [R9+0x3c80], [R4.64], !P3 ;  /* 0x03c8000004091fae */ /* 0x0003e2000d901d46 */
[----:B------:R-:W-:-:S05]  /*35d0*/  @P1 LEA.HI.X R7, R235, R8, R19, 0x1, P2 ;  /* 0x00000008eb071211 */ /* 0x000fca00010f0c13 */
[----:B------:R2:W-:Y:S01]  /*35e0*/  @P1 LDGSTS.E.BYPASS.LTC128B.128 [R9+0x4880], [R6.64], !P4 ;  /* 0x0488000006091fae */ /* 0x0005e2000e101d46 */
[----:B------:R-:W-:Y:S01]  /*35f0*/  ISETP.GE.AND P4, PT, R235, c[0x0][0x1d4], PT ;  /* 0x00007500eb007a0c */ /* 0x000fe20003f86270 */
[----:B-1----:R-:W-:Y:S01]  /*3600*/  IMAD R5, R12, c[0x0][0x218], RZ ;  /* 0x000086000c057a24 */ /* 0x002fe200078e02ff */
[----:B------:R-:W-:Y:S02]  /*3610*/  @P1 LEA R4, P2, R236, R0, 0x1 ;  /* 0x00000000ec041211 */ /* 0x000fe400078408ff */
[----:B------:R-:W-:Y:S01]  /*3620*/  IADD3 R0, P3, R2, R246, RZ ;  /* 0x000000f602007210 */ /* 0x000fe20007f7e0ff */
[----:B--2---:R-:W-:Y:S01]  /*3630*/  IMAD R6, R207, c[0x0][0x21c], R5 ;  /* 0x00008700cf067a24 */ /* 0x004fe200078e0205 */
[----:B------:R-:W-:Y:S01]  /*3640*/  @P1 LEA.HI.X R5, R236, R8, R18, 0x1, P2 ;  /* 0x00000008ec051211 */ /* 0x000fe200010f0c12 */
[C---:B------:R-:W-:Y:S01]  /*3650*/  IMAD.SHL.U32 R8, R210.reuse, 0x2, RZ ;  /* 0x00000002d2087824 */ /* 0x040fe200078e00ff */
[----:B------:R-:W-:Y:S02]  /*3660*/  @P0 LEA R2, P2, R210, R10, 0x1 ;  /* 0x0000000ad2020211 */ /* 0x000fe400078408ff */
[----:B------:R-:W-:-:S02]  /*3670*/  IADD3.X R6, R249, R3, R6, P3, !PT ;  /* 0x00000003f9067210 */ /* 0x000fc40001ffe406 */
[----:B------:R-:W-:Y:S02]  /*3680*/  @P1 ISETP.GE.AND P3, PT, R236, c[0x0][0x1d4], PT ;  /* 0x00007500ec001a0c */ /* 0x000fe40003f66270 */
[----:B----4-:R-:W-:Y:S02]  /*3690*/  @P0 LEA.HI.X R3, R210, R11, R13, 0x1, P2 ;  /* 0x0000000bd2030211 */ /* 0x010fe400010f0c0d */
[----:B------:R-:W-:-:S04]  /*36a0*/  LEA R17, P2, R0, c[0x0][0x1f8], 0x1 ;  /* 0x00007e0000117a11 */ /* 0x000fc800078408ff */
[----:B------:R-:W-:Y:S01]  /*36b0*/  LEA.HI.X R16, R0, c[0x0][0x1fc], R6, 0x1, P2 ;  /* 0x00007f0000107a11 */ /* 0x000fe200010f0c06 */
[----:B------:R-:W-:Y:S01]  /*36c0*/  @P0 IMAD.SHL.U32 R0, R20, 0x2, RZ ;  /* 0x0000000214000824 */ /* 0x000fe200078e00ff */
[----:B------:R-:W-:Y:S01]  /*36d0*/  @P0 ISETP.GE.AND P2, PT, R210, c[0x0][0x1d4], PT ;  /* 0x00007500d2000a0c */ /* 0x000fe20003f46270 */
[----:B------:R-:W1:Y:S04]  /*36e0*/  SHFL.IDX PT, R7, R17, RZ, 0x1c1f ;  /* 0x001c1fff11077589 */ /* 0x000e6800000e0000 */
[----:B------:R2:W-:Y:S01]  /*36f0*/  @P1 LDGSTS.E.BYPASS.LTC128B.128 [R9+0x5480], [R4.64], !P3 ;  /* 0x0548000004091fae */ /* 0x0005e2000d901d46 */
[----:B------:R-:W-:-:S03]  /*3700*/  @P0 ISETP.GE.AND P3, PT, R235, c[0x0][0x1d4], PT ;  /* 0x00007500eb000a0c */ /* 0x000fc60003f66270 */
[----:B------:R-:W3:Y:S04]  /*3710*/  SHFL.IDX PT, R6, R16, RZ, 0x1c1f ;  /* 0x001c1fff10067589 */ /* 0x000ee800000e0000 */
[----:B------:R4:W-:Y:S01]  /*3720*/  @P0 LDGSTS.E.BYPASS.LTC128B.128 [R0+0x4480], [R2.64], !P2 ;  /* 0x0448000002000fae */ /* 0x0009e2000d101d46 */
[----:B--2---:R-:W-:-:S04]  /*3730*/  @P0 LEA R4, P1, R235, R10, 0x1 ;  /* 0x0000000aeb040211 */ /* 0x004fc800078208ff */
[-C--:B------:R-:W-:Y:S02]  /*3740*/  @P0 LEA.HI.X R5, R235, R11.reuse, R19, 0x1, P1 ;  /* 0x0000000beb050211 */ /* 0x080fe400008f0c13 */
[C---:B------:R-:W-:Y:S02]  /*3750*/  @P0 ISETP.GE.AND P1, PT, R236.reuse, c[0x0][0x1d4], PT ;  /* 0x00007500ec000a0c */ /* 0x040fe40003f26270 */
[----:B----4-:R-:W-:Y:S01]  /*3760*/  @P0 LEA R2, P2, R236, R10, 0x1 ;  /* 0x0000000aec020211 */ /* 0x010fe200078408ff */
[----:B------:R2:W-:Y:S01]  /*3770*/  @P0 LDGSTS.E.BYPASS.LTC128B.128 [R0+0x5080], [R4.64], !P3 ;  /* 0x0508000004000fae */ /* 0x0005e2000d901d46 */
[----:B------:R-:W-:Y:S02]  /*3780*/  ISETP.GE.AND P3, PT, R210, c[0x0][0x1d4], PT ;  /* 0x00007500d2007a0c */ /* 0x000fe40003f66270 */
[C---:B------:R-:W-:Y:S02]  /*3790*/  @P0 LEA.HI.X R3, R236.reuse, R11, R18, 0x1, P2 ;  /* 0x0000000bec030211 */ /* 0x040fe400010f0c12 */
[----:B------:R-:W4:Y:S01]  /*37a0*/  S2R R18, SR_TID.X ;  /* 0x0000000000127919 */ /* 0x000f220000002100 */
[----:B------:R-:W-:-:S04]  /*37b0*/  ISETP.GE.AND P2, PT, R236, c[0x0][0x1d4], PT ;  /* 0x00007500ec007a0c */ /* 0x000fc80003f46270 */
[----:B------:R1:W-:Y:S04]  /*37c0*/  @P0 LDGSTS.E.BYPASS.LTC128B.128 [R0+0x5c80], [R2.64], !P1 ;  /* 0x05c8000002000fae */ /* 0x0003e8000c901d46 */
[----:B------:R-:W0:Y:S01]  /*37d0*/  LDGDEPBAR ;  /* 0x00000000000079af */ /* 0x000e220000000000 */
[----:B--2---:R-:W-:Y:S01]  /*37e0*/  IMAD.SHL.U32 R4, R235, 0x2, RZ ;  /* 0x00000002eb047824 */ /* 0x004fe200078e00ff */
[----:B-1----:R-:W-:Y:S01]  /*37f0*/  IADD3 R2, P0, R7, R8, RZ ;  /* 0x0000000807027210 */ /* 0x002fe20007f1e0ff */
[----:B------:R-:W-:-:S04]  /*3800*/  DEPBAR.LE SB0, 0x1 ;  /* 0x000080400000791a */ /* 0x000fc80000000000 */
[----:B------:R-:W-:-:S04]  /*3810*/  DEPBAR.LE SB0, 0x0 ;  /* 0x000080000000791a */ /* 0x000fc80000000000 */
[----:B------:R-:W-:Y:S01]  /*3820*/  BAR.SYNC.DEFER_BLOCKING 0x0 ;  /* 0x0000000000007b1d */ /* 0x000fe20000010000 */
[----:B------:R-:W-:Y:S02]  /*3830*/  IMAD.IADD R0, R41, 0x1, -R239 ;  /* 0x0000000129007824 */ /* 0x000fe400078e0aef */
[----:B---3--:R-:W-:-:S03]  /*3840*/  IMAD.X R3, R6, 0x1, R217, P0 ;  /* 0x0000000106037824 */ /* 0x008fc600000e06d9 */
[C---:B------:R-:W-:Y:S02]  /*3850*/  ISETP.LT.OR P0, PT, R0.reuse, 0x1, P3 ;  /* 0x000000010000780c */ /* 0x040fe40001f01670 */
[----:B------:R-:W-:Y:S01]  /*3860*/  ISETP.LT.OR P1, PT, R0, 0x1, P4 ;  /* 0x000000010000780c */ /* 0x000fe20002721670 */
[----:B------:R1:W2:Y:S04]  /*3870*/  LDSM.16.M88.4 R12, [R183] ;  /* 0x00000000b70c783b */ /* 0x0002a80000000200 */
[----:B------:R1:W3:Y:S04]  /*3880*/  LDSM.16.M88.4 R8, [R183+0x1000] ;  /* 0x00100000b708783b */ /* 0x0002e80000000200 */
[----:B------:R1:W1:Y:S04]  /*3890*/  LDSM.16.M88.4 R20, [R180] ;  /* 0x00000000b414783b */ /* 0x0002680000000200 */
        /* <DEDUP_REMOVED lines=11> */
[----:B------:R-:W-:-:S05]  /*3950*/  IADD3 R4, P0, R7, R4, RZ ;  /* 0x0000000407047210 */ /* 0x000fca0007f1e0ff */
[----:B------:R-:W-:-:S05]  /*3960*/  IMAD.X R5, R6, 0x1, R215, P0 ;  /* 0x0000000106057824 */ /* 0x000fca00000e06d7 */
[----:B------:R1:W-:Y:S01]  /*3970*/  LDGSTS.E.BYPASS.LTC128B.128 [R195+0x2480], [R4.64], !P1 ;  /* 0x0248000004c37fae */ /* 0x0003e2000c901d46 */
[----:B------:R-:W-:-:S13]  /*3980*/  ISETP.GT.AND P1, PT, R238, 0x2f, PT ;  /* 0x0000002fee00780c */ /* 0x000fda0003f24270 */
[----:B------:R-:W-:Y:S01]  /*3990*/  @P1 LOP3.LUT R194, R194, 0x40, RZ, 0xfc, !PT ;  /* 0x00000040c2c21812 */ /* 0x000fe200078efcff */
[----:B-----5:R-:W-:-:S05]  /*39a0*/  IMAD.SHL.U32 R2, R236, 0x2, RZ ;  /* 0x00000002ec027824 */ /* 0x020fca00078e00ff */
[----:B------:R-:W-:-:S05]  /*39b0*/  IADD3 R2, P0, R7, R2, RZ ;  /* 0x0000000207027210 */ /* 0x000fca0007f1e0ff */
[----:B------:R-:W-:Y:S01]  /*39c0*/  IMAD.X R3, R6, 0x1, R216, P0 ;  /* 0x0000000106037824 */ /* 0x000fe200000e06d8 */
[----:B------:R-:W-:-:S13]  /*39d0*/  ISETP.LT.OR P0, PT, R0, 0x1, P2 ;  /* 0x000000010000780c */ /* 0x000fda0001701670 */
[----:B------:R1:W-:Y:S01]  /*39e0*/  LDGSTS.E.BYPASS.LTC128B.128 [R195+0x3080], [R2.64], !P0 ;  /* 0x0308000002c37fae */ /* 0x0003e2000c101d46 */
[----:B----4-:R-:W-:-:S13]  /*39f0*/  ISETP.GT.AND P0, PT, R18, 0x3f, PT ;  /* 0x0000003f1200780c */ /* 0x010fda0003f04270 */
[----:B------:R-:W-:Y:S01]  /*3a00*/  @P0 LOP3.LUT R194, R194, 0x400, RZ, 0xfc, !PT ;  /* 0x00000400c2c20812 */ /* 0x000fe200078efcff */
[----:B------:R-:W-:Y:S05]  /*3a10*/  @P0 BRA `(.L_x_586) ;  /* 0x0000015000000947 */ /* 0x000fea0003800000 */
[----:B--23--:R-:W-:Y:S05]  /*3a20*/  BRA.DIV ~URZ, `(.L_x_587) ;  /* 0x00015df27f007947 */ /* 0x00cfea000b800000 */
[----:B-1----:R1:W2:Y:S04]  /*3a30*/  SHFL.IDX PT, R4, R16, 0x1, 0x1c1f ;  /* 0x003c1f0010047f89 */ /* 0x0022a800000e0000 */
[----:B------:R1:W3:Y:S02]  /*3a40*/  SHFL.IDX PT, R2, R17, 0x1, 0x1c1f ;  /* 0x003c1f0011027f89 */ /* 0x0002e400000e0000 */
.L_x_786:
[----:B------:R-:W-:Y:S01]  /*3a50*/  IMAD.SHL.U32 R3, R210, 0x2, RZ ;  /* 0x00000002d2037824 */ /* 0x000fe200078e00ff */
[----:B------:R-:W-:Y:S01]  /*3a60*/  ISETP.LT.OR P1, PT, R0, 0x21, P4 ;  /* 0x000000210000780c */ /* 0x000fe20002721670 */
[----:B------:R-:W-:-:S03]  /*3a70*/  IMAD.SHL.U32 R5, R235, 0x2, RZ ;  /* 0x00000002eb057824 */ /* 0x000fc600078e00ff */
[----:B-1-3--:R-:W-:Y:S01]  /*3a80*/  IADD3 R16, P0, R2, R3, RZ ;  /* 0x0000000302107210 */ /* 0x00afe20007f1e0ff */
[----:B------:R-:W-:-:S04]  /*3a90*/  IMAD.SHL.U32 R3, R236, 0x2, RZ ;  /* 0x00000002ec037824 */ /* 0x000fc800078e00ff */
[----:B--2---:R-:W-:Y:S01]  /*3aa0*/  IMAD.X R17, R4, 0x1, R217, P0 ;  /* 0x0000000104117824 */ /* 0x004fe200000e06d9 */
[----:B------:R-:W-:-:S05]  /*3ab0*/  IADD3 R6, P0, R2, R5, RZ ;  /* 0x0000000502067210 */ /* 0x000fca0007f1e0ff */
[----:B------:R-:W-:Y:S01]  /*3ac0*/  IMAD.X R7, R4, 0x1, R215, P0 ;  /* 0x0000000104077824 */ /* 0x000fe200000e06d7 */
[----:B------:R-:W-:-:S05]  /*3ad0*/  IADD3 R2, P0, R2, R3, RZ ;  /* 0x0000000302027210 */ /* 0x000fca0007f1e0ff */
[----:B------:R-:W-:Y:S01]  /*3ae0*/  IMAD.X R3, R4, 0x1, R216, P0 ;  /* 0x0000000104037824 */ /* 0x000fe200000e06d8 */
[----:B------:R-:W-:-:S13]  /*3af0*/  ISETP.LT.OR P0, PT, R0, 0x21, P3 ;  /* 0x000000210000780c */ /* 0x000fda0001f01670 */
[----:B------:R-:W-:Y:S01]  /*3b00*/  @!PT LDS RZ, [RZ] ;  /* 0x00000000fffff984 */ /* 0x000fe20000000800 */
[----:B------:R-:W-:Y:S01]  /*3b10*/  @!PT LDS RZ, [RZ] ;  /* 0x00000000fffff984 */ /* 0x000fe20000000800 */
[----:B------:R-:W-:Y:S01]  /*3b20*/  @!PT LDS RZ, [RZ] ;  /* 0x00000000fffff984 */ /* 0x000fe20000000800 */
[----:B------:R1:W-:Y:S01]  /*3b30*/  LDGSTS.E.BYPASS.LTC128B.128 [R195+0x2080], [R16.64], !P0 ;  /* 0x0208000010c37fae */ /* 0x0003e2000c101d46 */
[----:B------:R-:W-:-:S03]  /*3b40*/  ISETP.LT.OR P0, PT, R0, 0x21, P2 ;  /* 0x000000210000780c */ /* 0x000fc60001701670 */
[----:B------:R1:W-:Y:S10]  /*3b50*/  LDGSTS.E.BYPASS.LTC128B.128 [R195+0x2c80], [R6.64], !P1 ;  /* 0x02c8000006c37fae */ /* 0x0003f4000c901d46 */
[----:B------:R1:W-:Y:S02]  /*3b60*/  LDGSTS.E.BYPASS.LTC128B.128 [R195+0x3880], [R2.64], !P0 ;  /* 0x0388000002c37fae */ /* 0x0003e4000c101d46 */
.L_x_586:
[----:B--23--:R-:W-:Y:S05]  /*3b70*/  BSYNC B0 ;  /* 0x0000000000007941 */ /* 0x00cfea0003800000 */
.L_x_585:
[----:B------:R-:W0:Y:S01]  /*3b80*/  LDGDEPBAR ;  /* 0x00000000000079af */ /* 0x000e220000000000 */
[----:B------:R-:W-:Y:S01]  /*3b90*/  WARPSYNC 0xffffffff ;  /* 0xffffffff00007948 */ /* 0x000fe20003800000 */
[-C--:B-1----:R-:W-:Y:S01]  /*3ba0*/  HMMA.16816.F32.BF16 R4, R12, R20.reuse, RZ ;  /* 0x000000140c04723c */ /* 0x082fe200000418ff */
[----:B------:R-:W-:Y:S01]  /*3bb0*/  ISETP.GT.AND P0, PT, R137, R237, PT ;  /* 0x000000ed8900720c */ /* 0x000fe20003f04270 */
[----:B------:R-:W-:Y:S01]  /*3bc0*/  LDSM.16.M88.4 R64, [R180+0xc00] ;  /* 0x000c0000b440783b */ /* 0x000fe20000000200 */
[----:B------:R-:W-:Y:S03]  /*3bd0*/  BSSY B1, `(.L_x_588) ;  /* 0x000010d000017945 */ /* 0x000fe60003800000 */
[----:B------:R-:W1:Y:S02]  /*3be0*/  LDSM.16.M88.4 R36, [R183+0x2000] ;  /* 0x00200000b724783b */ /* 0x000e640000000200 */
[C---:B------:R-:W-:Y:S02]  /*3bf0*/  HMMA.16816.F32.BF16 R16, R8.reuse, R20, RZ ;  /* 0x000000140810723c */ /* 0x040fe400000418ff */
[----:B------:R-:W2:Y:S04]  /*3c00*/  LDSM.16.M88.4 R32, [R183+0x3000] ;  /* 0x00300000b720783b */ /* 0x000ea80000000200 */
[----:B------:R-:W-:Y:S02]  /*3c10*/  LDSM.16.M88.4 R56, [R191] ;  /* 0x00000000bf38783b */ /* 0x000fe40000000200 */
[----:B------:R-:W-:Y:S08]  /*3c20*/  HMMA.16816.F32.BF16 R84, R8, R28, RZ ;  /* 0x0000001c0854723c */ /* 0x000ff000000418ff */
[----:B------:R-:W-:Y:S08]  /*3c30*/  HMMA.16816.F32.BF16 R4, R44, R52, R4 ;  /* 0x000000342c04723c */ /* 0x000ff00000041804 */
[----:B------:R-:W-:Y:S08]  /*3c40*/  HMMA.16816.F32.BF16 R80, R8, R30, RZ ;  /* 0x0000001e0850723c */ /* 0x000ff000000418ff */
[C---:B------:R-:W-:Y:S08]  /*3c50*/  HMMA.16816.F32.BF16 R108, R12.reuse, R28, RZ ;  /* 0x0000001c0c6c723c */ /* 0x040ff000000418ff */
[C---:B------:R-:W-:Y:S08]  /*3c60*/  HMMA.16816.F32.BF16 R60, R12.reuse, R22, RZ ;  /* 0x000000160c3c723c */ /* 0x040ff000000418ff */
[----:B------:R-:W-:Y:S01]  /*3c70*/  HMMA.16816.F32.BF16 R120, R12, R30, RZ ;  /* 0x0000001e0c78723c */ /* 0x000fe200000418ff */
[----:B------:R-:W3:Y:S07]  /*3c80*/  LDSM.16.M88.4 R28, [R184+0x2000] ;  /* 0x00200000b81c783b */ /* 0x000eee0000000200 */
[C---:B------:R-:W-:Y:S08]  /*3c90*/  HMMA.16816.F32.BF16 R72, R8.reuse, R48, RZ ;  /* 0x000000300848723c */ /* 0x040ff000000418ff */
[C---:B------:R-:W-:Y:S01]  /*3ca0*/  HMMA.16816.F32.BF16 R68, R8.reuse, R22, RZ ;  /* 0x000000160844723c */ /* 0x040fe200000418ff */
[----:B------:R-:W4:Y:S07]  /*3cb0*/  LDSM.16.M88.4 R20, [R184+0x3000] ;  /* 0x00300000b814783b */ /* 0x000f2e0000000200 */
[----:B------:R-:W-:Y:S08]  /*3cc0*/  HMMA.16816.F32.BF16 R88, R8, R50, RZ ;  /* 0x000000320858723c */ /* 0x000ff000000418ff */
[----:B------:R-:W-:Y:S01]  /*3cd0*/  HMMA.16816.F32.BF16 R8, R24, R52, R16 ;  /* 0x000000341808723c */ /* 0x000fe20000041810 */
[----:B------:R-:W-:Y:S07]  /*3ce0*/  LDSM.16.M88.4 R16, [R183+0x4000] ;  /* 0x00400000b710783b */ /* 0x000fee0000000200 */
[----:B-1----:R-:W-:Y:S08]  /*3cf0*/  HMMA.16816.F32.BF16 R4, R36, R64, R4 ;  /* 0x000000402404723c */ /* 0x002ff00000041804 */
[-C--:B------:R-:W-:Y:S01]  /*3d00*/  HMMA.16816.F32.BF16 R76, R44, R54.reuse, R60 ;  /* 0x000000362c4c723c */ /* 0x080fe2000004183c */
[----:B------:R-:W1:Y:S07]  /*3d10*/  LDSM.16.M88.4 R60, [R180+0x1800] ;  /* 0x00180000b43c783b */ /* 0x000e6e0000000200 */
[----:B------:R-:W-:Y:S08]  /*3d20*/  HMMA.16816.F32.BF16 R100, R24, R54, R68 ;  /* 0x000000361864723c */ /* 0x000ff00000041844 */
[----:B--2---:R-:W-:Y:S01]  /*3d30*/  HMMA.16816.F32.BF16 R52, R32, R64, R8 ;  /* 0x000000402034723c */ /* 0x004fe20000041808 */
[----:B------:R-:W-:Y:S07]  /*3d40*/  LDSM.16.M88.4 R8, [R184+0x4000] ;  /* 0x00400000b808783b */ /* 0x000fee0000000200 */
[C---:B------:R-:W-:Y:S08]  /*3d50*/  HMMA.16816.F32.BF16 R112, R12.reuse, R48, RZ ;  /* 0x000000300c70723c */ /* 0x040ff000000418ff */
[----:B------:R-:W-:Y:S01]  /*3d60*/  HMMA.16816.F32.BF16 R116, R12, R50, RZ ;  /* 0x000000320c74723c */ /* 0x000fe200000418ff */
[----:B------:R-:W2:Y:S04]  /*3d70*/  LDSM.16.M88.4 R12, [R183+0x5000] ;  /* 0x00500000b70c783b */ /* 0x000ea80000000200 */
[----:B------:R-:W5:Y:S03]  /*3d80*/  LDSM.16.M88.4 R48, [R188] ;  /* 0x00000000bc30783b */ /* 0x000f660000000200 */
[----:B---3--:R-:W-:Y:S01]  /*3d90*/  HMMA.16816.F32.BF16 R68, R28, R56, R4 ;  /* 0x000000381c44723c */ /* 0x008fe20000041804 */
[----:B------:R-:W-:Y:S07]  /*3da0*/  LDSM.16.M88.4 R4, [R184+0x5000] ;  /* 0x00500000b804783b */ /* 0x000fee0000000200 */
[C---:B------:R-:W-:Y:S08]  /*3db0*/  HMMA.16816.F32.BF16 R104, R24.reuse, R92, R84 ;  /* 0x0000005c1868723c */ /* 0x040ff00000041854 */
[C---:B------:R-:W-:Y:S08]  /*3dc0*/  HMMA.16816.F32.BF16 R128, R24.reuse, R96, R72 ;  /* 0x000000601880723c */ /* 0x040ff00000041848 */
[C---:B------:R-:W-:Y:S08]  /*3dd0*/  HMMA.16816.F32.BF16 R124, R24.reuse, R94, R80 ;  /* 0x0000005e187c723c */ /* 0x040ff00000041850 */
[----:B------:R-:W-:Y:S08]  /*3de0*/  HMMA.16816.F32.BF16 R132, R24, R98, R88 ;  /* 0x000000621884723c */ /* 0x000ff00000041858 */
[----:B----4-:R-:W-:Y:S01]  /*3df0*/  HMMA.16816.F32.BF16 R24, R20, R56, R52 ;  /* 0x000000381418723c */ /* 0x010fe20000041834 */
[----:B------:R-:W3:Y:S07]  /*3e00*/  LDSM.16.M88.4 R52, [R180+0x1000] ;  /* 0x00100000b434783b */ /* 0x000eee0000000200 */
[-C--:B------:R-:W-:Y:S08]  /*3e10*/  HMMA.16816.F32.BF16 R76, R36, R66.reuse, R76 ;  /* 0x00000042244c723c */ /* 0x080ff0000004184c */
[----:B------:R-:W-:Y:S01]  /*3e20*/  HMMA.16816.F32.BF16 R80, R32, R66, R100 ;  /* 0x000000422050723c */ /* 0x000fe20000041864 */
[----:B------:R-:W4:Y:S07]  /*3e30*/  LDSM.16.M88.4 R64, [R190] ;  /* 0x00000000be40783b */ /* 0x000f2e0000000200 */
[----:B-1----:R-:W-:Y:S08]  /*3e40*/  HMMA.16816.F32.BF16 R72, R16, R60, R68 ;  /* 0x0000003c1048723c */ /* 0x002ff00000041844 */
[----:B------:R-:W-:Y:S08]  /*3e50*/  HMMA.16816.F32.BF16 R88, R44, R92, R108 ;  /* 0x0000005c2c58723c */ /* 0x000ff0000004186c */
[----:B--2---:R-:W-:Y:S08]  /*3e60*/  HMMA.16816.F32.BF16 R24, R12, R60, R24 ;  /* 0x0000003c0c18723c */ /* 0x004ff00000041818 */
[-C--:B------:R-:W-:Y:S08]  /*3e70*/  HMMA.16816.F32.BF16 R68, R28, R58.reuse, R76 ;  /* 0x0000003a1c44723c */ /* 0x080ff0000004184c */
[----:B------:R-:W-:Y:S08]  /*3e80*/  HMMA.16816.F32.BF16 R76, R20, R58, R80 ;  /* 0x0000003a144c723c */ /* 0x000ff00000041850 */
[----:B-----5:R-:W-:Y:S08]  /*3e90*/  HMMA.16816.F32.BF16 R84, R8, R48, R72 ;  /* 0x000000300854723c */ /* 0x020ff00000041848 */
[----:B---3--:R-:W-:Y:S08]  /*3ea0*/  HMMA.16816.F32.BF16 R72, R36, R52, R88 ;  /* 0x000000342448723c */ /* 0x008ff00000041858 */
[----:B------:R-:W-:Y:S01]  /*3eb0*/  HMMA.16816.F32.BF16 R80, R4, R48, R24 ;  /* 0x000000300450723c */ /* 0x000fe20000041818 */
[----:B------:R-:W1:Y:S07]  /*3ec0*/  LDSM.16.M88.4 R24, [R180+0x1c00] ;  /* 0x001c0000b418783b */ /* 0x000e6e0000000200 */
[----:B------:R-:W-:Y:S01]  /*3ed0*/  HMMA.16816.F32.BF16 R56, R16, R62, R68 ;  /* 0x0000003e1038723c */ /* 0x000fe20000041844 */
[----:B------:R-:W-:-:S04]  /*3ee0*/  FMUL.FTZ R0, R84, c[0x0][0x320] ;  /* 0x0000c80054007a20 */ /* 0x000fc80000410000 */
[----:B------:R2:W3:Y:S03]  /*3ef0*/  MUFU.TANH R108, R0 ;  /* 0x00000000006c7308 */ /* 0x0004e60000002400 */
[C---:B------:R-:W-:Y:S08]  /*3f00*/  HMMA.16816.F32.BF16 R112, R44.reuse, R96, R112 ;  /* 0x000000602c70723c */ /* 0x040ff00000041870 */
[----:B------:R-:W-:Y:S01]  /*3f10*/  HMMA.16816.F32.BF16 R92, R44, R94, R120 ;  /* 0x0000005e2c5c723c */ /* 0x000fe20000041878 */
[----:B--2---:R-:W-:-:S07]  /*3f20*/  FMUL.FTZ R0, R85, c[0x0][0x320] ;  /* 0x0000c80055007a20 */ /* 0x004fce0000410000 */
[----:B------:R-:W-:Y:S01]  /*3f30*/  HMMA.16816.F32.BF16 R116, R44, R98, R116 ;  /* 0x000000622c74723c */ /* 0x000fe20000041874 */
[----:B------:R2:W1:Y:S07]  /*3f40*/  MUFU.TANH R101, R0 ;  /* 0x0000000000657308 */ /* 0x00046e0000002400 */
[----:B------:R-:W-:Y:S01]  /*3f50*/  HMMA.16816.F32.BF16 R68, R12, R62, R76 ;  /* 0x0000003e0c44723c */ /* 0x000fe2000004184c */
[----:B------:R-:W5:Y:S07]  /*3f60*/  LDSM.16.M88.4 R60, [R187] ;  /* 0x00000000bb3c783b */ /* 0x000f6e0000000200 */
[----:B------:R-:W-:Y:S01]  /*3f70*/  HMMA.16816.F32.BF16 R44, R32, R52, R104 ;  /* 0x00000034202c723c */ /* 0x000fe20000041868 */
[----:B--2---:R-:W-:-:S04]  /*3f80*/  FMUL.FTZ R0, R86, c[0x0][0x320] ;  /* 0x0000c80056007a20 */ /* 0x004fc80000410000 */
[----:B------:R2:W1:Y:S03]  /*3f90*/  MUFU.TANH R105, R0 ;  /* 0x0000000000697308 */ /* 0x0004660000002400 */
[----:B----4-:R-:W-:Y:S08]  /*3fa0*/  HMMA.16816.F32.BF16 R72, R28, R64, R72 ;  /* 0x000000401c48723c */ /* 0x010ff00000041848 */
[----:B------:R-:W-:Y:S01]  /*3fb0*/  HMMA.16816.F32.BF16 R76, R8, R50, R56 ;  /* 0x00000032084c723c */ /* 0x000fe20000041838 */
[----:B------:R-:W4:Y:S01]  /*3fc0*/  LDSM.16.M88.4 R56, [R180+0x1400] ;  /* 0x00140000b438783b */ /* 0x000f220000000200 */
[----:B--2---:R-:W-:-:S06]  /*3fd0*/  FMUL.FTZ R0, R87, c[0x0][0x320] ;  /* 0x0000c80057007a20 */ /* 0x004fcc0000410000 */
[----:B------:R-:W-:Y:S01]  /*3fe0*/  HMMA.16816.F32.BF16 R84, R4, R50, R68 ;  /* 0x000000320454723c */ /* 0x000fe20000041844 */
[----:B------:R2:W1:Y:S07]  /*3ff0*/  MUFU.TANH R102, R0 ;  /* 0x0000000000667308 */ /* 0x00046e0000002400 */
[----:B------:R-:W-:Y:S08]  /*4000*/  HMMA.16816.F32.BF16 R44, R20, R64, R44 ;  /* 0x00000040142c723c */ /* 0x000ff0000004182c */
[----:B------:R-:W-:Y:S01]  /*4010*/  HMMA.16816.F32.BF16 R48, R36, R54, R92 ;  /* 0x000000362430723c */ /* 0x000fe2000004185c */
[----:B--2---:R-:W-:-:S04]  /*4020*/  FMUL.FTZ R0, R80, c[0x0][0x320] ;  /* 0x0000c80050007a20 */ /* 0x004fc80000410000 */
[----:B------:R2:W2:Y:S03]  /*4030*/  MUFU.TANH R106, R0 ;  /* 0x00000000006a7308 */ /* 0x0004a60000002400 */
[----:B-1----:R-:W-:Y:S08]  /*4040*/  HMMA.16816.F32.BF16 R68, R16, R24, R72 ;  /* 0x000000181044723c */ /* 0x002ff00000041848 */
[----:B------:R-:W-:Y:S01]  /*4050*/  HMMA.16816.F32.BF16 R72, R32, R54, R124 ;  /* 0x000000362048723c */ /* 0x000fe2000004187c */
[----:B--2---:R-:W-:-:S07]  /*4060*/  FMUL.FTZ R0, R81, c[0x0][0x320] ;  /* 0x0000c80051007a20 */ /* 0x004fce0000410000 */
[----:B------:R-:W-:Y:S01]  /*4070*/  HMMA.16816.F32.BF16 R44, R12, R24, R44 ;  /* 0x000000180c2c723c */ /* 0x000fe2000004182c */
[----:B------:R1:W2:Y:S07]  /*4080*/  MUFU.TANH R103, R0 ;  /* 0x0000000000677308 */ /* 0x0002ae0000002400 */
[----:B------:R-:W-:Y:S01]  /*4090*/  HMMA.16816.F32.BF16 R52, R28, R66, R48 ;  /* 0x000000421c34723c */ /* 0x000fe20000041830 */
[----:B------:R-:W2:Y:S01]  /*40a0*/  LDSM.16.M88.4 R48, [R189] ;  /* 0x00000000bd30783b */ /* 0x000ea20000000200 */
[----:B-1----:R-:W-:-:S04]  /*40b0*/  FMUL.FTZ R0, R82, c[0x0][0x320] ;  /* 0x0000c80052007a20 */ /* 0x002fc80000410000 */
[----:B------:R1:W1:Y:S10]  /*40c0*/  MUFU.TANH R109, R0 ;  /* 0x00000000006d7308 */ /* 0x0002740000002400 */
[----:B-----5:R-:W-:Y:S01]  /*40d0*/  HMMA.16816.F32.BF16 R88, R4, R60, R44 ;  /* 0x0000003c0458723c */ /* 0x020fe2000004182c */
[----:B------:R-:W5:Y:S07]  /*40e0*/  LDSM.16.M88.4 R44, [R180+0x2000] ;  /* 0x00200000b42c783b */ /* 0x000f6e0000000200 */
[----:B------:R-:W-:Y:S01]  /*40f0*/  HMMA.16816.F32.BF16 R52, R16, R26, R52 ;  /* 0x0000001a1034723c */ /* 0x000fe20000041834 */
[----:B-1----:R-:W-:-:S07]  /*4100*/  FMUL.FTZ R0, R83, c[0x0][0x320] ;  /* 0x0000c80053007a20 */ /* 0x002fce0000410000 */
[----:B------:R-:W-:Y:S01]  /*4110*/  HMMA.16816.F32.BF16 R80, R8, R60, R68 ;  /* 0x0000003c0850723c */ /* 0x000fe20000041844 */
[----:B------:R1:W1:Y:S07]  /*4120*/  MUFU.TANH R104, R0 ;  /* 0x0000000000687308 */ /* 0x00026e0000002400 */
[----:B------:R-:W-:Y:S08]  /*4130*/  HMMA.16816.F32.BF16 R68, R20, R66, R72 ;  /* 0x000000421444723c */ /* 0x000ff00000041848 */
[----:B----4-:R-:W-:Y:S01]  /*4140*/  HMMA.16816.F32.BF16 R64, R36, R56, R112 ;  /* 0x000000382440723c */ /* 0x010fe20000041870 */
[----:B-1----:R-:W-:-:S04]  /*4150*/  FMUL.FTZ R0, R76, c[0x0][0x320] ;  /* 0x0000c8004c007a20 */ /* 0x002fc80000410000 */
[----:B------:R1:W4:Y:S03]  /*4160*/  MUFU.TANH R94, R0 ;  /* 0x00000000005e7308 */ /* 0x0003260000002400 */
[----:B------:R-:W-:Y:S08]  /*4170*/  HMMA.16816.F32.BF16 R36, R36, R58, R116 ;  /* 0x0000003a2424723c */ /* 0x000ff00000041874 */
[----:B------:R-:W-:Y:S01]  /*4180*/  HMMA.16816.F32.BF16 R72, R12, R26, R68 ;  /* 0x0000001a0c48723c */ /* 0x000fe20000041844 */
[----:B------:R-:W3:Y:S01]  /*4190*/  LDSM.16.M88.4 R24, [R186] ;  /* 0x00000000ba18783b */ /* 0x000ee20000000200 */
[----:B------:R-:W-:-:S04]  /*41a0*/  DEPBAR.LE SB0, 0x0 ;  /* 0x000080000000791a */ /* 0x000fc80000000000 */
[----:B-1----:R-:W-:Y:S02]  /*41b0*/  FMUL.FTZ R0, R77, c[0x0][0x320] ;  /* 0x0000c8004d007a20 */ /* 0x002fe40000410000 */
[C---:B--2---:R-:W-:Y:S02]  /*41c0*/  HMMA.16816.F32.BF16 R64, R28.reuse, R48, R64 ;  /* 0x000000301c40723c */ /* 0x044fe40000041840 */
[----:B------:R1:W2:Y:S06]  /*41d0*/  MUFU.TANH R93, R0 ;  /* 0x00000000005d7308 */ /* 0x0002ac0000002400 */
[----:B------:R-:W-:Y:S08]  /*41e0*/  HMMA.16816.F32.BF16 R28, R28, R50, R36 ;  /* 0x000000321c1c723c */ /* 0x000ff00000041824 */
[----:B------:R-:W-:Y:S01]  /*41f0*/  HMMA.16816.F32.BF16 R72, R4, R62, R72 ;  /* 0x0000003e0448723c */ /* 0x000fe20000041848 */
[----:B-1----:R-:W-:-:S04]  /*4200*/  FMUL.FTZ R0, R78, c[0x0][0x320] ;  /* 0x0000c8004e007a20 */ /* 0x002fc80000410000 */
[----:B------:R1:W1:Y:S02]  /*4210*/  MUFU.TANH R96, R0 ;  /* 0x0000000000607308 */ /* 0x0002640000002400 */
[----:B-1----:R-:W-:Y:S02]  /*4220*/  FMUL.FTZ R0, R79, c[0x0][0x320] ;  /* 0x0000c8004f007a20 */ /* 0x002fe40000410000 */
[C---:B------:R-:W-:Y:S04]  /*4230*/  HMMA.16816.F32.BF16 R76, R32.reuse, R56, R128 ;  /* 0x00000038204c723c */ /* 0x040fe80000041880 */
[----:B------:R1:W1:Y:S04]  /*4240*/  MUFU.TANH R95, R0 ;  /* 0x00000000005f7308 */ /* 0x0002680000002400 */
[----:B------:R-:W-:Y:S01]  /*4250*/  HMMA.16816.F32.BF16 R32, R32, R58, R132 ;  /* 0x0000003a2020723c */ /* 0x000fe20000041884 */
[----:B-1----:R-:W-:-:S04]  /*4260*/  FMUL.FTZ R0, R84, c[0x0][0x320] ;  /* 0x0000c80054007a20 */ /* 0x002fc80000410000 */
[----:B------:R1:W1:Y:S11]  /*4270*/  MUFU.TANH R98, R0 ;  /* 0x0000000000627308 */ /* 0x0002760000002400 */
[C---:B------:R-:W-:Y:S08]  /*4280*/  HMMA.16816.F32.BF16 R68, R20.reuse, R48, R76 ;  /* 0x000000301444723c */ /* 0x040ff0000004184c */
[----:B------:R-:W-:Y:S01]  /*4290*/  HMMA.16816.F32.BF16 R48, R20, R50, R32 ;  /* 0x000000321430723c */ /* 0x000fe20000041820 */
[----:B-1----:R-:W-:-:S04]  /*42a0*/  FMUL.FTZ R0, R85, c[0x0][0x320] ;  /* 0x0000c80055007a20 */ /* 0x002fc80000410000 */
[----:B------:R1:W1:Y:S11]  /*42b0*/  MUFU.TANH R97, R0 ;  /* 0x0000000000617308 */ /* 0x0002760000002400 */
[C---:B-----5:R-:W-:Y:S08]  /*42c0*/  HMMA.16816.F32.BF16 R36, R12.reuse, R44, R68 ;  /* 0x0000002c0c24723c */ /* 0x060ff00000041844 */
[----:B------:R-:W-:Y:S01]  /*42d0*/  HMMA.16816.F32.BF16 R12, R12, R46, R48 ;  /* 0x0000002e0c0c723c */ /* 0x000fe20000041830 */
[----:B-1----:R-:W-:-:S04]  /*42e0*/  FMUL.FTZ R0, R86, c[0x0][0x320] ;  /* 0x0000c80056007a20 */ /* 0x002fc80000410000 */
[----:B------:R1:W1:Y:S11]  /*42f0*/  MUFU.TANH R100, R0 ;  /* 0x0000000000647308 */ /* 0x0002760000002400 */
[----:B---3--:R-:W-:Y:S01]  /*4300*/  HMMA.16816.F32.BF16 R20, R4, R24, R36 ;  /* 0x000000180414723c */ /* 0x008fe20000041824 */
[----:B-1----:R-:W-:-:S07]  /*4310*/  FMUL.FTZ R0, R87, c[0x0][0x320] ;  /* 0x0000c80057007a20 */ /* 0x002fce0000410000 */
[----:B------:R-:W-:Y:S01]  /*4320*/  HMMA.16816.F32.BF16 R4, R4, R26, R12 ;  /* 0x0000001a0404723c */ /* 0x000fe2000004180c */
[----:B------:R1:W3:Y:S02]  /*4330*/  MUFU.TANH R99, R0 ;  /* 0x0000000000637308 */ /* 0x0002e40000002400 */
        /* <DEDUP_REMOVED lines=71> */
[----:B--234-:R-:W-:Y:S01]  /*47b0*/  IMAD.MOV.U32 R2, RZ, RZ, c[0x0][0x2b8] ;  /* 0x0000ae00ff027624 */ /* 0x01cfe200078e00ff */
[----:B------:R-:W-:Y:S01]  /*47c0*/  ISETP.GT.AND P1, PT, R238, 0x2f, PT ;  /* 0x0000002fee00780c */ /* 0x000fe20003f24270 */
[----:B------:R-:W-:-:S03]  /*47d0*/  IMAD.MOV.U32 R207, RZ, RZ, RZ ;  /* 0x000000ffffcf7224 */ /* 0x000fc600078e00ff */
[----:B------:R-:W-:Y:S02]  /*47e0*/  ISETP.NE.AND P2, PT, R2, 0x1, PT ;  /* 0x000000010200780c */ /* 0x000fe40003f45270 */
[----:B------:R-:W-:-:S04]  /*47f0*/  IADD3 R2, R238, R136, R240 ;  /* 0x00000088ee027210 */ /* 0x000fc80007ffe0f0 */
[----:B------:R-:W-:-:S05]  /*4800*/  IADD3 R2, R2, -0x30, RZ ;  /* 0xffffffd002027810 */ /* 0x000fca0007ffe0ff */
[----:B-1----:R-:W-:Y:S02]  /*4810*/  IMAD.MOV.U32 R0, RZ, RZ, R2 ;  /* 0x000000ffff007224 */ /* 0x002fe400078e0002 */
        /* <DEDUP_REMOVED lines=18> */
[----:B------:R-:W-:-:S04]  /*4940*/  IMAD R0, R0, c[0x0][0x1f0], RZ ;  /* 0x00007c0000007a24 */ /* 0x000fc800078e02ff */
[----:B------:R-:W-:Y:S01]  /*4950*/  IMAD R4, R207, c[0x0][0x1f4], R0 ;  /* 0x00007d00cf047a24 */ /* 0x000fe200078e0200 */
[----:B------:R-:W-:-:S04]  /*4960*/  IADD3 R0, P0, R242, R2, RZ ;  /* 0x00000002f2007210 */ /* 0x000fc80007f1e0ff */
[----:B------:R-:W-:Y:S02]  /*4970*/  IADD3.X R2, R241, R3, R4, P0, !PT ;  /* 0x00000003f1027210 */ /* 0x000fe400007fe404 */
[----:B------:R-:W-:-:S04]  /*4980*/  LEA R9, P0, R0, c[0x0][0x1c8], 0x1 ;  /* 0x0000720000097a11 */ /* 0x000fc800078008ff */
[----:B------:R-:W-:Y:S01]  /*4990*/  LEA.HI.X R8, R0, c[0x0][0x1cc], R2, 0x1, P0 ;  /* 0x0000730000087a11 */ /* 0x000fe200000f0c02 */
[----:B------:R-:W-:Y:S06]  /*49a0*/  BRA.DIV ~URZ, `(.L_x_590) ;  /* 0x00014f427f007947 */ /* 0x000fec000b800000 */
[----:B------:R1:W2:Y:S02]  /*49b0*/  SHFL.IDX PT, R4, R8, RZ, 0x1c1f ;  /* 0x001c1fff08047589 */ /* 0x0002a400000e0000 */
.L_x_787:
[----:B------:R-:W-:Y:S05]  /*49c0*/  BRA.DIV ~URZ, `(.L_x_591) ;  /* 0x00014f927f007947 */ /* 0x000fea000b800000 */
[----:B------:R3:W4:Y:S02]  /*49d0*/  SHFL.IDX PT, R0, R9, RZ, 0x1c1f ;  /* 0x001c1fff09007589 */ /* 0x00072400000e0000 */
.L_x_788:
[----:B------:R-:W-:Y:S01]  /*49e0*/  BSSY B0, `(.L_x_592) ;  /* 0x0000014000007945 */ /* 0x000fe20003800000 */
[----:B------:R-:W-:Y:S05]  /*49f0*/  @!P1 BRA `(.L_x_593) ;  /* 0x0000012000009947 */ /* 0x000fea0003800000 */
[C---:B------:R-:W-:Y:S01]  /*4a00*/  IMAD.SHL.U32 R2, R210.reuse, 0x2, RZ ;  /* 0x00000002d2027824 */ /* 0x040fe200078e00ff */
[----:B------:R-:W-:Y:S01]  /*4a10*/  ISETP.GE.AND P0, PT, R210, c[0x0][0x1d4], PT ;  /* 0x00007500d2007a0c */ /* 0x000fe20003f06270 */
[----:B------:R-:W-:Y:S02]  /*4a20*/  IMAD.SHL.U32 R6, R235, 0x2, RZ ;  /* 0x00000002eb067824 */ /* 0x000fe400078e00ff */
[----:B------:R-:W-:Y:S01]  /*4a30*/  IMAD.SHL.U32 R5, R236, 0x2, RZ ;  /* 0x00000002ec057824 */ /* 0x000fe200078e00ff */
[----:B----4-:R-:W-:-:S05]  /*4a40*/  IADD3 R2, P1, R0, R2, RZ ;  /* 0x0000000200027210 */ /* 0x010fca0007f3e0ff */
[----:B--2---:R-:W-:Y:S01]  /*4a50*/  IMAD.X R3, R4, 0x1, R217, P1 ;  /* 0x0000000104037824 */ /* 0x004fe200008e06d9 */
[----:B------:R-:W-:-:S04]  /*4a60*/  IADD3 R6, P1, R0, R6, RZ ;  /* 0x0000000600067210 */ /* 0x000fc80007f3e0ff */
[----:B------:R-:W-:Y:S01]  /*4a70*/  @!PT LDS RZ, [RZ] ;  /* 0x00000000fffff984 */ /* 0x000fe20000000800 */
[----:B------:R-:W-:Y:S01]  /*4a80*/  @!PT LDS RZ, [RZ] ;  /* 0x00000000fffff984 */ /* 0x000fe20000000800 */
[----:B------:R-:W-:Y:S01]  /*4a90*/  @!PT LDS RZ, [RZ] ;  /* 0x00000000fffff984 */ /* 0x000fe20000000800 */
[----:B------:R2:W-:Y:S01]  /*4aa0*/  LDGSTS.E.BYPASS.LTC128B.128 [R195+0x3c80], [R2.64], !P0 ;  /* 0x03c8000002c37fae */ /* 0x0005e2000c101d46 */
[----:B------:R-:W-:Y:S01]  /*4ab0*/  IMAD.X R7, R4, 0x1, R215, P1 ;  /* 0x0000000104077824 */ /* 0x000fe200008e06d7 */
[----:B------:R-:W-:-:S13]  /*4ac0*/  ISETP.GE.AND P1, PT, R235, c[0x0][0x1d4], PT ;  /* 0x00007500eb007a0c */ /* 0x000fda0003f26270 */
[----:B------:R4:W-:Y:S01]  /*4ad0*/  LDGSTS.E.BYPASS.LTC128B.128 [R195+0x4880], [R6.64], !P1 ;  /* 0x0488000006c37fae */ /* 0x0009e2000c901d46 */
[----:B--2---:R-:W-:-:S05]  /*4ae0*/  IADD3 R2, P0, R0, R5, RZ ;  /* 0x0000000500027210 */ /* 0x004fca0007f1e0ff */
[----:B------:R-:W-:Y:S01]  /*4af0*/  IMAD.X R3, R4, 0x1, R216, P0 ;  /* 0x0000000104037824 */ /* 0x000fe200000e06d8 */
[----:B------:R-:W-:-:S13]  /*4b00*/  ISETP.GE.AND P0, PT, R236, c[0x0][0x1d4], PT ;  /* 0x00007500ec007a0c */ /* 0x000fda0003f06270 */
[----:B------:R4:W-:Y:S02]  /*4b10*/  LDGSTS.E.BYPASS.LTC128B.128 [R195+0x5480], [R2.64], !P0 ;  /* 0x0548000002c37fae */ /* 0x0009e4000c101d46 */
.L_x_593:
[----:B------:R-:W-:Y:S05]  /*4b20*/  BSYNC B0 ;  /* 0x0000000000007941 */ /* 0x000fea0003800000 */
.L_x_592:
[----:B------:R-:W-:Y:S01]  /*4b30*/  ISETP.GE.AND P0, PT, R10, 0x21, PT ;  /* 0x000000210a00780c */ /* 0x000fe20003f06270 */
[----:B------:R-:W-:Y:S06]  /*4b40*/  BRA.DIV ~URZ, `(.L_x_594) ;  /* 0x00014e827f007947 */ /* 0x000fec000b800000 */
[----:B--2---:R2:W1:Y:S04]  /*4b50*/  SHFL.IDX PT, R4, R8, 0x1, 0x1c1f ;  /* 0x003c1f0008047f89 */ /* 0x00446800000e0000 */
[----:B----4-:R2:W4:Y:S02]  /*4b60*/  SHFL.IDX PT, R0, R9, 0x1, 0x1c1f ;  /* 0x003c1f0009007f89 */ /* 0x01052400000e0000 */
.L_x_789:
[----:B------:R-:W-:Y:S05]  /*4b70*/  @!P0 BRA `(.L_x_589) ;  /* 0x0000012000008947 */ /* 0x000fea0003800000 */
[C---:B------:R-:W-:Y:S01]  /*4b80*/  IMAD.SHL.U32 R2, R210.reuse, 0x2, RZ ;  /* 0x00000002d2027824 */ /* 0x040fe200078e00ff */
[----:B------:R-:W-:Y:S01]  /*4b90*/  ISETP.GE.AND P0, PT, R210, c[0x0][0x1d4], PT ;  /* 0x00007500d2007a0c */ /* 0x000fe20003f06270 */
[----:B------:R-:W-:Y:S02]  /*4ba0*/  IMAD.SHL.U32 R6, R235, 0x2, RZ ;  /* 0x00000002eb067824 */ /* 0x000fe400078e00ff */
[----:B------:R-:W-:Y:S01]  /*4bb0*/  IMAD.SHL.U32 R5, R236, 0x2, RZ ;  /* 0x00000002ec057824 */ /* 0x000fe200078e00ff */
[----:B----4-:R-:W-:-:S05]  /*4bc0*/  IADD3 R2, P1, R0, R2, RZ ;  /* 0x0000000200027210 */ /* 0x010fca0007f3e0ff */
[----:B-1----:R-:W-:Y:S01]  /*4bd0*/  IMAD.X R3, R4, 0x1, R217, P1 ;  /* 0x0000000104037824 */ /* 0x002fe200008e06d9 */
        /* <DEDUP_REMOVED lines=8> */
[----:B-1----:R-:W-:-:S05]  /*4c60*/  IADD3 R2, P0, R0, R5, RZ ;  /* 0x0000000500027210 */ /* 0x002fca0007f1e0ff */
[----:B------:R-:W-:Y:S01]  /*4c70*/  IMAD.X R3, R4, 0x1, R216, P0 ;  /* 0x0000000104037824 */ /* 0x000fe200000e06d8 */
[----:B------:R-:W-:-:S13]  /*4c80*/  ISETP.GE.AND P0, PT, R236, c[0x0][0x1d4], PT ;  /* 0x00007500ec007a0c */ /* 0x000fda0003f06270 */
[----:B------:R4:W-:Y:S02]  /*4c90*/  LDGSTS.E.BYPASS.LTC128B.128 [R195+0x5c80], [R2.64], !P0 ;  /* 0x05c8000002c37fae */ /* 0x0009e4000c101d46 */
.L_x_589:
[----:B--234-:R-:W-:Y:S05]  /*4ca0*/  BSYNC B1 ;  /* 0x0000000000017941 */ /* 0x01cfea0003800000 */
.L_x_588:
[----:B-1----:R-:W-:Y:S01]  /*4cb0*/  IMAD.MOV.U32 R0, RZ, RZ, c[0x0][0x2c4] ;  /* 0x0000b100ff007624 */ /* 0x002fe200078e00ff */
[----:B------:R-:W-:Y:S01]  /*4cc0*/  ULDC UR4, c[0x0][0x324] ;  /* 0x0000c90000047ab9 */ /* 0x000fe20000000800 */
[----:B------:R-:W-:Y:S01]  /*4cd0*/  IADD3 R2, -R234, 0x1, R41 ;  /* 0x00000001ea027810 */ /* 0x000fe20007ffe129 */
[----:B------:R-:W-:Y:S01]  /*4ce0*/  ULOP3.LUT UR4, URZ, UR4, URZ, 0x33, !UPT ;  /* 0x000000043f047292 */ /* 0x000fe2000f8e333f */
[----:B------:R-:W0:Y:S01]  /*4cf0*/  LDGDEPBAR ;  /* 0x00000000000079af */ /* 0x000e220000000000 */
[----:B------:R-:W-:Y:S01]  /*4d00*/  ISETP.NE.AND P0, PT, R0, 0x1, PT ;  /* 0x000000010000780c */ /* 0x000fe20003f05270 */
[----:B------:R-:W-:Y:S01]  /*4d10*/  IMAD.IADD R0, R251, 0x1, R250 ;  /* 0x00000001fb007824 */ /* 0x000fe200078e02fa */
[----:B------:R-:W-:Y:S01]  /*4d20*/  IADD3 R8, -R234, R40, RZ ;  /* 0x00000028ea087210 */ /* 0x000fe20007ffe1ff */
[----:B------:R-:W-:Y:S02]  /*4d30*/  IMAD.IADD R7, R41, 0x1, -R234 ;  /* 0x0000000129077824 */ /* 0x000fe400078e0aea */
[----:B------:R-:W-:-:S08]  /*4d40*/  IMAD.MOV.U32 R5, RZ, RZ, R0 ;  /* 0x000000ffff057224 */ /* 0x000fd000078e0000 */
[----:B------:R-:W-:Y:S01]  /*4d50*/  @P0 IMAD.HI.U32 R3, R0, c[0x0][0x2c8], RZ ;  /* 0x0000b20000030a27 */ /* 0x000fe200078e00ff */
[----:B------:R-:W-:-:S04]  /*4d60*/  IADD3 R0, R2, -R232, RZ ;  /* 0x800000e802007210 */ /* 0x000fc80007ffe0ff */
[C---:B------:R-:W-:Y:S02]  /*4d70*/  IADD3 R6, R0.reuse, UR4, RZ ;  /* 0x0000000400067c10 */ /* 0x040fe4000fffe0ff */
[----:B------:R-:W-:Y:S02]  /*4d80*/  @P0 SHF.R.U32.HI R5, RZ, c[0x0][0x2cc], R3 ;  /* 0x0000b300ff050a19 */ /* 0x000fe40000011603 */
[----:B------:R-:W-:Y:S01]  /*4d90*/  IADD3 R4, R0, c[0x0][0x328], RZ ;  /* 0x0000ca0000047a10 */ /* 0x000fe20007ffe0ff */
[----:B------:R-:W-:Y:S05]  /*4da0*/  BRA.DIV ~URZ, `(.L_x_595) ;  /* 0x00014cf27f007947 */ /* 0x000fea000b800000 */
[----:B------:R1:W2:Y:S02]  /*4db0*/  SHFL.IDX PT, R3, R5, RZ, 0x1c1f ;  /* 0x001c1fff05037589 */ /* 0x0002a400000e0000 */
.L_x_790:
[----:B------:R-:W-:Y:S01]  /*4dc0*/  IMAD.MOV.U32 R0, RZ, RZ, c[0x0][0x32c] ;  /* 0x0000cb00ff007624 */ /* 0x000fe200078e00ff */
[----:B--2---:R-:W-:-:S04]  /*4dd0*/  IADD3 R2, R4, R3, RZ ;  /* 0x0000000304027210 */ /* 0x004fc80007ffe0ff */
[----:B------:R-:W-:Y:S01]  /*4de0*/  ISETP.GE.AND P0, PT, R0, 0x1, PT ;  /* 0x000000010000780c */ /* 0x000fe20003f06270 */
[----:B------:R-:W-:Y:S01]  /*4df0*/  IMAD.IADD R0, R6, 0x1, R3 ;  /* 0x0000000106007824 */ /* 0x000fe200078e0203 */
[----:B------:R-:W-:-:S11]  /*4e00*/  IMNMX R2, R7, R2, PT ;  /* 0x0000000207027217 */ /* 0x000fd60003800200 */
[----:B------:R-:W-:Y:S05]  /*4e10*/  @!P0 BRA `(.L_x_596) ;  /* 0x0000014000008947 */ /* 0x000fea0003800000 */
[----:B------:R-:W-:Y:S01]  /*4e20*/  IADD3 R3, -R232, R233, R3 ;  /* 0x000000e9e8037210 */ /* 0x000fe20007ffe103 */
[----:B------:R-:W-:Y:S03]  /*4e30*/  BSSY B0, `(.L_x_597) ;  /* 0x000000e000007945 */ /* 0x000fe60003800000 */
        /* <DEDUP_REMOVED lines=9> */
.L_x_598:
[----:B------:R-:W-:-:S04]  /*4ed0*/  MOV R9, 0x1 ;  /* 0x0000000100097802 */ /* 0x000fc80000000f00 */
[----:B------:R-:W-:-:S13]  /*4ee0*/  ISETP.NE.AND P0, PT, R9, c[0x0][0x32c], PT ;  /* 0x0000cb0009007a0c */ /* 0x000fda0003f05270 */
[----:B------:R-:W-:-:S05]  /*4ef0*/  @P0 IMAD.HI.U32 R9, R3, c[0x0][0x330], RZ ;  /* 0x0000cc0003090a27 */ /* 0x000fca00078e00ff */
[----:B------:R-:W-:Y:S02]  /*4f00*/  @P0 SHF.R.U32.HI R3, RZ, c[0x0][0x334], R9 ;  /* 0x0000cd00ff030a19 */ /* 0x000fe40000011609 */
.L_x_599:
[----:B------:R-:W-:Y:S05]  /*4f10*/  BSYNC B0 ;  /* 0x0000000000007941 */ /* 0x000fea0003800000 */
.L_x_597:
[----:B------:R-:W-:-:S05]  /*4f20*/  IMAD R3, R3, c[0x0][0x32c], R8 ;  /* 0x0000cb0003037a24 */ /* 0x000fca00078e0208 */
[----:B------:R-:W-:Y:S02]  /*4f30*/  IADD3 R9, R3, c[0x0][0x32c], RZ ;  /* 0x0000cb0003097a10 */ /* 0x000fe40007ffe0ff */
[----:B------:R-:W-:Y:S02]  /*4f40*/  IMNMX R0, R0, R3, !PT ;  /* 0x0000000300007217 */ /* 0x000fe40007800200 */
[----:B------:R-:W-:Y:S02]  /*4f50*/  IMNMX R2, R2, R9, PT ;  /* 0x0000000902027217 */ /* 0x000fe40003800200 */
.L_x_596:
[----:B------:R-:W-:Y:S02]  /*4f60*/  ISETP.GE.AND P0, PT, R40, 0x2, PT ;  /* 0x000000022800780c */ /* 0x000fe40003f06270 */
[----:B------:R-:W-:Y:S02]  /*4f70*/  LOP3.LUT R194, R194, 0xfffffff7, RZ, 0xc0, !PT ;  /* 0xfffffff7c2c27812 */ /* 0x000fe400078ec0ff */
[C---:B------:R-:W-:Y:S02]  /*4f80*/  ISETP.GE.AND P1, PT, R40.reuse, 0x9, PT ;  /* 0x000000092800780c */ /* 0x040fe40003f26270 */
[----:B------:R-:W-:-:S02]  /*4f90*/  ISETP.GE.AND P6, PT, R40, 0x12, PT ;  /* 0x000000122800780c */ /* 0x000fc40003fc6270 */
[C---:B------:R-:W-:Y:S02]  /*4fa0*/  ISETP.GE.AND P5, PT, R40.reuse, 0x19, PT ;  /* 0x000000192800780c */ /* 0x040fe40003fa6270 */
[C---:B------:R-:W-:Y:S02]  /*4fb0*/  ISETP.GE.AND P4, PT, R40.reuse, 0x1a, PT ;  /* 0x0000001a2800780c */ /* 0x040fe40003f86270 */
[----:B------:R-:W-:Y:S02]  /*4fc0*/  ISETP.GE.AND P3, PT, R40, 0x21, PT ;  /* 0x000000212800780c */ /* 0x000fe40003f66270 */
[----:B------:R-:W-:Y:S02]  /*4fd0*/  @P0 LOP3.LUT R194, R194, 0x8, RZ, 0xfc, !PT ;  /* 0x00000008c2c20812 */ /* 0x000fe400078efcff */
[----:B------:R-:W-:Y:S02]  /*4fe0*/  ISETP.GT.AND P0, PT, R0, 0x1, !P0 ;  /* 0x000000010000780c */ /* 0x000fe40004704270 */
[----:B------:R-:W-:-:S02]  /*4ff0*/  LOP3.LUT R194, R194, 0xfffffffb, RZ, 0xc0, !PT ;  /* 0xfffffffbc2c27812 */ /* 0x000fc400078ec0ff */
[----:B------:R-:W-:Y:S02]  /*5000*/  ISETP.LT.OR P0, PT, R2, 0x2, P0 ;  /* 0x000000020200780c */ /* 0x000fe40000701670 */
[----:B------:R-:W-:Y:S02]  /*5010*/  @P1 LOP3.LUT R194, R194, 0x4, RZ, 0xfc, !PT ;  /* 0x00000004c2c21812 */ /* 0x000fe400078efcff */
[----:B------:R-:W-:Y:S02]  /*5020*/  FSEL R19, R101, -INF , !P0 ;  /* 0xff80000065137808 */ /* 0x000fe40004000000 */
[----:B------:R-:W-:Y:S02]  /*5030*/  ISETP.GT.AND P0, PT, R0, 0x8, !P1 ;  /* 0x000000080000780c */ /* 0x000fe40004f04270 */
[----:B------:R-:W-:Y:S02]  /*5040*/  ISETP.GE.AND P1, PT, R40, 0xa, PT ;  /* 0x0000000a2800780c */ /* 0x000fe40003f26270 */
[----:B------:R-:W-:-:S02]  /*5050*/  ISETP.LT.OR P0, PT, R2, 0x9, P0 ;  /* 0x000000090200780c */ /* 0x000fc40000701670 */
[----:B------:R-:W-:Y:S02]  /*5060*/  LOP3.LUT R194, R194, 0xfffffffd, RZ, 0xc0, !PT ;  /* 0xfffffffdc2c27812 */ /* 0x000fe400078ec0ff */
[----:B------:R-:W-:Y:S02]  /*5070*/  FSEL R27, R94, -INF , !P0 ;  /* 0xff8000005e1b7808 */ /* 0x000fe40004000000 */
[----:B------:R-:W-:Y:S02]  /*5080*/  ISETP.GT.AND P0, PT, R0, 0x9, !P1 ;  /* 0x000000090000780c */ /* 0x000fe40004f04270 */
[----:B------:R-:W-:Y:S02]  /*5090*/  ISETP.GE.AND P2, PT, R40, 0x22, PT ;  /* 0x000000222800780c */ /* 0x000fe40003f46270 */
[----:B------:R-:W-:Y:S02]  /*50a0*/  ISETP.LT.OR P0, PT, R2, 0xa, P0 ;  /* 0x0000000a0200780c */ /* 0x000fe40000701670 */
[----:B------:R-:W-:-:S02]  /*50b0*/  @P1 LOP3.LUT R194, R194, 0x2, RZ, 0xfc, !PT ;  /* 0x00000002c2c21812 */ /* 0x000fc400078efcff */
[----:B------:R-:W-:Y:S02]  /*50c0*/  ISETP.GE.AND P1, PT, R40, 0x11, PT ;  /* 0x000000112800780c */ /* 0x000fe40003f26270 */
[----:B------:R-:W-:Y:S02]  /*50d0*/  FSEL R30, R93, -INF , !P0 ;  /* 0xff8000005d1e7808 */ /* 0x000fe40004000000 */
[----:B------:R-:W-:Y:S02]  /*50e0*/  ISETP.GT.AND P0, PT, R0, 0x10, !P1 ;  /* 0x000000100000780c */ /* 0x000fe40004f04270 */
[----:B------:R-:W-:Y:S02]  /*50f0*/  LOP3.LUT R194, R194, 0xfffffffe, RZ, 0xc0, !PT ;  /* 0xfffffffec2c27812 */ /* 0x000fe400078ec0ff */
[----:B------:R-:W-:-:S04]  /*5100*/  ISETP.LT.OR P0, PT, R2, 0x11, P0 ;  /* 0x000000110200780c */ /* 0x000fc80000701670 */
[----:B------:R-:W-:Y:S02]  /*5110*/  FSEL R33, R85, -INF , !P0 ;  /* 0xff80000055217808 */ /* 0x000fe40004000000 */
[----:B------:R-:W-:Y:S02]  /*5120*/  ISETP.GT.AND P0, PT, R0, 0x11, !P6 ;  /* 0x000000110000780c */ /* 0x000fe40007704270 */
[----:B------:R-:W-:Y:S02]  /*5130*/  @P1 LOP3.LUT R194, R194, 0x1, RZ, 0xfc, !PT ;  /* 0x00000001c2c21812 */ /* 0x000fe400078efcff */
[----:B------:R-:W-:Y:S02]  /*5140*/  ISETP.LT.OR P0, PT, R2, 0x12, P0 ;  /* 0x000000120200780c */ /* 0x000fe40000701670 */
[----:B------:R-:W-:Y:S02]  /*5150*/  ISETP.GE.AND P1, PT, R40, 0x29, PT ;  /* 0x000000292800780c */ /* 0x000fe40003f26270 */
[----:B------:R-:W-:-:S02]  /*5160*/  FSEL R34, R84, -INF , !P0 ;  /* 0xff80000054227808 */ /* 0x000fc40004000000 */
[----:B------:R-:W-:Y:S02]  /*5170*/  ISETP.GT.AND P0, PT, R0, 0x18, !P5 ;  /* 0x000000180000780c */ /* 0x000fe40006f04270 */
[----:B------:R-:W-:Y:S02]  /*5180*/  LOP3.LUT R194, R194, 0xffffffef, RZ, 0xc0, !PT ;  /* 0xffffffefc2c27812 */ /* 0x000fe400078ec0ff */
[----:B------:R-:W-:-:S04]  /*5190*/  ISETP.LT.OR P0, PT, R2, 0x19, P0 ;  /* 0x000000190200780c */ /* 0x000fc80000701670 */
[----:B------:R-:W-:Y:S02]  /*51a0*/  FSEL R39, R60, -INF , !P0 ;  /* 0xff8000003c277808 */ /* 0x000fe40004000000 */
[----:B------:R-:W-:Y:S02]  /*51b0*/  ISETP.GT.AND P0, PT, R0, 0x19, !P4 ;  /* 0x000000190000780c */ /* 0x000fe40006704270 */
[----:B------:R-:W-:Y:S02]  /*51c0*/  @P1 LOP3.LUT R194, R194, 0x10, RZ, 0xfc, !PT ;  /* 0x00000010c2c21812 */ /* 0x000fe400078efcff */
[----:B------:R-:W-:Y:S02]  /*51d0*/  ISETP.LT.OR P0, PT, R2, 0x1a, P0 ;  /* 0x0000001a0200780c */ /* 0x000fe40000701670 */
[----:B------:R-:W-:Y:S02]  /*51e0*/  LOP3.LUT R194, R194, 0xffffffdf, RZ, 0xc0, !PT ;  /* 0xffffffdfc2c27812 */ /* 0x000fe400078ec0ff */
[----:B------:R-:W-:-:S02]  /*51f0*/  FSEL R41, R57, -INF , !P0 ;  /* 0xff80000039297808 */ /* 0x000fc40004000000 */
[----:B------:R-:W-:-:S04]  /*5200*/  ISETP.GT.AND P0, PT, R0, 0x20, !P3 ;  /* 0x000000200000780c */ /* 0x000fc80005f04270 */
[----:B------:R-:W-:-:S04]  /*5210*/  ISETP.LT.OR P0, PT, R2, 0x21, P0 ;  /* 0x000000210200780c */ /* 0x000fc80000701670 */
[----:B------:R-:W-:Y:S02]  /*5220*/  FSEL R139, R25, -INF , !P0 ;  /* 0xff800000198b7808 */ /* 0x000fe40004000000 */
[----:B------:R-:W-:-:S04]  /*5230*/  ISETP.GT.AND P0, PT, R0, 0x21, !P2 ;  /* 0x000000210000780c */ /* 0x000fc80005704270 */
[----:B------:R-:W-:-:S04]  /*5240*/  ISETP.LT.OR P0, PT, R2, 0x22, P0 ;  /* 0x000000220200780c */ /* 0x000fc80000701670 */
[----:B------:R-:W-:Y:S02]  /*5250*/  FSEL R138, R24, -INF , !P0 ;  /* 0xff800000188a7808 */ /* 0x000fe40004000000 */
[----:B------:R-:W-:Y:S02]  /*5260*/  ISETP.GT.AND P0, PT, R0, 0x28, !P1 ;  /* 0x000000280000780c */ /* 0x000fe40004f04270 */
[----:B------:R-:W-:Y:S02]  /*5270*/  ISETP.GE.AND P1, PT, R40, 0x1, PT ;  /* 0x000000012800780c */ /* 0x000fe40003f26270 */
[----:B------:R-:W-:-:S04]  /*5280*/  ISETP.LT.OR P0, PT, R2, 0x29, P0 ;  /* 0x000000290200780c */ /* 0x000fc80000701670 */
[----:B------:R-:W-:Y:S02]  /*5290*/  FSEL R137, R13, -INF , !P0 ;  /* 0xff8000000d897808 */ /* 0x000fe40004000000 */
[----:B------:R-:W-:-:S04]  /*52a0*/  ISETP.GT.AND P0, PT, R0, RZ, !P1 ;  /* 0x000000ff0000720c */ /* 0x000fc80004f04270 */
[----:B------:R-:W-:-:S04]  /*52b0*/  ISETP.LT.OR P0, PT, R2, 0x1, P0 ;  /* 0x000000010200780c */ /* 0x000fc80000701670 */
[----:B------:R-:W-:Y:S02]  /*52c0*/  FSEL R18, R108, -INF , !P0 ;  /* 0xff8000006c127808 */ /* 0x000fe40004000000 */
[----:B------:R-:W-:-:S13]  /*52d0*/  ISETP.GE.AND P0, PT, R40, 0x2a, PT ;  /* 0x0000002a2800780c */ /* 0x000fda0003f06270 */
[----:B------:R-:W-:Y:S02]  /*52e0*/  @P0 LOP3.LUT R194, R194, 0x20, RZ, 0xfc, !PT ;  /* 0x00000020c2c20812 */ /* 0x000fe400078efcff */
[----:B------:R-:W-:-:S04]  /*52f0*/  ISETP.GT.AND P0, PT, R0, 0x29, !P0 ;  /* 0x000000290000780c */ /* 0x000fc80004704270 */
[----:B------:R-:W-:-:S04]  /*5300*/  ISETP.LT.OR P0, PT, R2, 0x2a, P0 ;  /* 0x0000002a0200780c */ /* 0x000fc80000701670 */
[----:B------:R-:W-:Y:S01]  /*5310*/  FSEL R136, R12, -INF , !P0 ;  /* 0xff8000000c887808 */ /* 0x000fe20004000000 */
[----:B------:R-:W-:Y:S06]  /*5320*/  BRA.DIV ~URZ, `(.L_x_600) ;  /* 0x000147d27f007947 */ /* 0x000fec000b800000 */
[----:B------:R2:W3:Y:S02]  /*5330*/  SHFL.IDX PT, R3, R5, 0x1, 0x1c1f ;  /* 0x003c1f0005037f89 */ /* 0x0004e400000e0000 */
.L_x_791:
[----:B------:R-:W-:Y:S01]  /*5340*/  IMAD.MOV.U32 R0, RZ, RZ, c[0x0][0x32c] ;  /* 0x0000cb00ff007624 */ /* 0x000fe200078e00ff */
[----:B---3--:R-:W-:-:S04]  /*5350*/  IADD3 R2, R4, R3, RZ ;  /* 0x0000000304027210 */ /* 0x008fc80007ffe0ff */
        /* <DEDUP_REMOVED lines=15> */
.L_x_603:
[----:B------:R-:W-:-:S04]  /*5450*/  MOV R9, 0x1 ;  /* 0x0000000100097802 */ /* 0x000fc80000000f00 */
[----:B------:R-:W-:-:S13]  /*5460*/  ISETP.NE.AND P0, PT, R9, c[0x0][0x32c], PT ;  /* 0x0000cb0009007a0c */ /* 0x000fda0003f05270 */
[----:B------:R-:W-:-:S05]  /*5470*/  @P0 IMAD.HI.U32 R9, R3, c[0x0][0x330], RZ ;  /* 0x0000cc0003090a27 */ /* 0x000fca00078e00ff */
[----:B------:R-:W-:Y:S02]  /*5480*/  @P0 SHF.R.U32.HI R3, RZ, c[0x0][0x334], R9 ;  /* 0x0000cd00ff030a19 */ /* 0x000fe40000011609 */
.L_x_604:
[----:B------:R-:W-:Y:S05]  /*5490*/  BSYNC B0 ;  /* 0x0000000000007941 */ /* 0x000fea0003800000 */
.L_x_602:
[----:B------:R-:W-:-:S05]  /*54a0*/  IMAD R3, R3, c[0x0][0x32c], R8 ;  /* 0x0000cb0003037a24 */ /* 0x000fca00078e0208 */
[----:B------:R-:W-:Y:S02]  /*54b0*/  IADD3 R9, R3, c[0x0][0x32c], RZ ;  /* 0x0000cb0003097a10 */ /* 0x000fe40007ffe0ff */
[----:B------:R-:W-:Y:S02]  /*54c0*/  IMNMX R0, R0, R3, !PT ;  /* 0x0000000300007217 */ /* 0x000fe40007800200 */
[----:B------:R-:W-:Y:S02]  /*54d0*/  IMNMX R2, R2, R9, PT ;  /* 0x0000000902027217 */ /* 0x000fe40003800200 */
.L_x_601:
[----:B------:R-:W-:-:S04]  /*54e0*/  LOP3.LUT P0, RZ, R194, 0x8, RZ, 0xc0, !PT ;  /* 0x00000008c2ff7812 */ /* 0x000fc8000780c0ff */
[----:B------:R-:W-:-:S04]  /*54f0*/  ISETP.GT.AND P0, PT, R0, 0x1, !P0 ;  /* 0x000000010000780c */ /* 0x000fc80004704270 */
[----:B------:R-:W-:-:S04]  /*5500*/  ISETP.LT.OR P0, PT, R2, 0x2, P0 ;  /* 0x000000020200780c */ /* 0x000fc80000701670 */
[----:B------:R-:W-:Y:S02]  /*5510*/  FSEL R17, R102, -INF , !P0 ;  /* 0xff80000066117808 */ /* 0x000fe40004000000 */
        /* <DEDUP_REMOVED lines=27> */
[----:B------:R-:W-:-:S04]  /*56d0*/  LOP3.LUT P0, RZ, R194, 0x10, RZ, 0xc0, !PT ;  /* 0x00000010c2ff7812 */ /* 0x000fc8000780c0ff */
[----:B------:R-:W-:-:S04]  /*56e0*/  ISETP.GT.AND P0, PT, R0, 0x28, !P0 ;  /* 0x000000280000780c */ /* 0x000fc80004704270 */
[----:B------:R-:W-:-:S04]  /*56f0*/  ISETP.LT.OR P0, PT, R2, 0x29, P0 ;  /* 0x000000290200780c */ /* 0x000fc80000701670 */
[----:B------:R-:W-:Y:S02]  /*5700*/  FSEL R125, R14, -INF , !P0 ;  /* 0xff8000000e7d7808 */ /* 0x000fe40004000000 */
[----:B------:R-:W-:-:S04]  /*5710*/  ISETP.GT.AND P0, PT, R0, RZ, !P1 ;  /* 0x000000ff0000720c */ /* 0x000fc80004f04270 */
[----:B------:R-:W-:-:S04]  /*5720*/  ISETP.LT.OR P0, PT, R2, 0x1, P0 ;  /* 0x000000010200780c */ /* 0x000fc80000701670 */
[----:B------:R-:W-:Y:S02]  /*5730*/  FSEL R15, R105, -INF , !P0 ;  /* 0xff800000690f7808 */ /* 0x000fe40004000000 */
[----:B------:R-:W-:-:S04]  /*5740*/  LOP3.LUT P0, RZ, R194, 0x20, RZ, 0xc0, !PT ;  /* 0x00000020c2ff7812 */ /* 0x000fc8000780c0ff */
[----:B------:R-:W-:-:S04]  /*5750*/  ISETP.GT.AND P0, PT, R0, 0x29, !P0 ;  /* 0x000000290000780c */ /* 0x000fc80004704270 */
[----:B------:R-:W-:-:S04]  /*5760*/  ISETP.LT.OR P0, PT, R2, 0x2a, P0 ;  /* 0x0000002a0200780c */ /* 0x000fc80000701670 */
[----:B------:R-:W-:Y:S01]  /*5770*/  FSEL R124, R11, -INF , !P0 ;  /* 0xff8000000b7c7808 */ /* 0x000fe20004000000 */
[----:B------:R-:W-:Y:S06]  /*5780*/  BRA.DIV ~URZ, `(.L_x_605) ;  /* 0x000143d27f007947 */ /* 0x000fec000b800000 */
[----:B------:R3:W4:Y:S02]  /*5790*/  SHFL.IDX PT, R3, R5, 0x2, 0x1c1f ;  /* 0x005c1f0005037f89 */ /* 0x00072400000e0000 */
.L_x_792:
[----:B------:R-:W-:Y:S01]  /*57a0*/  IMAD.MOV.U32 R0, RZ, RZ, c[0x0][0x32c] ;  /* 0x0000cb00ff007624 */ /* 0x000fe200078e00ff */
[----:B----4-:R-:W-:-:S04]  /*57b0*/  IADD3 R2, R4, R3, RZ ;  /* 0x0000000304027210 */ /* 0x010fc80007ffe0ff */
        /* <DEDUP_REMOVED lines=15> */
.L_x_608:
[----:B------:R-:W-:-:S04]  /*58b0*/  MOV R9, 0x1 ;  /* 0x0000000100097802 */ /* 0x000fc80000000f00 */
[----:B------:R-:W-:-:S13]  /*58c0*/  ISETP.NE.AND P0, PT, R9, c[0x0][0x32c], PT ;  /* 0x0000cb0009007a0c */ /* 0x000fda0003f05270 */
[----:B------:R-:W-:-:S05]  /*58d0*/  @P0 IMAD.HI.U32 R9, R3, c[0x0][0x330], RZ ;  /* 0x0000cc0003090a27 */ /* 0x000fca00078e00ff */
[----:B------:R-:W-:Y:S02]  /*58e0*/  @P0 SHF.R.U32.HI R3, RZ, c[0x0][0x334], R9 ;  /* 0x0000cd00ff030a19 */ /* 0x000fe40000011609 */
.L_x_609:
[----:B------:R-:W-:Y:S05]  /*58f0*/  BSYNC B0 ;  /* 0x0000000000007941 */ /* 0x000fea0003800000 */
.L_x_607:
[----:B------:R-:W-:-:S05]  /*5900*/  IMAD R3, R3, c[0x0][0x32c], R8 ;  /* 0x0000cb0003037a24 */ /* 0x000fca00078e0208 */
[----:B------:R-:W-:Y:S02]  /*5910*/  IADD3 R9, R3, c[0x0][0x32c], RZ ;  /* 0x0000cb0003097a10 */ /* 0x000fe40007ffe0ff */
[----:B------:R-:W-:Y:S02]  /*5920*/  IMNMX R0, R0, R3, !PT ;  /* 0x0000000300007217 */ /* 0x000fe40007800200 */
[----:B------:R-:W-:Y:S02]  /*5930*/  IMNMX R2, R2, R9, PT ;  /* 0x0000000902027217 */ /* 0x000fe40003800200 */
.L_x_606:
        /* <DEDUP_REMOVED lines=43> */
[----:B------:R4:W1:Y:S02]  /*5bf0*/  SHFL.IDX PT, R3, R5, 0x3, 0x1c1f ;  /* 0x007c1f0005037f89 */ /* 0x00086400000e0000 */
.L_x_793:
[----:B------:R-:W-:Y:S01]  /*5c00*/  IMAD.MOV.U32 R0, RZ, RZ, c[0x0][0x32c] ;  /* 0x0000cb00ff007624 */ /* 0x000fe200078e00ff */
[----:B-1----:R-:W-:-:S04]  /*5c10*/  IADD3 R2, R4, R3, RZ ;  /* 0x0000000304027210 */ /* 0x002fc80007ffe0ff */
        /* <DEDUP_REMOVED lines=15> */
.L_x_613:
[----:B------:R-:W-:-:S04]  /*5d10*/  MOV R4, 0x1 ;  /* 0x0000000100047802 */ /* 0x000fc80000000f00 */
[----:B------:R-:W-:-:S13]  /*5d20*/  ISETP.NE.AND P0, PT, R4, c[0x0][0x32c], PT ;  /* 0x0000cb0004007a0c */ /* 0x000fda0003f05270 */
[----:B------:R-:W-:-:S05]  /*5d30*/  @P0 IMAD.HI.U32 R4, R3, c[0x0][0x330], RZ ;  /* 0x0000cc0003040a27 */ /* 0x000fca00078e00ff */
[----:B------:R-:W-:Y:S02]  /*5d40*/  @P0 SHF.R.U32.HI R3, RZ, c[0x0][0x334], R4 ;  /* 0x0000cd00ff030a19 */ /* 0x000fe40000011604 */
.L_x_614:
[----:B------:R-:W-:Y:S05]  /*5d50*/  BSYNC B0 ;  /* 0x0000000000007941 */ /* 0x000fea0003800000 */
.L_x_612:
[----:B------:R-:W-:-:S05]  /*5d60*/  IMAD R3, R3, c[0x0][0x32c], R8 ;  /* 0x0000cb0003037a24 */ /* 0x000fca00078e0208 */
[----:B------:R-:W-:Y:S02]  /*5d70*/  IADD3 R4, R3, c[0x0][0x32c], RZ ;  /* 0x0000cb0003047a10 */ /* 0x000fe40007ffe0ff */
[----:B------:R-:W-:Y:S02]  /*5d80*/  IMNMX R0, R0, R3, !PT ;  /* 0x0000000300007217 */ /* 0x000fe40007800200 */
[----:B------:R-:W-:Y:S02]  /*5d90*/  IMNMX R2, R2, R4, PT ;  /* 0x0000000402027217 */ /* 0x000fe40003800200 */
.L_x_611:
[----:B------:R-:W-:Y:S02]  /*5da0*/  LOP3.LUT P0, RZ, R194, 0x8, RZ, 0xc0, !PT ;  /* 0x00000008c2ff7812 */ /* 0x000fe4000780c0ff */
[----:B------:R-:W-:Y:S02]  /*5db0*/  FMNMX.FTZ R3, R14, R16, !PT ;  /* 0x000000100e037209 */ /* 0x000fe40007810000 */
        /* <DEDUP_REMOVED lines=15> */
[----:B------:R-:W-:Y:S02]  /*5eb0*/  ISETP.GT.AND P0, PT, R0, 0x11, !P6 ;  /* 0x000000110000780c */ /* 0x000fe40007704270 */
[----:B------:R-:W-:Y:S02]  /*5ec0*/  LOP3.LUT P6, RZ, R194, 0x20, RZ, 0xc0, !PT ;  /* 0x00000020c2ff7812 */ /* 0x000fe400078cc0ff */
[----:B------:R-:W-:-:S04]  /*5ed0*/  ISETP.LT.OR P0, PT, R2, 0x12, P0 ;  /* 0x000000120200780c */ /* 0x000fc80000701670 */
[----:B------:R-:W-:Y:S02]  /*5ee0*/  FSEL R21, R76, -INF , !P0 ;  /* 0xff8000004c157808 */ /* 0x000fe40004000000 */
[----:B------:R-:W-:Y:S02]  /*5ef0*/  ISETP.GT.AND P0, PT, R0, 0x18, !P5 ;  /* 0x000000180000780c */ /* 0x000fe40006f04270 */
[----:B------:R-:W-:Y:S02]  /*5f00*/  LOP3.LUT P5, RZ, R194, 0x10, RZ, 0xc0, !PT ;  /* 0x00000010c2ff7812 */ /* 0x000fe400078ac0ff */
        /* <DEDUP_REMOVED lines=11> */
[C---:B------:R-:W-:Y:S02]  /*5fc0*/  ISETP.GT.AND P0, PT, R0.reuse, RZ, !P1 ;  /* 0x000000ff0000720c */ /* 0x040fe40004f04270 */
[----:B------:R-:W-:Y:S02]  /*5fd0*/  ISETP.GT.AND P1, PT, R0, 0x28, !P5 ;  /* 0x000000280000780c */ /* 0x000fe40006f24270 */
[C---:B------:R-:W-:Y:S02]  /*5fe0*/  ISETP.LT.OR P0, PT, R2.reuse, 0x1, P0 ;  /* 0x000000010200780c */ /* 0x040fe40000701670 */
[----:B------:R-:W-:Y:S02]  /*5ff0*/  ISETP.LT.OR P1, PT, R2, 0x29, P1 ;  /* 0x000000290200780c */ /* 0x000fe40000f21670 */
[----:B------:R-:W-:-:S02]  /*6000*/  FSEL R9, R109, -INF , !P0 ;  /* 0xff8000006d097808 */ /* 0x000fc40004000000 */
[----:B------:R-:W-:Y:S02]  /*6010*/  ISETP.GT.AND P0, PT, R0, 0x29, !P6 ;  /* 0x000000290000780c */ /* 0x000fe40007704270 */
[----:B------:R-:W-:Y:S02]  /*6020*/  FMNMX.FTZ R0, R15, R17, !PT ;  /* 0x000000110f007209 */ /* 0x000fe40007810000 */
[----:B------:R-:W-:Y:S02]  /*6030*/  ISETP.LT.OR P0, PT, R2, 0x2a, P0 ;  /* 0x0000002a0200780c */ /* 0x000fe40000701670 */
[----:B------:R-:W-:Y:S02]  /*6040*/  FMNMX.FTZ R2, R18, R19, !PT ;  /* 0x0000001312027209 */ /* 0x000fe40007810000 */
[----:B------:R-:W-:Y:S02]  /*6050*/  FMNMX.FTZ R4, R24, R0, !PT ;  /* 0x0000000018047209 */ /* 0x000fe40007810000 */
[----:B------:R-:W-:-:S02]  /*6060*/  FMNMX.FTZ R0, R9, R10, !PT ;  /* 0x0000000a09007209 */ /* 0x000fc40007810000 */
[----:B--234-:R-:W-:Y:S02]  /*6070*/  FMNMX.FTZ R5, R27, R2, !PT ;  /* 0x000000021b057209 */ /* 0x01cfe40007810000 */
        /* <DEDUP_REMOVED lines=26> */
[----:B------:R-:W-:Y:S02]  /*6220*/  FSEL R105, R43, -INF , !P1 ;  /* 0xff8000002b697808 */ /* 0x000fe40004800000 */
[----:B------:R-:W-:Y:S02]  /*6230*/  FMNMX.FTZ R4, R138, R4, !PT ;  /* 0x000000048a047209 */ /* 0x000fe40007810000 */
[----:B------:R-:W-:-:S02]  /*6240*/  FMNMX.FTZ R3, R126, R3, !PT ;  /* 0x000000037e037209 */ /* 0x000fc40007810000 */
[----:B------:R-:W-:Y:S02]  /*6250*/  FMNMX.FTZ R2, R122, R2, !PT ;  /* 0x000000027a027209 */ /* 0x000fe40007810000 */
[----:B------:R-:W-:Y:S02]  /*6260*/  FMNMX.FTZ R0, R107, R0, !PT ;  /* 0x000000006b007209 */ /* 0x000fe40007810000 */
[----:B------:R-:W-:Y:S02]  /*6270*/  FSEL R100, R42, -INF , !P0 ;  /* 0xff8000002a647808 */ /* 0x000fe40004000000 */
[----:B------:R-:W-:Y:S02]  /*6280*/  FMNMX.FTZ R4, R137, R4, !PT ;  /* 0x0000000489047209 */ /* 0x000fe40007810000 */
[----:B------:R-:W-:Y:S02]  /*6290*/  FMNMX.FTZ R3, R125, R3, !PT ;  /* 0x000000037d037209 */ /* 0x000fe40007810000 */
[----:B------:R-:W-:-:S02]  /*62a0*/  FMNMX.FTZ R2, R121, R2, !PT ;  /* 0x0000000279027209 */ /* 0x000fc40007810000 */
[----:B------:R-:W-:Y:S02]  /*62b0*/  FMNMX.FTZ R0, R105, R0, !PT ;  /* 0x0000000069007209 */ /* 0x000fe40007810000 */
[----:B------:R-:W-:Y:S02]  /*62c0*/  FMNMX.FTZ R4, R136, R4, !PT ;  /* 0x0000000488047209 */ /* 0x000fe40007810000 */
[----:B------:R-:W-:Y:S02]  /*62d0*/  FMNMX.FTZ R5, R124, R3, !PT ;  /* 0x000000037c057209 */ /* 0x000fe40007810000 */
[----:B------:R-:W-:Y:S02]  /*62e0*/  FMNMX.FTZ R6, R120, R2, !PT ;  /* 0x0000000278067209 */ /* 0x000fe40007810000 */
[----:B------:R-:W-:Y:S01]  /*62f0*/  FMNMX.FTZ R7, R100, R0, !PT ;  /* 0x0000000064077209 */ /* 0x000fe20007810000 */
[----:B------:R-:W-:Y:S05]  /*6300*/  BRA.DIV ~URZ, `(.L_x_615) ;  /* 0x000139127f007947 */ /* 0x000fea000b800000 */
[----:B------:R1:W2:Y:S02]  /*6310*/  SHFL.BFLY PT, R0, R4, 0x2, 0x1f ;  /* 0x0c401f0004007f89 */ /* 0x0002a400000e0000 */
.L_x_794:
        /* <DEDUP_REMOVED lines=15> */
.L_x_795:
[C---:B------:R-:W-:Y:S01]  /*6410*/  FMUL.FTZ R0, R104.reuse, c[0x0][0x2d0] ;  /* 0x0000b40068007a20 */ /* 0x040fe20000410000 */
[----:B------:R-:W-:Y:S01]  /*6420*/  FSETP.NEU.FTZ.AND P0, PT, R104, -INF , PT ;  /* 0xff8000006800780b */ /* 0x000fe20003f1d000 */
[C---:B------:R-:W-:Y:S01]  /*6430*/  FMUL.FTZ R3, R103.reuse, c[0x0][0x2d0] ;  /* 0x0000b40067037a20 */ /* 0x040fe20000410000 */
[----:B----4-:R-:W-:Y:S01]  /*6440*/  FMNMX.FTZ R101, R8, R7, !PT ;  /* 0x0000000708657209 */ /* 0x010fe20007810000 */
[----:B------:R-:W-:Y:S01]  /*6450*/  WARPSYNC 0xffffffff ;  /* 0xffffffff00007948 */ /* 0x000fe20003800000 */
[----:B------:R-:W-:Y:S01]  /*6460*/  FSEL R20, R0, RZ, P0 ;  /* 0x000000ff00147208 */ /* 0x000fe20000000000 */
[----:B------:R-:W1:Y:S01]  /*6470*/  LDSM.16.MT88.4 R48, [R181+0xc00] ;  /* 0x000c0000b530783b */ /* 0x000e620000004200 */
[----:B------:R-:W-:-:S03]  /*6480*/  FSETP.NEU.FTZ.AND P0, PT, R103, -INF , PT ;  /* 0xff8000006700780b */ /* 0x000fc60003f1d000 */
        /* <DEDUP_REMOVED lines=9> */
[----:B------:R-:W-:Y:S04]  /*6520*/  LDSM.16.MT88.4 R56, [R182+0xc00] ;  /* 0x000c0000b638783b */ /* 0x000fe80000004200 */
[----:B------:R-:W-:Y:S01]  /*6530*/  LDSM.16.MT88.4 R52, [R181+0x1800] ;  /* 0x00180000b534783b */ /* 0x000fe20000004200 */
[----:B--2---:R-:W-:Y:S02]  /*6540*/  FFMA.FTZ R0, R19, c[0x0][0x2d0], -R20 ;  /* 0x0000b40013007a23 */ /* 0x004fe40000010814 */
[----:B------:R2:W-:Y:S01]  /*6550*/  MUFU.EX2 R6, R4 ;  /* 0x0000000400067308 */ /* 0x0005e20000000800 */
[----:B------:R-:W-:Y:S01]  /*6560*/  LDSM.16.MT88.4 R64, [R181+0x1c00] ;  /* 0x001c0000b540783b */ /* 0x000fe20000004200 */
[----:B----4-:R-:W-:-:S06]  /*6570*/  FMUL.FTZ R2, R102, c[0x0][0x2d0] ;  /* 0x0000b40066027a20 */ /* 0x010fcc0000410000 */
[----:B------:R4:W-:Y:S01]  /*6580*/  MUFU.EX2 R221, R0 ;  /* 0x0000000000dd7308 */ /* 0x0009e20000000800 */
[----:B------:R-:W-:Y:S02]  /*6590*/  FSEL R2, R2, RZ, P0 ;  /* 0x000000ff02027208 */ /* 0x000fe40000000000 */
[----:B------:R-:W-:-:S03]  /*65a0*/  FSETP.NEU.FTZ.AND P0, PT, R101, -INF , PT ;  /* 0xff8000006500780b */ /* 0x000fc60003f1d000 */
[----:B--2---:R-:W-:-:S04]  /*65b0*/  FFMA.FTZ R4, R35, c[0x0][0x2d0], -R2 ;  /* 0x0000b40023047a23 */ /* 0x004fc80000010802 */
[----:B------:R2:W-:Y:S01]  /*65c0*/  MUFU.EX2 R148, R4 ;  /* 0x0000000400947308 */ /* 0x0005e20000000800 */
[----:B----4-:R-:W-:-:S07]  /*65d0*/  FFMA.FTZ R0, R27, c[0x0][0x2d0], -R20 ;  /* 0x0000b4001b007a23 */ /* 0x010fce0000010814 */
[----:B------:R4:W-:Y:S01]  /*65e0*/  MUFU.EX2 R225, R0 ;  /* 0x0000000000e17308 */ /* 0x0009e20000000800 */
[----:B--2---:R-:W-:-:S07]  /*65f0*/  FFMA.FTZ R4, R37, c[0x0][0x2d0], -R2 ;  /* 0x0000b40025047a23 */ /* 0x004fce0000010802 */
[----:B------:R-:W-:Y:S01]  /*6600*/  MUFU.EX2 R73, R4 ;  /* 0x0000000400497308 */ /* 0x000fe20000000800 */
[----:B----4-:R-:W-:-:S07]  /*6610*/  FFMA.FTZ R0, R30, c[0x0][0x2d0], -R20 ;  /* 0x0000b4001e007a23 */ /* 0x010fce0000010814 */
[----:B------:R2:W4:Y:S02]  /*6620*/  MUFU.EX2 R226, R0 ;  /* 0x0000000000e27308 */ /* 0x0005240000000800 */
[----:B--2---:R-:W-:Y:S01]  /*6630*/  FFMA.FTZ R0, R33, c[0x0][0x2d0], -R20 ;  /* 0x0000b40021007a23 */ /* 0x004fe20000010814 */
[----:B----4-:R-:W-:-:S05]  /*6640*/  F2FP.BF16.PACK_AB R18, R226, R225 ;  /* 0x000000e1e212723e */ /* 0x010fca00000010ff */
[----:B------:R2:W-:Y:S02]  /*6650*/  MUFU.EX2 R5, R0 ;  /* 0x0000000000057308 */ /* 0x0005e40000000800 */
[----:B--2---:R-:W-:-:S06]  /*6660*/  FFMA.FTZ R0, R34, c[0x0][0x2d0], -R20 ;  /* 0x0000b40022007a23 */ /* 0x004fcc0000010814 */
[----:B------:R2:W-:Y:S02]  /*6670*/  MUFU.EX2 R154, R0 ;  /* 0x00000000009a7308 */ /* 0x0005e40000000800 */
[----:B--2---:R-:W-:Y:S02]  /*6680*/  FFMA.FTZ R0, R41, c[0x0][0x2d0], -R20 ;  /* 0x0000b40029007a23 */ /* 0x004fe40000010814 */
[----:B------:R-:W-:Y:S04]  /*6690*/  LDSM.16.MT88.4 R40, [R182] ;  /* 0x00000000b628783b */ /* 0x000fe80000004200 */
[----:B------:R2:W-:Y:S02]  /*66a0*/  MUFU.EX2 R149, R0 ;  /* 0x0000000000957308 */ /* 0x0005e40000000800 */
[----:B--2---:R-:W-:-:S06]  /*66b0*/  FFMA.FTZ R0, R15, c[0x0][0x2d0], -R3 ;  /* 0x0000b4000f007a23 */ /* 0x004fcc0000010803 */
[----:B------:R2:W-:Y:S02]  /*66c0*/  MUFU.EX2 R218, R0 ;  /* 0x0000000000da7308 */ /* 0x0005e40000000800 */
[----:B--2---:R-:W-:-:S06]  /*66d0*/  FFMA.FTZ R0, R17, c[0x0][0x2d0], -R3 ;  /* 0x0000b40011007a23 */ /* 0x004fcc0000010803 */
[----:B------:R2:W4:Y:S02]  /*66e0*/  MUFU.EX2 R214, R0 ;  /* 0x0000000000d67308 */ /* 0x0005240000000800 */
[----:B--2---:R-:W-:Y:S01]  /*66f0*/  FFMA.FTZ R0, R24, c[0x0][0x2d0], -R3 ;  /* 0x0000b40018007a23 */ /* 0x004fe20000010803 */
[----:B----4-:R-:W-:-:S05]  /*6700*/  F2FP.BF16.PACK_AB R17, R214, R218 ;  /* 0x000000dad611723e */ /* 0x010fca00000010ff */
[----:B------:R2:W-:Y:S02]  /*6710*/  MUFU.EX2 R219, R0 ;  /* 0x0000000000db7308 */ /* 0x0005e40000000800 */
[----:B--2---:R-:W-:-:S06]  /*6720*/  FFMA.FTZ R0, R26, c[0x0][0x2d0], -R3 ;  /* 0x0000b4001a007a23 */ /* 0x004fcc0000010803 */
[----:B------:R2:W4:Y:S02]  /*6730*/  MUFU.EX2 R223, R0 ;  /* 0x0000000000df7308 */ /* 0x0005240000000800 */
[----:B--2---:R-:W-:Y:S01]  /*6740*/  FFMA.FTZ R0, R29, c[0x0][0x2d0], -R3 ;  /* 0x0000b4001d007a23 */ /* 0x004fe20000010803 */
[----:B----4-:R-:W-:-:S05]  /*6750*/  F2FP.BF16.PACK_AB R19, R223, R219 ;  /* 0x000000dbdf13723e */ /* 0x010fca00000010ff */
[----:B------:R2:W-:Y:S02]  /*6760*/  MUFU.EX2 R153, R0 ;  /* 0x0000000000997308 */ /* 0x0005e40000000800 */
[----:B--2---:R-:W-:-:S06]  /*6770*/  FFMA.FTZ R0, R32, c[0x0][0x2d0], -R3 ;  /* 0x0000b40020007a23 */ /* 0x004fcc0000010803 */
[----:B------:R2:W-:Y:S02]  /*6780*/  MUFU.EX2 R155, R0 ;  /* 0x00000000009b7308 */ /* 0x0005e40000000800 */
[----:B--2---:R-:W-:Y:S02]  /*6790*/  FFMA.FTZ R0, R38, c[0x0][0x2d0], -R3 ;  /* 0x0000b40026007a23 */ /* 0x004fe40000010803 */
[----:B------:R-:W2:Y:S04]  /*67a0*/  LDSM.16.MT88.4 R36, [R181] ;  /* 0x00000000b524783b */ /* 0x000ea80000004200 */
[----:B------:R4:W-:Y:S02]  /*67b0*/  MUFU.EX2 R72, R0 ;  /* 0x0000000000487308 */ /* 0x0009e40000000800 */
[----:B----4-:R-:W-:-:S06]  /*67c0*/  FFMA.FTZ R0, R14, c[0x0][0x2d0], -R2 ;  /* 0x0000b4000e007a23 */ /* 0x010fcc0000010802 */
[----:B------:R4:W-:Y:S02]  /*67d0*/  MUFU.EX2 R211, R0 ;  /* 0x0000000000d37308 */ /* 0x0009e40000000800 */
[----:B----4-:R-:W-:Y:S01]  /*67e0*/  FFMA.FTZ R0, R16, c[0x0][0x2d0], -R2 ;  /* 0x0000b40010007a23 */ /* 0x010fe20000010802 */
[----:B------:R-:W-:-:S05]  /*67f0*/  F2FP.BF16.PACK_AB R16, R221, R224 ;  /* 0x000000e0dd10723e */ /* 0x000fca00000010ff */
[----:B------:R4:W-:Y:S02]  /*6800*/  MUFU.EX2 R206, R0 ;  /* 0x0000000000ce7308 */ /* 0x0009e40000000800 */
[C---:B-1----:R-:W-:Y:S08]  /*6810*/  HMMA.16816.F32.BF16 R112, R16.reuse, R48, RZ ;  /* 0x000000301070723c */ /* 0x042ff000000418ff */
[----:B--2---:R-:W-:Y:S01]  /*6820*/  HMMA.16816.F32.BF16 R32, R16, R36, RZ ;  /* 0x000000241020723c */ /* 0x004fe200000418ff */
[----:B----4-:R-:W-:Y:S01]  /*6830*/  FFMA.FTZ R0, R23, c[0x0][0x2d0], -R2 ;  /* 0x0000b40017007a23 */ /* 0x010fe20000010802 */
[----:B------:R-:W-:-:S02]  /*6840*/  MOV R23, R6 ;  /* 0x0000000600177202 */ /* 0x000fc40000000f00 */
[----:B------:R-:W-:Y:S01]  /*6850*/  F2FP.BF16.PACK_AB R6, R73, R148 ;  /* 0x000000944906723e */ /* 0x000fe200000010ff */
[----:B------:R1:W-:Y:S03]  /*6860*/  MUFU.EX2 R212, R0 ;  /* 0x0000000000d47308 */ /* 0x0003e60000000800 */
[C---:B------:R-:W-:Y:S08]  /*6870*/  HMMA.16816.F32.BF16 R84, R16.reuse, R52, RZ ;  /* 0x000000341054723c */ /* 0x040ff000000418ff */
[----:B------:R-:W-:Y:S01]  /*6880*/  HMMA.16816.F32.BF16 R76, R16, R68, RZ ;  /* 0x00000044104c723c */ /* 0x000fe200000418ff */
[----:B-1----:R-:W-:-:S07]  /*6890*/  FFMA.FTZ R0, R25, c[0x0][0x2d0], -R2 ;  /* 0x0000b40019007a23 */ /* 0x002fce0000010802 */
[C---:B------:R-:W-:Y:S01]  /*68a0*/  HMMA.16816.F32.BF16 R116, R16.reuse, R40, RZ ;  /* 0x000000281074723c */ /* 0x040fe200000418ff */
[----:B------:R1:W2:Y:S07]  /*68b0*/  MUFU.EX2 R220, R0 ;  /* 0x0000000000dc7308 */ /* 0x0002ae0000000800 */
[----:B------:R-:W-:Y:S01]  /*68c0*/  HMMA.16816.F32.BF16 R108, R16, R56, RZ ;  /* 0x00000038106c723c */ /* 0x000fe200000418ff */
[----:B-1----:R-:W-:Y:S01]  /*68d0*/  FFMA.FTZ R0, R28, c[0x0][0x2d0], -R2 ;  /* 0x0000b4001c007a23 */ /* 0x002fe20000010802 */
[----:B--2---:R-:W-:-:S03]  /*68e0*/  F2FP.BF16.PACK_AB R14, R220, R212 ;  /* 0x000000d4dc0e723e */ /* 0x004fc600000010ff */
[----:B------:R1:W-:Y:S02]  /*68f0*/  MUFU.EX2 R152, R0 ;  /* 0x0000000000987308 */ /* 0x0003e40000000800 */
[----:B-1----:R-:W-:Y:S02]  /*6900*/  FFMA.FTZ R0, R31, c[0x0][0x2d0], -R2 ;  /* 0x0000b4001f007a23 */ /* 0x002fe40000010802 */
[----:B------:R-:W1:Y:S04]  /*6910*/  LDSM.16.MT88.4 R28, [R181+0x400] ;  /* 0x00040000b51c783b */ /* 0x000e680000004200 */
[----:B------:R2:W-:Y:S02]  /*6920*/  MUFU.EX2 R222, R0 ;  /* 0x0000000000de7308 */ /* 0x0005e40000000800 */
[----:B--2---:R-:W-:-:S05]  /*6930*/  FMUL.FTZ R0, R101, c[0x0][0x2d0] ;  /* 0x0000b40065007a20 */ /* 0x004fca0000410000 */
[----:B------:R-:W-:-:S05]  /*6940*/  FSEL R0, R0, RZ, P0 ;  /* 0x000000ff00007208 */ /* 0x000fca0000000000 */
[----:B------:R-:W-:Y:S01]  /*6950*/  FFMA.FTZ R4, R9, c[0x0][0x2d0], -R0 ;  /* 0x0000b40009047a23 */ /* 0x000fe20000010800 */
[----:B------:R-:W-:-:S03]  /*6960*/  F2FP.BF16.PACK_AB R9, R155, R153 ;  /* 0x000000999b09723e */ /* 0x000fc600000010ff */
[----:B------:R2:W-:Y:S02]  /*6970*/  MUFU.EX2 R205, R4 ;  /* 0x0000000400cd7308 */ /* 0x0005e40000000800 */
[----:B--2---:R-:W-:Y:S01]  /*6980*/  FFMA.FTZ R4, R10, c[0x0][0x2d0], -R0 ;  /* 0x0000b4000a047a23 */ /* 0x004fe20000010800 */
[----:B------:R-:W-:-:S05]  /*6990*/  F2FP.BF16.PACK_AB R10, R149, R228 ;  /* 0x000000e4950a723e */ /* 0x000fca00000010ff */
[----:B------:R2:W4:Y:S02]  /*69a0*/  MUFU.EX2 R204, R4 ;  /* 0x0000000400cc7308 */ /* 0x0005240000000800 */
[----:B--2---:R-:W-:Y:S01]  /*69b0*/  FFMA.FTZ R4, R11, c[0x0][0x2d0], -R0 ;  /* 0x0000b4000b047a23 */ /* 0x004fe20000010800 */
[----:B------:R-:W-:-:S05]  /*69c0*/  F2FP.BF16.PACK_AB R11, R72, R23 ;  /* 0x00000017480b723e */ /* 0x000fca00000010ff */
[----:B------:R2:W-:Y:S02]  /*69d0*/  MUFU.EX2 R213, R4 ;  /* 0x0000000400d57308 */ /* 0x0005e40000000800 */
[----:B--2---:R-:W-:Y:S01]  /*69e0*/  FFMA.FTZ R4, R12, c[0x0][0x2d0], -R0 ;  /* 0x0000b4000c047a23 */ /* 0x004fe20000010800 */
[----:B------:R-:W-:-:S05]  /*69f0*/  F2FP.BF16.PACK_AB R12, R206, R211 ;  /* 0x000000d3ce0c723e */ /* 0x000fca00000010ff */
[----:B------:R2:W5:Y:S02]  /*6a00*/  MUFU.EX2 R227, R4 ;  /* 0x0000000400e37308 */ /* 0x0005640000000800 */
[----:B--2---:R-:W-:Y:S01]  /*6a10*/  FFMA.FTZ R4, R13, c[0x0][0x2d0], -R0 ;  /* 0x0000b4000d047a23 */ /* 0x004fe20000010800 */
[----:B----4-:R-:W-:Y:S02]  /*6a20*/  F2FP.BF16.PACK_AB R13, R204, R205 ;  /* 0x000000cdcc0d723e */ /* 0x010fe400000010ff */
[----:B-----5:R-:W-:-:S03]  /*6a30*/  F2FP.BF16.PACK_AB R15, R227, R213 ;  /* 0x000000d5e30f723e */ /* 0x020fc600000010ff */
[----:B------:R2:W-:Y:S04]  /*6a40*/  MUFU.EX2 R229, R4 ;  /* 0x0000000400e57308 */ /* 0x0005e80000000800 */
[C---:B------:R-:W-:Y:S07]  /*6a50*/  HMMA.16816.F32.BF16 R92, R12.reuse, R48, RZ ;  /* 0x000000300c5c723c */ /* 0x040fee00000418ff */
[----:B------:R-:W-:Y:S01]  /*6a60*/  MOV R49, R73 ;  /* 0x0000004900317202 */ /* 0x000fe20000000f00 */
[----:B------:R-:W-:Y:S01]  /*6a70*/  HMMA.16816.F32.BF16 R24, R12, R36, RZ ;  /* 0x000000240c18723c */ /* 0x000fe200000418ff */
[----:B------:R-:W-:Y:S01]  /*6a80*/  MOV R48, R72 ;  /* 0x0000004800307202 */ /* 0x000fe20000000f00 */
[----:B--2---:R-:W-:Y:S01]  /*6a90*/  FFMA.FTZ R4, R21, c[0x0][0x2d0], -R0 ;  /* 0x0000b40015047a23 */ /* 0x004fe20000010800 */
[----:B------:R-:W-:-:S03]  /*6aa0*/  MOV R21, R5 ;  /* 0x0000000500157202 */ /* 0x000fc60000000f00 */
[----:B------:R2:W4:Y:S01]  /*6ab0*/  MUFU.EX2 R230, R4 ;  /* 0x0000000400e67308 */ /* 0x0005220000000800 */
[----:B------:R-:W-:Y:S01]  /*6ac0*/  F2FP.BF16.PACK_AB R8, R154, R21 ;  /* 0x000000159a08723e */ /* 0x000fe200000010ff */
[C---:B------:R-:W-:Y:S08]  /*6ad0*/  HMMA.16816.F32.BF16 R72, R12.reuse, R68, RZ ;  /* 0x000000440c48723c */ /* 0x040ff000000418ff */
[----:B------:R-:W-:Y:S01]  /*6ae0*/  HMMA.16816.F32.BF16 R80, R12, R52, RZ ;  /* 0x000000340c50723c */ /* 0x000fe200000418ff */
[----:B--2---:R-:W-:Y:S01]  /*6af0*/  FFMA.FTZ R4, R22, c[0x0][0x2d0], -R0 ;  /* 0x0000b40016047a23 */ /* 0x004fe20000010800 */
[----:B----4-:R-:W-:-:S06]  /*6b00*/  F2FP.BF16.PACK_AB R5, R230, R229 ;  /* 0x000000e5e605723e */ /* 0x010fcc00000010ff */
[----:B-1----:R-:W-:Y:S01]  /*6b10*/  HMMA.16816.F32.BF16 R132, R8, R28, R32 ;  /* 0x0000001c0884723c */ /* 0x002fe20000041820 */
[----:B------:R-:W-:Y:S01]  /*6b20*/  LDSM.16.MT88.4 R32, [R182+0x400] ;  /* 0x00040000b620783b */ /* 0x000fe20000004200 */
[----:B------:R1:W-:Y:S06]  /*6b30*/  MUFU.EX2 R252, R4 ;  /* 0x0000000400fc7308 */ /* 0x0003ec0000000800 */
[----:B------:R-:W-:Y:S08]  /*6b40*/  HMMA.16816.F32.BF16 R96, R12, R40, RZ ;  /* 0x000000280c60723c */ /* 0x000ff000000418ff */
[----:B------:R-:W-:Y:S01]  /*6b50*/  HMMA.16816.F32.BF16 R168, R8, R64, R84 ;  /* 0x0000004008a8723c */ /* 0x000fe20000041854 */
[----:B-1----:R-:W-:-:S02]  /*6b60*/  FFMA.FTZ R4, R44, c[0x0][0x2d0], -R0 ;  /* 0x0000b4002c047a23 */ /* 0x002fc40000010800 */
[----:B------:R-:W1:Y:S02]  /*6b70*/  LDSM.16.MT88.4 R44, [R182+0x1000] ;  /* 0x00100000b62c783b */ /* 0x000e640000004200 */
[----:B------:R2:W4:Y:S03]  /*6b80*/  MUFU.EX2 R231, R4 ;  /* 0x0000000400e77308 */ /* 0x0005260000000800 */
[----:B------:R-:W-:Y:S08]  /*6b90*/  HMMA.16816.F32.BF16 R164, R8, R60, R76 ;  /* 0x0000003c08a4723c */ /* 0x000ff0000004184c */
[----:B------:R-:W-:Y:S01]  /*6ba0*/  HMMA.16816.F32.BF16 R88, R12, R56, RZ ;  /* 0x000000380c58723c */ /* 0x000fe200000418ff */
[----:B--2---:R-:W-:-:S02]  /*6bb0*/  F2FP.BF16.PACK_AB R4, R222, R152 ;  /* 0x00000098de04723e */ /* 0x004fc400000010ff */
[----:B---34-:R-:W-:-:S05]  /*6bc0*/  F2FP.BF16.PACK_AB R7, R231, R252 ;  /* 0x000000fce707723e */ /* 0x018fca00000010ff */
[----:B------:R-:W-:Y:S01]  /*6bd0*/  HMMA.16816.F32.BF16 R84, R12, R38, RZ ;  /* 0x000000260c54723c */ /* 0x000fe200000418ff */
[----:B------:R-:W-:Y:S02]  /*6be0*/  MOV R57, R153 ;  /* 0x0000009900397202 */ /* 0x000fe40000000f00 */
[----:B------:R-:W-:-:S05]  /*6bf0*/  MOV R56, R152 ;  /* 0x0000009800387202 */ /* 0x000fca0000000f00 */
[----:B------:R-:W-:Y:S08]  /*6c00*/  HMMA.16816.F32.BF16 R176, R4, R60, R72 ;  /* 0x0000003c04b0723c */ /* 0x000ff00000041848 */
[----:B------:R-:W-:Y:S08]  /*6c10*/  HMMA.16816.F32.BF16 R72, R12, R58, RZ ;  /* 0x0000003a0c48723c */ /* 0x000ff000000418ff */
[C---:B------:R-:W-:Y:S01]  /*6c20*/  HMMA.16816.F32.BF16 R128, R4.reuse, R28, R24 ;  /* 0x0000001c0480723c */ /* 0x040fe20000041818 */
[----:B------:R-:W2:Y:S07]  /*6c30*/  LDSM.16.MT88.4 R24, [R181+0x1000] ;  /* 0x00100000b518783b */ /* 0x000eae0000004200 */
[C---:B------:R-:W-:Y:S08]  /*6c40*/  HMMA.16816.F32.BF16 R196, R4.reuse, R64, R80 ;  /* 0x0000004004c4723c */ /* 0x040ff00000041850 */
[----:B-1----:R-:W-:Y:S08]  /*6c50*/  HMMA.16816.F32.BF16 R160, R4, R46, R72 ;  /* 0x0000002e04a0723c */ /* 0x002ff00000041848 */
[C---:B------:R-:W-:Y:S08]  /*6c60*/  HMMA.16816.F32.BF16 R80, R12.reuse, R42, RZ ;  /* 0x0000002a0c50723c */ /* 0x040ff000000418ff */
[C---:B------:R-:W-:Y:S08]  /*6c70*/  HMMA.16816.F32.BF16 R76, R12.reuse, R50, RZ ;  /* 0x000000320c4c723c */ /* 0x040ff000000418ff */
[C---:B------:R-:W-:Y:S08]  /*6c80*/  HMMA.16816.F32.BF16 R72, R12.reuse, R54, RZ ;  /* 0x000000360c48723c */ /* 0x040ff000000418ff */
[----:B------:R-:W-:Y:S08]  /*6c90*/  HMMA.16816.F32.BF16 R12, R12, R70, RZ ;  /* 0x000000460c0c723c */ /* 0x000ff000000418ff */
[-C--:B------:R-:W-:Y:S01]  /*6ca0*/  HMMA.16816.F32.BF16 R140, R8, R32.reuse, R116 ;  /* 0x00000020088c723c */ /* 0x080fe20000041874 */
[----:B------:R-:W-:Y:S07]  /*6cb0*/  LDSM.16.MT88.4 R116, [R182+0x800] ;  /* 0x00080000b674783b */ /* 0x000fee0000004200 */
[C---:B------:R-:W-:Y:S07]  /*6cc0*/  HMMA.16816.F32.BF16 R144, R4.reuse, R32, R96 ;  /* 0x000000200490723c */ /* 0x040fee0000041860 */
[----:B------:R-:W-:Y:S01]  /*6cd0*/  MOV R33, R149 ;  /* 0x0000009500217202 */ /* 0x000fe20000000f00 */
[----:B------:R-:W-:Y:S01]  /*6ce0*/  HMMA.16816.F32.BF16 R200, R4, R44, R88 ;  /* 0x0000002c04c8723c */ /* 0x000fe20000041858 */
[----:B------:R-:W-:-:S07]  /*6cf0*/  MOV R32, R148 ;  /* 0x0000009400207202 */ /* 0x000fce0000000f00 */
[-C--:B--2---:R-:W-:Y:S08]  /*6d00*/  HMMA.16816.F32.BF16 R148, R8, R24.reuse, R112 ;  /* 0x000000180894723c */ /* 0x084ff00000041870 */
[C---:B------:R-:W-:Y:S08]  /*6d10*/  HMMA.16816.F32.BF16 R112, R4.reuse, R24, R92 ;  /* 0x000000180470723c */ /* 0x040ff0000004185c */
[C---:B------:R-:W-:Y:S08]  /*6d20*/  HMMA.16816.F32.BF16 R84, R4.reuse, R30, R84 ;  /* 0x0000001e0454723c */ /* 0x040ff00000041854 */
[C---:B------:R-:W-:Y:S08]  /*6d30*/  HMMA.16816.F32.BF16 R88, R4.reuse, R34, R80 ;  /* 0x000000220458723c */ /* 0x040ff00000041850 */
[C---:B------:R-:W-:Y:S08]  /*6d40*/  HMMA.16816.F32.BF16 R76, R4.reuse, R26, R76 ;  /* 0x0000001a044c723c */ /* 0x040ff0000004184c */
[C---:B------:R-:W-:Y:S08]  /*6d50*/  HMMA.16816.F32.BF16 R156, R4.reuse, R66, R72 ;  /* 0x00000042049c723c */ /* 0x040ff00000041848 */
[----:B------:R-:W-:Y:S08]  /*6d60*/  HMMA.16816.F32.BF16 R12, R4, R62, R12 ;  /* 0x0000003e040c723c */ /* 0x000ff0000004180c */
[----:B------:R-:W-:Y:S07]  /*6d70*/  HMMA.16816.F32.BF16 R4, R16, R50, RZ ;  /* 0x000000321004723c */ /* 0x000fee00000418ff */
[----:B------:R-:W-:Y:S01]  /*6d80*/  MOV R51, R155 ;  /* 0x0000009b00337202 */ /* 0x000fe20000000f00 */
[----:B------:R-:W-:Y:S01]  /*6d90*/  HMMA.16816.F32.BF16 R172, R8, R44, R108 ;  /* 0x0000002c08ac723c */ /* 0x000fe2000004186c */
[----:B------:R-:W-:Y:S01]  /*6da0*/  MOV R50, R154 ;  /* 0x0000009a00327202 */ /* 0x000fe20000000f00 */
[----:B------:R-:W1:Y:S06]  /*6db0*/  LDSM.16.MT88.4 R108, [R181+0x1400] ;  /* 0x00140000b56c783b */ /* 0x000e6c0000004200 */
[----:B------:R-:W-:Y:S08]  /*6dc0*/  HMMA.16816.F32.BF16 R36, R16, R38, RZ ;  /* 0x000000261024723c */ /* 0x000ff000000418ff */
[----:B------:R-:W-:Y:S08]  /*6dd0*/  HMMA.16816.F32.BF16 R152, R8, R26, R4 ;  /* 0x0000001a0898723c */ /* 0x000ff00000041804 */
[C---:B------:R-:W-:Y:S08]  /*6de0*/  HMMA.16816.F32.BF16 R4, R16.reuse, R58, RZ ;  /* 0x0000003a1004723c */ /* 0x040ff000000418ff */
[----:B------:R-:W-:Y:S08]  /*6df0*/  HMMA.16816.F32.BF16 R40, R16, R42, RZ ;  /* 0x0000002a1028723c */ /* 0x000ff000000418ff */
[C---:B------:R-:W-:Y:S07]  /*6e00*/  HMMA.16816.F32.BF16 R36, R8.reuse, R30, R36 ;  /* 0x0000001e0824723c */ /* 0x040fee0000041824 */
[----:B------:R-:W-:Y:S01]  /*6e10*/  MOV R31, R23 ;  /* 0x00000017001f7202 */ /* 0x000fe20000000f00 */
[----:B------:R-:W-:Y:S08]  /*6e20*/  HMMA.16816.F32.BF16 R44, R8, R46, R4 ;  /* 0x0000002e082c723c */ /* 0x000ff00000041804 */
[----:B------:R-:W-:Y:S08]  /*6e30*/  HMMA.16816.F32.BF16 R4, R16, R54, RZ ;  /* 0x000000361004723c */ /* 0x000ff000000418ff */
[----:B------:R-:W-:Y:S07]  /*6e40*/  HMMA.16816.F32.BF16 R40, R8, R34, R40 ;  /* 0x000000220828723c */ /* 0x000fee0000041828 */
[----:B------:R-:W-:Y:S01]  /*6e50*/  MOV R34, R222 ;  /* 0x000000de00227202 */ /* 0x000fe20000000f00 */
[----:B------:R-:W-:Y:S01]  /*6e60*/  HMMA.16816.F32.BF16 R16, R16, R70, RZ ;  /* 0x000000461010723c */ /* 0x000fe200000418ff */
[----:B------:R-:W-:-:S07]  /*6e70*/  MOV R35, R228 ;  /* 0x000000e400237202 */ /* 0x000fce0000000f00 */
[----:B------:R-:W-:Y:S07]  /*6e80*/  HMMA.16816.F32.BF16 R80, R8, R66, R4 ;  /* 0x000000420850723c */ /* 0x000fee0000041804 */
[----:B------:R-:W-:Y:S02]  /*6e90*/  FFMA.FTZ R4, R139, c[0x0][0x2d0], -R20 ;  /* 0x0000b4008b047a23 */ /* 0x000fe40000010814 */
[----:B------:R-:W-:Y:S01]  /*6ea0*/  FADD.FTZ R5, R224, R221 ;  /* 0x000000dde0057221 */ /* 0x000fe20000010000 */
[----:B------:R-:W-:Y:S01]  /*6eb0*/  MOV R72, c[0x0][0x2c4] ;  /* 0x0000b10000487a02 */ /* 0x000fe20000000f00 */
[----:B------:R2:W-:Y:S01]  /*6ec0*/  MUFU.EX2 R28, R4 ;  /* 0x00000004001c7308 */ /* 0x0005e20000000800 */
[----:B------:R-:W-:Y:S01]  /*6ed0*/  FADD.FTZ R6, R211, R206 ;  /* 0x000000ced3067221 */ /* 0x000fe20000010000 */
[----:B------:R-:W-:-:S03]  /*6ee0*/  MOV R224, R56 ;  /* 0x0000003800e07202 */ /* 0x000fc60000000f00 */
[----:B------:R-:W-:Y:S01]  /*6ef0*/  HMMA.16816.F32.BF16 R16, R8, R62, R16 ;  /* 0x0000003e0810723c */ /* 0x000fe20000041810 */
[----:B--2---:R-:W-:Y:S02]  /*6f00*/  FFMA.FTZ R4, R138, c[0x0][0x2d0], -R20 ;  /* 0x0000b4008a047a23 */ /* 0x004fe40000010814 */
[----:B------:R-:W-:Y:S01]  /*6f10*/  FADD.FTZ R5, R225, R5 ;  /* 0x00000005e1057221 */ /* 0x000fe20000010000 */
[----:B------:R-:W-:Y:S01]  /*6f20*/  ISETP.NE.AND P1, PT, R72, 0x1, PT ;  /* 0x000000014800780c */ /* 0x000fe20003f25270 */
[----:B------:R2:W3:Y:S01]  /*6f30*/  MUFU.EX2 R29, R4 ;  /* 0x00000004001d7308 */ /* 0x0004e20000000800 */
[----:B------:R-:W-:Y:S01]  /*6f40*/  FADD.FTZ R6, R212, R6 ;  /* 0x00000006d4067221 */ /* 0x000fe20000010000 */
[----:B------:R-:W-:Y:S01]  /*6f50*/  LDSM.16.MT88.4 R60, [R182+0x1400] ;  /* 0x00140000b63c783b */ /* 0x000fe20000004200 */
[----:B--2---:R-:W-:-:S05]  /*6f60*/  FFMA.FTZ R4, R137, c[0x0][0x2d0], -R20 ;  /* 0x0000b40089047a23 */ /* 0x004fca0000010814 */
[----:B------:R2:W-:Y:S02]  /*6f70*/  MUFU.EX2 R30, R4 ;  /* 0x00000004001e7308 */ /* 0x0005e40000000800 */
[----:B--2---:R-:W-:-:S06]  /*6f80*/  FFMA.FTZ R4, R136, c[0x0][0x2d0], -R20 ;  /* 0x0000b40088047a23 */ /* 0x004fcc0000010814 */
[----:B------:R2:W-:Y:S02]  /*6f90*/  MUFU.EX2 R222, R4 ;  /* 0x0000000400de7308 */ /* 0x0005e40000000800 */
[----:B--2---:R-:W-:-:S06]  /*6fa0*/  FFMA.FTZ R4, R127, c[0x0][0x2d0], -R3 ;  /* 0x0000b4007f047a23 */ /* 0x004fcc0000010803 */
[----:B------:R2:W-:Y:S02]  /*6fb0*/  MUFU.EX2 R25, R4 ;  /* 0x0000000400197308 */ /* 0x0005e40000000800 */
[----:B--2---:R-:W-:-:S06]  /*6fc0*/  FFMA.FTZ R4, R126, c[0x0][0x2d0], -R3 ;  /* 0x0000b4007e047a23 */ /* 0x004fcc0000010803 */
[----:B------:R2:W4:Y:S02]  /*6fd0*/  MUFU.EX2 R26, R4 ;  /* 0x00000004001a7308 */ /* 0x0005240000000800 */
[--C-:B--2---:R-:W-:Y:S02]  /*6fe0*/  FFMA.FTZ R4, R125, c[0x0][0x2d0], -R3.reuse ;  /* 0x0000b4007d047a23 */ /* 0x104fe40000010803 */
[----:B------:R-:W-:-:S04]  /*6ff0*/  FFMA.FTZ R3, R124, c[0x0][0x2d0], -R3 ;  /* 0x0000b4007c037a23 */ /* 0x000fc80000010803 */
[----:B------:R2:W-:Y:S01]  /*7000*/  MUFU.EX2 R27, R4 ;  /* 0x00000004001b7308 */ /* 0x0005e20000000800 */
[----:B------:R-:W5:Y:S07]  /*7010*/  LDSM.16.MT88.4 R124, [R181+0x800] ;  /* 0x00080000b57c783b */ /* 0x000f6e0000004200 */
[----:B------:R1:W1:Y:S01]  /*7020*/  MUFU.EX2 R228, R3 ;  /* 0x0000000300e47308 */ /* 0x0002620000000800 */
[----:B--2---:R-:W-:Y:S01]  /*7030*/  FADD.FTZ R4, R218, R214 ;  /* 0x000000d6da047221 */ /* 0x004fe20000010000 */
[----:B------:R-:W-:Y:S01]  /*7040*/  MOV R218, R21 ;  /* 0x0000001500da7202 */ /* 0x000fe20000000f00 */
[----:B------:R-:W-:-:S02]  /*7050*/  FADD.FTZ R9, R226, R5 ;  /* 0x00000005e2097221 */ /* 0x000fc40000010000 */
[----:B------:R-:W-:Y:S01]  /*7060*/  FADD.FTZ R8, R220, R6 ;  /* 0x00000006dc087221 */ /* 0x000fe20000010000 */
[----:B---3--:R-:W-:Y:S01]  /*7070*/  F2FP.BF16.PACK_AB R96, R29, R28 ;  /* 0x0000001c1d60723e */ /* 0x008fe200000010ff */
[--C-:B-1----:R-:W-:Y:S01]  /*7080*/  FFMA.FTZ R3, R123, c[0x0][0x2d0], -R2.reuse ;  /* 0x0000b4007b037a23 */ /* 0x102fe20000010802 */
[----:B----4-:R-:W-:Y:S02]  /*7090*/  F2FP.BF16.PACK_AB R97, R26, R25 ;  /* 0x000000191a61723e */ /* 0x010fe400000010ff */
[----:B------:R-:W-:Y:S01]  /*70a0*/  F2FP.BF16.PACK_AB R98, R222, R30 ;  /* 0x0000001ede62723e */ /* 0x000fe200000010ff */
[----:B------:R1:W-:Y:S01]  /*70b0*/  MUFU.EX2 R22, R3 ;  /* 0x0000000300167308 */ /* 0x0003e20000000800 */
[----:B------:R-:W-:Y:S02]  /*70c0*/  F2FP.BF16.PACK_AB R99, R228, R27 ;  /* 0x0000001be463723e */ /* 0x000fe400000010ff */
[----:B------:R-:W-:Y:S01]  /*70d0*/  MOV R214, R57 ;  /* 0x0000003900d67202 */ /* 0x000fe20000000f00 */
[----:B-1----:R-:W-:-:S04]  /*70e0*/  FFMA.FTZ R3, R122, c[0x0][0x2d0], -R2 ;  /* 0x0000b4007a037a23 */ /* 0x002fc80000010802 */
[----:B------:R1:W2:Y:S02]  /*70f0*/  MUFU.EX2 R23, R3 ;  /* 0x0000000300177308 */ /* 0x0002a40000000800 */
[--C-:B-1----:R-:W-:Y:S02]  /*7100*/  FFMA.FTZ R3, R121, c[0x0][0x2d0], -R2.reuse ;  /* 0x0000b40079037a23 */ /* 0x102fe40000010802 */
[----:B------:R-:W-:Y:S02]  /*7110*/  FFMA.FTZ R2, R120, c[0x0][0x2d0], -R2 ;  /* 0x0000b40078027a23 */ /* 0x000fe40000010802 */
[----:B------:R-:W-:Y:S02]  /*7120*/  FADD.FTZ R4, R219, R4 ;  /* 0x00000004db047221 */ /* 0x000fe40000010000 */
[----:B------:R-:W-:Y:S08]  /*7130*/  MUFU.EX2 R24, R3 ;  /* 0x0000000300187308 */ /* 0x000ff00000000800 */
[----:B------:R1:W3:Y:S02]  /*7140*/  MUFU.EX2 R221, R2 ;  /* 0x0000000200dd7308 */ /* 0x0002e40000000800 */
[----:B-1----:R-:W-:-:S02]  /*7150*/  FFMA.FTZ R2, R106, c[0x0][0x2d0], -R0 ;  /* 0x0000b4006a027a23 */ /* 0x002fc40000010800 */
[----:B------:R-:W4:Y:S01]  /*7160*/  LDL.LU R106, [R1+0x20] ;  /* 0x00002000016a7983 */ /* 0x000f220000300800 */
[----:B------:R-:W-:-:S03]  /*7170*/  FFMA.FTZ R3, R105, c[0x0][0x2d0], -R0 ;  /* 0x0000b40069037a23 */ /* 0x000fc60000010800 */
[----:B------:R1:W-:Y:S01]  /*7180*/  MUFU.EX2 R21, R2 ;  /* 0x0000000200157308 */ /* 0x0003e20000000800 */
[----:B------:R-:W-:Y:S01]  /*7190*/  FADD.FTZ R10, R223, R4 ;  /* 0x00000004df0a7221 */ /* 0x000fe20000010000 */
[----:B--2---:R-:W-:Y:S01]  /*71a0*/  F2FP.BF16.PACK_AB R92, R23, R22 ;  /* 0x00000016175c723e */ /* 0x004fe200000010ff */
[----:B------:R-:W2:Y:S01]  /*71b0*/  LDSM.16.MT88.4 R4, [R182+0x2000] ;  /* 0x00200000b604783b */ /* 0x000ea20000004200 */
[----:B---3--:R-:W-:Y:S01]  /*71c0*/  F2FP.BF16.PACK_AB R94, R221, R24 ;  /* 0x00000018dd5e723e */ /* 0x008fe200000010ff */
[C---:B------:R-:W-:Y:S01]  /*71d0*/  HMMA.16816.F32.BF16 R148, R96.reuse, R108, R148 ;  /* 0x0000006c6094723c */ /* 0x040fe20000041894 */
[----:B------:R-:W-:Y:S02]  /*71e0*/  IADD3 R208, R208, -0x2, RZ ;  /* 0xfffffffed0d07810 */ /* 0x000fe40007ffe0ff */
[----:B------:R-:W-:Y:S05]  /*71f0*/  MUFU.EX2 R20, R3 ;  /* 0x0000000300147308 */ /* 0x000fea0000000800 */
[----:B------:R-:W-:Y:S01]  /*7200*/  HMMA.16816.F32.BF16 R152, R96, R110, R152 ;  /* 0x0000006e6098723c */ /* 0x000fe20000041898 */
[----:B-1----:R-:W-:-:S02]  /*7210*/  FFMA.FTZ R2, R107, c[0x0][0x2d0], -R0 ;  /* 0x0000b4006b027a23 */ /* 0x002fc40000010800 */
[----:B------:R-:W-:Y:S02]  /*7220*/  FFMA.FTZ R0, R100, c[0x0][0x2d0], -R0 ;  /* 0x0000b40064007a23 */ /* 0x000fe40000010800 */
[----:B------:R-:W1:Y:S03]  /*7230*/  MUFU.EX2 R11, R2 ;  /* 0x00000002000b7308 */ /* 0x000e660000000800 */
[C---:B-----5:R-:W-:Y:S05]  /*7240*/  HMMA.16816.F32.BF16 R132, R96.reuse, R124, R132 ;  /* 0x0000007c6084723c */ /* 0x060fea0000041884 */
[----:B------:R-:W3:Y:S03]  /*7250*/  MUFU.EX2 R223, R0 ;  /* 0x0000000000df7308 */ /* 0x000ee60000000800 */
[----:B------:R-:W-:Y:S01]  /*7260*/  HMMA.16816.F32.BF16 R136, R96, R126, R36 ;  /* 0x0000007e6088723c */ /* 0x000fe20000041824 */
[----:B-1----:R-:W-:Y:S01]  /*7270*/  F2FP.BF16.PACK_AB R93, R11, R21 ;  /* 0x000000150b5d723e */ /* 0x002fe200000010ff */
[----:B------:R-:W-:-:S06]  /*7280*/  FADD.FTZ R2, R205, R204 ;  /* 0x000000cccd027221 */ /* 0x000fcc0000010000 */
[C---:B------:R-:W-:Y:S01]  /*7290*/  HMMA.16816.F32.BF16 R140, R96.reuse, R116, R140 ;  /* 0x00000074608c723c */ /* 0x040fe2000004188c */
[----:B------:R-:W-:Y:S02]  /*72a0*/  FADD.FTZ R3, R213, R2 ;  /* 0x00000002d5037221 */ /* 0x000fe40000010000 */
[----:B------:R-:W-:Y:S01]  /*72b0*/  @P1 IMAD.HI.U32 R2, R250, c[0x0][0x2c8], RZ ;  /* 0x0000b200fa021a27 */ /* 0x000fe200078e00ff */
[----:B---3--:R-:W-:Y:S02]  /*72c0*/  F2FP.BF16.PACK_AB R95, R223, R20 ;  /* 0x00000014df5f723e */ /* 0x008fe400000010ff */
[----:B------:R-:W-:Y:S02]  /*72d0*/  MOV R0, R250 ;  /* 0x000000fa00007202 */ /* 0x000fe40000000f00 */
[----:B------:R-:W-:Y:S01]  /*72e0*/  HMMA.16816.F32.BF16 R52, R96, R60, R172 ;  /* 0x0000003c6034723c */ /* 0x000fe200000418ac */
[----:B------:R-:W-:-:S07]  /*72f0*/  @P1 SHF.R.U32.HI R0, RZ, c[0x0][0x2cc], R2 ;  /* 0x0000b300ff001a19 */ /* 0x000fce0000011602 */
[C---:B------:R-:W-:Y:S08]  /*7300*/  HMMA.16816.F32.BF16 R112, R92.reuse, R108, R112 ;  /* 0x0000006c5c70723c */ /* 0x040ff00000041870 */
[C---:B------:R-:W-:Y:S01]  /*7310*/  HMMA.16816.F32.BF16 R108, R92.reuse, R110, R76 ;  /* 0x0000006e5c6c723c */ /* 0x040fe2000004184c */
[----:B------:R-:W1:Y:S07]  /*7320*/  LDSM.16.MT88.4 R76, [R181+0x2000] ;  /* 0x00200000b54c783b */ /* 0x000e6e0000004200 */
[C---:B------:R-:W-:Y:S08]  /*7330*/  HMMA.16816.F32.BF16 R120, R92.reuse, R116, R144 ;  /* 0x000000745c78723c */ /* 0x040ff00000041890 */
[----:B------:R-:W-:Y:S08]  /*7340*/  HMMA.16816.F32.BF16 R128, R92, R124, R128 ;  /* 0x0000007c5c80723c */ /* 0x000ff00000041880 */
[----:B------:R-:W-:Y:S08]  /*7350*/  HMMA.16816.F32.BF16 R144, R96, R118, R40 ;  /* 0x000000766090723c */ /* 0x000ff00000041828 */
[C---:B------:R-:W-:Y:S08]  /*7360*/  HMMA.16816.F32.BF16 R124, R92.reuse, R126, R84 ;  /* 0x0000007e5c7c723c */ /* 0x040ff00000041854 */
[----:B------:R-:W-:Y:S08]  /*7370*/  HMMA.16816.F32.BF16 R116, R92, R118, R88 ;  /* 0x000000765c74723c */ /* 0x000ff00000041858 */
[-C--:B--2---:R-:W-:Y:S08]  /*7380*/  HMMA.16816.F32.BF16 R84, R96, R4.reuse, R164 ;  /* 0x000000046054723c */ /* 0x084ff000000418a4 */
[----:B------:R-:W-:Y:S07]  /*7390*/  HMMA.16816.F32.BF16 R88, R92, R4, R176 ;  /* 0x000000045c58723c */ /* 0x000fee00000418b0 */
[----:B------:R-:W-:Y:S01]  /*73a0*/  FADD.FTZ R5, R227, R3 ;  /* 0x00000003e3057221 */ /* 0x000fe20000010000 */
[----:B-1----:R-:W-:Y:S01]  /*73b0*/  HMMA.16816.F32.BF16 R68, R96, R76, R168 ;  /* 0x0000004c6044723c */ /* 0x002fe200000418a8 */
        /* <DEDUP_REMOVED lines=29> */
[----:B------:R-:W-:Y:S08]  /*7590*/  HMMA.16816.F32.BF16 R76, R92, R78, R156 ;  /* 0x0000004e5c4c723c */ /* 0x000ff0000004189c */
[-C--:B------:R-:W-:Y:S08]  /*75a0*/  HMMA.16816.F32.BF16 R96, R96, R6.reuse, R16 ;  /* 0x000000066060723c */ /* 0x080ff00000041810 */
[----:B------:R-:W-:Y:S01]  /*75b0*/  HMMA.16816.F32.BF16 R92, R92, R6, R12 ;  /* 0x000000065c5c723c */ /* 0x000fe2000004180c */
[----:B----4-:R-:W-:Y:S01]  /*75c0*/  IADD3 R2, R106, R0, RZ ;  /* 0x000000006a027210 */ /* 0x010fe20007ffe0ff */
[----:B------:R-:W-:Y:S01]  /*75d0*/  FADD.FTZ R0, R218, R9 ;  /* 0x00000009da007221 */ /* 0x000fe20000010000 */
[----:B------:R-:W-:-:S02]  /*75e0*/  MOV R9, c[0x0][0x32c] ;  /* 0x0000cb0000097a02 */ /* 0x000fc40000000f00 */
[----:B------:R-:W-:Y:S01]  /*75f0*/  IADD3 R3, R2, c[0x0][0x328], RZ ;  /* 0x0000ca0002037a10 */ /* 0x000fe20007ffe0ff */
[----:B------:R-:W-:Y:S01]  /*7600*/  FADD.FTZ R0, R50, R0 ;  /* 0x0000000032007221 */ /* 0x000fe20000010000 */
[----:B------:R-:W-:-:S03]  /*7610*/  ISETP.GE.AND P0, PT, R9, 0x1, PT ;  /* 0x000000010900780c */ /* 0x000fc60003f06270 */
[----:B------:R-:W-:-:S04]  /*7620*/  FADD.FTZ R0, R35, R0 ;  /* 0x0000000023007221 */ /* 0x000fc80000010000 */
[----:B------:R-:W-:-:S04]  /*7630*/  FADD.FTZ R0, R33, R0 ;  /* 0x0000000021007221 */ /* 0x000fc80000010000 */
[----:B------:R-:W-:-:S04]  /*7640*/  FADD.FTZ R0, R28, R0 ;  /* 0x000000001c007221 */ /* 0x000fc80000010000 */
[----:B------:R-:W-:-:S04]  /*7650*/  FADD.FTZ R0, R29, R0 ;  /* 0x000000001d007221 */ /* 0x000fc80000010000 */
[----:B------:R-:W-:-:S04]  /*7660*/  FADD.FTZ R0, R30, R0 ;  /* 0x000000001e007221 */ /* 0x000fc80000010000 */
[----:B------:R-:W-:Y:S01]  /*7670*/  FADD.FTZ R222, R222, R0 ;  /* 0x00000000dede7221 */ /* 0x000fe20000010000 */
[----:B------:R-:W-:Y:S05]  /*7680*/  @!P0 BRA `(.L_x_617) ;  /* 0x0000013000008947 */ /* 0x000fea0003800000 */
[C---:B------:R-:W-:Y:S01]  /*7690*/  ISETP.GT.AND P0, PT, R2.reuse, RZ, PT ;  /* 0x000000ff0200720c */ /* 0x040fe20003f04270 */
[----:B------:R-:W-:Y:S01]  /*76a0*/  BSSY B0, `(.L_x_618) ;  /* 0x000000e000007945 */ /* 0x000fe20003800000 */
[----:B------:R-:W-:-:S11]  /*76b0*/  IADD3 R0, R2, -0x1, RZ ;  /* 0xffffffff02007810 */ /* 0x000fd60007ffe0ff */
[----:B------:R-:W-:Y:S05]  /*76c0*/  @P0 BRA `(.L_x_619) ;  /* 0x0000007000000947 */ /* 0x000fea0003800000 */
[----:B------:R-:W-:-:S05]  /*76d0*/  IMAD.MOV.U32 R0, RZ, RZ, 0x1 ;  /* 0x00000001ff007424 */ /* 0x000fca00078e00ff */
[----:B------:R-:W-:Y:S01]  /*76e0*/  ISETP.NE.AND P0, PT, R0, c[0x0][0x32c], PT ;  /* 0x0000cb0000007a0c */ /* 0x000fe20003f05270 */
[----:B------:R-:W-:-:S12]  /*76f0*/  IMAD.MOV R0, RZ, RZ, -R2 ;  /* 0x000000ffff007224 */ /* 0x000fd800078e0a02 */
[----:B------:R-:W-:-:S05]  /*7700*/  @P0 IMAD.HI.U32 R2, R0, c[0x0][0x330], RZ ;  /* 0x0000cc0000020a27 */ /* 0x000fca00078e00ff */
[----:B------:R-:W-:-:S04]  /*7710*/  @P0 SHF.R.U32.HI R0, RZ, c[0x0][0x334], R2 ;  /* 0x0000cd00ff000a19 */ /* 0x000fc80000011602 */
[----:B------:R-:W-:Y:S01]  /*7720*/  LOP3.LUT R0, RZ, R0, RZ, 0x33, !PT ;  /* 0x00000000ff007212 */ /* 0x000fe200078e33ff */
[----:B------:R-:W-:Y:S05]  /*7730*/  BRA `(.L_x_620) ;  /* 0x0000004000007947 */ /* 0x000fea0003800000 */
.L_x_619:
[----:B------:R-:W-:-:S04]  /*7740*/  MOV R2, 0x1 ;  /* 0x0000000100027802 */ /* 0x000fc80000000f00 */
[----:B------:R-:W-:-:S13]  /*7750*/  ISETP.NE.AND P0, PT, R2, c[0x0][0x32c], PT ;  /* 0x0000cb0002007a0c */ /* 0x000fda0003f05270 */
[----:B------:R-:W-:-:S05]  /*7760*/  @P0 IMAD.HI.U32 R2, R0, c[0x0][0x330], RZ ;  /* 0x0000cc0000020a27 */ /* 0x000fca00078e00ff */
[----:B------:R-:W-:Y:S02]  /*7770*/  @P0 SHF.R.U32.HI R0, RZ, c[0x0][0x334], R2 ;  /* 0x0000cd00ff000a19 */ /* 0x000fe40000011602 */
.L_x_620:
[----:B------:R-:W-:Y:S05]  /*7780*/  BSYNC B0 ;  /* 0x0000000000007941 */ /* 0x000fea0003800000 */
.L_x_618:
[----:B------:R-:W-:-:S05]  /*7790*/  MOV R2, c[0x0][0x32c] ;  /* 0x0000cb0000027a02 */ /* 0x000fca0000000f00 */
[----:B------:R-:W-:-:S05]  /*77a0*/  IMAD R0, R0, R2, c[0x0][0x32c] ;  /* 0x0000cb0000007624 */ /* 0x000fca00078e0202 */
[----:B------:R-:W-:-:S05]  /*77b0*/  IMNMX R3, R3, R0, PT ;  /* 0x0000000003037217 */ /* 0x000fca0003800200 */
.L_x_617:
        /* <DEDUP_REMOVED lines=9> */
[----:B------:R-:W-:Y:S02]  /*7850*/  MOV R106, R102 ;  /* 0x00000066006a7202 */ /* 0x000fe40000000f00 */
.L_x_654:
[----:B------:R-:W-:Y:S04]  /*7860*/  DEPBAR.LE SB0, 0x0 ;  /* 0x000080000000791a */ /* 0x000fe80000000000 */
[----:B------:R-:W-:Y:S01]  /*7870*/  WARPSYNC 0xffffffff ;  /* 0xffffffff00007948 */ /* 0x000fe20003800000 */
[----:B------:R-:W-:Y:S01]  /*7880*/  BAR.SYNC.DEFER_BLOCKING 0x0 ;  /* 0x0000000000007b1d */ /* 0x000fe20000010000 */
[----:B------:R-:W-:Y:S05]  /*7890*/  ISETP.GT.AND P0, PT, R237, R208, PT ;  /* 0x000000d0ed00720c */ /* 0x000fea0003f04270 */
[----:B------:R1:W2:Y:S01]  /*78a0*/  LDSM.16.M88.4 R48, [R183] ;  /* 0x00000000b730783b */ /* 0x0002a20000000200 */
[----:B------:R-:W-:Y:S03]  /*78b0*/  BSSY B0, `(.L_x_622) ;  /* 0x0000044000007945 */ /* 0x000fe60003800000 */
[----:B------:R1:W3:Y:S04]  /*78c0*/  LDSM.16.M88.4 R44, [R183+0x1000] ;  /* 0x00100000b72c783b */ /* 0x0002e80000000200 */
[----:B------:R1:W4:Y:S04]  /*78d0*/  LDSM.16.M88.4 R16, [R180] ;  /* 0x00000000b410783b */ /* 0x0003280000000200 */
[----:B------:R1:W1:Y:S04]  /*78e0*/  LDSM.16.M88.4 R32, [R180+0x400] ;  /* 0x00040000b420783b */ /* 0x0002680000000200 */
[----:B------:R1:W1:Y:S04]  /*78f0*/  LDSM.16.M88.4 R156, [R180+0x800] ;  /* 0x00080000b49c783b */ /* 0x0002680000000200 */
[----:B------:R1:W1:Y:S04]  /*7900*/  LDSM.16.M88.4 R160, [R184] ;  /* 0x00000000b8a0783b */ /* 0x0002680000000200 */
[----:B------:R1:W1:Y:S04]  /*7910*/  LDSM.16.M88.4 R168, [R184+0x1000] ;  /* 0x00100000b8a8783b */ /* 0x0002680000000200 */
[----:B------:R1:W1:Y:S04]  /*7920*/  LDSM.16.M88.4 R164, [R185] ;  /* 0x00000000b9a4783b */ /* 0x0002680000000200 */
[----:B------:R1:W1:Y:S04]  /*7930*/  LDSM.16.M88.4 R172, [R193] ;  /* 0x00000000c1ac783b */ /* 0x0002680000000200 */
[----:B------:R1:W1:Y:S01]  /*7940*/  LDSM.16.M88.4 R176, [R192] ;  /* 0x00000000c0b0783b */ /* 0x0002620000000200 */
[----:B------:R-:W-:-:S05]  /*7950*/  @P0 BRA `(.L_x_623) ;  /* 0x0000039000000947 */ /* 0x000fca0003800000 */
[C---:B------:R-:W-:Y:S01]  /*7960*/  IMAD.WIDE.U32 R2, R209.reuse, c[0x0][0x208], RZ ;  /* 0x00008200d1027a25 */ /* 0x040fe200078e00ff */
[----:B------:R-:W-:Y:S05]  /*7970*/  SHF.R.S32.HI R0, RZ, 0x1f, R209 ;  /* 0x0000001fff007819 */ /* 0x000fea00000114d1 */
[----:B------:R-:W-:Y:S04]  /*7980*/  IMAD R0, R0, c[0x0][0x208], RZ ;  /* 0x0000820000007a24 */ /* 0x000fe800078e02ff */
[----:B------:R-:W-:Y:S05]  /*7990*/  IMAD R0, R209, c[0x0][0x20c], R0 ;  /* 0x00008300d1007a24 */ /* 0x000fea00078e0200 */
[----:B------:R-:W-:Y:S02]  /*79a0*/  IADD3 R3, R3, R0, RZ ;  /* 0x0000000003037210 */ /* 0x000fe40007ffe0ff */
[----:B------:R-:W-:Y:S03]  /*79b0*/  SHF.R.S32.HI R0, RZ, 0x1f, R207 ;  /* 0x0000001fff007819 */ /* 0x000fe600000114cf */
[C---:B------:R-:W-:Y:S04]  /*79c0*/  IMAD.WIDE.U32 R2, R207.reuse, c[0x0][0x218], R2 ;  /* 0x00008600cf027a25 */ /* 0x040fe800078e0002 */
[----:B------:R-:W-:Y:S01]  /*79d0*/  IMAD R4, R0, c[0x0][0x218], RZ ;  /* 0x0000860000047a24 */ /* 0x000fe200078e02ff */
[----:B------:R-:W-:Y:S03]  /*79e0*/  IADD3 R0, P1, R246, R2, RZ ;  /* 0x00000002f6007210 */ /* 0x000fe60007f3e0ff */
[----:B------:R-:W-:Y:S01]  /*79f0*/  IMAD R4, R207, c[0x0][0x21c], R4 ;  /* 0x00008700cf047a24 */ /* 0x000fe200078e0204 */
[C---:B------:R-:W-:Y:S04]  /*7a00*/  LEA R11, P0, R0.reuse, c[0x0][0x1f8], 0x1 ;  /* 0x00007e00000b7a11 */ /* 0x040fe800078008ff */
[----:B------:R-:W-:Y:S04]  /*7a10*/  IADD3.X R2, R249, R3, R4, P1, !PT ;  /* 0x00000003f9027210 */ /* 0x000fe80000ffe404 */
[----:B------:R-:W-:Y:S01]  /*7a20*/  LEA.HI.X R10, R0, c[0x0][0x1fc], R2, 0x1, P0 ;  /* 0x00007f00000a7a11 */ /* 0x000fe200000f0c02 */
[----:B------:R-:W-:-:S05]  /*7a30*/  BRA.DIV ~URZ, `(.L_x_624) ;  /* 0x000124527f007947 */ /* 0x000fca000b800000 */
[----:B------:R4:W3:Y:S02]  /*7a40*/  SHFL.IDX PT, R4, R10, RZ, 0x1c1f ;  /* 0x001c1fff0a047589 */ /* 0x0008e400000e0000 */
.L_x_796:
[----:B------:R-:W-:-:S05]  /*7a50*/  BRA.DIV ~URZ, `(.L_x_625) ;  /* 0x000124a27f007947 */ /* 0x000fca000b800000 */
[----:B------:R4:W3:Y:S02]  /*7a60*/  SHFL.IDX PT, R0, R11, RZ, 0x1c1f ;  /* 0x001c1fff0b007589 */ /* 0x0008e400000e0000 */
.L_x_797:
[C---:B------:R-:W-:Y:S01]  /*7a70*/  IMAD.SHL.U32 R5, R210.reuse, 0x2, RZ ;  /* 0x00000002d2057824 */ /* 0x040fe200078e00ff */
[----:B------:R-:W-:Y:S01]  /*7a80*/  ISETP.GE.AND P3, PT, R210, c[0x0][0x1d4], PT ;  /* 0x00007500d2007a0c */ /* 0x000fe20003f66270 */
[C---:B------:R-:W-:Y:S01]  /*7a90*/  IMAD.SHL.U32 R3, R235.reuse, 0x2, RZ ;  /* 0x00000002eb037824 */ /* 0x040fe200078e00ff */
[----:B------:R-:W-:Y:S01]  /*7aa0*/  ISETP.GE.AND P2, PT, R235, c[0x0][0x1d4], PT ;  /* 0x00007500eb007a0c */ /* 0x000fe20003f46270 */
[----:B------:R-:W-:Y:S01]  /*7ab0*/  IMAD.SHL.U32 R2, R236, 0x2, RZ ;  /* 0x00000002ec027824 */ /* 0x000fe200078e00ff */
[C---:B---3--:R-:W-:Y:S02]  /*7ac0*/  IADD3 R8, P0, R0.reuse, R5, RZ ;  /* 0x0000000500087210 */ /* 0x048fe40007f1e0ff */
[----:B------:R-:W3:Y:S01]  /*7ad0*/  S2R R5, SR_TID.X ;  /* 0x0000000000057919 */ /* 0x000ee20000002100 */
[----:B------:R-:W-:Y:S02]  /*7ae0*/  IADD3 R6, P1, R0, R3, RZ ;  /* 0x0000000300067210 */ /* 0x000fe40007f3e0ff */
[----:B------:R-:W-:Y:S01]  /*7af0*/  IMAD.X R9, R4, 0x1, R217, P0 ;  /* 0x0000000104097824 */ /* 0x000fe200000e06d9 */
[----:B------:R-:W-:Y:S02]  /*7b00*/  IADD3 R2, P0, R0, R2, RZ ;  /* 0x0000000200027210 */ /* 0x000fe40007f1e0ff */
[----:B------:R-:W-:Y:S01]  /*7b10*/  IMAD.X R7, R4, 0x1, R215, P1 ;  /* 0x0000000104077824 */ /* 0x000fe200008e06d7 */
[----:B------:R-:W-:Y:S01]  /*7b20*/  ISETP.GE.AND P1, PT, R236, c[0x0][0x1d4], PT ;  /* 0x00007500ec007a0c */ /* 0x000fe20003f26270 */
[----:B------:R-:W-:Y:S01]  /*7b30*/  @!PT LDS RZ, [RZ] ;  /* 0x00000000fffff984 */ /* 0x000fe20000000800 */
[----:B------:R-:W-:Y:S01]  /*7b40*/  @!PT LDS RZ, [RZ] ;  /* 0x00000000fffff984 */ /* 0x000fe20000000800 */
[----:B------:R-:W-:Y:S01]  /*7b50*/  @!PT LDS RZ, [RZ] ;  /* 0x00000000fffff984 */ /* 0x000fe20000000800 */
[----:B------:R4:W-:Y:S01]  /*7b60*/  LDGSTS.E.BYPASS.LTC128B.128 [R195+0x1880], [R8.64], !P3 ;  /* 0x0188000008c37fae */ /* 0x0009e2000d901d46 */
[----:B------:R-:W-:Y:S03]  /*7b70*/  IMAD.X R3, R4, 0x1, R216, P0 ;  /* 0x0000000104037824 */ /* 0x000fe600000e06d8 */
[----:B------:R4:W-:Y:S08]  /*7b80*/  LDGSTS.E.BYPASS.LTC128B.128 [R195+0x2480], [R6.64], !P2 ;  /* 0x0248000006c37fae */ /* 0x0009f0000d101d46 */
[----:B------:R4:W-:Y:S01]  /*7b90*/  LDGSTS.E.BYPASS.LTC128B.128 [R195+0x3080], [R2.64], !P1 ;  /* 0x0308000002c37fae */ /* 0x0009e2000c901d46 */
[----:B---3--:R-:W-:Y:S11]  /*7ba0*/  ISETP.GT.AND P4, PT, R5, 0x3f, PT ;  /* 0x0000003f0500780c */ /* 0x008ff60003f84270 */
[----:B------:R-:W-:Y:S02]  /*7bb0*/  @!UPT UIADD3 URZ, URZ, URZ, URZ ;  /* 0x0000003f3f3ff290 */ /* 0x000fe4000fffe03f */
[----:B------:R-:W-:-:S05]  /*7bc0*/  @P4 BRA `(.L_x_623) ;  /* 0x0000012000004947 */ /* 0x000fca0003800000 */
[----:B------:R-:W-:-:S05]  /*7bd0*/  BRA.DIV ~URZ, `(.L_x_626) ;  /* 0x000123927f007947 */ /* 0x000fca000b800000 */
[----:B------:R3:W4:Y:S04]  /*7be0*/  SHFL.IDX PT, R4, R10, 0x1, 0x1c1f ;  /* 0x003c1f000a047f89 */ /* 0x00072800000e0000 */
[----:B------:R3:W2:Y:S02]  /*7bf0*/  SHFL.IDX PT, R0, R11, 0x1, 0x1c1f ;  /* 0x003c1f000b007f89 */ /* 0x0006a400000e0000 */
.L_x_798:
[----:B----4-:R-:W-:Y:S02]  /*7c00*/  IMAD.SHL.U32 R2, R210, 0x2, RZ ;  /* 0x00000002d2027824 */ /* 0x010fe400078e00ff */
[----:B------:R-:W-:Y:S03]  /*7c10*/  IMAD.SHL.U32 R3, R235, 0x2, RZ ;  /* 0x00000002eb037824 */ /* 0x000fe600078e00ff */
[----:B--2---:R-:W-:Y:S02]  /*7c20*/  IADD3 R8, P0, R0, R2, RZ ;  /* 0x0000000200087210 */ /* 0x004fe40007f1e0ff */
[----:B------:R-:W-:Y:S03]  /*7c30*/  SHF.L.U32 R2, R236, 0x1, RZ ;  /* 0x00000001ec027819 */ /* 0x000fe600000006ff */
[----:B------:R-:W-:Y:S01]  /*7c40*/  IMAD.X R9, R4, 0x1, R217, P0 ;  /* 0x0000000104097824 */ /* 0x000fe200000e06d9 */
[----:B------:R-:W-:Y:S04]  /*7c50*/  IADD3 R6, P0, R0, R3, RZ ;  /* 0x0000000300067210 */ /* 0x000fe80007f1e0ff */
[----:B------:R-:W-:Y:S01]  /*7c60*/  @!PT LDS RZ, [RZ] ;  /* 0x00000000fffff984 */ /* 0x000fe20000000800 */
[----:B------:R-:W-:Y:S01]  /*7c70*/  @!PT LDS RZ, [RZ] ;  /* 0x00000000fffff984 */ /* 0x000fe20000000800 */
[----:B------:R-:W-:Y:S01]  /*7c80*/  @!PT LDS RZ, [RZ] ;  /* 0x00000000fffff984 */ /* 0x000fe20000000800 */
[----:B------:R2:W-:Y:S01]  /*7c90*/  LDGSTS.E.BYPASS.LTC128B.128 [R195+0x2080], [R8.64], !P3 ;  /* 0x0208000008c37fae */ /* 0x0005e2000d901d46 */
[----:B------:R-:W-:Y:S02]  /*7ca0*/  IADD3.X R7, R4, R215, RZ, P0, !PT ;  /* 0x000000d704077210 */ /* 0x000fe400007fe4ff */
[----:B------:R-:W-:Y:S03]  /*7cb0*/  IADD3 R2, P0, R0, R2, RZ ;  /* 0x0000000200027210 */ /* 0x000fe60007f1e0ff */
[----:B------:R2:W-:Y:S02]  /*7cc0*/  LDGSTS.E.BYPASS.LTC128B.128 [R195+0x2c80], [R6.64], !P2 ;  /* 0x02c8000006c37fae */ /* 0x0005e4000d101d46 */
[----:B------:R-:W-:Y:S05]  /*7cd0*/  IMAD.X R3, R4, 0x1, R216, P0 ;  /* 0x0000000104037824 */ /* 0x000fea00000e06d8 */
[----:B------:R2:W-:Y:S03]  /*7ce0*/  LDGSTS.E.BYPASS.LTC128B.128 [R195+0x3880], [R2.64], !P1 ;  /* 0x0388000002c37fae */ /* 0x0005e6000c901d46 */
.L_x_623:
[----:B------:R-:W-:Y:S05]  /*7cf0*/  BSYNC B0 ;  /* 0x0000000000007941 */ /* 0x000fea0003800000 */
.L_x_622:
[----:B------:R-:W0:Y:S01]  /*7d00*/  LDGDEPBAR ;  /* 0x00000000000079af */ /* 0x000e220000000000 */
[----:B------:R-:W-:Y:S01]  /*7d10*/  WARPSYNC 0xffffffff ;  /* 0xffffffff00007948 */ /* 0x000fe20003800000 */
[-C--:B--2-4-:R-:W-:Y:S01]  /*7d20*/  HMMA.16816.F32.BF16 R4, R48, R16.reuse, RZ ;  /* 0x000000103004723c */ /* 0x094fe200000418ff */
[----:B------:R-:W-:Y:S02]  /*7d30*/  BSSY B0, `(.L_x_627) ;  /* 0x0000113000007945 */ /* 0x000fe40003800000 */
[----:B------:R-:W-:Y:S05]  /*7d40*/  ISETP.GT.AND P0, PT, R208, R237, PT ;  /* 0x000000edd000720c */ /* 0x000fea0003f04270 */
[C---:B---3--:R-:W-:Y:S08]  /*7d50*/  HMMA.16816.F32.BF16 R8, R44.reuse, R16, RZ ;  /* 0x000000102c08723c */ /* 0x048ff000000418ff */
        /* <DEDUP_REMOVED lines=85> */
[----:B------:R-:W3:Y:S01]  /*82b0*/  MUFU.TANH R206, R3 ;  /* 0x0000000300ce7308 */ /* 0x000ee20000002400 */
[----:B-1----:R-:W-:Y:S02]  /*82c0*/  FMUL.FTZ R0, R5, c[0x0][0x320] ;  /* 0x0000c80005007a20 */ /* 0x002fe40000410000 */
[----:B------:R-:W-:Y:S07]  /*82d0*/  FMUL.FTZ R2, R11, c[0x0][0x320] ;  /* 0x0000c8000b027a20 */ /* 0x000fee0000410000 */
[----:B------:R1:W4:Y:S10]  /*82e0*/  MUFU.TANH R177, R0 ;  /* 0x0000000000b17308 */ /* 0x0003340000002400 */
[----:B------:R-:W2:Y:S01]  /*82f0*/  MUFU.TANH R205, R2 ;  /* 0x0000000200cd7308 */ /* 0x000ea20000002400 */
[----:B-1----:R-:W-:Y:S09]  /*8300*/  FMUL.FTZ R0, R6, c[0x0][0x320] ;  /* 0x0000c80006007a20 */ /* 0x002ff20000410000 */
[----:B------:R1:W1:Y:S02]  /*8310*/  MUFU.TANH R200, R0 ;  /* 0x0000000000c87308 */ /* 0x0002640000002400 */
[----:B-1----:R-:W-:Y:S02]  /*8320*/  FMUL.FTZ R0, R7, c[0x0][0x320] ;  /* 0x0000c80007007a20 */ /* 0x002fe40000410000 */
[----:B------:R-:W1:Y:S06]  /*8330*/  LDSM.16.M88.4 R4, [R187] ;  /* 0x00000000bb04783b */ /* 0x000e6c0000000200 */
[----:B------:R5:W1:Y:S02]  /*8340*/  MUFU.TANH R197, R0 ;  /* 0x0000000000c57308 */ /* 0x000a640000002400 */
[----:B-----5:R-:W-:Y:S08]  /*8350*/  FMUL.FTZ R0, R8, c[0x0][0x320] ;  /* 0x0000c80008007a20 */ /* 0x020ff00000410000 */
[----:B------:R5:W2:Y:S01]  /*8360*/  MUFU.TANH R204, R0 ;  /* 0x0000000000cc7308 */ /* 0x000aa20000002400 */
[-C--:B-1----:R-:W-:Y:S08]  /*8370*/  HMMA.16816.F32.BF16 R20, R160, R4.reuse, R20 ;  /* 0x00000004a014723c */ /* 0x082ff00000041814 */
[C---:B------:R-:W-:Y:S04]  /*8380*/  HMMA.16816.F32.BF16 R24, R168.reuse, R4, R24 ;  /* 0x00000004a818723c */ /* 0x040fe80000041818 */
[----:B-----5:R-:W-:Y:S02]  /*8390*/  FMUL.FTZ R0, R9, c[0x0][0x320] ;  /* 0x0000c80009007a20 */ /* 0x020fe40000410000 */
[----:B------:R-:W1:Y:S02]  /*83a0*/  LDSM.16.M88.4 R8, [R186] ;  /* 0x00000000ba08783b */ /* 0x000e640000000200 */
[----:B------:R-:W-:Y:S04]  /*83b0*/  DEPBAR.LE SB0, 0x0 ;  /* 0x000080000000791a */ /* 0x000fe80000000000 */
[----:B------:R5:W1:Y:S01]  /*83c0*/  MUFU.TANH R201, R0 ;  /* 0x0000000000c97308 */ /* 0x000a620000002400 */
[-C--:B------:R-:W-:Y:S01]  /*83d0*/  HMMA.16816.F32.BF16 R28, R168, R6.reuse, R28 ;  /* 0x00000006a81c723c */ /* 0x080fe2000004181c */
[----:B------:R-:W-:Y:S07]  /*83e0*/  BAR.SYNC.DEFER_BLOCKING 0x0 ;  /* 0x0000000000007b1d */ /* 0x000fee0000010000 */
[C---:B------:R-:W-:Y:S04]  /*83f0*/  HMMA.16816.F32.BF16 R32, R160.reuse, R6, R32 ;  /* 0x00000006a020723c */ /* 0x040fe80000041820 */
[----:B------:R-:W-:Y:S02]  /*8400*/  FMUL.FTZ R3, R26, c[0x0][0x320] ;  /* 0x0000c8001a037a20 */ /* 0x000fe40000410000 */
[----:B------:R-:W-:Y:S02]  /*8410*/  FMUL.FTZ R2, R27, c[0x0][0x320] ;  /* 0x0000c8001b027a20 */ /* 0x000fe40000410000 */
[----:B------:R-:W2:Y:S01]  /*8420*/  MUFU.TANH R196, R3 ;  /* 0x0000000300c47308 */ /* 0x000ea20000002400 */
[----:B-----5:R-:W-:Y:S09]  /*8430*/  FMUL.FTZ R0, R12, c[0x0][0x320] ;  /* 0x0000c8000c007a20 */ /* 0x020ff20000410000 */
[----:B------:R-:W2:Y:S01]  /*8440*/  MUFU.TANH R179, R2 ;  /* 0x0000000200b37308 */ /* 0x000ea20000002400 */
[-C--:B-1----:R-:W-:Y:S09]  /*8450*/  HMMA.16816.F32.BF16 R36, R160, R8.reuse, R36 ;  /* 0x00000008a024723c */ /* 0x082ff20000041824 */
[----:B------:R1:W1:Y:S01]  /*8460*/  MUFU.TANH R199, R0 ;  /* 0x0000000000c77308 */ /* 0x0002620000002400 */
[C---:B------:R-:W-:Y:S08]  /*8470*/  HMMA.16816.F32.BF16 R40, R168.reuse, R8, R40 ;  /* 0x00000008a828723c */ /* 0x040ff00000041828 */
        /* <DEDUP_REMOVED lines=77> */
[----:B--234-:R-:W-:Y:S01]  /*8950*/  IMAD.MOV.U32 R211, RZ, RZ, c[0x0][0x2b8] ;  /* 0x0000ae00ffd37624 */ /* 0x01cfe200078e00ff */
[----:B------:R-:W-:Y:S01]  /*8960*/  ISETP.GT.AND P1, PT, R238, 0x2f, PT ;  /* 0x0000002fee00780c */ /* 0x000fe20003f24270 */
[----:B------:R-:W-:Y:S01]  /*8970*/  IMAD R2, R208, 0x30, R240 ;  /* 0x00000030d0027824 */ /* 0x000fe200078e02f0 */
[----:B------:R-:W-:Y:S01]  /*8980*/  IADD3 R6, -R239, 0x30, RZ ;  /* 0x00000030ef067810 */ /* 0x000fe20007ffe1ff */
[----:B------:R-:W-:Y:S01]  /*8990*/  IMAD.MOV.U32 R207, RZ, RZ, RZ ;  /* 0x000000ffffcf7224 */ /* 0x000fe200078e00ff */
[----:B------:R-:W-:Y:S02]  /*89a0*/  ISETP.NE.AND P2, PT, R211, 0x1, PT ;  /* 0x00000001d300780c */ /* 0x000fe40003f45270 */
[----:B------:R-:W-:Y:S05]  /*89b0*/  IADD3 R2, R2, -0x30, R238 ;  /* 0xffffffd002027810 */ /* 0x000fea0007ffe0ee */
[----:B-1----:R-:W-:Y:S06]  /*89c0*/  IMAD.MOV.U32 R0, RZ, RZ, R2 ;  /* 0x000000ffff007224 */ /* 0x002fec00078e0002 */
[----:B------:R-:W-:Y:S05]  /*89d0*/  @P2 IMAD.HI.U32 R3, R2, c[0x0][0x2bc], RZ ;  /* 0x0000af0002032a27 */ /* 0x000fea00078e00ff */
[----:B------:R-:W-:Y:S04]  /*89e0*/  @P2 SHF.R.U32.HI R0, RZ, c[0x0][0x2c0], R3 ;  /* 0x0000b000ff002a19 */ /* 0x000fe80000011603 */
[C---:B------:R-:W-:Y:S04]  /*89f0*/  @!P1 IADD3 R3, P0, R0.reuse, R244, RZ ;  /* 0x000000f400039210 */ /* 0x040fe80007f1e0ff */
[----:B------:R-:W-:Y:S01]  /*8a00*/  @!P1 LEA.HI.X.SX32 R5, R0, R248, 0x1, P0 ;  /* 0x000000f800059211 */ /* 0x000fe200000f0eff */
[----:B------:R-:W-:Y:S01]  /*8a10*/  IMAD.MOV R0, RZ, RZ, -R0 ;  /* 0x000000ffff007224 */ /* 0x000fe200078e0a00 */
[C---:B------:R-:W-:Y:S03]  /*8a20*/  @!P1 LEA R4, P0, R3.reuse, c[0x0][0x2a0], 0x2 ;  /* 0x0000a80003049a11 */ /* 0x040fe600078010ff */
[----:B------:R-:W-:Y:S01]  /*8a30*/  IMAD R209, R0, c[0x0][0x2b8], R2 ;  /* 0x0000ae0000d17a24 */ /* 0x000fe200078e0202 */
[----:B------:R-:W-:Y:S03]  /*8a40*/  @!P1 LEA.HI.X R5, R3, c[0x0][0x2a4], R5, 0x2, P0 ;  /* 0x0000a90003059a11 */ /* 0x000fe600000f1405 */
[C---:B------:R-:W-:Y:S01]  /*8a50*/  IMAD.WIDE.U32 R2, R209.reuse, c[0x0][0x1e0], RZ ;  /* 0x00007800d1027a25 */ /* 0x040fe200078e00ff */
[----:B------:R-:W-:Y:S01]  /*8a60*/  SHF.R.S32.HI R0, RZ, 0x1f, R209 ;  /* 0x0000001fff007819 */ /* 0x000fe200000114d1 */
[----:B------:R-:W2:Y:S01]  /*8a70*/  @!P1 LDG.E R207, [R4.64] ;  /* 0x0000000604cf9981 */ /* 0x000ea2000c1e1900 */
[----:B------:R-:W-:Y:S03]  /*8a80*/  ISETP.GE.AND P1, PT, R6, 0x1, PT ;  /* 0x000000010600780c */ /* 0x000fe60003f26270 */
[----:B------:R-:W-:Y:S04]  /*8a90*/  IMAD R0, R0, c[0x0][0x1e0], RZ ;  /* 0x0000780000007a24 */ /* 0x000fe800078e02ff */
        /* <DEDUP_REMOVED lines=10> */
[----:B------:R-:W-:-:S06]  /*8b40*/  BRA.DIV ~URZ, `(.L_x_629) ;  /* 0x000114f27f007947 */ /* 0x000fcc000b800000 */
[----:B------:R1:W2:Y:S02]  /*8b50*/  SHFL.IDX PT, R4, R7, RZ, 0x1c1f ;  /* 0x001c1fff07047589 */ /* 0x0002a400000e0000 */
.L_x_799:
[----:B------:R-:W-:-:S05]  /*8b60*/  BRA.DIV ~URZ, `(.L_x_630) ;  /* 0x000115427f007947 */ /* 0x000fca000b800000 */
[----:B------:R3:W4:Y:S02]  /*8b70*/  SHFL.IDX PT, R0, R8, RZ, 0x1c1f ;  /* 0x001c1fff08007589 */ /* 0x00072400000e0000 */
.L_x_800:
[----:B------:R-:W-:Y:S02]  /*8b80*/  IMAD.SHL.U32 R2, R210, 0x2, RZ ;  /* 0x00000002d2027824 */ /* 0x000fe400078e00ff */
[C---:B------:R-:W-:Y:S03]  /*8b90*/  IMAD.SHL.U32 R5, R235.reuse, 0x2, RZ ;  /* 0x00000002eb057824 */ /* 0x040fe600078e00ff */
[----:B----4-:R-:W-:Y:S05]  /*8ba0*/  @P1 IADD3 R2, P0, R0, R2, RZ ;  /* 0x0000000200021210 */ /* 0x010fea0007f1e0ff */
[----:B--2---:R-:W-:Y:S01]  /*8bb0*/  @P1 IMAD.X R3, R4, 0x1, R217, P0 ;  /* 0x0000000104031824 */ /* 0x004fe200000e06d9 */
[----:B------:R-:W-:Y:S11]  /*8bc0*/  @P1 ISETP.GE.AND P0, PT, R210, c[0x0][0x1d4], PT ;  /* 0x00007500d2001a0c */ /* 0x000ff60003f06270 */
[----:B------:R-:W-:Y:S02]  /*8bd0*/  @!UPT UIADD3 URZ, URZ, URZ, URZ ;  /* 0x0000003f3f3ff290 */ /* 0x000fe4000fffe03f */
[----:B------:R-:W-:Y:S01]  /*8be0*/  @!PT LDS RZ, [RZ] ;  /* 0x00000000fffff984 */ /* 0x000fe20000000800 */
[----:B------:R-:W-:Y:S01]  /*8bf0*/  @!PT LDS RZ, [RZ] ;  /* 0x00000000fffff984 */ /* 0x000fe20000000800 */
[----:B------:R-:W-:Y:S01]  /*8c00*/  @!PT LDS RZ, [RZ] ;  /* 0x00000000fffff984 */ /* 0x000fe20000000800 */
[----:B------:R2:W-:Y:S02]  /*8c10*/  @P1 LDGSTS.E.BYPASS.LTC128B.128 [R195+0x3c80], [R2.64], !P0 ;  /* 0x03c8000002c31fae */ /* 0x0005e4000c101d46 */
[----:B--2---:R-:W-:Y:S01]  /*8c20*/  @P1 IADD3 R2, P0, R0, R5, RZ ;  /* 0x0000000500021210 */ /* 0x004fe20007f1e0ff */
[----:B------:R-:W-:Y:S04]  /*8c30*/  IMAD.SHL.U32 R5, R236, 0x2, RZ ;  /* 0x00000002ec057824 */ /* 0x000fe800078e00ff */
[----:B------:R-:W-:Y:S01]  /*8c40*/  @P1 IMAD.X R3, R4, 0x1, R215, P0 ;  /* 0x0000000104031824 */ /* 0x000fe200000e06d7 */
[----:B------:R-:W-:Y:S11]  /*8c50*/  @P1 ISETP.GE.AND P0, PT, R235, c[0x0][0x1d4], PT ;  /* 0x00007500eb001a0c */ /* 0x000ff60003f06270 */
[----:B------:R-:W-:Y:S02]  /*8c60*/  @!UPT UIADD3 URZ, URZ, URZ, URZ ;  /* 0x0000003f3f3ff290 */ /* 0x000fe4000fffe03f */
[----:B------:R2:W-:Y:S02]  /*8c70*/  @P1 LDGSTS.E.BYPASS.LTC128B.128 [R195+0x4880], [R2.64], !P0 ;  /* 0x0488000002c31fae */ /* 0x0005e4000c101d46 */
[----:B--2---:R-:W-:Y:S05]  /*8c80*/  @P1 IADD3 R2, P0, R0, R5, RZ ;  /* 0x0000000500021210 */ /* 0x004fea0007f1e0ff */
[----:B------:R-:W-:Y:S01]  /*8c90*/  @P1 IMAD.X R3, R4, 0x1, R216, P0 ;  /* 0x0000000104031824 */ /* 0x000fe200000e06d8 */
[----:B------:R-:W-:Y:S11]  /*8ca0*/  @P1 ISETP.GE.AND P0, PT, R236, c[0x0][0x1d4], PT ;  /* 0x00007500ec001a0c */ /* 0x000ff60003f06270 */
[----:B------:R-:W-:Y:S02]  /*8cb0*/  @!UPT UIADD3 URZ, URZ, URZ, URZ ;  /* 0x0000003f3f3ff290 */ /* 0x000fe4000fffe03f */
[----:B------:R2:W-:Y:S01]  /*8cc0*/  @P1 LDGSTS.E.BYPASS.LTC128B.128 [R195+0x5480], [R2.64], !P0 ;  /* 0x0548000002c31fae */ /* 0x0005e2000c101d46 */
[----:B------:R-:W-:Y:S01]  /*8cd0*/  ISETP.GE.AND P0, PT, R6, 0x21, PT ;  /* 0x000000210600780c */ /* 0x000fe20003f06270 */
[----:B------:R-:W-:-:S06]  /*8ce0*/  BRA.DIV ~URZ, `(.L_x_631) ;  /* 0x000114327f007947 */ /* 0x000fcc000b800000 */
[----:B------:R4:W1:Y:S04]  /*8cf0*/  SHFL.IDX PT, R4, R7, 0x1, 0x1c1f ;  /* 0x003c1f0007047f89 */ /* 0x00086800000e0000 */
[----:B------:R4:W2:Y:S02]  /*8d00*/  SHFL.IDX PT, R0, R8, 0x1, 0x1c1f ;  /* 0x003c1f0008007f89 */ /* 0x0008a400000e0000 */
.L_x_801:
[----:B--2---:R-:W-:Y:S02]  /*8d10*/  IMAD.SHL.U32 R2, R210, 0x2, RZ ;  /* 0x00000002d2027824 */ /* 0x004fe400078e00ff */
[C---:B------:R-:W-:Y:S02]  /*8d20*/  IMAD.SHL.U32 R6, R235.reuse, 0x2, RZ ;  /* 0x00000002eb067824 */ /* 0x040fe400078e00ff */
[----:B------:R-:W-:Y:S01]  /*8d30*/  IMAD.SHL.U32 R5, R236, 0x2, RZ ;  /* 0x00000002ec057824 */ /* 0x000fe200078e00ff */
[----:B------:R-:W-:Y:S05]  /*8d40*/  @P0 IADD3 R2, P1, R0, R2, RZ ;  /* 0x0000000200020210 */ /* 0x000fea0007f3e0ff */
[----:B-1----:R-:W-:Y:S01]  /*8d50*/  @P0 IMAD.X R3, R4, 0x1, R217, P1 ;  /* 0x0000000104030824 */ /* 0x002fe200008e06d9 */
[----:B------:R-:W-:Y:S11]  /*8d60*/  @P0 ISETP.GE.AND P1, PT, R210, c[0x0][0x1d4], PT ;  /* 0x00007500d2000a0c */ /* 0x000ff60003f26270 */
[----:B------:R-:W-:Y:S02]  /*8d70*/  @!UPT UIADD3 URZ, URZ, URZ, URZ ;  /* 0x0000003f3f3ff290 */ /* 0x000fe4000fffe03f */
[----:B------:R-:W-:Y:S01]  /*8d80*/  @!PT LDS RZ, [RZ] ;  /* 0x00000000fffff984 */ /* 0x000fe20000000800 */
[----:B------:R-:W-:Y:S01]  /*8d90*/  @!PT LDS RZ, [RZ] ;  /* 0x00000000fffff984 */ /* 0x000fe20000000800 */
[----:B------:R-:W-:Y:S01]  /*8da0*/  @!PT LDS RZ, [RZ] ;  /* 0x00000000fffff984 */ /* 0x000fe20000000800 */
[----:B------:R1:W-:Y:S01]  /*8db0*/  @P0 LDGSTS.E.BYPASS.LTC128B.128 [R195+0x4480], [R2.64], !P1 ;  /* 0x0448000002c30fae */ /* 0x0003e2000c901d46 */
[----:B------:R-:W-:Y:S05]  /*8dc0*/  @P0 IADD3 R6, P1, R0, R6, RZ ;  /* 0x0000000600060210 */ /* 0x000fea0007f3e0ff */
[----:B----4-:R-:W-:Y:S01]  /*8dd0*/  @P0 IMAD.X R7, R4, 0x1, R215, P1 ;  /* 0x0000000104070824 */ /* 0x010fe200008e06d7 */
[----:B-1----:R-:W-:Y:S05]  /*8de0*/  @P0 IADD3 R2, P1, R0, R5, RZ ;  /* 0x0000000500020210 */ /* 0x002fea0007f3e0ff */
[----:B------:R-:W-:Y:S01]  /*8df0*/  @P0 IMAD.X R3, R4, 0x1, R216, P1 ;  /* 0x0000000104030824 */ /* 0x000fe200008e06d8 */
[----:B------:R-:W-:Y:S11]  /*8e00*/  @P0 ISETP.GE.AND P1, PT, R235, c[0x0][0x1d4], PT ;  /* 0x00007500eb000a0c */ /* 0x000ff60003f26270 */
[----:B------:R-:W-:Y:S02]  /*8e10*/  @!UPT UIADD3 URZ, URZ, URZ, URZ ;  /* 0x0000003f3f3ff290 */ /* 0x000fe4000fffe03f */
[----:B------:R1:W-:Y:S01]  /*8e20*/  @P0 LDGSTS.E.BYPASS.LTC128B.128 [R195+0x5080], [R6.64], !P1 ;  /* 0x0508000006c30fae */ /* 0x0003e2000c901d46 */
[----:B------:R-:W-:Y:S11]  /*8e30*/  @P0 ISETP.GE.AND P1, PT, R236, c[0x0][0x1d4], PT ;  /* 0x00007500ec000a0c */ /* 0x000ff60003f26270 */
[----:B------:R-:W-:Y:S02]  /*8e40*/  @!UPT UIADD3 URZ, URZ, URZ, URZ ;  /* 0x0000003f3f3ff290 */ /* 0x000fe4000fffe03f */
[----:B------:R1:W-:Y:S02]  /*8e50*/  @P0 LDGSTS.E.BYPASS.LTC128B.128 [R195+0x5c80], [R2.64], !P1 ;  /* 0x05c8000002c30fae */ /* 0x0003e4000c901d46 */
.L_x_628:
[----:B--234-:R-:W-:Y:S05]  /*8e60*/  BSYNC B0 ;  /* 0x0000000000007941 */ /* 0x01cfea0003800000 */
.L_x_627:
[----:B------:R-:W-:Y:S01]  /*8e70*/  LOP3.LUT R8, RZ, c[0x0][0x324], RZ, 0x33, !PT ;  /* 0x0000c900ff087a12 */ /* 0x000fe200078e33ff */
[----:B-1----:R-:W-:Y:S01]  /*8e80*/  IMAD.MOV.U32 R0, RZ, RZ, c[0x0][0x2c4] ;  /* 0x0000b100ff007624 */ /* 0x002fe200078e00ff */
[----:B------:R-:W0:Y:S01]  /*8e90*/  LDGDEPBAR ;  /* 0x00000000000079af */ /* 0x000e220000000000 */
[----:B------:R-:W-:Y:S03]  /*8ea0*/  IMAD.IADD R5, R251, 0x1, R250 ;  /* 0x00000001fb057824 */ /* 0x000fe600078e02fa */
[----:B------:R-:W-:Y:S01]  /*8eb0*/  ISETP.NE.AND P0, PT, R0, 0x1, PT ;  /* 0x000000010000780c */ /* 0x000fe20003f05270 */
[----:B------:R-:W-:Y:S05]  /*8ec0*/  IMAD R0, R208, -0x30, RZ ;  /* 0xffffffd0d0007824 */ /* 0x000fea00078e02ff */
[----:B------:R-:W-:Y:S04]  /*8ed0*/  IADD3 R2, -R234, 0x1, R0 ;  /* 0x00000001ea027810 */ /* 0x000fe80007ffe100 */
[----:B------:R-:W-:Y:S03]  /*8ee0*/  IADD3 R7, -R232, R2, R233 ;  /* 0x00000002e8077210 */ /* 0x000fe60007ffe1e9 */
[----:B------:R-:W-:Y:S01]  /*8ef0*/  @P0 IMAD.HI.U32 R3, R5, c[0x0][0x2c8], RZ ;  /* 0x0000b20005030a27 */ /* 0x000fe200078e00ff */
[----:B------:R-:W-:Y:S04]  /*8f00*/  IADD3 R6, R7, c[0x0][0x328], RZ ;  /* 0x0000ca0007067a10 */ /* 0x000fe80007ffe0ff */
[----:B------:R-:W-:Y:S01]  /*8f10*/  @P0 SHF.R.U32.HI R5, RZ, c[0x0][0x2cc], R3 ;  /* 0x0000b300ff050a19 */ /* 0x000fe20000011603 */
[----:B------:R-:W-:-:S05]  /*8f20*/  BRA.DIV ~URZ, `(.L_x_632) ;  /* 0x000112c27f007947 */ /* 0x000fca000b800000 */
[----:B------:R1:W2:Y:S02]  /*8f30*/  SHFL.IDX PT, R4, R5, RZ, 0x1c1f ;  /* 0x001c1fff05047589 */ /* 0x0002a400000e0000 */
.L_x_802:
[-C--:B--2---:R-:W-:Y:S01]  /*8f40*/  IADD3 R3, R6, R4.reuse, RZ ;  /* 0x0000000406037210 */ /* 0x084fe20007ffe0ff */
[----:B------:R-:W-:Y:S02]  /*8f50*/  IMAD.MOV.U32 R2, RZ, RZ, c[0x0][0x32c] ;  /* 0x0000cb00ff027624 */ /* 0x000fe400078e00ff */
[----:B------:R-:W-:Y:S03]  /*8f60*/  IMAD.IADD R7, R8, 0x1, R7 ;  /* 0x0000000108077824 */ /* 0x000fe600078e0207 */
[----:B------:R-:W-:Y:S02]  /*8f70*/  ISETP.GE.AND P0, PT, R2, 0x1, PT ;  /* 0x000000010200780c */ /* 0x000fe40003f06270 */
[----:B------:R-:W-:Y:S11]  /*8f80*/  IADD3 R2, R7, R4, RZ ;  /* 0x0000000407027210 */ /* 0x000ff60007ffe0ff */
[----:B------:R-:W-:-:S05]  /*8f90*/  @!P0 BRA `(.L_x_633) ;  /* 0x0000018000008947 */ /* 0x000fca0003800000 */
[----:B------:R-:W-:Y:S01]  /*8fa0*/  IADD3 R4, -R232, R233, R4 ;  /* 0x000000e9e8047210 */ /* 0x000fe20007ffe104 */
[----:B------:R-:W-:Y:S03]  /*8fb0*/  BSSY B0, `(.L_x_634) ;  /* 0x0000011000007945 */ /* 0x000fe60003800000 */
        /* <DEDUP_REMOVED lines=11> */
.L_x_635:
[----:B------:R-:W-:Y:S04]  /*9070*/  MOV R8, c[0x0][0x32c] ;  /* 0x0000cb0000087a02 */ /* 0x000fe80000000f00 */
[----:B------:R-:W-:Y:S11]  /*9080*/  ISETP.NE.AND P0, PT, R8, 0x1, PT ;  /* 0x000000010800780c */ /* 0x000ff60003f05270 */
[----:B------:R-:W-:Y:S02]  /*9090*/  @!UPT UIADD3 URZ, URZ, URZ, URZ ;  /* 0x0000003f3f3ff290 */ /* 0x000fe4000fffe03f */
[----:B------:R-:W-:Y:S05]  /*90a0*/  @P0 IMAD.HI.U32 R8, R4, c[0x0][0x330], RZ ;  /* 0x0000cc0004080a27 */ /* 0x000fea00078e00ff */
[----:B------:R-:W-:Y:S02]  /*90b0*/  @P0 SHF.R.U32.HI R4, RZ, c[0x0][0x334], R8 ;  /* 0x0000cd00ff040a19 */ /* 0x000fe40000011608 */
.L_x_636:
[----:B------:R-:W-:Y:S05]  /*90c0*/  BSYNC B0 ;  /* 0x0000000000007941 */ /* 0x000fea0003800000 */
.L_x_634:
[----:B------:R-:W-:Y:S04]  /*90d0*/  IMAD.IADD R8, R0, 0x1, -R234 ;  /* 0x0000000100087824 */ /* 0x000fe800078e0aea */
[----:B------:R-:W-:Y:S05]  /*90e0*/  IMAD R4, R4, c[0x0][0x32c], R8 ;  /* 0x0000cb0004047a24 */ /* 0x000fea00078e0208 */
[----:B------:R-:W-:Y:S02]  /*90f0*/  IMNMX R2, R2, R4, !PT ;  /* 0x0000000402027217 */ /* 0x000fe40007800200 */
[----:B------:R-:W-:Y:S04]  /*9100*/  IADD3 R4, R4, c[0x0][0x32c], RZ ;  /* 0x0000cb0004047a10 */ /* 0x000fe80007ffe0ff */
[----:B------:R-:W-:Y:S02]  /*9110*/  IMNMX R3, R3, R4, PT ;  /* 0x0000000403037217 */ /* 0x000fe40003800200 */
.L_x_633:
[C---:B------:R-:W-:Y:S02]  /*9120*/  ISETP.GE.AND P0, PT, R0.reuse, 0x1, PT ;  /* 0x000000010000780c */ /* 0x040fe40003f06270 */
[----:B------:R-:W-:Y:S02]  /*9130*/  ISETP.GE.AND P1, PT, R0, 0x2, PT ;  /* 0x000000020000780c */ /* 0x000fe40003f26270 */
[----:B------:R-:W-:Y:S02]  /*9140*/  LOP3.LUT R194, R194, 0xffffffef, RZ, 0xc0, !PT ;  /* 0xffffffefc2c27812 */ /* 0x000fe400078ec0ff */
[C---:B------:R-:W-:Y:S02]  /*9150*/  ISETP.GE.AND P6, PT, R0.reuse, 0x12, PT ;  /* 0x000000120000780c */ /* 0x040fe40003fc6270 */
[C---:B------:R-:W-:Y:S02]  /*9160*/  ISETP.GE.AND P5, PT, R0.reuse, 0x19, PT ;  /* 0x000000190000780c */ /* 0x040fe40003fa6270 */
[C---:B------:R-:W-:Y:S02]  /*9170*/  ISETP.GE.AND P4, PT, R0.reuse, 0x1a, PT ;  /* 0x0000001a0000780c */ /* 0x040fe40003f86270 */
[----:B------:R-:W-:Y:S02]  /*9180*/  ISETP.GE.AND P3, PT, R0, 0x21, PT ;  /* 0x000000210000780c */ /* 0x000fe40003f66270 */
[----:B------:R-:W-:Y:S02]  /*9190*/  @P0 LOP3.LUT R194, R194, 0x10, RZ, 0xfc, !PT ;  /* 0x00000010c2c20812 */ /* 0x000fe400078efcff */
[----:B------:R-:W-:Y:S02]  /*91a0*/  ISETP.GT.AND P0, PT, R2, RZ, !P0 ;  /* 0x000000ff0200720c */ /* 0x000fe40004704270 */
[----:B------:R-:W-:Y:S02]  /*91b0*/  LOP3.LUT R194, R194, 0xfffffff7, RZ, 0xc0, !PT ;  /* 0xfffffff7c2c27812 */ /* 0x000fe400078ec0ff */
[C---:B------:R-:W-:Y:S02]  /*91c0*/  ISETP.LT.OR P0, PT, R3.reuse, 0x1, P0 ;  /* 0x000000010300780c */ /* 0x040fe40000701670 */
[----:B------:R-:W-:Y:S02]  /*91d0*/  @P1 LOP3.LUT R194, R194, 0x8, RZ, 0xfc, !PT ;  /* 0x00000008c2c21812 */ /* 0x000fe400078efcff */
[----:B------:R-:W-:Y:S02]  /*91e0*/  FSEL R10, R178, -INF , !P0 ;  /* 0xff800000b20a7808 */ /* 0x000fe40004000000 */
[----:B------:R-:W-:Y:S02]  /*91f0*/  ISETP.GT.AND P0, PT, R2, 0x1, !P1 ;  /* 0x000000010200780c */ /* 0x000fe40004f04270 */
[----:B------:R-:W-:Y:S02]  /*9200*/  ISETP.GE.AND P1, PT, R0, 0x9, PT ;  /* 0x000000090000780c */ /* 0x000fe40003f26270 */
[----:B------:R-:W-:Y:S02]  /*9210*/  ISETP.LT.OR P0, PT, R3, 0x2, P0 ;  /* 0x000000020300780c */ /* 0x000fe40000701670 */
[----:B------:R-:W-:Y:S02]  /*9220*/  LOP3.LUT R194, R194, 0xfffffffb, RZ, 0xc0, !PT ;  /* 0xfffffffbc2c27812 */ /* 0x000fe400078ec0ff */
[----:B------:R-:W-:Y:S02]  /*9230*/  FSEL R9, R177, -INF , !P0 ;  /* 0xff800000b1097808 */ /* 0x000fe40004000000 */
[----:B------:R-:W-:Y:S02]  /*9240*/  ISETP.GT.AND P0, PT, R2, 0x8, !P1 ;  /* 0x000000080200780c */ /* 0x000fe40004f04270 */
[----:B------:R-:W-:Y:S02]  /*9250*/  ISETP.GE.AND P2, PT, R0, 0x22, PT ;  /* 0x000000220000780c */ /* 0x000fe40003f46270 */
[----:B------:R-:W-:Y:S02]  /*9260*/  ISETP.LT.OR P0, PT, R3, 0x9, P0 ;  /* 0x000000090300780c */ /* 0x000fe40000701670 */
[----:B------:R-:W-:Y:S02]  /*9270*/  @P1 LOP3.LUT R194, R194, 0x4, RZ, 0xfc, !PT ;  /* 0x00000004c2c21812 */ /* 0x000fe400078efcff */
[----:B------:R-:W-:Y:S02]  /*9280*/  ISETP.GE.AND P1, PT, R0, 0xa, PT ;  /* 0x0000000a0000780c */ /* 0x000fe40003f26270 */
[----:B------:R-:W-:Y:S02]  /*9290*/  FSEL R11, R159, -INF , !P0 ;  /* 0xff8000009f0b7808 */ /* 0x000fe40004000000 */
[----:B------:R-:W-:Y:S02]  /*92a0*/  LOP3.LUT R194, R194, 0xfffffffd, RZ, 0xc0, !PT ;  /* 0xfffffffdc2c27812 */ /* 0x000fe400078ec0ff */
[----:B------:R-:W-:Y:S04]  /*92b0*/  ISETP.GT.AND P0, PT, R2, 0x9, !P1 ;  /* 0x000000090200780c */ /* 0x000fe80004f04270 */
[C---:B------:R-:W-:Y:S03]  /*92c0*/  ISETP.LT.OR P0, PT, R3.reuse, 0xa, P0 ;  /* 0x0000000a0300780c */ /* 0x040fe60000701670 */
[----:B------:R-:W-:Y:S02]  /*92d0*/  @P1 LOP3.LUT R194, R194, 0x2, RZ, 0xfc, !PT ;  /* 0x00000002c2c21812 */ /* 0x000fe400078efcff */
[----:B------:R-:W-:Y:S02]  /*92e0*/  ISETP.GE.AND P1, PT, R0, 0x11, PT ;  /* 0x000000110000780c */ /* 0x000fe40003f26270 */
[----:B------:R-:W-:Y:S02]  /*92f0*/  FSEL R50, R158, -INF , !P0 ;  /* 0xff8000009e327808 */ /* 0x000fe40004000000 */
[----:B------:R-:W-:Y:S02]  /*9300*/  ISETP.GT.AND P0, PT, R2, 0x10, !P1 ;  /* 0x000000100200780c */ /* 0x000fe40004f04270 */
[----:B------:R-:W-:Y:S02]  /*9310*/  LOP3.LUT R194, R194, 0xfffffffe, RZ, 0xc0, !PT ;  /* 0xfffffffec2c27812 */ /* 0x000fe400078ec0ff */
[----:B------:R-:W-:Y:S04]  /*9320*/  ISETP.LT.OR P0, PT, R3, 0x11, P0 ;  /* 0x000000110300780c */ /* 0x000fe80000701670 */
[----:B------:R-:W-:Y:S02]  /*9330*/  FSEL R161, R157, -INF , !P0 ;  /* 0xff8000009da17808 */ /* 0x000fe40004000000 */
[----:B------:R-:W-:Y:S02]  /*9340*/  ISETP.GT.AND P0, PT, R2, 0x11, !P6 ;  /* 0x000000110200780c */ /* 0x000fe40007704270 */
[----:B------:R-:W-:Y:S02]  /*9350*/  @P1 LOP3.LUT R194, R194, 0x1, RZ, 0xfc, !PT ;  /* 0x00000001c2c21812 */ /* 0x000fe400078efcff */
[C---:B------:R-:W-:Y:S02]  /*9360*/  ISETP.LT.OR P0, PT, R3.reuse, 0x12, P0 ;  /* 0x000000120300780c */ /* 0x040fe40000701670 */
[----:B------:R-:W-:Y:S02]  /*9370*/  ISETP.GE.AND P1, PT, R0, 0x29, PT ;  /* 0x000000290000780c */ /* 0x000fe40003f26270 */
[----:B------:R-:W-:Y:S02]  /*9380*/  FSEL R160, R156, -INF , !P0 ;  /* 0xff8000009ca07808 */ /* 0x000fe40004000000 */
[----:B------:R-:W-:Y:S02]  /*9390*/  ISETP.GT.AND P0, PT, R2, 0x18, !P5 ;  /* 0x000000180200780c */ /* 0x000fe40006f04270 */
[----:B------:R-:W-:Y:S02]  /*93a0*/  LOP3.LUT R194, R194, 0xffffffdf, RZ, 0xc0, !PT ;  /* 0xffffffdfc2c27812 */ /* 0x000fe400078ec0ff */
        /* <DEDUP_REMOVED lines=11> */
[----:B------:R-:W-:Y:S04]  /*9460*/  ISETP.GT.AND P0, PT, R2, 0x28, !P1 ;  /* 0x000000280200780c */ /* 0x000fe80004f04270 */
[----:B------:R-:W-:Y:S04]  /*9470*/  ISETP.LT.OR P0, PT, R3, 0x29, P0 ;  /* 0x000000290300780c */ /* 0x000fe80000701670 */
[----:B------:R-:W-:Y:S02]  /*9480*/  FSEL R51, R13, -INF , !P0 ;  /* 0xff8000000d337808 */ /* 0x000fe40004000000 */
[----:B------:R-:W-:Y:S11]  /*9490*/  ISETP.GE.AND P0, PT, R0, 0x2a, PT ;  /* 0x0000002a0000780c */ /* 0x000ff60003f06270 */
[----:B------:R-:W-:Y:S02]  /*94a0*/  @!UPT UIADD3 URZ, URZ, URZ, URZ ;  /* 0x0000003f3f3ff290 */ /* 0x000fe4000fffe03f */
[----:B------:R-:W-:Y:S02]  /*94b0*/  @P0 LOP3.LUT R194, R194, 0x20, RZ, 0xfc, !PT ;  /* 0x00000020c2c20812 */ /* 0x000fe400078efcff */
[----:B------:R-:W-:Y:S04]  /*94c0*/  ISETP.GT.AND P0, PT, R2, 0x29, !P0 ;  /* 0x000000290200780c */ /* 0x000fe80004704270 */
[----:B------:R-:W-:Y:S04]  /*94d0*/  ISETP.LT.OR P0, PT, R3, 0x2a, P0 ;  /* 0x0000002a0300780c */ /* 0x000fe80000701670 */
[----:B------:R-:W-:Y:S01]  /*94e0*/  FSEL R49, R12, -INF , !P0 ;  /* 0xff8000000c317808 */ /* 0x000fe20004000000 */
[----:B------:R-:W-:-:S06]  /*94f0*/  BRA.DIV ~URZ, `(.L_x_637) ;  /* 0x00010d527f007947 */ /* 0x000fcc000b800000 */
[----:B------:R2:W3:Y:S02]  /*9500*/  SHFL.IDX PT, R4, R5, 0x1, 0x1c1f ;  /* 0x003c1f0005047f89 */ /* 0x0004e400000e0000 */
.L_x_803:
[----:B---3--:R-:W-:Y:S01]  /*9510*/  IADD3 R3, R6, R4, RZ ;  /* 0x0000000406037210 */ /* 0x008fe20007ffe0ff */
[----:B------:R-:W-:Y:S05]  /*9520*/  IMAD.MOV.U32 R2, RZ, RZ, c[0x0][0x32c] ;  /* 0x0000cb00ff027624 */ /* 0x000fea00078e00ff */
[----:B------:R-:W-:Y:S01]  /*9530*/  ISETP.GE.AND P0, PT, R2, 0x1, PT ;  /* 0x000000010200780c */ /* 0x000fe20003f06270 */
[----:B------:R-:W-:Y:S11]  /*9540*/  IMAD.IADD R2, R7, 0x1, R4 ;  /* 0x0000000107027824 */ /* 0x000ff600078e0204 */
[----:B------:R-:W-:Y:S01]  /*9550*/  @!UPT UIADD3 URZ, URZ, URZ, URZ ;  /* 0x0000003f3f3ff290 */ /* 0x000fe2000fffe03f */
        /* <DEDUP_REMOVED lines=14> */
.L_x_640:
[----:B------:R-:W-:Y:S04]  /*9640*/  MOV R8, c[0x0][0x32c] ;  /* 0x0000cb0000087a02 */ /* 0x000fe80000000f00 */
[----:B------:R-:W-:Y:S11]  /*9650*/  ISETP.NE.AND P0, PT, R8, 0x1, PT ;  /* 0x000000010800780c */ /* 0x000ff60003f05270 */
[----:B------:R-:W-:Y:S02]  /*9660*/  @!UPT UIADD3 URZ, URZ, URZ, URZ ;  /* 0x0000003f3f3ff290 */ /* 0x000fe4000fffe03f */
[----:B------:R-:W-:Y:S05]  /*9670*/  @P0 IMAD.HI.U32 R8, R4, c[0x0][0x330], RZ ;  /* 0x0000cc0004080a27 */ /* 0x000fea00078e00ff */
[----:B------:R-:W-:Y:S02]  /*9680*/  @P0 SHF.R.U32.HI R4, RZ, c[0x0][0x334], R8 ;  /* 0x0000cd00ff040a19 */ /* 0x000fe40000011608 */
.L_x_641:
[----:B------:R-:W-:Y:S05]  /*9690*/  BSYNC B0 ;  /* 0x0000000000007941 */ /* 0x000fea0003800000 */
.L_x_639:
[----:B------:R-:W-:Y:S04]  /*96a0*/  IMAD.IADD R8, R0, 0x1, -R234 ;  /* 0x0000000100087824 */ /* 0x000fe800078e0aea */
[----:B------:R-:W-:Y:S05]  /*96b0*/  IMAD R4, R4, c[0x0][0x32c], R8 ;  /* 0x0000cb0004047a24 */ /* 0x000fea00078e0208 */
[----:B------:R-:W-:Y:S02]  /*96c0*/  IMNMX R2, R2, R4, !PT ;  /* 0x0000000402027217 */ /* 0x000fe40007800200 */
[----:B------:R-:W-:Y:S04]  /*96d0*/  IADD3 R4, R4, c[0x0][0x32c], RZ ;  /* 0x0000cb0004047a10 */ /* 0x000fe80007ffe0ff */
[----:B------:R-:W-:Y:S02]  /*96e0*/  IMNMX R3, R3, R4, PT ;  /* 0x0000000403037217 */ /* 0x000fe40003800200 */
.L_x_638:
[----:B------:R-:W-:Y:S04]  /*96f0*/  LOP3.LUT P0, RZ, R194, 0x8, RZ, 0xc0, !PT ;  /* 0x00000008c2ff7812 */ /* 0x000fe8000780c0ff */
[----:B------:R-:W-:Y:S04]  /*9700*/  ISETP.GT.AND P0, PT, R2, 0x1, !P0 ;  /* 0x000000010200780c */ /* 0x000fe80004704270 */
[----:B------:R-:W-:Y:S04]  /*9710*/  ISETP.LT.OR P0, PT, R3, 0x2, P0 ;  /* 0x000000020300780c */ /* 0x000fe80000701670 */
[----:B------:R-:W-:Y:S02]  /*9720*/  FSEL R39, R197, -INF , !P0 ;  /* 0xff800000c5277808 */ /* 0x000fe40004000000 */
[----:B------:R-:W-:Y:S04]  /*9730*/  LOP3.LUT P0, RZ, R194, 0x4, RZ, 0xc0, !PT ;  /* 0x00000004c2ff7812 */ /* 0x000fe8000780c0ff */
[----:B------:R-:W-:Y:S04]  /*9740*/  ISETP.GT.AND P0, PT, R2, 0x8, !P0 ;  /* 0x000000080200780c */ /* 0x000fe80004704270 */
[C---:B------:R-:W-:Y:S04]  /*9750*/  ISETP.LT.OR P0, PT, R3.reuse, 0x9, P0 ;  /* 0x000000090300780c */ /* 0x040fe80000701670 */
[----:B------:R-:W-:Y:S02]  /*9760*/  FSEL R40, R172, -INF , !P0 ;  /* 0xff800000ac287808 */ /* 0x000fe40004000000 */
[----:B------:R-:W-:Y:S04]  /*9770*/  LOP3.LUT P0, RZ, R194, 0x2, RZ, 0xc0, !PT ;  /* 0x00000002c2ff7812 */ /* 0x000fe8000780c0ff */
[----:B------:R-:W-:Y:S04]  /*9780*/  ISETP.GT.AND P0, PT, R2, 0x9, !P0 ;  /* 0x000000090200780c */ /* 0x000fe80004704270 */
[----:B------:R-:W-:Y:S04]  /*9790*/  ISETP.LT.OR P0, PT, R3, 0xa, P0 ;  /* 0x0000000a0300780c */ /* 0x000fe80000701670 */
[----:B------:R-:W-:Y:S02]  /*97a0*/  FSEL R48, R167, -INF , !P0 ;  /* 0xff800000a7307808 */ /* 0x000fe40004000000 */
[----:B------:R-:W-:Y:S04]  /*97b0*/  LOP3.LUT P0, RZ, R194, 0x1, RZ, 0xc0, !PT ;  /* 0x00000001c2ff7812 */ /* 0x000fe8000780c0ff */
[C---:B------:R-:W-:Y:S04]  /*97c0*/  ISETP.GT.AND P0, PT, R2.reuse, 0x10, !P0 ;  /* 0x000000100200780c */ /* 0x040fe80004704270 */
[----:B------:R-:W-:Y:S04]  /*97d0*/  ISETP.LT.OR P0, PT, R3, 0x11, P0 ;  /* 0x000000110300780c */ /* 0x000fe80000701670 */
        /* <DEDUP_REMOVED lines=19> */
[----:B------:R-:W-:Y:S04]  /*9910*/  LOP3.LUT P0, RZ, R194, 0x10, RZ, 0xc0, !PT ;  /* 0x00000010c2ff7812 */ /* 0x000fe8000780c0ff */
[----:B------:R-:W-:Y:S04]  /*9920*/  ISETP.GT.AND P0, PT, R2, RZ, !P0 ;  /* 0x000000ff0200720c */ /* 0x000fe80004704270 */
[C---:B------:R-:W-:Y:S04]  /*9930*/  ISETP.LT.OR P0, PT, R3.reuse, 0x1, P0 ;  /* 0x000000010300780c */ /* 0x040fe80000701670 */
[----:B------:R-:W-:Y:S02]  /*9940*/  FSEL R26, R200, -INF , !P0 ;  /* 0xff800000c81a7808 */ /* 0x000fe40004000000 */
[----:B------:R-:W-:Y:S04]  /*9950*/  LOP3.LUT P0, RZ, R194, 0x20, RZ, 0xc0, !PT ;  /* 0x00000020c2ff7812 */ /* 0x000fe8000780c0ff */
[----:B------:R-:W-:Y:S04]  /*9960*/  ISETP.GT.AND P0, PT, R2, 0x29, !P0 ;  /* 0x000000290200780c */ /* 0x000fe80004704270 */
[----:B------:R-:W-:Y:S04]  /*9970*/  ISETP.LT.OR P0, PT, R3, 0x2a, P0 ;  /* 0x0000002a0300780c */ /* 0x000fe80000701670 */
[----:B------:R-:W-:Y:S01]  /*9980*/  FSEL R38, R14, -INF , !P0 ;  /* 0xff8000000e267808 */ /* 0x000fe20004000000 */
[----:B------:R-:W-:-:S06]  /*9990*/  BRA.DIV ~URZ, `(.L_x_642) ;  /* 0x000109127f007947 */ /* 0x000fcc000b800000 */
[----:B------:R3:W4:Y:S02]  /*99a0*/  SHFL.IDX PT, R4, R5, 0x2, 0x1c1f ;  /* 0x005c1f0005047f89 */ /* 0x00072400000e0000 */
.L_x_804:
[----:B----4-:R-:W-:Y:S01]  /*99b0*/  IADD3 R3, R6, R4, RZ ;  /* 0x0000000406037210 */ /* 0x010fe20007ffe0ff */
        /* <DEDUP_REMOVED lines=18> */
.L_x_645:
[----:B------:R-:W-:Y:S04]  /*9ae0*/  MOV R8, c[0x0][0x32c] ;  /* 0x0000cb0000087a02 */ /* 0x000fe80000000f00 */
[----:B------:R-:W-:Y:S11]  /*9af0*/  ISETP.NE.AND P0, PT, R8, 0x1, PT ;  /* 0x000000010800780c */ /* 0x000ff60003f05270 */
[----:B------:R-:W-:Y:S02]  /*9b00*/  @!UPT UIADD3 URZ, URZ, URZ, URZ ;  /* 0x0000003f3f3ff290 */ /* 0x000fe4000fffe03f */
[----:B------:R-:W-:Y:S05]  /*9b10*/  @P0 IMAD.HI.U32 R8, R4, c[0x0][0x330], RZ ;  /* 0x0000cc0004080a27 */ /* 0x000fea00078e00ff */
[----:B------:R-:W-:Y:S02]  /*9b20*/  @P0 SHF.R.U32.HI R4, RZ, c[0x0][0x334], R8 ;  /* 0x0000cd00ff040a19 */ /* 0x000fe40000011608 */
.L_x_646:
[----:B------:R-:W-:Y:S05]  /*9b30*/  BSYNC B0 ;  /* 0x0000000000007941 */ /* 0x000fea0003800000 */
.L_x_644:
[----:B------:R-:W-:Y:S04]  /*9b40*/  IMAD.IADD R8, R0, 0x1, -R234 ;  /* 0x0000000100087824 */ /* 0x000fe800078e0aea */
[----:B------:R-:W-:Y:S05]  /*9b50*/  IMAD R4, R4, c[0x0][0x32c], R8 ;  /* 0x0000cb0004047a24 */ /* 0x000fea00078e0208 */
[----:B------:R-:W-:Y:S02]  /*9b60*/  IMNMX R2, R2, R4, !PT ;  /* 0x0000000402027217 */ /* 0x000fe40007800200 */
[----:B------:R-:W-:Y:S04]  /*9b70*/  IADD3 R4, R4, c[0x0][0x32c], RZ ;  /* 0x0000cb0004047a10 */ /* 0x000fe80007ffe0ff */
[----:B------:R-:W-:Y:S02]  /*9b80*/  IMNMX R3, R3, R4, PT ;  /* 0x0000000403037217 */ /* 0x000fe40003800200 */
.L_x_643:
[----:B------:R-:W-:Y:S04]  /*9b90*/  LOP3.LUT P0, RZ, R194, 0x8, RZ, 0xc0, !PT ;  /* 0x00000008c2ff7812 */ /* 0x000fe8000780c0ff */
[----:B------:R-:W-:Y:S04]  /*9ba0*/  ISETP.GT.AND P0, PT, R2, 0x1, !P0 ;  /* 0x000000010200780c */ /* 0x000fe80004704270 */
[----:B------:R-:W-:Y:S04]  /*9bb0*/  ISETP.LT.OR P0, PT, R3, 0x2, P0 ;  /* 0x000000020300780c */ /* 0x000fe80000701670 */
[----:B------:R-:W-:Y:S02]  /*9bc0*/  FSEL R28, R201, -INF , !P0 ;  /* 0xff800000c91c7808 */ /* 0x000fe40004000000 */
        /* <DEDUP_REMOVED lines=39> */
[----:B------:R4:W1:Y:S02]  /*9e40*/  SHFL.IDX PT, R4, R5, 0x3, 0x1c1f ;  /* 0x007c1f0005047f89 */ /* 0x00086400000e0000 */
.L_x_805:
[----:B-1----:R-:W-:Y:S01]  /*9e50*/  IADD3 R3, R6, R4, RZ ;  /* 0x0000000406037210 */ /* 0x002fe20007ffe0ff */
        /* <DEDUP_REMOVED lines=11> */
[----:B--234-:R-:W-:Y:S05]  /*9f10*/  IMAD.MOV.U32 R5, RZ, RZ, c[0x0][0x32c] ;  /* 0x0000cb00ff057624 */ /* 0x01cfea00078e00ff */
[----:B------:R-:W-:Y:S11]  /*9f20*/  ISETP.NE.AND P0, PT, R5, 0x1, PT ;  /* 0x000000010500780c */ /* 0x000ff60003f05270 */
[----:B------:R-:W-:Y:S02]  /*9f30*/  @!UPT UIADD3 URZ, URZ, URZ, URZ ;  /* 0x0000003f3f3ff290 */ /* 0x000fe4000fffe03f */
[----:B------:R-:W-:Y:S05]  /*9f40*/  @P0 IMAD.HI.U32 R5, R4, c[0x0][0x330], RZ ;  /* 0x0000cc0004050a27 */ /* 0x000fea00078e00ff */
[----:B------:R-:W-:Y:S04]  /*9f50*/  @P0 SHF.R.U32.HI R4, RZ, c[0x0][0x334], R5 ;  /* 0x0000cd00ff040a19 */ /* 0x000fe80000011605 */
[----:B------:R-:W-:Y:S01]  /*9f60*/  LOP3.LUT R4, RZ, R4, RZ, 0x33, !PT ;  /* 0x00000004ff047212 */ /* 0x000fe200078e33ff */
[----:B------:R-:W-:-:S05]  /*9f70*/  BRA `(.L_x_651) ;  /* 0x0000005000007947 */ /* 0x000fca0003800000 */
.L_x_650:
[----:B--234-:R-:W-:Y:S04]  /*9f80*/  MOV R5, c[0x0][0x32c] ;  /* 0x0000cb0000057a02 */ /* 0x01cfe80000000f00 */
[----:B------:R-:W-:Y:S11]  /*9f90*/  ISETP.NE.AND P0, PT, R5, 0x1, PT ;  /* 0x000000010500780c */ /* 0x000ff60003f05270 */
[----:B------:R-:W-:Y:S02]  /*9fa0*/  @!UPT UIADD3 URZ, URZ, URZ, URZ ;  /* 0x0000003f3f3ff290 */ /* 0x000fe4000fffe03f */
[----:B------:R-:W-:Y:S05]  /*9fb0*/  @P0 IMAD.HI.U32 R5, R4, c[0x0][0x330], RZ ;  /* 0x0000cc0004050a27 */ /* 0x000fea00078e00ff */
[----:B------:R-:W-:Y:S02]  /*9fc0*/  @P0 SHF.R.U32.HI R4, RZ, c[0x0][0x334], R5 ;  /* 0x0000cd00ff040a19 */ /* 0x000fe40000011605 */
.L_x_651:
[----:B------:R-:W-:Y:S05]  /*9fd0*/  BSYNC B0 ;  /* 0x0000000000007941 */ /* 0x000fea0003800000 */
.L_x_649:
[----:B------:R-:W-:Y:S04]  /*9fe0*/  IMAD.IADD R0, R0, 0x1, -R234 ;  /* 0x0000000100007824 */ /* 0x000fe800078e0aea */
[----:B------:R-:W-:Y:S05]  /*9ff0*/  IMAD R0, R4, c[0x0][0x32c], R0 ;  /* 0x0000cb0004007a24 */ /* 0x000fea00078e0200 */
[----:B------:R-:W-:Y:S02]  /*a000*/  IADD3 R4, R0, c[0x0][0x32c], RZ ;  /* 0x0000cb0000047a10 */ /* 0x000fe40007ffe0ff */
[----:B------:R-:W-:Y:S02]  /*a010*/  IMNMX R2, R2, R0, !PT ;  /* 0x0000000002027217 */ /* 0x000fe40007800200 */
[----:B------:R-:W-:Y:S02]  /*a020*/  IMNMX R3, R3, R4, PT ;  /* 0x0000000403037217 */ /* 0x000fe40003800200 */
.L_x_648:
[----:B------:R-:W-:Y:S02]  /*a030*/  LOP3.LUT P0, RZ, R194, 0x10, RZ, 0xc0, !PT ;  /* 0x00000010c2ff7812 */ /* 0x000fe4000780c0ff */
[C---:B------:R-:W-:Y:S02]  /*a040*/  ISETP.GT.AND P1, PT, R2.reuse, 0x28, !P1 ;  /* 0x000000280200780c */ /* 0x040fe40004f24270 */
[----:B------:R-:W-:Y:S02]  /*a050*/  ISETP.GT.AND P0, PT, R2, RZ, !P0 ;  /* 0x000000ff0200720c */ /* 0x000fe40004704270 */
[----:B------:R-:W-:Y:S02]  /*a060*/  FMNMX.FTZ R0, R26, R105, !PT ;  /* 0x000000691a007209 */ /* 0x000fe40007810000 */
[C---:B------:R-:W-:Y:S02]  /*a070*/  ISETP.LT.OR P0, PT, R3.reuse, 0x1, P0 ;  /* 0x000000010300780c */ /* 0x040fe40000701670 */
[----:B------:R-:W-:Y:S02]  /*a080*/  ISETP.LT.OR P1, PT, R3, 0x29, P1 ;  /* 0x000000290300780c */ /* 0x000fe40000f21670 */
[----:B------:R-:W-:Y:S02]  /*a090*/  FSEL R15, R206, -INF , !P0 ;  /* 0xff800000ce0f7808 */ /* 0x000fe40004000000 */
[----:B------:R-:W-:Y:S02]  /*a0a0*/  LOP3.LUT P0, RZ, R194, 0x8, RZ, 0xc0, !PT ;  /* 0x00000008c2ff7812 */ /* 0x000fe4000780c0ff */
[----:B------:R-:W-:Y:S02]  /*a0b0*/  FMNMX.FTZ R0, R39, R0, !PT ;  /* 0x0000000027007209 */ /* 0x000fe40007810000 */
[----:B------:R-:W-:Y:S02]  /*a0c0*/  ISETP.GT.AND P0, PT, R2, 0x1, !P0 ;  /* 0x000000010200780c */ /* 0x000fe40004704270 */
[----:B--234-:R-:W-:Y:S02]  /*a0d0*/  FMNMX.FTZ R5, R40, R0, !PT ;  /* 0x0000000028057209 */ /* 0x01cfe40007810000 */
[----:B------:R-:W-:Y:S02]  /*a0e0*/  ISETP.LT.OR P0, PT, R3, 0x2, P0 ;  /* 0x000000020300780c */ /* 0x000fe40000701670 */
[----:B------:R-:W-:Y:S02]  /*a0f0*/  FMNMX.FTZ R5, R48, R5, !PT ;  /* 0x0000000530057209 */ /* 0x000fe40007810000 */
[----:B------:R-:W-:Y:S02]  /*a100*/  FSEL R24, R205, -INF , !P0 ;  /* 0xff800000cd187808 */ /* 0x000fe40004000000 */
[----:B------:R-:W-:Y:S02]  /*a110*/  LOP3.LUT P0, RZ, R194, 0x4, RZ, 0xc0, !PT ;  /* 0x00000004c2ff7812 */ /* 0x000fe4000780c0ff */
[----:B------:R-:W-:Y:S02]  /*a120*/  FMNMX.FTZ R5, R47, R5, !PT ;  /* 0x000000052f057209 */ /* 0x000fe40007810000 */
[----:B------:R-:W-:Y:S02]  /*a130*/  ISETP.GT.AND P0, PT, R2, 0x8, !P0 ;  /* 0x000000080200780c */ /* 0x000fe40004704270 */
[----:B------:R-:W-:Y:S02]  /*a140*/  FMNMX.FTZ R5, R46, R5, !PT ;  /* 0x000000052e057209 */ /* 0x000fe40007810000 */
        /* <DEDUP_REMOVED lines=8> */
[----:B------:R-:W-:Y:S02]  /*a1d0*/  FSEL R14, R102, -INF , !P1 ;  /* 0xff800000660e7808 */ /* 0x000fe40004800000 */
[----:B------:R-:W-:Y:S02]  /*a1e0*/  FSEL R22, R202, -INF , !P0 ;  /* 0xff800000ca167808 */ /* 0x000fe40004000000 */
[----:B------:R-:W-:Y:S02]  /*a1f0*/  LOP3.LUT P0, RZ, R194, 0x1, RZ, 0xc0, !PT ;  /* 0x00000001c2ff7812 */ /* 0x000fe4000780c0ff */
[----:B------:R-:W-:Y:S02]  /*a200*/  FMNMX.FTZ R5, R42, R5, !PT ;  /* 0x000000052a057209 */ /* 0x000fe40007810000 */
[----:B------:R-:W-:Y:S02]  /*a210*/  ISETP.GT.AND P0, PT, R2, 0x10, !P0 ;  /* 0x000000100200780c */ /* 0x000fe40004704270 */
[----:B------:R-:W-:Y:S02]  /*a220*/  FMNMX.FTZ R5, R41, R5, !PT ;  /* 0x0000000529057209 */ /* 0x000fe40007810000 */
[C---:B------:R-:W-:Y:S02]  /*a230*/  ISETP.LT.OR P0, PT, R3.reuse, 0x11, P0 ;  /* 0x000000110300780c */ /* 0x040fe40000701670 */
[----:B------:R-:W-:Y:S02]  /*a240*/  FMNMX.FTZ R5, R38, R5, !PT ;  /* 0x0000000526057209 */ /* 0x000fe40007810000 */
[----:B------:R-:W-:Y:S02]  /*a250*/  FSEL R21, R196, -INF , !P0 ;  /* 0xff800000c4157808 */ /* 0x000fe40004000000 */
[----:B------:R-:W-:Y:S02]  /*a260*/  ISETP.GT.AND P0, PT, R2, 0x11, !P6 ;  /* 0x000000110200780c */ /* 0x000fe40007704270 */
[----:B------:R-:W-:Y:S02]  /*a270*/  LOP3.LUT P6, RZ, R194, 0x20, RZ, 0xc0, !PT ;  /* 0x00000020c2ff7812 */ /* 0x000fe400078cc0ff */
        /* <DEDUP_REMOVED lines=14> */
[----:B------:R-:W-:Y:S02]  /*a360*/  ISETP.GT.AND P0, PT, R2, 0x29, !P6 ;  /* 0x000000290200780c */ /* 0x000fe40007704270 */
[----:B------:R-:W-:Y:S02]  /*a370*/  FMNMX.FTZ R2, R10, R100, !PT ;  /* 0x000000640a027209 */ /* 0x000fe40007810000 */
[----:B------:R-:W-:Y:S02]  /*a380*/  ISETP.LT.OR P0, PT, R3, 0x2a, P0 ;  /* 0x0000002a0300780c */ /* 0x000fe40000701670 */
        /* <DEDUP_REMOVED lines=29> */
[----:B------:R-:W-:Y:S02]  /*a560*/  FSEL R13, R101, -INF , !P0 ;  /* 0xff800000650d7808 */ /* 0x000fe40004000000 */
        /* <DEDUP_REMOVED lines=8> */
.L_x_806:
        /* <DEDUP_REMOVED lines=15> */
.L_x_807:
[C---:B------:R-:W-:Y:S01]  /*a6e0*/  FMUL.FTZ R2, R104.reuse, c[0x0][0x2d0] ;  /* 0x0000b40068027a20 */ /* 0x040fe20000410000 */
[----:B------:R-:W-:Y:S01]  /*a6f0*/  FSETP.NEU.FTZ.AND P0, PT, R104, -INF , PT ;  /* 0xff8000006800780b */ /* 0x000fe20003f1d000 */
[----:B------:R-:W-:Y:S01]  /*a700*/  WARPSYNC 0xffffffff ;  /* 0xffffffff00007948 */ /* 0x000fe20003800000 */
[----:B------:R-:W-:Y:S02]  /*a710*/  FSETP.NEU.FTZ.AND P1, PT, R103, -INF , PT ;  /* 0xff8000006700780b */ /* 0x000fe40003f3d000 */
[----:B------:R-:W-:Y:S02]  /*a720*/  FSEL R2, R2, RZ, P0 ;  /* 0x000000ff02027208 */ /* 0x000fe40000000000 */
[----:B--2---:R-:W-:Y:S02]  /*a730*/  FMNMX.FTZ R101, R0, R4, !PT ;  /* 0x0000000400657209 */ /* 0x004fe40007810000 */
[----:B------:R-:W-:Y:S01]  /*a740*/  FSEL R0, R104, RZ, P0 ;  /* 0x000000ff68007208 */ /* 0x000fe20000000000 */
[--C-:B------:R-:W-:Y:S01]  /*a750*/  FFMA.FTZ R9, R9, c[0x0][0x2d0], -R2.reuse ;  /* 0x0000b40009097a23 */ /* 0x100fe20000010802 */
[----:B------:R-:W-:Y:S01]  /*a760*/  FSETP.NEU.FTZ.AND P0, PT, R102, -INF , PT ;  /* 0xff8000006600780b */ /* 0x000fe20003f1d000 */
[--C-:B------:R-:W-:Y:S02]  /*a770*/  FFMA.FTZ R12, R11, c[0x0][0x2d0], -R2.reuse ;  /* 0x0000b4000b0c7a23 */ /* 0x100fe40000010802 */
[--C-:B------:R-:W-:Y:S02]  /*a780*/  FFMA.FTZ R201, R156, c[0x0][0x2d0], -R2.reuse ;  /* 0x0000b4009cc97a23 */ /* 0x100fe40000010802 */
[--C-:B------:R-:W-:Y:S01]  /*a790*/  FFMA.FTZ R10, R10, c[0x0][0x2d0], -R2.reuse ;  /* 0x0000b4000a0a7a23 */ /* 0x100fe20000010802 */
[----:B------:R-:W-:Y:S01]  /*a7a0*/  MUFU.EX2 R219, R12 ;  /* 0x0000000c00db7308 */ /* 0x000fe20000000800 */
        /* <DEDUP_REMOVED lines=8> */
[----:B------:R-:W-:Y:S02]  /*a830*/  FFMA.FTZ R168, R159, c[0x0][0x2d0], -R2 ;  /* 0x0000b4009fa87a23 */ /* 0x000fe40000010802 */
[C---:B------:R-:W-:Y:S02]  /*a840*/  FMUL.FTZ R2, R103.reuse, c[0x0][0x2d0] ;  /* 0x0000b40067027a20 */ /* 0x040fe40000410000 */
[----:B-1----:R-:W-:Y:S01]  /*a850*/  FADD.FTZ R4, -R0, R100 ;  /* 0x0000006400047221 */ /* 0x002fe20000010100 */
[----:B------:R-:W-:Y:S01]  /*a860*/  FSEL R0, R103, RZ, P1 ;  /* 0x000000ff67007208 */ /* 0x000fe20000800000 */
[----:B------:R-:W-:Y:S01]  /*a870*/  MUFU.EX2 R226, R167 ;  /* 0x000000a700e27308 */ /* 0x000fe20000000800 */
[----:B------:R-:W-:Y:S03]  /*a880*/  FSEL R2, R2, RZ, P1 ;  /* 0x000000ff02027208 */ /* 0x000fe60000800000 */
[----:B------:R-:W-:Y:S01]  /*a890*/  FADD.FTZ R5, -R0, R105 ;  /* 0x0000006900057221 */ /* 0x000fe20000010100 */
[----:B------:R-:W-:Y:S01]  /*a8a0*/  FSEL R0, R102, RZ, P0 ;  /* 0x000000ff66007208 */ /* 0x000fe20000000000 */
        /* <DEDUP_REMOVED lines=13> */
[----:B------:R-:W-:Y:S02]  /*a980*/  FFMA.FTZ R196, R41, c[0x0][0x2d0], -R2 ;  /* 0x0000b40029c47a23 */ /* 0x000fe40000010802 */
[----:B------:R-:W-:Y:S01]  /*a990*/  FMUL.FTZ R2, R102, c[0x0][0x2d0] ;  /* 0x0000b40066027a20 */ /* 0x000fe20000410000 */
[----:B------:R-:W-:Y:S01]  /*a9a0*/  MUFU.EX2 R38, R9 ;  /* 0x0000000900267308 */ /* 0x000fe20000000800 */
[----:B------:R-:W-:Y:S03]  /*a9b0*/  FADD.FTZ R0, -R0, R106 ;  /* 0x0000006a00007221 */ /* 0x000fe60000010100 */
[----:B------:R-:W-:Y:S01]  /*a9c0*/  FSEL R2, R2, RZ, P0 ;  /* 0x000000ff02027208 */ /* 0x000fe20000000000 */
[----:B------:R-:W-:Y:S01]  /*a9d0*/  FMUL.FTZ R0, R0, c[0x0][0x2d0] ;  /* 0x0000b40000007a20 */ /* 0x000fe20000410000 */
[----:B------:R-:W-:Y:S03]  /*a9e0*/  FSETP.NEU.FTZ.AND P0, PT, R101, -INF , PT ;  /* 0xff8000006500780b */ /* 0x000fe60003f1d000 */
[--C-:B------:R-:W-:Y:S01]  /*a9f0*/  FFMA.FTZ R3, R25, c[0x0][0x2d0], -R2.reuse ;  /* 0x0000b40019037a23 */ /* 0x100fe20000010802 */
[----:B------:R-:W-:Y:S01]  /*aa00*/  MUFU.EX2 R214, R8 ;  /* 0x0000000800d67308 */ /* 0x000fe20000000800 */
        /* <DEDUP_REMOVED lines=9> */
[--C-:B------:R-:W-:Y:S02]  /*aaa0*/  FFMA.FTZ R160, R34, c[0x0][0x2d0], -R2.reuse ;  /* 0x0000b40022a07a23 */ /* 0x100fe40000010802 */
[--C-:B------:R-:W-:Y:S01]  /*aab0*/  FFMA.FTZ R159, R33, c[0x0][0x2d0], -R2.reuse ;  /* 0x0000b400219f7a23 */ /* 0x100fe20000010802 */
[----:B------:R-:W2:Y:S10]  /*aac0*/  MUFU.EX2 R0, R0 ;  /* 0x0000000000007308 */ /* 0x000eb40000000800 */
[----:B------:R-:W-:Y:S01]  /*aad0*/  MUFU.EX2 R48, R10 ;  /* 0x0000000a00307308 */ /* 0x000fe20000000800 */
[----:B-1----:R-:W-:Y:S01]  /*aae0*/  FFMA.FTZ R3, R28, c[0x0][0x2d0], -R2 ;  /* 0x0000b4001c037a23 */ /* 0x002fe20000010802 */
[C---:B------:R-:W-:Y:S08]  /*aaf0*/  FSEL R2, R101.reuse, RZ, P0 ;  /* 0x000000ff65027208 */ /* 0x040ff00000000000 */
[----:B------:R1:W-:Y:S10]  /*ab00*/  MUFU.EX2 R49, R3 ;  /* 0x0000000300317308 */ /* 0x0003f40000000800 */
[----:B------:R-:W-:Y:S10]  /*ab10*/  MUFU.EX2 R211, R39 ;  /* 0x0000002700d37308 */ /* 0x000ff40000000800 */
[----:B------:R-:W-:Y:S01]  /*ab20*/  MUFU.EX2 R205, R37 ;  /* 0x0000002500cd7308 */ /* 0x000fe20000000800 */
[----:B-1----:R-:W-:Y:S02]  /*ab30*/  FADD.FTZ R3, -R2, R107 ;  /* 0x0000006b02037221 */ /* 0x002fe40000010100 */
[----:B------:R-:W-:Y:S07]  /*ab40*/  FMUL.FTZ R2, R101, c[0x0][0x2d0] ;  /* 0x0000b40065027a20 */ /* 0x000fee0000410000 */
[----:B------:R-:W-:Y:S01]  /*ab50*/  MUFU.EX2 R206, R36 ;  /* 0x0000002400ce7308 */ /* 0x000fe20000000800 */
[----:B------:R-:W-:Y:S01]  /*ab60*/  FSEL R6, R2, RZ, P0 ;  /* 0x000000ff02067208 */ /* 0x000fe20000000000 */
[----:B------:R-:W-:Y:S01]  /*ab70*/  FMUL.FTZ R2, R4, c[0x0][0x2d0] ;  /* 0x0000b40004027a20 */ /* 0x000fe20000410000 */
[C---:B------:R-:W-:Y:S02]  /*ab80*/  ISETP.GT.AND P0, PT, R208.reuse, R229, PT ;  /* 0x000000e5d000720c */ /* 0x040fe40003f04270 */
[----:B------:R-:W-:Y:S01]  /*ab90*/  IADD3 R208, R208, -0x1, RZ ;  /* 0xffffffffd0d07810 */ /* 0x000fe20007ffe0ff */
[--C-:B------:R-:W-:Y:S02]  /*aba0*/  FFMA.FTZ R32, R23, c[0x0][0x2d0], -R6.reuse ;  /* 0x0000b40017207a23 */ /* 0x100fe40000010806 */
[--C-:B------:R-:W-:Y:S02]  /*abb0*/  FFMA.FTZ R7, R22, c[0x0][0x2d0], -R6.reuse ;  /* 0x0000b40016077a23 */ /* 0x100fe40000010806 */
[----:B------:R1:W-:Y:S01]  /*abc0*/  MUFU.EX2 R100, R2 ;  /* 0x0000000200647308 */ /* 0x0003e20000000800 */
[--C-:B------:R-:W-:Y:S02]  /*abd0*/  FFMA.FTZ R107, R21, c[0x0][0x2d0], -R6.reuse ;  /* 0x0000b400156b7a23 */ /* 0x100fe40000010806 */
[--C-:B------:R-:W-:Y:S02]  /*abe0*/  FFMA.FTZ R156, R20, c[0x0][0x2d0], -R6.reuse ;  /* 0x0000b400149c7a23 */ /* 0x100fe40000010806 */
[----:B------:R-:W3:Y:S01]  /*abf0*/  LDSM.16.MT88.4 R20, [R181] ;  /* 0x00000000b514783b */ /* 0x000ee20000004200 */
[--C-:B------:R-:W-:Y:S02]  /*ac00*/  FFMA.FTZ R33, R24, c[0x0][0x2d0], -R6.reuse ;  /* 0x0000b40018217a23 */ /* 0x100fe40000010806 */
[--C-:B------:R-:W-:Y:S02]  /*ac10*/  FFMA.FTZ R179, R13, c[0x0][0x2d0], -R6.reuse ;  /* 0x0000b4000db37a23 */ /* 0x100fe40000010806 */
[----:B------:R-:W-:Y:S01]  /*ac20*/  MUFU.EX2 R227, R7 ;  /* 0x0000000700e37308 */ /* 0x000fe20000000800 */
[--C-:B------:R-:W-:Y:S02]  /*ac30*/  FFMA.FTZ R158, R19, c[0x0][0x2d0], -R6.reuse ;  /* 0x0000b400139e7a23 */ /* 0x100fe40000010806 */
[--C-:B------:R-:W-:Y:S02]  /*ac40*/  FFMA.FTZ R162, R18, c[0x0][0x2d0], -R6.reuse ;  /* 0x0000b40012a27a23 */ /* 0x100fe40000010806 */
[--C-:B------:R-:W-:Y:S02]  /*ac50*/  FFMA.FTZ R171, R17, c[0x0][0x2d0], -R6.reuse ;  /* 0x0000b40011ab7a23 */ /* 0x100fe40000010806 */
[--C-:B------:R-:W-:Y:S02]  /*ac60*/  FFMA.FTZ R175, R16, c[0x0][0x2d0], -R6.reuse ;  /* 0x0000b40010af7a23 */ /* 0x100fe40000010806 */
[--C-:B------:R-:W-:Y:S01]  /*ac70*/  FFMA.FTZ R177, R14, c[0x0][0x2d0], -R6.reuse ;  /* 0x0000b4000eb17a23 */ /* 0x100fe20000010806 */
[----:B------:R-:W-:Y:S01]  /*ac80*/  MUFU.EX2 R203, R33 ;  /* 0x0000002100cb7308 */ /* 0x000fe20000000800 */
[----:B-1----:R-:W-:Y:S09]  /*ac90*/  FFMA.FTZ R2, R15, c[0x0][0x2d0], -R6 ;  /* 0x0000b4000f027a23 */ /* 0x002ff20000010806 */
[----:B------:R1:W-:Y:S10]  /*aca0*/  MUFU.EX2 R34, R2 ;  /* 0x0000000200227308 */ /* 0x0003f40000000800 */
[----:B------:R-:W-:Y:S10]  /*acb0*/  MUFU.EX2 R204, R32 ;  /* 0x0000002000cc7308 */ /* 0x000ff40000000800 */
[----:B------:R-:W-:Y:S01]  /*acc0*/  MUFU.EX2 R224, R164 ;  /* 0x000000a400e07308 */ /* 0x000fe20000000800 */
[----:B-1----:R-:W-:Y:S02]  /*acd0*/  FMUL.FTZ R2, R3, c[0x0][0x2d0] ;  /* 0x0000b40003027a20 */ /* 0x002fe40000410000 */
[----:B------:R-:W-:Y:S07]  /*ace0*/  FMUL.FTZ R3, R5, c[0x0][0x2d0] ;  /* 0x0000b40005037a20 */ /* 0x000fee0000410000 */
[----:B------:R-:W-:Y:S10]  /*acf0*/  MUFU.EX2 R2, R2 ;  /* 0x0000000200027308 */ /* 0x000ff40000000800 */
[----:B------:R-:W-:Y:S10]  /*ad00*/  MUFU.EX2 R225, R163 ;  /* 0x000000a300e17308 */ /* 0x000ff40000000800 */
[----:B------:R-:W-:Y:S10]  /*ad10*/  MUFU.EX2 R107, R107 ;  /* 0x0000006b006b7308 */ /* 0x000ff40000000800 */
[----:B------:R-:W-:Y:S10]  /*ad20*/  MUFU.EX2 R218, R156 ;  /* 0x0000009c00da7308 */ /* 0x000ff40000000800 */
[----:B------:R-:W-:Y:S10]  /*ad30*/  MUFU.EX2 R213, R158 ;  /* 0x0000009e00d57308 */ /* 0x000ff40000000800 */
[----:B------:R-:W-:Y:S10]  /*ad40*/  MUFU.EX2 R212, R162 ;  /* 0x000000a200d47308 */ /* 0x000ff40000000800 */
[----:B------:R-:W-:Y:S10]  /*ad50*/  MUFU.EX2 R202, R202 ;  /* 0x000000ca00ca7308 */ /* 0x000ff40000000800 */
[----:B------:R-:W1:Y:S10]  /*ad60*/  MUFU.EX2 R201, R201 ;  /* 0x000000c900c97308 */ /* 0x000e740000000800 */
[----:B------:R-:W-:Y:S10]  /*ad70*/  MUFU.EX2 R197, R197 ;  /* 0x000000c500c57308 */ /* 0x000ff40000000800 */
[----:B------:R-:W-:Y:S10]  /*ad80*/  MUFU.EX2 R199, R199 ;  /* 0x000000c700c77308 */ /* 0x000ff40000000800 */
[----:B------:R-:W-:Y:S10]  /*ad90*/  MUFU.EX2 R196, R196 ;  /* 0x000000c400c47308 */ /* 0x000ff40000000800 */
[----:B------:R-:W-:Y:S10]  /*ada0*/  MUFU.EX2 R178, R178 ;  /* 0x000000b200b27308 */ /* 0x000ff40000000800 */
[----:B------:R-:W-:Y:S10]  /*adb0*/  MUFU.EX2 R172, R172 ;  /* 0x000000ac00ac7308 */ /* 0x000ff40000000800 */
[----:B------:R-:W4:Y:S10]  /*adc0*/  MUFU.EX2 R167, R176 ;  /* 0x000000b000a77308 */ /* 0x000f340000000800 */
[----:B------:R-:W-:Y:S01]  /*add0*/  MUFU.EX2 R164, R177 ;  /* 0x000000b100a47308 */ /* 0x000fe20000000800 */
[C---:B--2---:R-:W-:Y:S01]  /*ade0*/  FMUL.FTZ R12, R0.reuse, R124 ;  /* 0x0000007c000c7220 */ /* 0x044fe20000410000 */
[----:B-1----:R-:W-:Y:S01]  /*adf0*/  F2FP.BF16.PACK_AB R156, R201, R202 ;  /* 0x000000cac99c723e */ /* 0x002fe200000010ff */
[C---:B------:R-:W-:Y:S02]  /*ae00*/  FMUL.FTZ R13, R0.reuse, R125 ;  /* 0x0000007d000d7220 */ /* 0x040fe40000410000 */
[C---:B------:R-:W-:Y:S02]  /*ae10*/  FMUL.FTZ R24, R0.reuse, R120 ;  /* 0x0000007800187220 */ /* 0x040fe40000410000 */
[C---:B------:R-:W-:Y:S02]  /*ae20*/  FMUL.FTZ R25, R0.reuse, R121 ;  /* 0x0000007900197220 */ /* 0x040fe40000410000 */
[C---:B------:R-:W-:Y:S02]  /*ae30*/  FMUL.FTZ R28, R0.reuse, R116 ;  /* 0x00000074001c7220 */ /* 0x040fe40000410000 */
[C---:B------:R-:W-:Y:S02]  /*ae40*/  FMUL.FTZ R29, R0.reuse, R117 ;  /* 0x00000075001d7220 */ /* 0x040fe40000410000 */
[C---:B------:R-:W-:Y:S01]  /*ae50*/  FMUL.FTZ R8, R0.reuse, R128 ;  /* 0x0000008000087220 */ /* 0x040fe20000410000 */
[----:B----4-:R-:W-:Y:S01]  /*ae60*/  F2FP.BF16.PACK_AB R162, R167, R172 ;  /* 0x000000aca7a2723e */ /* 0x010fe200000010ff */
[C---:B------:R-:W-:Y:S01]  /*ae70*/  FMUL.FTZ R9, R0.reuse, R129 ;  /* 0x0000008100097220 */ /* 0x040fe20000410000 */
[----:B------:R-:W-:Y:S01]  /*ae80*/  MUFU.EX2 R128, R161 ;  /* 0x000000a100807308 */ /* 0x000fe20000000800 */
[C---:B------:R-:W-:Y:S01]  /*ae90*/  FMUL.FTZ R40, R0.reuse, R112 ;  /* 0x0000007000287220 */ /* 0x040fe20000410000 */
[----:B------:R-:W-:Y:S01]  /*aea0*/  F2FP.BF16.PACK_AB R112, R49, R105 ;  /* 0x000000693170723e */ /* 0x000fe200000010ff */
[C---:B------:R-:W-:Y:S01]  /*aeb0*/  FMUL.FTZ R41, R0.reuse, R113 ;  /* 0x0000007100297220 */ /* 0x040fe20000410000 */
[----:B------:R-:W-:Y:S01]  /*aec0*/  F2FP.BF16.PACK_AB R113, R203, R34 ;  /* 0x00000022cb71723e */ /* 0x000fe200000010ff */
[----:B------:R-:W-:Y:S01]  /*aed0*/  FMUL.FTZ R44, R0, R108 ;  /* 0x0000006c002c7220 */ /* 0x000fe20000410000 */
[----:B------:R-:W-:Y:S01]  /*aee0*/  F2FP.BF16.PACK_AB R108, R38, R48 ;  /* 0x00000030266c723e */ /* 0x000fe200000010ff */
[----:B------:R-:W-:Y:S01]  /*aef0*/  FMUL.FTZ R45, R0, R109 ;  /* 0x0000006d002d7220 */ /* 0x000fe20000410000 */
[----:B------:R-:W-:Y:S01]  /*af00*/  F2FP.BF16.PACK_AB R109, R50, R51 ;  /* 0x00000033326d723e */ /* 0x000fe200000010ff */
        /* <DEDUP_REMOVED lines=12> */
[C---:B------:R-:W-:Y:S02]  /*afd0*/  FMUL.FTZ R92, R0.reuse, R92 ;  /* 0x0000005c005c7220 */ /* 0x040fe40000410000 */
[C---:B------:R-:W-:Y:S02]  /*afe0*/  FMUL.FTZ R93, R0.reuse, R93 ;  /* 0x0000005d005d7220 */ /* 0x040fe40000410000 */
[----:B------:R-:W-:Y:S02]  /*aff0*/  FFMA.FTZ R4, R0, R221, R105 ;  /* 0x000000dd00047223 */ /* 0x000fe40000010069 */
[----:B------:R1:W2:Y:S01]  /*b000*/  MUFU.EX2 R0, R3 ;  /* 0x0000000300007308 */ /* 0x0002a20000000800 */
[----:B------:R-:W-:Y:S01]  /*b010*/  FMUL.FTZ R46, R2, R110 ;  /* 0x0000006e022e7220 */ /* 0x000fe20000410000 */
[----:B------:R-:W-:Y:S01]  /*b020*/  F2FP.BF16.PACK_AB R110, R220, R219 ;  /* 0x000000dbdc6e723e */ /* 0x000fe200000010ff */
[----:B------:R-:W-:Y:S01]  /*b030*/  FMUL.FTZ R47, R2, R111 ;  /* 0x0000006f022f7220 */ /* 0x000fe20000410000 */
[----:B------:R-:W-:Y:S01]  /*b040*/  F2FP.BF16.PACK_AB R111, R211, R214 ;  /* 0x000000d6d36f723e */ /* 0x000fe200000010ff */
[----:B------:R-:W-:Y:S02]  /*b050*/  FADD.FTZ R105, R49, R4 ;  /* 0x0000000431697221 */ /* 0x000fe40000010000 */
[C---:B------:R-:W-:Y:S02]  /*b060*/  FMUL.FTZ R4, R100.reuse, R132 ;  /* 0x0000008464047220 */ /* 0x040fe40000410000 */
[----:B------:R-:W-:Y:S01]  /*b070*/  FMUL.FTZ R5, R100, R133 ;  /* 0x0000008564057220 */ /* 0x000fe20000410000 */
[----:B------:R-:W-:Y:S01]  /*b080*/  MUFU.EX2 R132, R165 ;  /* 0x000000a500847308 */ /* 0x000fe20000000800 */
[C---:B------:R-:W-:Y:S02]  /*b090*/  FMUL.FTZ R10, R2.reuse, R130 ;  /* 0x00000082020a7220 */ /* 0x040fe40000410000 */
[C---:B------:R-:W-:Y:S02]  /*b0a0*/  FMUL.FTZ R11, R2.reuse, R131 ;  /* 0x00000083020b7220 */ /* 0x040fe40000410000 */
[----:B------:R-:W-:Y:S01]  /*b0b0*/  FMUL.FTZ R42, R2, R114 ;  /* 0x00000072022a7220 */ /* 0x000fe20000410000 */
[----:B------:R-:W-:Y:S01]  /*b0c0*/  F2FP.BF16.PACK_AB R114, R206, R205 ;  /* 0x000000cdce72723e */ /* 0x000fe200000010ff */
[C---:B------:R-:W-:Y:S01]  /*b0d0*/  FMUL.FTZ R43, R2.reuse, R115 ;  /* 0x00000073022b7220 */ /* 0x040fe20000410000 */
[----:B------:R-:W-:Y:S01]  /*b0e0*/  F2FP.BF16.PACK_AB R115, R227, R204 ;  /* 0x000000cce373723e */ /* 0x000fe200000010ff */
[C---:B------:R-:W-:Y:S01]  /*b0f0*/  FMUL.FTZ R14, R2.reuse, R126 ;  /* 0x0000007e020e7220 */ /* 0x040fe20000410000 */
[----:B------:R-:W-:Y:S01]  /*b100*/  MUFU.EX2 R130, R170 ;  /* 0x000000aa00827308 */ /* 0x000fe20000000800 */
[----:B------:R-:W-:Y:S02]  /*b110*/  FMUL.FTZ R15, R2, R127 ;  /* 0x0000007f020f7220 */ /* 0x000fe40000410000 */
[C---:B------:R-:W-:Y:S01]  /*b120*/  FMUL.FTZ R16, R100.reuse, R136 ;  /* 0x0000008864107220 */ /* 0x040fe20000410000 */
[----:B------:R-:W-:Y:S01]  /*b130*/  LDSM.16.MT88.4 R124, [R181+0x1000] ;  /* 0x00100000b57c783b */ /* 0x000fe20000004200 */
[----:B-1----:R-:W-:Y:S02]  /*b140*/  FFMA.FTZ R3, R100, R222, R48 ;  /* 0x000000de64037223 */ /* 0x002fe40000010030 */
[C---:B--2---:R-:W-:Y:S02]  /*b150*/  FMUL.FTZ R6, R0.reuse, R134 ;  /* 0x0000008600067220 */ /* 0x044fe40000410000 */
[----:B------:R-:W-:Y:S01]  /*b160*/  FMUL.FTZ R7, R0, R135 ;  /* 0x0000008700077220 */ /* 0x000fe20000410000 */
[----:B------:R-:W-:Y:S01]  /*b170*/  MUFU.EX2 R133, R169 ;  /* 0x000000a900857308 */ /* 0x000fe20000000800 */
[----:B------:R-:W-:Y:S02]  /*b180*/  FADD.FTZ R3, R38, R3 ;  /* 0x0000000326037221 */ /* 0x000fe40000010000 */
[----:B------:R-:W1:Y:S01]  /*b190*/  LDSM.16.MT88.4 R36, [R182] ;  /* 0x00000000b624783b */ /* 0x000e620000004200 */
[----:B------:R-:W-:Y:S02]  /*b1a0*/  FMUL.FTZ R17, R100, R137 ;  /* 0x0000008964117220 */ /* 0x000fe40000410000 */
[-C--:B---3--:R-:W-:Y:S04]  /*b1b0*/  HMMA.16816.F32.BF16 R4, R108, R20.reuse, R4 ;  /* 0x000000146c04723c */ /* 0x088fe80000041804 */
[----:B------:R-:W-:Y:S01]  /*b1c0*/  MUFU.EX2 R131, R160 ;  /* 0x000000a000837308 */ /* 0x000fe20000000800 */
[C---:B------:R-:W-:Y:S02]  /*b1d0*/  FMUL.FTZ R18, R0.reuse, R138 ;  /* 0x0000008a00127220 */ /* 0x040fe40000410000 */
[----:B------:R-:W-:Y:S01]  /*b1e0*/  FMUL.FTZ R19, R0, R139 ;  /* 0x0000008b00137220 */ /* 0x000fe20000410000 */
[C---:B------:R-:W-:Y:S01]  /*b1f0*/  HMMA.16816.F32.BF16 R8, R112.reuse, R20, R8 ;  /* 0x000000147008723c */ /* 0x040fe20000041808 */
[----:B------:R-:W-:Y:S03]  /*b200*/  LDSM.16.MT88.4 R136, [R181+0x800] ;  /* 0x00080000b588783b */ /* 0x000fe60000004200 */
[C---:B------:R-:W-:Y:S02]  /*b210*/  FMUL.FTZ R30, R2.reuse, R118 ;  /* 0x00000076021e7220 */ /* 0x040fe40000410000 */
[C---:B------:R-:W-:Y:S01]  /*b220*/  FMUL.FTZ R31, R2.reuse, R119 ;  /* 0x00000077021f7220 */ /* 0x040fe20000410000 */
[----:B------:R-:W-:Y:S01]  /*b230*/  MUFU.EX2 R222, R168 ;  /* 0x000000a800de7308 */ /* 0x000fe20000000800 */
[-C--:B------:R-:W-:Y:S01]  /*b240*/  HMMA.16816.F32.BF16 R12, R112, R22.reuse, R12 ;  /* 0x00000016700c723c */ /* 0x080fe2000004180c */
[----:B------:R-:W2:Y:S03]  /*b250*/  LDSM.16.MT88.4 R116, [R181+0xc00] ;  /* 0x000c0000b574783b */ /* 0x000ea60000004200 */
[C---:B------:R-:W-:Y:S02]  /*b260*/  FMUL.FTZ R26, R2.reuse, R122 ;  /* 0x0000007a021a7220 */ /* 0x040fe40000410000 */
[----:B------:R-:W-:Y:S02]  /*b270*/  FMUL.FTZ R27, R2, R123 ;  /* 0x0000007b021b7220 */ /* 0x000fe40000410000 */
[C---:B------:R-:W-:Y:S01]  /*b280*/  HMMA.16816.F32.BF16 R16, R108.reuse, R22, R16 ;  /* 0x000000166c10723c */ /* 0x040fe20000041810 */
[----:B------:R-:W-:Y:S01]  /*b290*/  LDSM.16.MT88.4 R120, [R182+0x400] ;  /* 0x00040000b678783b */ /* 0x000fe20000004200 */
[----:B------:R3:W-:Y:S02]  /*b2a0*/  MUFU.EX2 R221, R159 ;  /* 0x0000009f00dd7308 */ /* 0x0007e40000000800 */
[C---:B------:R-:W-:Y:S02]  /*b2b0*/  FMUL.FTZ R20, R100.reuse, R140 ;  /* 0x0000008c64147220 */ /* 0x040fe40000410000 */
[----:B------:R-:W-:Y:S02]  /*b2c0*/  FMUL.FTZ R21, R100, R141 ;  /* 0x0000008d64157220 */ /* 0x000fe40000410000 */
[C---:B------:R-:W-:Y:S04]  /*b2d0*/  FMUL.FTZ R22, R0.reuse, R142 ;  /* 0x0000008e00167220 */ /* 0x040fe80000410000 */
[----:B------:R-:W-:Y:S01]  /*b2e0*/  FMUL.FTZ R23, R0, R143 ;  /* 0x0000008f00177220 */ /* 0x000fe20000410000 */
[----:B------:R-:W-:Y:S01]  /*b2f0*/  MUFU.EX2 R170, R198 ;  /* 0x000000c600aa7308 */ /* 0x000fe20000000800 */
[C---:B------:R-:W-:Y:S02]  /*b300*/  FMUL.FTZ R32, R100.reuse, R144 ;  /* 0x0000009064207220 */ /* 0x040fe40000410000 */
[----:B------:R-:W-:Y:S02]  /*b310*/  FMUL.FTZ R33, R100, R145 ;  /* 0x0000009164217220 */ /* 0x000fe40000410000 */
[----:B------:R-:W-:Y:S01]  /*b320*/  FMUL.FTZ R35, R0, R147 ;  /* 0x0000009300237220 */ /* 0x000fe20000410000 */
[-C--:B-1----:R-:W-:Y:S03]  /*b330*/  HMMA.16816.F32.BF16 R20, R108, R36.reuse, R20 ;  /* 0x000000246c14723c */ /* 0x082fe60000041814 */
[C---:B------:R-:W-:Y:S01]  /*b340*/  FMUL.FTZ R48, R100.reuse, R152 ;  /* 0x0000009864307220 */ /* 0x040fe20000410000 */
[----:B------:R-:W1:Y:S01]  /*b350*/  MUFU.EX2 R198, R200 ;  /* 0x000000c800c67308 */ /* 0x000e620000000800 */
[----:B------:R-:W-:Y:S02]  /*b360*/  FMUL.FTZ R49, R100, R153 ;  /* 0x0000009964317220 */ /* 0x000fe40000410000 */
[----:B------:R-:W-:Y:S01]  /*b370*/  FFMA.FTZ R106, R2, R223, R34 ;  /* 0x000000df026a7223 */ /* 0x000fe20000010022 */
[C---:B------:R-:W-:Y:S04]  /*b380*/  HMMA.16816.F32.BF16 R24, R112.reuse, R36, R24 ;  /* 0x000000247018723c */ /* 0x040fe80000041818 */
[----:B------:R-:W-:Y:S01]  /*b390*/  FMUL.FTZ R34, R0, R146 ;  /* 0x0000009200227220 */ /* 0x000fe20000410000 */
[----:B---3--:R-:W-:Y:S01]  /*b3a0*/  F2FP.BF16.PACK_AB R159, R178, R196 ;  /* 0x000000c4b29f723e */ /* 0x008fe200000010ff */
[----:B------:R-:W-:Y:S01]  /*b3b0*/  LDSM.16.MT88.4 R144, [R182+0x800] ;  /* 0x00080000b690783b */ /* 0x000fe20000004200 */
[C---:B------:R-:W-:Y:S01]  /*b3c0*/  FMUL.FTZ R36, R100.reuse, R148 ;  /* 0x0000009464247220 */ /* 0x040fe20000410000 */
[-C--:B------:R-:W-:Y:S01]  /*b3d0*/  HMMA.16816.F32.BF16 R28, R112, R38.reuse, R28 ;  /* 0x00000026701c723c */ /* 0x080fe2000004181c */
[----:B------:R3:W-:Y:S03]  /*b3e0*/  MUFU.EX2 R223, R157 ;  /* 0x0000009d00df7308 */ /* 0x0007e60000000800 */
[----:B------:R-:W-:Y:S02]  /*b3f0*/  FMUL.FTZ R37, R100, R149 ;  /* 0x0000009564257220 */ /* 0x000fe40000410000 */
[C---:B------:R-:W-:Y:S02]  /*b400*/  FMUL.FTZ R58, R2.reuse, R58 ;  /* 0x0000003a023a7220 */ /* 0x040fe40000410000 */
[C---:B------:R-:W-:Y:S03]  /*b410*/  HMMA.16816.F32.BF16 R32, R108.reuse, R38, R32 ;  /* 0x000000266c20723c */ /* 0x040fe60000041820 */
[----:B------:R-:W-:Y:S01]  /*b420*/  MUFU.EX2 R168, R174 ;  /* 0x000000ae00a87308 */ /* 0x000fe20000000800 */
[C---:B------:R-:W-:Y:S01]  /*b430*/  FMUL.FTZ R59, R2.reuse, R59 ;  /* 0x0000003b023b7220 */ /* 0x040fe20000410000 */
[----:B-1----:R-:W-:Y:S01]  /*b440*/  F2FP.BF16.PACK_AB R158, R199, R198 ;  /* 0x000000c6c79e723e */ /* 0x002fe200000010ff */
[----:B------:R-:W-:Y:S02]  /*b450*/  FMUL.FTZ R62, R2, R62 ;  /* 0x0000003e023e7220 */ /* 0x000fe40000410000 */
[C---:B------:R-:W-:Y:S04]  /*b460*/  FMUL.FTZ R38, R0.reuse, R150 ;  /* 0x0000009600267220 */ /* 0x040fe80000410000 */
[----:B------:R-:W-:Y:S01]  /*b470*/  FMUL.FTZ R39, R0, R151 ;  /* 0x0000009700277220 */ /* 0x000fe20000410000 */
[----:B------:R-:W1:Y:S01]  /*b480*/  MUFU.EX2 R169, R173 ;  /* 0x000000ad00a97308 */ /* 0x000e620000000800 */
[C---:B------:R-:W-:Y:S02]  /*b490*/  FMUL.FTZ R63, R2.reuse, R63 ;  /* 0x0000003f023f7220 */ /* 0x040fe40000410000 */
[C---:B------:R-:W-:Y:S01]  /*b4a0*/  FMUL.FTZ R74, R2.reuse, R74 ;  /* 0x0000004a024a7220 */ /* 0x040fe20000410000 */
[----:B---3--:R-:W-:Y:S01]  /*b4b0*/  F2FP.BF16.PACK_AB R157, R197, R170 ;  /* 0x000000aac59d723e */ /* 0x008fe200000010ff */
[C---:B------:R-:W-:Y:S01]  /*b4c0*/  FMUL.FTZ R75, R2.reuse, R75 ;  /* 0x0000004b024b7220 */ /* 0x040fe20000410000 */
[-C--:B--2---:R-:W-:Y:S03]  /*b4d0*/  HMMA.16816.F32.BF16 R36, R108, R116.reuse, R36 ;  /* 0x000000746c24723c */ /* 0x084fe60000041824 */
[C---:B------:R-:W-:Y:S01]  /*b4e0*/  FMUL.FTZ R78, R2.reuse, R78 ;  /* 0x0000004e024e7220 */ /* 0x040fe20000410000 */
[----:B------:R-:W2:Y:S01]  /*b4f0*/  MUFU.EX2 R165, R175 ;  /* 0x000000af00a57308 */ /* 0x000ea20000000800 */
[C---:B------:R-:W-:Y:S02]  /*b500*/  FMUL.FTZ R79, R2.reuse, R79 ;  /* 0x0000004f024f7220 */ /* 0x040fe40000410000 */
[C---:B------:R-:W-:Y:S01]  /*b510*/  FMUL.FTZ R90, R2.reuse, R90 ;  /* 0x0000005a025a7220 */ /* 0x040fe20000410000 */
[C---:B------:R-:W-:Y:S04]  /*b520*/  HMMA.16816.F32.BF16 R40, R112.reuse, R116, R40 ;  /* 0x000000747028723c */ /* 0x040fe80000041828 */
[C---:B------:R-:W-:Y:S02]  /*b530*/  FMUL.FTZ R91, R2.reuse, R91 ;  /* 0x0000005b025b7220 */ /* 0x040fe40000410000 */
[C---:B------:R-:W-:Y:S02]  /*b540*/  FMUL.FTZ R94, R2.reuse, R94 ;  /* 0x0000005e025e7220 */ /* 0x040fe40000410000 */
[-C--:B------:R-:W-:Y:S04]  /*b550*/  HMMA.16816.F32.BF16 R44, R112, R118.reuse, R44 ;  /* 0x00000076702c723c */ /* 0x080fe8000004182c */
[----:B------:R-:W-:Y:S01]  /*b560*/  FMUL.FTZ R95, R2, R95 ;  /* 0x0000005f025f7220 */ /* 0x000fe20000410000 */
[----:B-1----:R-:W-:Y:S01]  /*b570*/  F2FP.BF16.PACK_AB R160, R169, R168 ;  /* 0x000000a8a9a0723e */ /* 0x002fe200000010ff */
[C---:B------:R-:W-:Y:S02]  /*b580*/  FFMA.FTZ R2, R0.reuse, R228, R51 ;  /* 0x000000e400027223 */ /* 0x040fe40000010033 */
[----:B------:R-:W-:Y:S04]  /*b590*/  FMUL.FTZ R51, R0, R155 ;  /* 0x0000009b00337220 */ /* 0x000fe80000410000 */
[----:B------:R-:W-:Y:S01]  /*b5a0*/  FADD.FTZ R2, R50, R2 ;  /* 0x0000000232027221 */ /* 0x000fe20000010000 */
[----:B--2---:R-:W-:Y:S01]  /*b5b0*/  F2FP.BF16.PACK_AB R161, R165, R166 ;  /* 0x000000a6a5a1723e */ /* 0x004fe200000010ff */
[----:B------:R-:W-:Y:S02]  /*b5c0*/  FMUL.FTZ R50, R0, R154 ;  /* 0x0000009a00327220 */ /* 0x000fe40000410000 */
[----:B------:R-:W-:Y:S01]  /*b5d0*/  LDSM.16.MT88.4 R152, [R181+0x1400] ;  /* 0x00140000b598783b */ /* 0x000fe20000004200 */
[C---:B------:R-:W-:Y:S02]  /*b5e0*/  FMUL.FTZ R52, R100.reuse, R52 ;  /* 0x0000003464347220 */ /* 0x040fe40000410000 */
[----:B------:R-:W-:Y:S02]  /*b5f0*/  FMUL.FTZ R53, R100, R53 ;  /* 0x0000003564357220 */ /* 0x000fe40000410000 */
[C---:B------:R-:W-:Y:S03]  /*b600*/  HMMA.16816.F32.BF16 R48, R108.reuse, R118, R48 ;  /* 0x000000766c30723c */ /* 0x040fe60000041830 */
[----:B------:R-:W1:Y:S01]  /*b610*/  LDSM.16.MT88.4 R116, [R182+0xc00] ;  /* 0x000c0000b674783b */ /* 0x000e620000004200 */
[C---:B------:R-:W-:Y:S02]  /*b620*/  FMUL.FTZ R54, R0.reuse, R54 ;  /* 0x0000003600367220 */ /* 0x040fe40000410000 */
[----:B------:R-:W-:Y:S02]  /*b630*/  FMUL.FTZ R55, R0, R55 ;  /* 0x0000003700377220 */ /* 0x000fe40000410000 */
[C---:B------:R-:W-:Y:S04]  /*b640*/  FMUL.FTZ R64, R100.reuse, R64 ;  /* 0x0000004064407220 */ /* 0x040fe80000410000 */
        /* <DEDUP_REMOVED lines=21> */
[----:B------:R-:W-:Y:S02]  /*b7a0*/  FADD.FTZ R100, R203, R106 ;  /* 0x0000006acb647221 */ /* 0x000fe40000010000 */
[----:B------:R-:W1:Y:S01]  /*b7b0*/  MUFU.EX2 R106, R179 ;  /* 0x000000b3006a7308 */ /* 0x000e620000000800 */
[----:B------:R-:W-:Y:S01]  /*b7c0*/  FADD.FTZ R3, R219, R3 ;  /* 0x00000003db037221 */ /* 0x000fe20000010000 */
[-C--:B------:R-:W-:Y:S04]  /*b7d0*/  HMMA.16816.F32.BF16 R60, R112, R118.reuse, R60 ;  /* 0x00000076703c723c */ /* 0x080fe8000004183c */
[----:B------:R-:W-:Y:S02]  /*b7e0*/  FADD.FTZ R2, R214, R2 ;  /* 0x00000002d6027221 */ /* 0x000fe40000010000 */
[----:B------:R-:W-:Y:S02]  /*b7f0*/  FADD.FTZ R0, R205, R105 ;  /* 0x00000069cd007221 */ /* 0x000fe40000010000 */
[C---:B------:R-:W-:Y:S01]  /*b800*/  HMMA.16816.F32.BF16 R64, R108.reuse, R118, R64 ;  /* 0x000000766c40723c */ /* 0x040fe20000041840 */
[----:B------:R-:W2:Y:S03]  /*b810*/  LDSM.16.MT88.4 R116, [R181+0x1800] ;  /* 0x00180000b574783b */ /* 0x000ea60000004200 */
[----:B------:R-:W-:Y:S02]  /*b820*/  FADD.FTZ R105, R204, R100 ;  /* 0x00000064cc697221 */ /* 0x000fe40000010000 */
[----:B------:R-:W-:Y:S02]  /*b830*/  FADD.FTZ R100, R220, R3 ;  /* 0x00000003dc647221 */ /* 0x000fe40000010000 */
[----:B------:R-:W-:Y:S04]  /*b840*/  FADD.FTZ R3, R211, R2 ;  /* 0x00000002d3037221 */ /* 0x000fe80000010000 */
[----:B------:R-:W-:Y:S02]  /*b850*/  FADD.FTZ R100, R130, R100 ;  /* 0x0000006482647221 */ /* 0x000fe40000010000 */
[----:B------:R-:W-:Y:S01]  /*b860*/  FADD.FTZ R3, R129, R3 ;  /* 0x0000000381037221 */ /* 0x000fe20000010000 */
[----:B-1----:R-:W-:Y:S01]  /*b870*/  F2FP.BF16.PACK_AB R163, R106, R164 ;  /* 0x000000a46aa3723e */ /* 0x002fe200000010ff */
[----:B------:R-:W-:Y:S02]  /*b880*/  FADD.FTZ R100, R133, R100 ;  /* 0x0000006485647221 */ /* 0x000fe40000010000 */
[----:B------:R-:W-:Y:S02]  /*b890*/  FADD.FTZ R3, R132, R3 ;  /* 0x0000000384037221 */ /* 0x000fe40000010000 */
[----:B------:R-:W-:Y:S02]  /*b8a0*/  FADD.FTZ R2, R206, R0 ;  /* 0x00000000ce027221 */ /* 0x000fe40000010000 */
[----:B------:R-:W-:Y:S01]  /*b8b0*/  FADD.FTZ R0, R227, R105 ;  /* 0x00000069e3007221 */ /* 0x000fe20000010000 */
[----:B------:R-:W-:Y:S01]  /*b8c0*/  MOV R105, R103 ;  /* 0x0000006700697202 */ /* 0x000fe20000000f00 */
[----:B------:R-:W-:Y:S02]  /*b8d0*/  FADD.FTZ R2, R128, R2 ;  /* 0x0000000280027221 */ /* 0x000fe40000010000 */
[----:B------:R-:W-:Y:S02]  /*b8e0*/  FADD.FTZ R0, R107, R0 ;  /* 0x000000006b007221 */ /* 0x000fe40000010000 */
[----:B------:R-:W-:Y:S02]  /*b8f0*/  FADD.FTZ R2, R131, R2 ;  /* 0x0000000283027221 */ /* 0x000fe40000010000 */
[----:B------:R-:W-:Y:S02]  /*b900*/  FADD.FTZ R0, R218, R0 ;  /* 0x00000000da007221 */ /* 0x000fe40000010000 */
[----:B------:R-:W-:Y:S02]  /*b910*/  FADD.FTZ R3, R224, R3 ;  /* 0x00000003e0037221 */ /* 0x000fe40000010000 */
[----:B------:R-:W-:Y:S02]  /*b920*/  FADD.FTZ R2, R221, R2 ;  /* 0x00000002dd027221 */ /* 0x000fe40000010000 */
[----:B------:R-:W-:Y:S01]  /*b930*/  FADD.FTZ R0, R213, R0 ;  /* 0x00000000d5007221 */ /* 0x000fe20000010000 */
[-C--:B--2---:R-:W-:Y:S08]  /*b940*/  HMMA.16816.F32.BF16 R68, R108, R116.reuse, R68 ;  /* 0x000000746c44723c */ /* 0x084ff00000041844 */
[C---:B------:R-:W-:Y:S08]  /*b950*/  HMMA.16816.F32.BF16 R72, R112.reuse, R116, R72 ;  /* 0x000000747048723c */ /* 0x040ff00000041848 */
[-C--:B------:R-:W-:Y:S08]  /*b960*/  HMMA.16816.F32.BF16 R76, R112, R118.reuse, R76 ;  /* 0x00000076704c723c */ /* 0x080ff0000004184c */
[C---:B------:R-:W-:Y:S01]  /*b970*/  HMMA.16816.F32.BF16 R80, R108.reuse, R118, R80 ;  /* 0x000000766c50723c */ /* 0x040fe20000041850 */
[----:B------:R-:W1:Y:S07]  /*b980*/  LDSM.16.MT88.4 R116, [R182+0x1800] ;  /* 0x00180000b674783b */ /* 0x000e6e0000004200 */
[-C--:B-1----:R-:W-:Y:S08]  /*b990*/  HMMA.16816.F32.BF16 R84, R108, R116.reuse, R84 ;  /* 0x000000746c54723c */ /* 0x082ff00000041854 */
[C---:B------:R-:W-:Y:S07]  /*b9a0*/  HMMA.16816.F32.BF16 R88, R112.reuse, R116, R88 ;  /* 0x000000747058723c */ /* 0x040fee0000041858 */
[----:B------:R-:W-:Y:S01]  /*b9b0*/  F2FP.BF16.PACK_AB R116, R131, R128 ;  /* 0x000000808374723e */ /* 0x000fe200000010ff */
[-C--:B------:R-:W-:Y:S01]  /*b9c0*/  HMMA.16816.F32.BF16 R92, R112, R118.reuse, R92 ;  /* 0x00000076705c723c */ /* 0x080fe2000004185c */
[----:B------:R-:W1:Y:S03]  /*b9d0*/  LDSM.16.MT88.4 R112, [R181+0x400] ;  /* 0x00040000b570783b */ /* 0x000e660000004200 */
[----:B------:R-:W-:Y:S02]  /*b9e0*/  F2FP.BF16.PACK_AB R117, R218, R107 ;  /* 0x0000006bda75723e */ /* 0x000fe400000010ff */
[----:B------:R-:W-:Y:S02]  /*b9f0*/  MOV R107, R101 ;  /* 0x00000065006b7202 */ /* 0x000fe40000000f00 */
[----:B------:R-:W-:Y:S07]  /*ba00*/  HMMA.16816.F32.BF16 R96, R108, R118, R96 ;  /* 0x000000766c60723c */ /* 0x000fee0000041860 */
[----:B------:R-:W-:Y:S02]  /*ba10*/  F2FP.BF16.PACK_AB R108, R133, R130 ;  /* 0x00000082856c723e */ /* 0x000fe400000010ff */
[----:B------:R-:W-:Y:S03]  /*ba20*/  F2FP.BF16.PACK_AB R109, R132, R129 ;  /* 0x00000081846d723e */ /* 0x000fe600000010ff */
[----:B------:R-:W-:Y:S02]  /*ba30*/  F2FP.BF16.PACK_AB R110, R226, R222 ;  /* 0x000000dee26e723e */ /* 0x000fe400000010ff */
[----:B------:R-:W-:Y:S02]  /*ba40*/  F2FP.BF16.PACK_AB R111, R225, R224 ;  /* 0x000000e0e16f723e */ /* 0x000fe400000010ff */
[C---:B------:R-:W-:Y:S02]  /*ba50*/  F2FP.BF16.PACK_AB R118, R223.reuse, R221 ;  /* 0x000000dddf76723e */ /* 0x040fe400000010ff */
[C---:B------:R-:W-:Y:S03]  /*ba60*/  F2FP.BF16.PACK_AB R119, R212.reuse, R213 ;  /* 0x000000d5d477723e */ /* 0x040fe600000010ff */
[-C--:B-1----:R-:W-:Y:S08]  /*ba70*/  HMMA.16816.F32.BF16 R4, R108, R112.reuse, R4 ;  /* 0x000000706c04723c */ /* 0x082ff00000041804 */
[C---:B------:R-:W-:Y:S08]  /*ba80*/  HMMA.16816.F32.BF16 R8, R116.reuse, R112, R8 ;  /* 0x000000707408723c */ /* 0x040ff00000041808 */
[-C--:B------:R-:W-:Y:S08]  /*ba90*/  HMMA.16816.F32.BF16 R12, R116, R114.reuse, R12 ;  /* 0x00000072740c723c */ /* 0x080ff0000004180c */
        /* <DEDUP_REMOVED lines=43> */
[----:B------:R-:W-:Y:S02]  /*bd50*/  FADD.FTZ R5, R212, R0 ;  /* 0x00000000d4057221 */ /* 0x000fe40000010000 */
[----:B------:R-:W-:Y:S02]  /*bd60*/  FADD.FTZ R0, R168, R4 ;  /* 0x00000004a8007221 */ /* 0x000fe40000010000 */
[C---:B------:R-:W-:Y:S04]  /*bd70*/  HMMA.16816.F32.BF16 R64, R156.reuse, R6, R64 ;  /* 0x000000069c40723c */ /* 0x040fe80000041840 */
[----:B------:R-:W-:Y:S03]  /*bd80*/  FADD.FTZ R5, R166, R5 ;  /* 0x00000005a6057221 */ /* 0x000fe60000010000 */
[----:B------:R-:W-:Y:S01]  /*bd90*/  FADD.FTZ R7, R222, R100 ;  /* 0x00000064de077221 */ /* 0x000fe20000010000 */
[-C--:B--2---:R-:W-:Y:S04]  /*bda0*/  HMMA.16816.F32.BF16 R68, R156, R8.reuse, R68 ;  /* 0x000000089c44723c */ /* 0x084fe80000041844 */
[----:B------:R-:W-:Y:S01]  /*bdb0*/  MOV R100, R104 ;  /* 0x0000006800647202 */ /* 0x000fe20000000f00 */
        /* <DEDUP_REMOVED lines=11> */
[-C--:B---3--:R-:W-:Y:S04]  /*be70*/  HMMA.16816.F32.BF16 R84, R156, R12.reuse, R84 ;  /* 0x0000000c9c54723c */ /* 0x088fe80000041854 */
        /* <DEDUP_REMOVED lines=8> */
[----:B------:R-:W-:Y:S04]  /*bf00*/  HMMA.16816.F32.BF16 R96, R156, R14, R96 ;  /* 0x0000000e9c60723c */ /* 0x000fe80000041860 */
[----:B------:R-:W-:Y:S02]  /*bf10*/  FADD.FTZ R221, R167, R2 ;  /* 0x00000002a7dd7221 */ /* 0x000fe40000010000 */
[----:B------:R-:W-:Y:S01]  /*bf20*/  FADD.FTZ R223, R106, R0 ;  /* 0x000000006adf7221 */ /* 0x000fe20000010000 */
[----:B------:R-:W-:Y:S01]  /*bf30*/  MOV R106, R102 ;  /* 0x00000066006a7202 */ /* 0x000fe20000000f00 */
[----:B------:R-:W-:-:S05]  /*bf40*/  @P0 BRA `(.L_x_654) ;  /* 0xffffb91000000947 */ /* 0x000fca000383ffff */
.L_x_621:
[----:B------:R-:W-:Y:S01]  /*bf50*/  IMAD.MOV.U32 R0, RZ, RZ, c[0x0][0x2c4] ;  /* 0x0000b100ff007624 */ /* 0x000fe200078e00ff */
[----:B------:R-:W-:Y:S01]  /*bf60*/  IADD3 R2, R233, 0x1, -R232 ;  /* 0x00000001e9027810 */ /* 0x000fe20007ffe8e8 */
[----:B------:R-:W-:-:S03]  /*bf70*/  IMAD.MOV.U32 R4, RZ, RZ, c[0x0][0x32c] ;  /* 0x0000cb00ff047624 */ /* 0x000fc600078e00ff */
[----:B------:R-:W-:Y:S02]  /*bf80*/  ISETP.NE.AND P1, PT, R0, 0x1, PT ;  /* 0x000000010000780c */ /* 0x000fe40003f25270 */
[----:B------:R-:W-:Y:S02]  /*bf90*/  IADD3 R0, R250, 0x7f, RZ ;  /* 0x0000007ffa007810 */ /* 0x000fe40007ffe0ff */
[----:B------:R-:W-:-:S09]  /*bfa0*/  ISETP.GE.AND P0, PT, R4, 0x1, PT ;  /* 0x000000010400780c */ /* 0x000fd20003f06270 */
[----:B------:R-:W-:-:S05]  /*bfb0*/  @P1 IMAD.HI.U32 R3, R0, c[0x0][0x2c8], RZ ;  /* 0x0000b20000031a27 */ /* 0x000fca00078e00ff */
[----:B------:R-:W-:-:S05]  /*bfc0*/  @P1 SHF.R.U32.HI R0, RZ, c[0x0][0x2cc], R3 ;  /* 0x0000b300ff001a19 */ /* 0x000fca0000011603 */
[----:B------:R-:W-:-:S05]  /*bfd0*/  IMAD.IADD R0, R2, 0x1, R0 ;  /* 0x0000000102007824 */ /* 0x000fca00078e0200 */
[----:B------:R-:W-:Y:S01]  /*bfe0*/  IADD3 R2, R0, -c[0x0][0x324], RZ ;  /* 0x8000c90000027a10 */ /* 0x000fe20007ffe0ff */
[----:B------:R-:W-:Y:S05]  /*bff0*/  @!P0 BRA `(.L_x_655) ;  /* 0x0000011000008947 */ /* 0x000fea0003800000 */
[----:B------:R-:W-:Y:S01]  /*c000*/  ISETP.GT.AND P0, PT, R0, -0x1, PT ;  /* 0xffffffff0000780c */ /* 0x000fe20003f04270 */
[----:B------:R-:W-:-:S12]  /*c010*/  BSSY B0, `(.L_x_656) ;  /* 0x000000d000007945 */ /* 0x000fd80003800000 */
        /* <DEDUP_REMOVED lines=8> */
.L_x_657:
[----:B------:R-:W-:-:S04]  /*c0a0*/  MOV R3, 0x1 ;  /* 0x0000000100037802 */ /* 0x000fc80000000f00 */
[----:B------:R-:W-:-:S13]  /*c0b0*/  ISETP.NE.AND P0, PT, R3, c[0x0][0x32c], PT ;  /* 0x0000cb0003007a0c */ /* 0x000fda0003f05270 */
[----:B------:R-:W-:-:S05]  /*c0c0*/  @P0 IMAD.HI.U32 R3, R0, c[0x0][0x330], RZ ;  /* 0x0000cc0000030a27 */ /* 0x000fca00078e00ff */
[----:B------:R-:W-:Y:S02]  /*c0d0*/  @P0 SHF.R.U32.HI R0, RZ, c[0x0][0x334], R3 ;  /* 0x0000cd00ff000a19 */ /* 0x000fe40000011603 */
.L_x_658:
[----:B------:R-:W-:Y:S05]  /*c0e0*/  BSYNC B0 ;  /* 0x0000000000007941 */ /* 0x000fea0003800000 */
.L_x_656:
[----:B------:R-:W-:-:S05]  /*c0f0*/  IMAD R0, R0, c[0x0][0x32c], RZ ;  /* 0x0000cb0000007a24 */ /* 0x000fca00078e02ff */
[----:B------:R-:W-:-:S04]  /*c100*/  IMNMX R2, R2, R0, !PT ;  /* 0x0000000002027217 */ /* 0x000fc80007800200 */
.L_x_655:
[----:B------:R-:W-:-:S05]  /*c110*/  IADD3 R2, R2, 0x2f, RZ ;  /* 0x0000002f02027810 */ /* 0x000fca0007ffe0ff */
[----:B------:R-:W-:-:S05]  /*c120*/  IMAD.HI R2, R2, 0x2aaaaaab, RZ ;  /* 0x2aaaaaab02027827 */ /* 0x000fca00078e02ff */
[----:B------:R-:W-:-:S04]  /*c130*/  SHF.R.U32.HI R0, RZ, 0x1f, R2 ;  /* 0x0000001fff007819 */ /* 0x000fc80000011602 */
[----:B------:R-:W-:-:S04]  /*c140*/  LEA.HI.SX32 R0, R2, R0, 0x1d ;  /* 0x0000000002007211 */ /* 0x000fc800078feaff */
[----:B------:R-:W-:-:S04]  /*c150*/  IMNMX R227, R237, R0, !PT ;  /* 0x00000000ede37217 */ /* 0x000fc80007800200 */
[----:B------:R-:W-:-:S13]  /*c160*/  ISETP.GE.AND P0, PT, R208, R227, PT ;  /* 0x000000e3d000720c */ /* 0x000fda0003f06270 */
[----:B------:R-:W-:Y:S05]  /*c170*/  @!P0 BRA `(.L_x_659) ;  /* 0x0000320000008947 */ /* 0x000fea0003800000 */
.L_x_672:
[----:B------:R-:W-:Y:S04]  /*c180*/  DEPBAR.LE SB0, 0x0 ;  /* 0x000080000000791a */ /* 0x000fe80000000000 */
[----:B------:R-:W-:Y:S01]  /*c190*/  WARPSYNC 0xffffffff ;  /* 0xffffffff00007948 */ /* 0x000fe20003800000 */
[----:B------:R-:W-:Y:S01]  /*c1a0*/  BAR.SYNC.DEFER_BLOCKING 0x0 ;  /* 0x0000000000007b1d */ /* 0x000fe20000010000 */
[----:B------:R-:W-:Y:S01]  /*c1b0*/  ISETP.GT.AND P0, PT, R237, R208, PT ;  /* 0x000000d0ed00720c */ /* 0x000fe20003f04270 */
[----:B------:R-:W-:Y:S01]  /*c1c0*/  IMAD.MOV.U32 R106, RZ, RZ, R104 ;  /* 0x000000ffff6a7224 */ /* 0x000fe200078e0068 */
[----:B------:R-:W-:Y:S01]  /*c1d0*/  MOV R107, R103 ;  /* 0x00000067006b7202 */ /* 0x000fe20000000f00 */
[----:B------:R-:W-:Y:S02]  /*c1e0*/  IMAD.MOV.U32 R100, RZ, RZ, R102 ;  /* 0x000000ffff647224 */ /* 0x000fe400078e0066 */
        /* <DEDUP_REMOVED lines=27> */
.L_x_808:
[----:B------:R-:W-:-:S05]  /*c3a0*/  BRA.DIV ~URZ, `(.L_x_663) ;  /* 0x0000e2627f007947 */ /* 0x000fca000b800000 */
[----:B------:R4:W3:Y:S02]  /*c3b0*/  SHFL.IDX PT, R0, R11, RZ, 0x1c1f ;  /* 0x001c1fff0b007589 */ /* 0x0008e400000e0000 */
.L_x_809:
        /* <DEDUP_REMOVED lines=25> */
.L_x_810:
        /* <DEDUP_REMOVED lines=15> */
.L_x_661:
[----:B------:R-:W-:Y:S05]  /*c640*/  BSYNC B0 ;  /* 0x0000000000007941 */ /* 0x000fea0003800000 */
.L_x_660:
        /* <DEDUP_REMOVED lines=95> */
[----:B------:R5:W2:Y:S01]  /*cc40*/  MUFU.TANH R206, R2 ;  /* 0x0000000200ce7308 */ /* 0x000aa20000002400 */
[----:B---3--:R-:W-:Y:S09]  /*cc50*/  FMUL.FTZ R3, R18, c[0x0][0x320] ;  /* 0x0000c80012037a20 */ /* 0x008ff20000410000 */
[----:B------:R-:W3:Y:S01]  /*cc60*/  MUFU.TANH R175, R3 ;  /* 0x0000000300af7308 */ /* 0x000ee20000002400 */
[----:B-1----:R-:W-:Y:S09]  /*cc70*/  FMUL.FTZ R0, R6, c[0x0][0x320] ;  /* 0x0000c80006007a20 */ /* 0x002ff20000410000 */
[----:B------:R1:W1:Y:S01]  /*cc80*/  MUFU.TANH R200, R0 ;  /* 0x0000000000c87308 */ /* 0x0002620000002400 */
[----:B-----5:R-:W-:Y:S09]  /*cc90*/  FMUL.FTZ R2, R19, c[0x0][0x320] ;  /* 0x0000c80013027a20 */ /* 0x020ff20000410000 */
[----:B------:R-:W2:Y:S01]  /*cca0*/  MUFU.TANH R174, R2 ;  /* 0x0000000200ae7308 */ /* 0x000ea20000002400 */
[----:B-1----:R-:W-:Y:S02]  /*ccb0*/  FMUL.FTZ R0, R7, c[0x0][0x320] ;  /* 0x0000c80007007a20 */ /* 0x002fe40000410000 */
[----:B------:R-:W1:Y:S07]  /*ccc0*/  LDSM.16.M88.4 R4, [R187] ;  /* 0x00000000bb04783b */ /* 0x000e6e0000000200 */
[----:B------:R5:W1:Y:S02]  /*ccd0*/  MUFU.TANH R199, R0 ;  /* 0x0000000000c77308 */ /* 0x000a640000002400 */
[----:B-----5:R-:W-:Y:S02]  /*cce0*/  FMUL.FTZ R0, R8, c[0x0][0x320] ;  /* 0x0000c80008007a20 */ /* 0x020fe40000410000 */
[----:B------:R-:W-:Y:S06]  /*ccf0*/  FMUL.FTZ R8, R17, c[0x0][0x320] ;  /* 0x0000c80011087a20 */ /* 0x000fec0000410000 */
[----:B------:R5:W2:Y:S10]  /*cd00*/  MUFU.TANH R204, R0 ;  /* 0x0000000000cc7308 */ /* 0x000ab40000002400 */
[----:B------:R2:W2:Y:S01]  /*cd10*/  MUFU.TANH R167, R8 ;  /* 0x0000000800a77308 */ /* 0x0004a20000002400 */
[-C--:B-1----:R-:W-:Y:S08]  /*cd20*/  HMMA.16816.F32.BF16 R20, R160, R4.reuse, R20 ;  /* 0x00000004a014723c */ /* 0x082ff00000041814 */
[C---:B------:R-:W-:Y:S04]  /*cd30*/  HMMA.16816.F32.BF16 R24, R168.reuse, R4, R24 ;  /* 0x00000004a818723c */ /* 0x040fe80000041818 */
[----:B-----5:R-:W-:Y:S04]  /*cd40*/  FMUL.FTZ R0, R9, c[0x0][0x320] ;  /* 0x0000c80009007a20 */ /* 0x020fe80000410000 */
[-C--:B------:R-:W-:Y:S01]  /*cd50*/  HMMA.16816.F32.BF16 R28, R168, R6.reuse, R28 ;  /* 0x00000006a81c723c */ /* 0x080fe2000004181c */
[----:B------:R1:W1:Y:S01]  /*cd60*/  MUFU.TANH R205, R0 ;  /* 0x0000000000cd7308 */ /* 0x0002620000002400 */
[----:B--2---:R-:W2:Y:S06]  /*cd70*/  LDSM.16.M88.4 R8, [R186] ;  /* 0x00000000ba08783b */ /* 0x004eac0000000200 */
[C---:B------:R-:W-:Y:S01]  /*cd80*/  HMMA.16816.F32.BF16 R32, R160.reuse, R6, R32 ;  /* 0x00000006a020723c */ /* 0x040fe20000041820 */
[----:B------:R-:W-:Y:S04]  /*cd90*/  DEPBAR.LE SB0, 0x0 ;  /* 0x000080000000791a */ /* 0x000fe80000000000 */
[----:B------:R-:W-:Y:S03]  /*cda0*/  BAR.SYNC.DEFER_BLOCKING 0x0 ;  /* 0x0000000000007b1d */ /* 0x000fe60000010000 */
[----:B------:R-:W-:Y:S04]  /*cdb0*/  FMUL.FTZ R3, R26, c[0x0][0x320] ;  /* 0x0000c8001a037a20 */ /* 0x000fe80000410000 */
[----:B------:R-:W-:Y:S01]  /*cdc0*/  FMUL.FTZ R2, R27, c[0x0][0x320] ;  /* 0x0000c8001b027a20 */ /* 0x000fe20000410000 */
[----:B------:R5:W2:Y:S01]  /*cdd0*/  MUFU.TANH R178, R3 ;  /* 0x0000000300b27308 */ /* 0x000aa20000002400 */
[----:B-1----:R-:W-:Y:S09]  /*cde0*/  FMUL.FTZ R0, R12, c[0x0][0x320] ;  /* 0x0000c8000c007a20 */ /* 0x002ff20000410000 */
[----:B------:R1:W1:Y:S01]  /*cdf0*/  MUFU.TANH R198, R0 ;  /* 0x0000000000c67308 */ /* 0x0002620000002400 */
[----:B------:R-:W-:Y:S09]  /*ce00*/  FMUL.FTZ R4, R33, c[0x0][0x320] ;  /* 0x0000c80021047a20 */ /* 0x000ff20000410000 */
[----:B------:R3:W3:Y:S01]  /*ce10*/  MUFU.TANH R176, R2 ;  /* 0x0000000200b07308 */ /* 0x0006e20000002400 */
[----:B-----5:R-:W-:Y:S01]  /*ce20*/  FMUL.FTZ R3, R34, c[0x0][0x320] ;  /* 0x0000c80022037a20 */ /* 0x020fe20000410000 */
[-C--:B--2---:R-:W-:Y:S08]  /*ce30*/  HMMA.16816.F32.BF16 R36, R160, R8.reuse, R36 ;  /* 0x00000008a024723c */ /* 0x084ff00000041824 */
[----:B------:R-:W2:Y:S01]  /*ce40*/  MUFU.TANH R26, R4 ;  /* 0x00000004001a7308 */ /* 0x000ea20000002400 */
[----:B-1----:R-:W-:Y:S01]  /*ce50*/  FMUL.FTZ R0, R13, c[0x0][0x320] ;  /* 0x0000c8000d007a20 */ /* 0x002fe20000410000 */
[C---:B------:R-:W-:Y:S08]  /*ce60*/  HMMA.16816.F32.BF16 R40, R168.reuse, R8, R40 ;  /* 0x00000008a828723c */ /* 0x040ff00000041828 */
[----:B------:R1:W1:Y:S01]  /*ce70*/  MUFU.TANH R197, R0 ;  /* 0x0000000000c57308 */ /* 0x0002620000002400 */
[-C--:B------:R-:W-:Y:S03]  /*ce80*/  HMMA.16816.F32.BF16 R44, R168, R10.reuse, R44 ;  /* 0x0000000aa82c723c */ /* 0x080fe6000004182c */
[----:B---3--:R-:W-:Y:S06]  /*ce90*/  FMUL.FTZ R2, R35, c[0x0][0x320] ;  /* 0x0000c80023027a20 */ /* 0x008fec0000410000 */
[----:B------:R3:W2:Y:S01]  /*cea0*/  MUFU.TANH R27, R2 ;  /* 0x00000002001b7308 */ /* 0x0006a20000002400 */
[----:B------:R-:W-:Y:S04]  /*ceb0*/  HMMA.16816.F32.BF16 R48, R160, R10, R48 ;  /* 0x0000000aa030723c */ /* 0x000fe80000041830 */
[----:B-1----:R-:W-:Y:S05]  /*cec0*/  FMUL.FTZ R0, R14, c[0x0][0x320] ;  /* 0x0000c8000e007a20 */ /* 0x002fea0000410000 */
[----:B------:R1:W1:Y:S11]  /*ced0*/  MUFU.TANH R203, R0 ;  /* 0x0000000000cb7308 */ /* 0x0002760000002400 */
[----:B------:R-:W-:Y:S04]  /*cee0*/  @!UPT UIADD3 URZ, URZ, URZ, URZ ;  /* 0x0000003f3f3ff290 */ /* 0x000fe8000fffe03f */
[----:B---3--:R-:W-:Y:S04]  /*cef0*/  FMUL.FTZ R2, R49, c[0x0][0x320] ;  /* 0x0000c80031027a20 */ /* 0x008fe80000410000 */
[----:B------:R-:W3:Y:S01]  /*cf00*/  MUFU.TANH R11, R2 ;  /* 0x00000002000b7308 */ /* 0x000ee20000002400 */
[----:B-1----:R-:W-:Y:S09]  /*cf10*/  FMUL.FTZ R0, R15, c[0x0][0x320] ;  /* 0x0000c8000f007a20 */ /* 0x002ff20000410000 */
        /* <DEDUP_REMOVED lines=18> */
[----:B------:R1:W1:Y:S10]  /*d040*/  MUFU.TANH R29, R3 ;  /* 0x00000003001d7308 */ /* 0x0002740000002400 */
[----:B------:R5:W2:Y:S01]  /*d050*/  MUFU.TANH R156, R0 ;  /* 0x00000000009c7308 */ /* 0x000aa20000002400 */
[----:B-1----:R-:W-:Y:S09]  /*d060*/  FMUL.FTZ R3, R48, c[0x0][0x320] ;  /* 0x0000c80030037a20 */ /* 0x002ff20000410000 */
[----:B------:R-:W1:Y:S01]  /*d070*/  MUFU.TANH R12, R3 ;  /* 0x00000003000c7308 */ /* 0x000e620000002400 */
[----:B-----5:R-:W-:Y:S09]  /*d080*/  FMUL.FTZ R0, R30, c[0x0][0x320] ;  /* 0x0000c8001e007a20 */ /* 0x020ff20000410000 */
        /* <DEDUP_REMOVED lines=44> */
[C---:B------:R-:W-:Y:S01]  /*d350*/  @!P1 IADD3 R3, P0, R0.reuse, R244, RZ ;  /* 0x000000f400039210 */ /* 0x040fe20007f1e0ff */
[----:B------:R-:W-:Y:S03]  /*d360*/  IMAD.MOV R4, RZ, RZ, -R0 ;  /* 0x000000ffff047224 */ /* 0x000fe600078e0a00 */
[----:B------:R-:W-:Y:S01]  /*d370*/  @!P1 LEA.HI.X.SX32 R0, R0, R248, 0x1, P0 ;  /* 0x000000f800009211 */ /* 0x000fe200000f0eff */
        /* <DEDUP_REMOVED lines=17> */
[----:B------:R-:W-:Y:S01]  /*d490*/  ISETP.GE.AND P0, PT, R6, 0x1, PT ;  /* 0x000000010600780c */ /* 0x000fe20003f06270 */
[----:B------:R-:W-:-:S10]  /*d4a0*/  BRA.DIV ~URZ, `(.L_x_667) ;  /* 0x0000d2a27f007947 */ /* 0x000fd4000b800000 */
[----:B------:R1:W2:Y:S02]  /*d4b0*/  SHFL.IDX PT, R4, R7, RZ, 0x1c1f ;  /* 0x001c1fff07047589 */ /* 0x0002a400000e0000 */
.L_x_811:
[----:B------:R-:W-:-:S05]  /*d4c0*/  BRA.DIV ~URZ, `(.L_x_668) ;  /* 0x0000d2f27f007947 */ /* 0x000fca000b800000 */
[----:B------:R3:W4:Y:S02]  /*d4d0*/  SHFL.IDX PT, R0, R8, RZ, 0x1c1f ;  /* 0x001c1fff08007589 */ /* 0x00072400000e0000 */
.L_x_812:
        /* <DEDUP_REMOVED lines=25> */
.L_x_813:
[----:B--2---:R-:W-:Y:S02]  /*d670*/  IMAD.SHL.U32 R2, R210, 0x2, RZ ;  /* 0x00000002d2027824 */ /* 0x004fe400078e00ff */
[C---:B------:R-:W-:Y:S03]  /*d680*/  IMAD.SHL.U32 R5, R235.reuse, 0x2, RZ ;  /* 0x00000002eb057824 */ /* 0x040fe600078e00ff */
[----:B------:R-:W-:Y:S05]  /*d690*/  @P0 IADD3 R2, P1, R0, R2, RZ ;  /* 0x0000000200020210 */ /* 0x000fea0007f3e0ff */
[----:B-1----:R-:W-:Y:S01]  /*d6a0*/  @P0 IMAD.X R3, R4, 0x1, R217, P1 ;  /* 0x0000000104030824 */ /* 0x002fe200008e06d9 */
[----:B------:R-:W-:Y:S11]  /*d6b0*/  @P0 ISETP.GE.AND P1, PT, R210, c[0x0][0x1d4], PT ;  /* 0x00007500d2000a0c */ /* 0x000ff60003f26270 */
[----:B------:R-:W-:Y:S02]  /*d6c0*/  @!UPT UIADD3 URZ, URZ, URZ, URZ ;  /* 0x0000003f3f3ff290 */ /* 0x000fe4000fffe03f */
[----:B------:R-:W-:Y:S01]  /*d6d0*/  @!PT LDS RZ, [RZ] ;  /* 0x00000000fffff984 */ /* 0x000fe20000000800 */
[----:B------:R-:W-:Y:S01]  /*d6e0*/  @!PT LDS RZ, [RZ] ;  /* 0x00000000fffff984 */ /* 0x000fe20000000800 */
[----:B------:R-:W-:Y:S01]  /*d6f0*/  @!PT LDS RZ, [RZ] ;  /* 0x00000000fffff984 */ /* 0x000fe20000000800 */
[----:B------:R1:W-:Y:S02]  /*d700*/  @P0 LDGSTS.E.BYPASS.LTC128B.128 [R195+0x4480], [R2.64], !P1 ;  /* 0x0448000002c30fae */ /* 0x0003e4000c901d46 */
[----:B-1----:R-:W-:Y:S01]  /*d710*/  @P0 IADD3 R2, P1, R0, R5, RZ ;  /* 0x0000000500020210 */ /* 0x002fe20007f3e0ff */
[----:B------:R-:W-:Y:S04]  /*d720*/  IMAD.SHL.U32 R5, R236, 0x2, RZ ;  /* 0x00000002ec057824 */ /* 0x000fe800078e00ff */
[----:B------:R-:W-:Y:S01]  /*d730*/  @P0 IMAD.X R3, R4, 0x1, R215, P1 ;  /* 0x0000000104030824 */ /* 0x000fe200008e06d7 */
[----:B------:R-:W-:Y:S11]  /*d740*/  @P0 ISETP.GE.AND P1, PT, R235, c[0x0][0x1d4], PT ;  /* 0x00007500eb000a0c */ /* 0x000ff60003f26270 */
[----:B------:R-:W-:Y:S02]  /*d750*/  @!UPT UIADD3 URZ, URZ, URZ, URZ ;  /* 0x0000003f3f3ff290 */ /* 0x000fe4000fffe03f */
[----:B------:R1:W-:Y:S02]  /*d760*/  @P0 LDGSTS.E.BYPASS.LTC128B.128 [R195+0x5080], [R2.64], !P1 ;  /* 0x0508000002c30fae */ /* 0x0003e4000c901d46 */
[----:B-1----:R-:W-:Y:S05]  /*d770*/  @P0 IADD3 R2, P1, R0, R5, RZ ;  /* 0x0000000500020210 */ /* 0x002fea0007f3e0ff */
[----:B------:R-:W-:Y:S01]  /*d780*/  @P0 IMAD.X R3, R4, 0x1, R216, P1 ;  /* 0x0000000104030824 */ /* 0x000fe200008e06d8 */
[----:B------:R-:W-:Y:S11]  /*d790*/  @P0 ISETP.GE.AND P1, PT, R236, c[0x0][0x1d4], PT ;  /* 0x00007500ec000a0c */ /* 0x000ff60003f26270 */
[----:B------:R-:W-:Y:S02]  /*d7a0*/  @!UPT UIADD3 URZ, URZ, URZ, URZ ;  /* 0x0000003f3f3ff290 */ /* 0x000fe4000fffe03f */
[----:B------:R1:W-:Y:S02]  /*d7b0*/  @P0 LDGSTS.E.BYPASS.LTC128B.128 [R195+0x5c80], [R2.64], !P1 ;  /* 0x05c8000002c30fae */ /* 0x0003e4000c901d46 */
.L_x_666:
[----:B--234-:R-:W-:Y:S05]  /*d7c0*/  BSYNC B0 ;  /* 0x0000000000007941 */ /* 0x01cfea0003800000 */
.L_x_665:
[----:B------:R-:W-:Y:S01]  /*d7d0*/  FMNMX.FTZ R4, R196, R104, !PT ;  /* 0x00000068c4047209 */ /* 0x000fe20007810000 */
[----:B------:R-:W0:Y:S01]  /*d7e0*/  LDGDEPBAR ;  /* 0x00000000000079af */ /* 0x000e220000000000 */
        /* <DEDUP_REMOVED lines=49> */
.L_x_814:
        /* <DEDUP_REMOVED lines=15> */
.L_x_815:
[----:B--2---:R-:W-:Y:S01]  /*dbf0*/  FMNMX.FTZ R105, R0, R4, !PT ;  /* 0x0000000400697209 */ /* 0x004fe20007810000 */
[----:B------:R-:W-:Y:S01]  /*dc00*/  FMUL.FTZ R0, R104, c[0x0][0x2d0] ;  /* 0x0000b40068007a20 */ /* 0x000fe20000410000 */
[----:B------:R-:W-:Y:S01]  /*dc10*/  WARPSYNC 0xffffffff ;  /* 0xffffffff00007948 */ /* 0x000fe20003800000 */
[----:B-1----:R-:W-:Y:S01]  /*dc20*/  FMUL.FTZ R4, R102, c[0x0][0x2d0] ;  /* 0x0000b40066047a20 */ /* 0x002fe20000410000 */
[----:B------:R-:W-:Y:S01]  /*dc30*/  ISETP.GT.AND P0, PT, R208, R227, PT ;  /* 0x000000e3d000720c */ /* 0x000fe20003f04270 */
[--C-:B------:R-:W-:Y:S02]  /*dc40*/  FFMA.FTZ R8, R196, c[0x0][0x2d0], -R0.reuse ;  /* 0x0000b400c4087a23 */ /* 0x100fe40000010800 */
[--C-:B------:R-:W-:Y:S02]  /*dc50*/  FFMA.FTZ R7, R179, c[0x0][0x2d0], -R0.reuse ;  /* 0x0000b400b3077a23 */ /* 0x100fe40000010800 */
[--C-:B------:R-:W-:Y:S02]  /*dc60*/  FFMA.FTZ R168, R30, c[0x0][0x2d0], -R0.reuse ;  /* 0x0000b4001ea87a23 */ /* 0x100fe40000010800 */
        /* <DEDUP_REMOVED lines=10> */
[----:B------:R-:W-:Y:S01]  /*dd10*/  FADD.FTZ R0, -R102, R100 ;  /* 0x0000006466007221 */ /* 0x000fe20000010100 */
[----:B------:R-:W-:Y:S01]  /*dd20*/  MUFU.EX2 R225, R167 ;  /* 0x000000a700e17308 */ /* 0x000fe20000000800 */
[----:B------:R-:W-:Y:S02]  /*dd30*/  FMUL.FTZ R3, R103, c[0x0][0x2d0] ;  /* 0x0000b40067037a20 */ /* 0x000fe40000410000 */
[----:B------:R-:W-:Y:S02]  /*dd40*/  FMUL.FTZ R0, R0, c[0x0][0x2d0] ;  /* 0x0000b40000007a20 */ /* 0x000fe40000410000 */
        /* <DEDUP_REMOVED lines=14> */
[--C-:B------:R-:W-:Y:S01]  /*de30*/  FFMA.FTZ R32, R198, c[0x0][0x2d0], -R4.reuse ;  /* 0x0000b400c6207a23 */ /* 0x100fe20000010804 */
[----:B------:R-:W-:Y:S01]  /*de40*/  MUFU.EX2 R35, R5 ;  /* 0x0000000500237308 */ /* 0x000fe20000000800 */
[--C-:B------:R-:W-:Y:S02]  /*de50*/  FFMA.FTZ R19, R197, c[0x0][0x2d0], -R4.reuse ;  /* 0x0000b400c5137a23 */ /* 0x100fe40000010804 */
[--C-:B------:R-:W-:Y:S02]  /*de60*/  FFMA.FTZ R157, R172, c[0x0][0x2d0], -R4.reuse ;  /* 0x0000b400ac9d7a23 */ /* 0x100fe40000010804 */
[--C-:B-1----:R-:W-:Y:S02]  /*de70*/  FFMA.FTZ R0, R204, c[0x0][0x2d0], -R4.reuse ;  /* 0x0000b400cc007a23 */ /* 0x102fe40000010804 */
[--C-:B------:R-:W-:Y:S02]  /*de80*/  FFMA.FTZ R172, R21, c[0x0][0x2d0], -R4.reuse ;  /* 0x0000b40015ac7a23 */ /* 0x100fe40000010804 */
[--C-:B------:R-:W-:Y:S01]  /*de90*/  FFMA.FTZ R173, R28, c[0x0][0x2d0], -R4.reuse ;  /* 0x0000b4001cad7a23 */ /* 0x100fe20000010804 */
[----:B------:R1:W2:Y:S01]  /*dea0*/  MUFU.EX2 R37, R0 ;  /* 0x0000000000257308 */ /* 0x0002a20000000800 */
[--C-:B------:R-:W-:Y:S02]  /*deb0*/  FFMA.FTZ R174, R15, c[0x0][0x2d0], -R4.reuse ;  /* 0x0000b4000fae7a23 */ /* 0x100fe40000010804 */
[--C-:B------:R-:W-:Y:S02]  /*dec0*/  FFMA.FTZ R159, R177, c[0x0][0x2d0], -R4.reuse ;  /* 0x0000b400b19f7a23 */ /* 0x100fe40000010804 */
[--C-:B------:R-:W-:Y:S02]  /*ded0*/  FFMA.FTZ R158, R158, c[0x0][0x2d0], -R4.reuse ;  /* 0x0000b4009e9e7a23 */ /* 0x100fe40000010804 */
[--C-:B------:R-:W-:Y:S02]  /*dee0*/  FFMA.FTZ R156, R156, c[0x0][0x2d0], -R4.reuse ;  /* 0x0000b4009c9c7a23 */ /* 0x100fe40000010804 */
[----:B------:R-:W-:Y:S01]  /*def0*/  FFMA.FTZ R171, R16, c[0x0][0x2d0], -R4 ;  /* 0x0000b40010ab7a23 */ /* 0x000fe20000010804 */
[----:B------:R-:W-:Y:S10]  /*df00*/  MUFU.EX2 R22, R7 ;  /* 0x0000000700167308 */ /* 0x000ff40000000800 */
[----:B------:R-:W-:Y:S01]  /*df10*/  MUFU.EX2 R36, R6 ;  /* 0x0000000600247308 */ /* 0x000fe20000000800 */
[----:B-1----:R-:W-:Y:S04]  /*df20*/  FADD.FTZ R0, -R104, R106 ;  /* 0x0000006a68007221 */ /* 0x002fe80000010100 */
[----:B------:R-:W-:Y:S05]  /*df30*/  FMUL.FTZ R0, R0, c[0x0][0x2d0] ;  /* 0x0000b40000007a20 */ /* 0x000fea0000410000 */
[----:B------:R-:W-:Y:S10]  /*df40*/  MUFU.EX2 R198, R32 ;  /* 0x0000002000c67308 */ /* 0x000ff40000000800 */
[----:B------:R1:W-:Y:S10]  /*df50*/  MUFU.EX2 R100, R0 ;  /* 0x0000000000647308 */ /* 0x0003f40000000800 */
        /* <DEDUP_REMOVED lines=8> */
[----:B-1----:R-:W-:Y:S02]  /*dfe0*/  FFMA.FTZ R0, R205, c[0x0][0x2d0], -R4 ;  /* 0x0000b400cd007a23 */ /* 0x002fe40000010804 */
[----:B------:R-:W-:Y:S07]  /*dff0*/  FMUL.FTZ R4, R105, c[0x0][0x2d0] ;  /* 0x0000b40069047a20 */ /* 0x000fee0000410000 */
        /* <DEDUP_REMOVED lines=14> */
[----:B------:R-:W-:Y:S02]  /*e0e0*/  FFMA.FTZ R177, R17, c[0x0][0x2d0], -R4 ;  /* 0x0000b40011b17a23 */ /* 0x000fe40000010804 */
[----:B-1----:R-:W-:Y:S04]  /*e0f0*/  FADD.FTZ R0, -R105, R101 ;  /* 0x0000006569007221 */ /* 0x002fe80000010100 */
[----:B------:R-:W-:Y:S01]  /*e100*/  FMUL.FTZ R0, R0, c[0x0][0x2d0] ;  /* 0x0000b40000007a20 */ /* 0x000fe20000410000 */
[----:B------:R-:W-:Y:S10]  /*e110*/  MUFU.EX2 R17, R5 ;  /* 0x0000000500117308 */ /* 0x000ff40000000800 */
        /* <DEDUP_REMOVED lines=13> */
[----:B------:R-:W-:Y:S01]  /*e1f0*/  MUFU.EX2 R107, R177 ;  /* 0x000000b1006b7308 */ /* 0x000fe20000000800 */
[C---:B--2---:R-:W-:Y:S02]  /*e200*/  FFMA.FTZ R4, R2.reuse, R221, R37 ;  /* 0x000000dd02047223 */ /* 0x044fe40000010025 */
[C---:B------:R-:W-:Y:S01]  /*e210*/  FMUL.FTZ R12, R2.reuse, R124 ;  /* 0x0000007c020c7220 */ /* 0x040fe20000410000 */
        /* <DEDUP_REMOVED lines=9> */
[----:B------:R-:W-:Y:S01]  /*e2b0*/  FMUL.FTZ R40, R2, R112 ;  /* 0x0000007002287220 */ /* 0x000fe20000410000 */
[----:B------:R-:W-:Y:S01]  /*e2c0*/  F2FP.BF16.PACK_AB R112, R34, R37 ;  /* 0x000000252270723e */ /* 0x000fe200000010ff */
[----:B------:R-:W-:Y:S01]  /*e2d0*/  FMUL.FTZ R41, R2, R113 ;  /* 0x0000007102297220 */ /* 0x000fe20000410000 */
[----:B------:R-:W-:Y:S01]  /*e2e0*/  F2FP.BF16.PACK_AB R113, R178, R17 ;  /* 0x00000011b271723e */ /* 0x000fe200000010ff */
[----:B------:R-:W-:Y:S01]  /*e2f0*/  FMUL.FTZ R44, R2, R108 ;  /* 0x0000006c022c7220 */ /* 0x000fe20000410000 */
[----:B------:R-:W-:Y:S01]  /*e300*/  F2FP.BF16.PACK_AB R108, R22, R23 ;  /* 0x00000017166c723e */ /* 0x000fe200000010ff */
[C---:B------:R-:W-:Y:S01]  /*e310*/  FMUL.FTZ R45, R2.reuse, R109 ;  /* 0x0000006d022d7220 */ /* 0x040fe20000410000 */
[----:B------:R-:W-:Y:S01]  /*e320*/  F2FP.BF16.PACK_AB R109, R35, R36 ;  /* 0x00000024236d723e */ /* 0x000fe200000010ff */
[C---:B------:R-:W-:Y:S01]  /*e330*/  FMUL.FTZ R56, R2.reuse, R56 ;  /* 0x0000003802387220 */ /* 0x040fe20000410000 */
[----:B------:R1:W-:Y:S01]  /*e340*/  MUFU.EX2 R129, R159 ;  /* 0x0000009f00817308 */ /* 0x0003e20000000800 */
        /* <DEDUP_REMOVED lines=11> */
[----:B------:R-:W-:Y:S01]  /*e400*/  FFMA.FTZ R2, R100, R222, R23 ;  /* 0x000000de64027223 */ /* 0x000fe20000010017 */
[----:B-1----:R-:W-:Y:S01]  /*e410*/  F2FP.BF16.PACK_AB R159, R179, R196 ;  /* 0x000000c4b39f723e */ /* 0x002fe200000010ff */
[----:B------:R-:W-:Y:S01]  /*e420*/  FMUL.FTZ R14, R0, R126 ;  /* 0x0000007e000e7220 */ /* 0x000fe20000410000 */
[----:B------:R-:W-:Y:S01]  /*e430*/  MUFU.EX2 R222, R168 ;  /* 0x000000a800de7308 */ /* 0x000fe20000000800 */
[----:B------:R-:W-:Y:S02]  /*e440*/  FADD.FTZ R128, R22, R2 ;  /* 0x0000000216807221 */ /* 0x000fe40000010000 */
[----:B------:R-:W1:Y:S01]  /*e450*/  LDSM.16.MT88.4 R20, [R181] ;  /* 0x00000000b514783b */ /* 0x000e620000004200 */
[C---:B------:R-:W-:Y:S02]  /*e460*/  FMUL.FTZ R15, R0.reuse, R127 ;  /* 0x0000007f000f7220 */ /* 0x040fe40000410000 */
[C---:B------:R-:W-:Y:S02]  /*e470*/  FMUL.FTZ R26, R0.reuse, R122 ;  /* 0x0000007a001a7220 */ /* 0x040fe40000410000 */
[C---:B------:R-:W-:Y:S02]  /*e480*/  FMUL.FTZ R27, R0.reuse, R123 ;  /* 0x0000007b001b7220 */ /* 0x040fe40000410000 */
[C---:B------:R-:W-:Y:S01]  /*e490*/  FMUL.FTZ R30, R0.reuse, R118 ;  /* 0x00000076001e7220 */ /* 0x040fe20000410000 */
[----:B------:R-:W-:Y:S01]  /*e4a0*/  LDSM.16.MT88.4 R120, [R182+0x400] ;  /* 0x00040000b678783b */ /* 0x000fe20000004200 */
[C---:B------:R-:W-:Y:S01]  /*e4b0*/  FMUL.FTZ R31, R0.reuse, R119 ;  /* 0x00000077001f7220 */ /* 0x040fe20000410000 */
[----:B------:R-:W2:Y:S01]  /*e4c0*/  MUFU.EX2 R168, R173 ;  /* 0x000000ad00a87308 */ /* 0x000ea20000000800 */
[C---:B------:R-:W-:Y:S02]  /*e4d0*/  FMUL.FTZ R10, R0.reuse, R130 ;  /* 0x00000082000a7220 */ /* 0x040fe40000410000 */
[C---:B------:R-:W-:Y:S02]  /*e4e0*/  FMUL.FTZ R11, R0.reuse, R131 ;  /* 0x00000083000b7220 */ /* 0x040fe40000410000 */
[----:B------:R-:W-:Y:S01]  /*e4f0*/  FMUL.FTZ R42, R0, R114 ;  /* 0x00000072002a7220 */ /* 0x000fe20000410000 */
[----:B------:R-:W-:Y:S01]  /*e500*/  F2FP.BF16.PACK_AB R114, R202, R198 ;  /* 0x000000c6ca72723e */ /* 0x000fe200000010ff */
[----:B------:R-:W-:Y:S01]  /*e510*/  FMUL.FTZ R43, R0, R115 ;  /* 0x00000073002b7220 */ /* 0x000fe20000410000 */
[----:B------:R-:W-:Y:S01]  /*e520*/  F2FP.BF16.PACK_AB R115, R226, R197 ;  /* 0x000000c5e273723e */ /* 0x000fe200000010ff */
[C---:B------:R-:W-:Y:S01]  /*e530*/  FMUL.FTZ R46, R0.reuse, R110 ;  /* 0x0000006e002e7220 */ /* 0x040fe20000410000 */
[----:B------:R-:W-:Y:S01]  /*e540*/  F2FP.BF16.PACK_AB R110, R205, R218 ;  /* 0x000000dacd6e723e */ /* 0x000fe200000010ff */
[C---:B------:R-:W-:Y:S01]  /*e550*/  FMUL.FTZ R47, R0.reuse, R111 ;  /* 0x0000006f002f7220 */ /* 0x040fe20000410000 */
[----:B------:R-:W-:Y:S01]  /*e560*/  F2FP.BF16.PACK_AB R111, R203, R201 ;  /* 0x000000c9cb6f723e */ /* 0x000fe200000010ff */
[C---:B------:R-:W-:Y:S01]  /*e570*/  FMUL.FTZ R58, R0.reuse, R58 ;  /* 0x0000003a003a7220 */ /* 0x040fe20000410000 */
[----:B------:R-:W-:Y:S01]  /*e580*/  LDSM.16.MT88.4 R116, [R181+0xc00] ;  /* 0x000c0000b574783b */ /* 0x000fe20000004200 */
[C---:B------:R-:W-:Y:S01]  /*e590*/  FMUL.FTZ R59, R0.reuse, R59 ;  /* 0x0000003b003b7220 */ /* 0x040fe20000410000 */
[----:B------:R-:W-:Y:S01]  /*e5a0*/  MUFU.EX2 R131, R170 ;  /* 0x000000aa00837308 */ /* 0x000fe20000000800 */
[C---:B------:R-:W-:Y:S02]  /*e5b0*/  FMUL.FTZ R62, R0.reuse, R62 ;  /* 0x0000003e003e7220 */ /* 0x040fe40000410000 */
[C---:B------:R-:W-:Y:S02]  /*e5c0*/  FMUL.FTZ R63, R0.reuse, R63 ;  /* 0x0000003f003f7220 */ /* 0x040fe40000410000 */
[C---:B------:R-:W-:Y:S01]  /*e5d0*/  FMUL.FTZ R74, R0.reuse, R74 ;  /* 0x0000004a004a7220 */ /* 0x040fe20000410000 */
[----:B------:R-:W-:Y:S01]  /*e5e0*/  LDSM.16.MT88.4 R124, [R181+0x1000] ;  /* 0x00100000b57c783b */ /* 0x000fe20000004200 */
[----:B------:R-:W-:Y:S01]  /*e5f0*/  FMUL.FTZ R75, R0, R75 ;  /* 0x0000004b004b7220 */ /* 0x000fe20000410000 */
[----:B--2---:R-:W-:Y:S01]  /*e600*/  F2FP.BF16.PACK_AB R160, R172, R168 ;  /* 0x000000a8aca0723e */ /* 0x004fe200000010ff */
        /* <DEDUP_REMOVED lines=8> */
[----:B------:R-:W-:Y:S02]  /*e690*/  FFMA.FTZ R101, R0, R223, R17 ;  /* 0x000000df00657223 */ /* 0x000fe40000010011 */
[C---:B------:R-:W-:Y:S02]  /*e6a0*/  FFMA.FTZ R0, R3.reuse, R228, R36 ;  /* 0x000000e403007223 */ /* 0x040fe40000010024 */
[----:B------:R-:W-:Y:S01]  /*e6b0*/  FMUL.FTZ R7, R3, R135 ;  /* 0x0000008703077220 */ /* 0x000fe20000410000 */
[----:B------:R-:W2:Y:S01]  /*e6c0*/  LDSM.16.MT88.4 R36, [R182] ;  /* 0x00000000b624783b */ /* 0x000ea20000004200 */
[----:B------:R-:W-:Y:S02]  /*e6d0*/  FADD.FTZ R2, R35, R0 ;  /* 0x0000000023027221 */ /* 0x000fe40000010000 */
[----:B------:R-:W-:Y:S01]  /*e6e0*/  FADD.FTZ R0, R34, R4 ;  /* 0x0000000422007221 */ /* 0x000fe20000010000 */
        /* <DEDUP_REMOVED lines=8> */
[-C--:B-1----:R-:W-:Y:S05]  /*e770*/  HMMA.16816.F32.BF16 R4, R108, R20.reuse, R4 ;  /* 0x000000146c04723c */ /* 0x082fea0000041804 */
[C---:B------:R-:W-:Y:S02]  /*e780*/  FMUL.FTZ R19, R3.reuse, R139 ;  /* 0x0000008b03137220 */ /* 0x040fe40000410000 */
[----:B------:R-:W-:Y:S01]  /*e790*/  LDSM.16.MT88.4 R136, [R181+0x800] ;  /* 0x00080000b588783b */ /* 0x000fe20000004200 */
[C---:B------:R-:W-:Y:S01]  /*e7a0*/  HMMA.16816.F32.BF16 R8, R112.reuse, R20, R8 ;  /* 0x000000147008723c */ /* 0x040fe20000041808 */
[----:B------:R-:W-:Y:S03]  /*e7b0*/  MUFU.EX2 R133, R164 ;  /* 0x000000a400857308 */ /* 0x000fe60000000800 */
[C---:B------:R-:W-:Y:S02]  /*e7c0*/  FMUL.FTZ R32, R100.reuse, R144 ;  /* 0x0000009064207220 */ /* 0x040fe40000410000 */
[C---:B------:R-:W-:Y:S02]  /*e7d0*/  FMUL.FTZ R33, R100.reuse, R145 ;  /* 0x0000009164217220 */ /* 0x040fe40000410000 */
[-C--:B------:R-:W-:Y:S03]  /*e7e0*/  HMMA.16816.F32.BF16 R12, R112, R22.reuse, R12 ;  /* 0x00000016700c723c */ /* 0x080fe6000004180c */
[----:B------:R-:W-:Y:S01]  /*e7f0*/  MUFU.EX2 R132, R157 ;  /* 0x0000009d00847308 */ /* 0x000fe20000000800 */
[C---:B------:R-:W-:Y:S02]  /*e800*/  FMUL.FTZ R34, R3.reuse, R146 ;  /* 0x0000009203227220 */ /* 0x040fe40000410000 */
[C---:B------:R-:W-:Y:S02]  /*e810*/  FMUL.FTZ R35, R3.reuse, R147 ;  /* 0x0000009303237220 */ /* 0x040fe40000410000 */
[C---:B------:R-:W-:Y:S01]  /*e820*/  HMMA.16816.F32.BF16 R16, R108.reuse, R22, R16 ;  /* 0x000000166c10723c */ /* 0x040fe20000041810 */
[----:B------:R-:W-:Y:S03]  /*e830*/  LDSM.16.MT88.4 R144, [R182+0x800] ;  /* 0x00080000b690783b */ /* 0x000fe60000004200 */
[C---:B------:R-:W-:Y:S01]  /*e840*/  FMUL.FTZ R20, R100.reuse, R140 ;  /* 0x0000008c64147220 */ /* 0x040fe20000410000 */
[----:B------:R-:W-:Y:S01]  /*e850*/  MUFU.EX2 R169, R200 ;  /* 0x000000c800a97308 */ /* 0x000fe20000000800 */
[C---:B------:R-:W-:Y:S02]  /*e860*/  FMUL.FTZ R21, R100.reuse, R141 ;  /* 0x0000008d64157220 */ /* 0x040fe40000410000 */
[C---:B------:R-:W-:Y:S04]  /*e870*/  FMUL.FTZ R22, R3.reuse, R142 ;  /* 0x0000008e03167220 */ /* 0x040fe80000410000 */
[C---:B------:R-:W-:Y:S02]  /*e880*/  FMUL.FTZ R23, R3.reuse, R143 ;  /* 0x0000008f03177220 */ /* 0x040fe40000410000 */
[C---:B------:R-:W-:Y:S01]  /*e890*/  FMUL.FTZ R48, R100.reuse, R152 ;  /* 0x0000009864307220 */ /* 0x040fe20000410000 */
[----:B------:R-:W1:Y:S01]  /*e8a0*/  MUFU.EX2 R165, R175 ;  /* 0x000000af00a57308 */ /* 0x000e620000000800 */
[C---:B------:R-:W-:Y:S02]  /*e8b0*/  FMUL.FTZ R49, R100.reuse, R153 ;  /* 0x0000009964317220 */ /* 0x040fe40000410000 */
[C---:B------:R-:W-:Y:S01]  /*e8c0*/  FMUL.FTZ R50, R3.reuse, R154 ;  /* 0x0000009a03327220 */ /* 0x040fe20000410000 */
[-C--:B--2---:R-:W-:Y:S03]  /*e8d0*/  HMMA.16816.F32.BF16 R20, R108, R36.reuse, R20 ;  /* 0x000000246c14723c */ /* 0x084fe60000041814 */
[C---:B------:R-:W-:Y:S02]  /*e8e0*/  FMUL.FTZ R51, R3.reuse, R155 ;  /* 0x0000009b03337220 */ /* 0x040fe40000410000 */
[----:B------:R-:W-:Y:S01]  /*e8f0*/  LDSM.16.MT88.4 R152, [R181+0x1400] ;  /* 0x00140000b598783b */ /* 0x000fe20000004200 */
[C---:B------:R-:W-:Y:S01]  /*e900*/  FMUL.FTZ R52, R100.reuse, R52 ;  /* 0x0000003464347220 */ /* 0x040fe20000410000 */
[----:B------:R-:W2:Y:S01]  /*e910*/  MUFU.EX2 R164, R176 ;  /* 0x000000b000a47308 */ /* 0x000ea20000000800 */
[C---:B------:R-:W-:Y:S04]  /*e920*/  HMMA.16816.F32.BF16 R24, R112.reuse, R36, R24 ;  /* 0x000000247018723c */ /* 0x040fe80000041818 */
[C---:B------:R-:W-:Y:S02]  /*e930*/  FMUL.FTZ R53, R100.reuse, R53 ;  /* 0x0000003564357220 */ /* 0x040fe40000410000 */
[----:B------:R-:W-:Y:S02]  /*e940*/  FMUL.FTZ R54, R3, R54 ;  /* 0x0000003603367220 */ /* 0x000fe40000410000 */
[-C--:B------:R-:W-:Y:S04]  /*e950*/  HMMA.16816.F32.BF16 R28, R112, R38.reuse, R28 ;  /* 0x00000026701c723c */ /* 0x080fe8000004181c */
[C---:B------:R-:W-:Y:S01]  /*e960*/  FMUL.FTZ R36, R100.reuse, R148 ;  /* 0x0000009464247220 */ /* 0x040fe20000410000 */
[----:B-1----:R-:W-:Y:S01]  /*e970*/  F2FP.BF16.PACK_AB R161, R165, R166 ;  /* 0x000000a6a5a1723e */ /* 0x002fe200000010ff */
[C---:B------:R-:W-:Y:S02]  /*e980*/  FMUL.FTZ R37, R100.reuse, R149 ;  /* 0x0000009564257220 */ /* 0x040fe40000410000 */
[C---:B------:R-:W-:Y:S04]  /*e990*/  HMMA.16816.F32.BF16 R32, R108.reuse, R38, R32 ;  /* 0x000000266c20723c */ /* 0x040fe80000041820 */
[----:B------:R-:W-:Y:S02]  /*e9a0*/  FMUL.FTZ R55, R3, R55 ;  /* 0x0000003703377220 */ /* 0x000fe40000410000 */
[C---:B------:R-:W-:Y:S01]  /*e9b0*/  FMUL.FTZ R64, R100.reuse, R64 ;  /* 0x0000004064407220 */ /* 0x040fe20000410000 */
[----:B--2---:R-:W-:Y:S01]  /*e9c0*/  F2FP.BF16.PACK_AB R163, R107, R164 ;  /* 0x000000a46ba3723e */ /* 0x004fe200000010ff */
[C---:B------:R-:W-:Y:S04]  /*e9d0*/  FMUL.FTZ R38, R3.reuse, R150 ;  /* 0x0000009603267220 */ /* 0x040fe80000410000 */
[C---:B------:R-:W-:Y:S02]  /*e9e0*/  FMUL.FTZ R39, R3.reuse, R151 ;  /* 0x0000009703277220 */ /* 0x040fe40000410000 */
[C---:B------:R-:W-:Y:S02]  /*e9f0*/  FMUL.FTZ R65, R100.reuse, R65 ;  /* 0x0000004164417220 */ /* 0x040fe40000410000 */
[C---:B------:R-:W-:Y:S02]  /*ea00*/  FMUL.FTZ R66, R3.reuse, R66 ;  /* 0x0000004203427220 */ /* 0x040fe40000410000 */
[C---:B------:R-:W-:Y:S01]  /*ea10*/  FMUL.FTZ R67, R3.reuse, R67 ;  /* 0x0000004303437220 */ /* 0x040fe20000410000 */
[-C--:B------:R-:W-:Y:S03]  /*ea20*/  HMMA.16816.F32.BF16 R36, R108, R116.reuse, R36 ;  /* 0x000000746c24723c */ /* 0x080fe60000041824 */
[C---:B------:R-:W-:Y:S02]  /*ea30*/  FMUL.FTZ R68, R100.reuse, R68 ;  /* 0x0000004464447220 */ /* 0x040fe40000410000 */
[C---:B------:R-:W-:Y:S02]  /*ea40*/  FMUL.FTZ R69, R100.reuse, R69 ;  /* 0x0000004564457220 */ /* 0x040fe40000410000 */
[C---:B------:R-:W-:Y:S01]  /*ea50*/  FMUL.FTZ R70, R3.reuse, R70 ;  /* 0x0000004603467220 */ /* 0x040fe20000410000 */
[C---:B------:R-:W-:Y:S04]  /*ea60*/  HMMA.16816.F32.BF16 R40, R112.reuse, R116, R40 ;  /* 0x000000747028723c */ /* 0x040fe80000041828 */
[C---:B------:R-:W-:Y:S02]  /*ea70*/  FMUL.FTZ R71, R3.reuse, R71 ;  /* 0x0000004703477220 */ /* 0x040fe40000410000 */
[C---:B------:R-:W-:Y:S02]  /*ea80*/  FMUL.FTZ R80, R100.reuse, R80 ;  /* 0x0000005064507220 */ /* 0x040fe40000410000 */
[-C--:B------:R-:W-:Y:S04]  /*ea90*/  HMMA.16816.F32.BF16 R44, R112, R118.reuse, R44 ;  /* 0x00000076702c723c */ /* 0x080fe8000004182c */
[C---:B------:R-:W-:Y:S02]  /*eaa0*/  FMUL.FTZ R81, R100.reuse, R81 ;  /* 0x0000005164517220 */ /* 0x040fe40000410000 */
[C---:B------:R-:W-:Y:S02]  /*eab0*/  FMUL.FTZ R82, R3.reuse, R82 ;  /* 0x0000005203527220 */ /* 0x040fe40000410000 */
[C---:B------:R-:W-:Y:S01]  /*eac0*/  HMMA.16816.F32.BF16 R48, R108.reuse, R118, R48 ;  /* 0x000000766c30723c */ /* 0x040fe20000041830 */
[----:B------:R-:W1:Y:S03]  /*ead0*/  LDSM.16.MT88.4 R116, [R182+0xc00] ;  /* 0x000c0000b674783b */ /* 0x000e660000004200 */
[C---:B------:R-:W-:Y:S02]  /*eae0*/  FMUL.FTZ R83, R3.reuse, R83 ;  /* 0x0000005303537220 */ /* 0x040fe40000410000 */
[C---:B------:R-:W-:Y:S02]  /*eaf0*/  FMUL.FTZ R84, R100.reuse, R84 ;  /* 0x0000005464547220 */ /* 0x040fe40000410000 */
[C---:B------:R-:W-:Y:S04]  /*eb00*/  FMUL.FTZ R85, R100.reuse, R85 ;  /* 0x0000005564557220 */ /* 0x040fe80000410000 */
[C---:B------:R-:W-:Y:S02]  /*eb10*/  FMUL.FTZ R86, R3.reuse, R86 ;  /* 0x0000005603567220 */ /* 0x040fe40000410000 */
[C---:B------:R-:W-:Y:S02]  /*eb20*/  FMUL.FTZ R87, R3.reuse, R87 ;  /* 0x0000005703577220 */ /* 0x040fe40000410000 */
[C---:B------:R-:W-:Y:S02]  /*eb30*/  FMUL.FTZ R96, R100.reuse, R96 ;  /* 0x0000006064607220 */ /* 0x040fe40000410000 */
[----:B------:R-:W-:Y:S02]  /*eb40*/  FMUL.FTZ R97, R100, R97 ;  /* 0x0000006164617220 */ /* 0x000fe40000410000 */
[C---:B------:R-:W-:Y:S02]  /*eb50*/  FMUL.FTZ R98, R3.reuse, R98 ;  /* 0x0000006203627220 */ /* 0x040fe40000410000 */
[----:B------:R-:W-:Y:S02]  /*eb60*/  FMUL.FTZ R99, R3, R99 ;  /* 0x0000006303637220 */ /* 0x000fe40000410000 */
[----:B------:R-:W-:Y:S02]  /*eb70*/  FADD.FTZ R3, R218, R128 ;  /* 0x00000080da037221 */ /* 0x000fe40000010000 */
[----:B------:R-:W-:Y:S02]  /*eb80*/  FADD.FTZ R100, R178, R101 ;  /* 0x00000065b2647221 */ /* 0x000fe40000010000 */
[----:B------:R-:W2:Y:S01]  /*eb90*/  MUFU.EX2 R178, R199 ;  /* 0x000000c700b27308 */ /* 0x000ea20000000800 */
[----:B------:R-:W-:Y:S02]  /*eba0*/  FADD.FTZ R0, R198, R0 ;  /* 0x00000000c6007221 */ /* 0x000fe40000010000 */
[----:B------:R-:W-:Y:S02]  /*ebb0*/  FADD.FTZ R101, R197, R100 ;  /* 0x00000064c5657221 */ /* 0x000fe40000010000 */
[----:B------:R-:W-:Y:S02]  /*ebc0*/  FADD.FTZ R100, R205, R3 ;  /* 0x00000003cd647221 */ /* 0x000fe40000010000 */
[----:B------:R-:W-:Y:S02]  /*ebd0*/  FADD.FTZ R2, R201, R2 ;  /* 0x00000002c9027221 */ /* 0x000fe40000010000 */
[----:B------:R-:W-:Y:S01]  /*ebe0*/  FADD.FTZ R100, R131, R100 ;  /* 0x0000006483647221 */ /* 0x000fe20000010000 */
[----:B------:R-:W3:Y:S01]  /*ebf0*/  MUFU.EX2 R197, R213 ;  /* 0x000000d500c57308 */ /* 0x000ee20000000800 */
[----:B------:R-:W-:Y:S01]  /*ec00*/  FADD.FTZ R3, R203, R2 ;  /* 0x00000002cb037221 */ /* 0x000fe20000010000 */
[-C--:B-1----:R-:W-:Y:S03]  /*ec10*/  HMMA.16816.F32.BF16 R52, R108, R116.reuse, R52 ;  /* 0x000000746c34723c */ /* 0x082fe60000041834 */
[----:B------:R-:W-:Y:S02]  /*ec20*/  FADD.FTZ R3, R130, R3 ;  /* 0x0000000382037221 */ /* 0x000fe40000010000 */
[----:B------:R-:W-:Y:S03]  /*ec30*/  FADD.FTZ R2, R202, R0 ;  /* 0x00000000ca027221 */ /* 0x000fe60000010000 */
[----:B------:R-:W-:Y:S01]  /*ec40*/  MUFU.EX2 R198, R212 ;  /* 0x000000d400c67308 */ /* 0x000fe20000000800 */
[C---:B------:R-:W-:Y:S04]  /*ec50*/  HMMA.16816.F32.BF16 R56, R112.reuse, R116, R56 ;  /* 0x000000747038723c */ /* 0x040fe80000041838 */
[----:B--2---:R-:W-:Y:S01]  /*ec60*/  F2FP.BF16.PACK_AB R157, R178, R169 ;  /* 0x000000a9b29d723e */ /* 0x004fe200000010ff */
[----:B------:R-:W-:Y:S02]  /*ec70*/  FADD.FTZ R2, R129, R2 ;  /* 0x0000000281027221 */ /* 0x000fe40000010000 */
[----:B------:R-:W-:Y:S01]  /*ec80*/  FADD.FTZ R0, R226, R101 ;  /* 0x00000065e2007221 */ /* 0x000fe20000010000 */
[-C--:B------:R-:W-:Y:S01]  /*ec90*/  HMMA.16816.F32.BF16 R60, R112, R118.reuse, R60 ;  /* 0x00000076703c723c */ /* 0x080fe2000004183c */
[----:B------:R-:W1:Y:S03]  /*eca0*/  MUFU.EX2 R199, R211 ;  /* 0x000000d300c77308 */ /* 0x000e660000000800 */
[----:B------:R-:W-:Y:S01]  /*ecb0*/  FADD.FTZ R101, R133, R3 ;  /* 0x0000000385657221 */ /* 0x000fe20000010000 */
[----:B---3--:R-:W-:Y:S01]  /*ecc0*/  F2FP.BF16.PACK_AB R156, R197, R170 ;  /* 0x000000aac59c723e */ /* 0x008fe200000010ff */
[----:B------:R-:W-:Y:S02]  /*ecd0*/  FADD.FTZ R0, R106, R0 ;  /* 0x000000006a007221 */ /* 0x000fe40000010000 */
[C---:B------:R-:W-:Y:S01]  /*ece0*/  HMMA.16816.F32.BF16 R64, R108.reuse, R118, R64 ;  /* 0x000000766c40723c */ /* 0x040fe20000041840 */
[----:B------:R-:W2:Y:S03]  /*ecf0*/  LDSM.16.MT88.4 R116, [R181+0x1800] ;  /* 0x00180000b574783b */ /* 0x000ea60000004200 */
[----:B------:R-:W-:Y:S01]  /*ed00*/  FADD.FTZ R0, R219, R0 ;  /* 0x00000000db007221 */ /* 0x000fe20000010000 */
[----:B-1----:R-:W-:Y:S03]  /*ed10*/  F2FP.BF16.PACK_AB R158, R199, R198 ;  /* 0x000000c6c79e723e */ /* 0x002fe600000010ff */
        /* <DEDUP_REMOVED lines=10> */
[----:B------:R-:W-:Y:S01]  /*edc0*/  F2FP.BF16.PACK_AB R117, R219, R106 ;  /* 0x0000006adb75723e */ /* 0x000fe200000010ff */
[----:B------:R-:W-:Y:S02]  /*edd0*/  FADD.FTZ R106, R134, R100 ;  /* 0x00000064866a7221 */ /* 0x000fe40000010000 */
[----:B------:R-:W-:Y:S01]  /*ede0*/  FADD.FTZ R100, R132, R2 ;  /* 0x0000000284647221 */ /* 0x000fe20000010000 */
[----:B------:R-:W-:Y:S04]  /*edf0*/  HMMA.16816.F32.BF16 R96, R108, R118, R96 ;  /* 0x000000766c60723c */ /* 0x000fe80000041860 */
[----:B------:R-:W-:Y:S02]  /*ee00*/  FADD.FTZ R3, R222, R106 ;  /* 0x0000006ade037221 */ /* 0x000fe40000010000 */
[----:B------:R-:W-:Y:S01]  /*ee10*/  FADD.FTZ R2, R221, R101 ;  /* 0x00000065dd027221 */ /* 0x000fe20000010000 */
[----:B------:R-:W-:Y:S01]  /*ee20*/  F2FP.BF16.PACK_AB R108, R134, R131 ;  /* 0x00000083866c723e */ /* 0x000fe200000010ff */
[----:B------:R-:W-:Y:S01]  /*ee30*/  FADD.FTZ R3, R225, R3 ;  /* 0x00000003e1037221 */ /* 0x000fe20000010000 */
[----:B------:R-:W-:Y:S03]  /*ee40*/  F2FP.BF16.PACK_AB R109, R133, R130 ;  /* 0x00000082856d723e */ /* 0x000fe600000010ff */
[----:B------:R-:W-:Y:S01]  /*ee50*/  F2FP.BF16.PACK_AB R110, R225, R222 ;  /* 0x000000dee16e723e */ /* 0x000fe200000010ff */
[C---:B------:R-:W-:Y:S01]  /*ee60*/  FADD.FTZ R2, R224.reuse, R2 ;  /* 0x00000002e0027221 */ /* 0x040fe20000010000 */
[----:B------:R-:W-:Y:S02]  /*ee70*/  F2FP.BF16.PACK_AB R111, R224, R221 ;  /* 0x000000dde06f723e */ /* 0x000fe400000010ff */
[C---:B------:R-:W-:Y:S02]  /*ee80*/  F2FP.BF16.PACK_AB R118, R223.reuse, R220 ;  /* 0x000000dcdf76723e */ /* 0x040fe400000010ff */
[----:B------:R-:W-:Y:S02]  /*ee90*/  F2FP.BF16.PACK_AB R119, R204, R206 ;  /* 0x000000cecc77723e */ /* 0x000fe400000010ff */
[----:B------:R-:W-:Y:S01]  /*eea0*/  MOV R101, R105 ;  /* 0x0000006900657202 */ /* 0x000fe20000000f00 */
        /* <DEDUP_REMOVED lines=47> */
[C---:B------:R-:W-:Y:S07]  /*f1a0*/  HMMA.16816.F32.BF16 R64, R156.reuse, R6, R64 ;  /* 0x000000069c40723c */ /* 0x040fee0000041840 */
[----:B------:R-:W-:Y:S01]  /*f1b0*/  FADD.FTZ R6, R206, R0 ;  /* 0x00000000ce067221 */ /* 0x000fe20000010000 */
[-C--:B--2---:R-:W-:Y:S04]  /*f1c0*/  HMMA.16816.F32.BF16 R68, R156, R8.reuse, R68 ;  /* 0x000000089c44723c */ /* 0x084fe80000041844 */
        /* <DEDUP_REMOVED lines=15> */
[----:B------:R-:W-:Y:S01]  /*f2c0*/  FADD.FTZ R4, R196, R0 ;  /* 0x00000000c4047221 */ /* 0x000fe20000010000 */
[----:B------:R-:W-:Y:S01]  /*f2d0*/  IADD3 R0, R208, -0x1, RZ ;  /* 0xffffffffd0007810 */ /* 0x000fe20007ffe0ff */
[----:B------:R-:W-:Y:S02]  /*f2e0*/  FADD.FTZ R3, R171, R7 ;  /* 0x00000007ab037221 */ /* 0x000fe40000010000 */
[-C--:B------:R-:W-:Y:S04]  /*f2f0*/  HMMA.16816.F32.BF16 R92, R160, R14.reuse, R92 ;  /* 0x0000000ea05c723c */ /* 0x080fe8000004185c */
[----:B------:R-:W-:Y:S01]  /*f300*/  FADD.FTZ R2, R164, R6 ;  /* 0x00000006a4027221 */ /* 0x000fe20000010000 */
[----:B------:R-:W-:Y:S01]  /*f310*/  MOV R208, R0 ;  /* 0x0000000000d07202 */ /* 0x000fe20000000f00 */
[----:B------:R-:W-:Y:S02]  /*f320*/  FADD.FTZ R222, R199, R5 ;  /* 0x00000005c7de7221 */ /* 0x000fe40000010000 */
[----:B------:R-:W-:Y:S04]  /*f330*/  HMMA.16816.F32.BF16 R96, R156, R14, R96 ;  /* 0x0000000e9c60723c */ /* 0x000fe80000041860 */
[----:B------:R-:W-:Y:S02]  /*f340*/  FADD.FTZ R228, R179, R4 ;  /* 0x00000004b3e47221 */ /* 0x000fe40000010000 */
[----:B------:R-:W-:Y:S02]  /*f350*/  FADD.FTZ R221, R167, R3 ;  /* 0x00000003a7dd7221 */ /* 0x000fe40000010000 */
[----:B------:R-:W-:Y:S01]  /*f360*/  FADD.FTZ R223, R107, R2 ;  /* 0x000000026bdf7221 */ /* 0x000fe20000010000 */
[----:B------:R-:W-:-:S05]  /*f370*/  @P0 BRA `(.L_x_672) ;  /* 0xffffce0000000947 */ /* 0x000fca000383ffff */
.L_x_659:
[----:B------:R-:W-:-:S13]  /*f380*/  ISETP.GE.AND P0, PT, R208, R237, PT ;  /* 0x000000edd000720c */ /* 0x000fda0003f06270 */
[----:B------:R-:W-:Y:S05]  /*f390*/  @!P0 BRA `(.L_x_673) ;  /* 0x0000464000008947 */ /* 0x000fea0003800000 */
[----:B------:R-:W-:Y:S01]  /*f3a0*/  IMAD.MOV.U32 R106, RZ, RZ, R103 ;  /* 0x000000ffff6a7224 */ /* 0x000fe200078e0067 */
[----:B------:R-:W-:Y:S01]  /*f3b0*/  MOV R107, R101 ;  /* 0x00000065006b7202 */ /* 0x000fe20000000f00 */
[----:B------:R-:W-:Y:S01]  /*f3c0*/  IMAD.MOV.U32 R105, RZ, RZ, R104 ;  /* 0x000000ffff697224 */ /* 0x000fe200078e0068 */
[----:B------:R-:W-:Y:S02]  /*f3d0*/  MOV R100, R102 ;  /* 0x0000006600647202 */ /* 0x000fe40000000f00 */
.L_x_705:
[----:B------:R-:W-:Y:S04]  /*f3e0*/  DEPBAR.LE SB0, 0x0 ;  /* 0x000080000000791a */ /* 0x000fe80000000000 */
[----:B------:R-:W-:Y:S01]  /*f3f0*/  WARPSYNC 0xffffffff ;  /* 0xffffffff00007948 */ /* 0x000fe20003800000 */
[----:B------:R-:W-:Y:S01]  /*f400*/  BAR.SYNC.DEFER_BLOCKING 0x0 ;  /* 0x0000000000007b1d */ /* 0x000fe20000010000 */
[----:B------:R-:W-:Y:S01]  /*f410*/  SHF.R.S32.HI R0, RZ, 0x1f, R209 ;  /* 0x0000001fff007819 */ /* 0x000fe200000114d1 */
[C---:B------:R-:W-:Y:S04]  /*f420*/  IMAD.WIDE.U32 R2, R209.reuse, c[0x0][0x208], RZ ;  /* 0x00008200d1027a25 */ /* 0x040fe800078e00ff */
[----:B------:R-:W-:Y:S04]  /*f430*/  IMAD R0, R0, c[0x0][0x208], RZ ;  /* 0x0000820000007a24 */ /* 0x000fe800078e02ff */
[----:B------:R-:W-:Y:S05]  /*f440*/  IMAD R0, R209, c[0x0][0x20c], R0 ;  /* 0x00008300d1007a24 */ /* 0x000fea00078e0200 */
[----:B------:R-:W-:Y:S02]  /*f450*/  IADD3 R3, R3, R0, RZ ;  /* 0x0000000003037210 */ /* 0x000fe40007ffe0ff */
[----:B------:R-:W-:Y:S03]  /*f460*/  SHF.R.S32.HI R0, RZ, 0x1f, R207 ;  /* 0x0000001fff007819 */ /* 0x000fe600000114cf */
[C---:B------:R-:W-:Y:S01]  /*f470*/  IMAD.WIDE.U32 R2, R207.reuse, c[0x0][0x218], R2 ;  /* 0x00008600cf027a25 */ /* 0x040fe200078e0002 */
[----:B------:R1:W2:Y:S03]  /*f480*/  LDSM.16.M88.4 R48, [R183] ;  /* 0x00000000b730783b */ /* 0x0002a60000000200 */
[----:B------:R-:W-:Y:S01]  /*f490*/  IMAD R4, R0, c[0x0][0x218], RZ ;  /* 0x0000860000047a24 */ /* 0x000fe200078e02ff */
[----:B------:R-:W-:Y:S01]  /*f4a0*/  IADD3 R0, P1, R246, R2, RZ ;  /* 0x00000002f6007210 */ /* 0x000fe20007f3e0ff */
[----:B------:R1:W3:Y:S02]  /*f4b0*/  LDSM.16.M88.4 R44, [R183+0x1000] ;  /* 0x00100000b72c783b */ /* 0x0002e40000000200 */
[----:B------:R-:W-:Y:S01]  /*f4c0*/  IMAD R4, R207, c[0x0][0x21c], R4 ;  /* 0x00008700cf047a24 */ /* 0x000fe200078e0204 */
[C---:B------:R-:W-:Y:S01]  /*f4d0*/  LEA R10, P0, R0.reuse, c[0x0][0x1f8], 0x1 ;  /* 0x00007e00000a7a11 */ /* 0x040fe200078008ff */
[----:B------:R1:W4:Y:S03]  /*f4e0*/  LDSM.16.M88.4 R16, [R180] ;  /* 0x00000000b410783b */ /* 0x0003260000000200 */
[----:B------:R-:W-:Y:S01]  /*f4f0*/  IADD3.X R2, R249, R3, R4, P1, !PT ;  /* 0x00000003f9027210 */ /* 0x000fe20000ffe404 */
[----:B------:R1:W1:Y:S03]  /*f500*/  LDSM.16.M88.4 R32, [R180+0x400] ;  /* 0x00040000b420783b */ /* 0x0002660000000200 */
[----:B------:R-:W-:Y:S01]  /*f510*/  LEA.HI.X R5, R0, c[0x0][0x1fc], R2, 0x1, P0 ;  /* 0x00007f0000057a11 */ /* 0x000fe200000f0c02 */
        /* <DEDUP_REMOVED lines=8> */
.L_x_816:
[----:B------:R-:W5:Y:S01]  /*f5a0*/  SHFL.IDX PT, R2, R10, RZ, 0x1c1f ;  /* 0x001c1fff0a027589 */ /* 0x000f6200000e0000 */
[C---:B------:R-:W-:Y:S01]  /*f5b0*/  IMAD.SHL.U32 R6, R210.reuse, 0x2, RZ ;  /* 0x00000002d2067824 */ /* 0x040fe200078e00ff */
[----:B------:R-:W-:Y:S01]  /*f5c0*/  ISETP.GE.AND P4, PT, R210, c[0x0][0x1d4], PT ;  /* 0x00007500d2007a0c */ /* 0x000fe20003f86270 */
[C---:B------:R-:W-:Y:S01]  /*f5d0*/  IMAD.SHL.U32 R4, R235.reuse, 0x2, RZ ;  /* 0x00000002eb047824 */ /* 0x040fe200078e00ff */
[----:B------:R-:W-:Y:S01]  /*f5e0*/  ISETP.GE.AND P3, PT, R235, c[0x0][0x1d4], PT ;  /* 0x00007500eb007a0c */ /* 0x000fe20003f66270 */
[C---:B------:R-:W-:Y:S01]  /*f5f0*/  IMAD.SHL.U32 R3, R236.reuse, 0x2, RZ ;  /* 0x00000002ec037824 */ /* 0x040fe200078e00ff */
[----:B------:R-:W-:Y:S01]  /*f600*/  ISETP.GE.AND P2, PT, R236, c[0x0][0x1d4], PT ;  /* 0x00007500ec007a0c */ /* 0x000fe20003f46270 */
[----:B------:R-:W-:Y:S01]  /*f610*/  BSSY B0, `(.L_x_675) ;  /* 0x0000022000007945 */ /* 0x000fe20003800000 */
[C---:B-----5:R-:W-:Y:S02]  /*f620*/  IADD3 R8, P0, R2.reuse, R6, RZ ;  /* 0x0000000602087210 */ /* 0x060fe40007f1e0ff */
[----:B------:R-:W-:Y:S02]  /*f630*/  IADD3 R6, P1, R2, R4, RZ ;  /* 0x0000000402067210 */ /* 0x000fe40007f3e0ff */
[----:B------:R-:W5:Y:S01]  /*f640*/  S2R R4, SR_TID.X ;  /* 0x0000000000047919 */ /* 0x000f620000002100 */
[----:B---3--:R-:W-:Y:S01]  /*f650*/  IMAD.X R9, R0, 0x1, R217, P0 ;  /* 0x0000000100097824 */ /* 0x008fe200000e06d9 */
[----:B------:R-:W-:Y:S01]  /*f660*/  IADD3 R2, P0, R2, R3, RZ ;  /* 0x0000000302027210 */ /* 0x000fe20007f1e0ff */
[C---:B------:R-:W-:Y:S03]  /*f670*/  IMAD.X R7, R0.reuse, 0x1, R215, P1 ;  /* 0x0000000100077824 */ /* 0x040fe600008e06d7 */
[----:B------:R-:W-:Y:S01]  /*f680*/  @!PT LDS RZ, [RZ] ;  /* 0x00000000fffff984 */ /* 0x000fe20000000800 */
[----:B------:R-:W-:Y:S01]  /*f690*/  @!PT LDS RZ, [RZ] ;  /* 0x00000000fffff984 */ /* 0x000fe20000000800 */
[----:B------:R3:W-:Y:S01]  /*f6a0*/  LDGSTS.E.BYPASS.LTC128B.128 [R195+0x1880], [R8.64], !P4 ;  /* 0x0188000008c37fae */ /* 0x0007e2000e101d46 */
[----:B------:R-:W-:Y:S03]  /*f6b0*/  IMAD.X R3, R0, 0x1, R216, P0 ;  /* 0x0000000100037824 */ /* 0x000fe600000e06d8 */
[----:B------:R3:W-:Y:S04]  /*f6c0*/  LDGSTS.E.BYPASS.LTC128B.128 [R195+0x2480], [R6.64], !P3 ;  /* 0x0248000006c37fae */ /* 0x0007e8000d901d46 */
[----:B------:R3:W-:Y:S01]  /*f6d0*/  LDGSTS.E.BYPASS.LTC128B.128 [R195+0x3080], [R2.64], !P2 ;  /* 0x0308000002c37fae */ /* 0x0007e2000d101d46 */
[----:B-----5:R-:W-:Y:S11]  /*f6e0*/  ISETP.GT.AND P5, PT, R4, 0x3f, PT ;  /* 0x0000003f0400780c */ /* 0x020ff60003fa4270 */
[----:B------:R-:W-:Y:S02]  /*f6f0*/  @!UPT UIADD3 URZ, URZ, URZ, URZ ;  /* 0x0000003f3f3ff290 */ /* 0x000fe4000fffe03f */
[----:B------:R-:W-:-:S05]  /*f700*/  @P5 BRA `(.L_x_676) ;  /* 0x0000012000005947 */ /* 0x000fca0003800000 */
[----:B------:R-:W-:-:S05]  /*f710*/  BRA.DIV ~URZ, `(.L_x_677) ;  /* 0x0000b4727f007947 */ /* 0x000fca000b800000 */
[----:B------:R3:W4:Y:S04]  /*f720*/  SHFL.IDX PT, R4, R5, 0x1, 0x1c1f ;  /* 0x003c1f0005047f89 */ /* 0x00072800000e0000 */
[----:B------:R3:W2:Y:S02]  /*f730*/  SHFL.IDX PT, R0, R10, 0x1, 0x1c1f ;  /* 0x003c1f000a007f89 */ /* 0x0006a400000e0000 */
.L_x_817:
[----:B---3--:R-:W-:Y:S02]  /*f740*/  IMAD.SHL.U32 R2, R210, 0x2, RZ ;  /* 0x00000002d2027824 */ /* 0x008fe400078e00ff */
[----:B------:R-:W-:Y:S03]  /*f750*/  IMAD.SHL.U32 R3, R235, 0x2, RZ ;  /* 0x00000002eb037824 */ /* 0x000fe600078e00ff */
[----:B--2---:R-:W-:Y:S02]  /*f760*/  IADD3 R8, P0, R0, R2, RZ ;  /* 0x0000000200087210 */ /* 0x004fe40007f1e0ff */
[----:B------:R-:W-:Y:S03]  /*f770*/  SHF.L.U32 R2, R236, 0x1, RZ ;  /* 0x00000001ec027819 */ /* 0x000fe600000006ff */
[----:B----4-:R-:W-:Y:S01]  /*f780*/  IMAD.X R9, R4, 0x1, R217, P0 ;  /* 0x0000000104097824 */ /* 0x010fe200000e06d9 */
        /* <DEDUP_REMOVED lines=10> */
.L_x_676:
[----:B------:R-:W-:Y:S05]  /*f830*/  BSYNC B0 ;  /* 0x0000000000007941 */ /* 0x000fea0003800000 */
.L_x_675:
[----:B------:R-:W0:Y:S01]  /*f840*/  LDGDEPBAR ;  /* 0x00000000000079af */ /* 0x000e220000000000 */
[----:B------:R-:W-:Y:S01]  /*f850*/  WARPSYNC 0xffffffff ;  /* 0xffffffff00007948 */ /* 0x000fe20003800000 */
[-C--:B--234-:R-:W-:Y:S01]  /*f860*/  HMMA.16816.F32.BF16 R4, R48, R16.reuse, RZ ;  /* 0x000000103004723c */ /* 0x09cfe200000418ff */
        /* <DEDUP_REMOVED lines=212> */
[----:B------:R-:W2:Y:S04]  /*105b0*/  @!P1 LDG.E R207, [R4.64] ;  /* 0x0000000604cf9981 */ /* 0x000ea8000c1e1900 */
        /* <DEDUP_REMOVED lines=14> */
.L_x_818:
[----:B------:R-:W-:-:S05]  /*106a0*/  BRA.DIV ~URZ, `(.L_x_681) ;  /* 0x0000a6127f007947 */ /* 0x000fca000b800000 */
[----:B------:R3:W4:Y:S02]  /*106b0*/  SHFL.IDX PT, R0, R8, RZ, 0x1c1f ;  /* 0x001c1fff08007589 */ /* 0x00072400000e0000 */
.L_x_819:
[----:B------:R-:W-:Y:S01]  /*106c0*/  IMAD.SHL.U32 R2, R210, 0x2, RZ ;  /* 0x00000002d2027824 */ /* 0x000fe200078e00ff */
[----:B------:R-:W-:Y:S01]  /*106d0*/  SHF.L.U32 R5, R236, 0x1, RZ ;  /* 0x00000001ec057819 */ /* 0x000fe200000006ff */
[----:B------:R-:W-:Y:S03]  /*106e0*/  IMAD.SHL.U32 R9, R235, 0x2, RZ ;  /* 0x00000002eb097824 */ /* 0x000fe600078e00ff */
[----:B----4-:R-:W-:Y:S05]  /*106f0*/  @P0 IADD3 R2, P1, R0, R2, RZ ;  /* 0x0000000200020210 */ /* 0x010fea0007f3e0ff */
[----:B--2---:R-:W-:Y:S05]  /*10700*/  @P0 IMAD.X R3, R4, 0x1, R217, P1 ;  /* 0x0000000104030824 */ /* 0x004fea00008e06d9 */
[----:B------:R-:W-:Y:S01]  /*10710*/  @!PT LDS RZ, [RZ] ;  /* 0x00000000fffff984 */ /* 0x000fe20000000800 */
[----:B------:R-:W-:Y:S01]  /*10720*/  @!PT LDS RZ, [RZ] ;  /* 0x00000000fffff984 */ /* 0x000fe20000000800 */
[----:B------:R-:W-:Y:S01]  /*10730*/  @!PT LDS RZ, [RZ] ;  /* 0x00000000fffff984 */ /* 0x000fe20000000800 */
[----:B------:R2:W-:Y:S02]  /*10740*/  @P0 LDGSTS.E.BYPASS.LTC128B.128 [R195+0x3c80], [R2.64], !P4 ;  /* 0x03c8000002c30fae */ /* 0x0005e4000e101d46 */
[----:B--2---:R-:W-:Y:S05]  /*10750*/  @P0 IADD3 R2, P1, R0, R9, RZ ;  /* 0x0000000900020210 */ /* 0x004fea0007f3e0ff */
[----:B------:R-:W-:Y:S05]  /*10760*/  @P0 IMAD.X R3, R4, 0x1, R215, P1 ;  /* 0x0000000104030824 */ /* 0x000fea00008e06d7 */
[----:B------:R2:W-:Y:S02]  /*10770*/  @P0 LDGSTS.E.BYPASS.LTC128B.128 [R195+0x4880], [R2.64], !P3 ;  /* 0x0488000002c30fae */ /* 0x0005e4000d901d46 */
[----:B--2---:R-:W-:Y:S04]  /*10780*/  @P0 IADD3 R2, P1, R0, R5, RZ ;  /* 0x0000000500020210 */ /* 0x004fe80007f3e0ff */
[----:B------:R-:W-:Y:S05]  /*10790*/  @P0 IADD3.X R3, R4, R216, RZ, P1, !PT ;  /* 0x000000d804030210 */ /* 0x000fea0000ffe4ff */
[----:B------:R2:W-:Y:S01]  /*107a0*/  @P0 LDGSTS.E.BYPASS.LTC128B.128 [R195+0x5480], [R2.64], !P2 ;  /* 0x0548000002c30fae */ /* 0x0005e2000d101d46 */
[----:B------:R-:W-:Y:S01]  /*107b0*/  ISETP.GE.AND P0, PT, R6, 0x21, PT ;  /* 0x000000210600780c */ /* 0x000fe20003f06270 */
[----:B------:R-:W-:-:S06]  /*107c0*/  BRA.DIV ~URZ, `(.L_x_682) ;  /* 0x0000a5627f007947 */ /* 0x000fcc000b800000 */
[----:B------:R4:W1:Y:S04]  /*107d0*/  SHFL.IDX PT, R4, R7, 0x1, 0x1c1f ;  /* 0x003c1f0007047f89 */ /* 0x00086800000e0000 */
[----:B------:R4:W2:Y:S02]  /*107e0*/  SHFL.IDX PT, R0, R8, 0x1, 0x1c1f ;  /* 0x003c1f0008007f89 */ /* 0x0008a400000e0000 */
.L_x_820:
[----:B--2---:R-:W-:Y:S02]  /*107f0*/  IMAD.SHL.U32 R2, R210, 0x2, RZ ;  /* 0x00000002d2027824 */ /* 0x004fe400078e00ff */
[----:B------:R-:W-:Y:S03]  /*10800*/  IMAD.SHL.U32 R3, R235, 0x2, RZ ;  /* 0x00000002eb037824 */ /* 0x000fe600078e00ff */
[----:B---34-:R-:W-:Y:S02]  /*10810*/  @P0 IADD3 R8, P1, R0, R2, RZ ;  /* 0x0000000200080210 */ /* 0x018fe40007f3e0ff */
[----:B------:R-:W-:Y:S03]  /*10820*/  SHF.L.U32 R2, R236, 0x1, RZ ;  /* 0x00000001ec027819 */ /* 0x000fe600000006ff */
[----:B-1----:R-:W-:Y:S01]  /*10830*/  @P0 IMAD.X R9, R4, 0x1, R217, P1 ;  /* 0x0000000104090824 */ /* 0x002fe200008e06d9 */
[----:B------:R-:W-:Y:S04]  /*10840*/  @P0 IADD3 R6, P1, R0, R3, RZ ;  /* 0x0000000300060210 */ /* 0x000fe80007f3e0ff */
[----:B------:R-:W-:Y:S01]  /*10850*/  @!PT LDS RZ, [RZ] ;  /* 0x00000000fffff984 */ /* 0x000fe20000000800 */
[----:B------:R-:W-:Y:S01]  /*10860*/  @!PT LDS RZ, [RZ] ;  /* 0x00000000fffff984 */ /* 0x000fe20000000800 */
[----:B------:R-:W-:Y:S01]  /*10870*/  @!PT LDS RZ, [RZ] ;  /* 0x00000000fffff984 */ /* 0x000fe20000000800 */
[----:B------:R1:W-:Y:S01]  /*10880*/  @P0 LDGSTS.E.BYPASS.LTC128B.128 [R195+0x4480], [R8.64], !P4 ;  /* 0x0448000008c30fae */ /* 0x0003e2000e101d46 */
[----:B------:R-:W-:Y:S02]  /*10890*/  @P0 IADD3.X R7, R4, R215, RZ, P1, !PT ;  /* 0x000000d704070210 */ /* 0x000fe40000ffe4ff */
[----:B------:R-:W-:Y:S03]  /*108a0*/  @P0 IADD3 R2, P1, R0, R2, RZ ;  /* 0x0000000200020210 */ /* 0x000fe60007f3e0ff */
[----:B------:R1:W-:Y:S02]  /*108b0*/  @P0 LDGSTS.E.BYPASS.LTC128B.128 [R195+0x5080], [R6.64], !P3 ;  /* 0x0508000006c30fae */ /* 0x0003e4000d901d46 */
[----:B------:R-:W-:Y:S05]  /*108c0*/  @P0 IMAD.X R3, R4, 0x1, R216, P1 ;  /* 0x0000000104030824 */ /* 0x000fea00008e06d8 */
[----:B------:R1:W-:Y:S03]  /*108d0*/  @P0 LDGSTS.E.BYPASS.LTC128B.128 [R195+0x5c80], [R2.64], !P2 ;  /* 0x05c8000002c30fae */ /* 0x0003e6000d101d46 */
.L_x_679:
[----:B--234-:R-:W-:Y:S05]  /*108e0*/  BSYNC B0 ;  /* 0x0000000000007941 */ /* 0x01cfea0003800000 */
.L_x_678:
[----:B-1----:R-:W-:Y:S01]  /*108f0*/  LOP3.LUT R8, RZ, c[0x0][0x324], RZ, 0x33, !PT ;  /* 0x0000c900ff087a12 */ /* 0x002fe200078e33ff */
[----:B------:R-:W-:Y:S01]  /*10900*/  IMAD.MOV.U32 R0, RZ, RZ, c[0x0][0x2c4] ;  /* 0x0000b100ff007624 */ /* 0x000fe200078e00ff */
        /* <DEDUP_REMOVED lines=11> */
.L_x_821:
        /* <DEDUP_REMOVED lines=19> */
.L_x_686:
[----:B------:R-:W-:Y:S04]  /*10af0*/  MOV R8, 0x1 ;  /* 0x0000000100087802 */ /* 0x000fe80000000f00 */
[----:B------:R-:W-:Y:S11]  /*10b00*/  ISETP.NE.AND P0, PT, R8, c[0x0][0x32c], PT ;  /* 0x0000cb0008007a0c */ /* 0x000ff60003f05270 */
[----:B------:R-:W-:Y:S02]  /*10b10*/  @!UPT UIADD3 URZ, URZ, URZ, URZ ;  /* 0x0000003f3f3ff290 */ /* 0x000fe4000fffe03f */
[----:B------:R-:W-:Y:S05]  /*10b20*/  @P0 IMAD.HI.U32 R8, R4, c[0x0][0x330], RZ ;  /* 0x0000cc0004080a27 */ /* 0x000fea00078e00ff */
[----:B------:R-:W-:Y:S02]  /*10b30*/  @P0 SHF.R.U32.HI R4, RZ, c[0x0][0x334], R8 ;  /* 0x0000cd00ff040a19 */ /* 0x000fe40000011608 */
.L_x_687:
[----:B------:R-:W-:Y:S05]  /*10b40*/  BSYNC B0 ;  /* 0x0000000000007941 */ /* 0x000fea0003800000 */
.L_x_685:
[----:B------:R-:W-:Y:S04]  /*10b50*/  IMAD.IADD R8, R0, 0x1, -R234 ;  /* 0x0000000100087824 */ /* 0x000fe800078e0aea */
[----:B------:R-:W-:Y:S05]  /*10b60*/  IMAD R4, R4, c[0x0][0x32c], R8 ;  /* 0x0000cb0004047a24 */ /* 0x000fea00078e0208 */
[----:B------:R-:W-:Y:S02]  /*10b70*/  IMNMX R2, R2, R4, !PT ;  /* 0x0000000402027217 */ /* 0x000fe40007800200 */
[----:B------:R-:W-:Y:S04]  /*10b80*/  IADD3 R4, R4, c[0x0][0x32c], RZ ;  /* 0x0000cb0004047a10 */ /* 0x000fe80007ffe0ff */
[----:B------:R-:W-:Y:S02]  /*10b90*/  IMNMX R3, R3, R4, PT ;  /* 0x0000000403037217 */ /* 0x000fe40003800200 */
.L_x_684:
        /* <DEDUP_REMOVED lines=63> */
.L_x_822:
        /* <DEDUP_REMOVED lines=19> */
.L_x_691:
[----:B------:R-:W-:Y:S04]  /*110c0*/  MOV R8, 0x1 ;  /* 0x0000000100087802 */ /* 0x000fe80000000f00 */
[----:B------:R-:W-:Y:S11]  /*110d0*/  ISETP.NE.AND P0, PT, R8, c[0x0][0x32c], PT ;  /* 0x0000cb0008007a0c */ /* 0x000ff60003f05270 */
[----:B------:R-:W-:Y:S02]  /*110e0*/  @!UPT UIADD3 URZ, URZ, URZ, URZ ;  /* 0x0000003f3f3ff290 */ /* 0x000fe4000fffe03f */
[----:B------:R-:W-:Y:S05]  /*110f0*/  @P0 IMAD.HI.U32 R8, R4, c[0x0][0x330], RZ ;  /* 0x0000cc0004080a27 */ /* 0x000fea00078e00ff */
[----:B------:R-:W-:Y:S02]  /*11100*/  @P0 SHF.R.U32.HI R4, RZ, c[0x0][0x334], R8 ;  /* 0x0000cd00ff040a19 */ /* 0x000fe40000011608 */
.L_x_692:
[----:B------:R-:W-:Y:S05]  /*11110*/  BSYNC B0 ;  /* 0x0000000000007941 */ /* 0x000fea0003800000 */
.L_x_690:
[----:B------:R-:W-:Y:S04]  /*11120*/  IMAD.IADD R8, R0, 0x1, -R234 ;  /* 0x0000000100087824 */ /* 0x000fe800078e0aea */
[----:B------:R-:W-:Y:S05]  /*11130*/  IMAD R4, R4, c[0x0][0x32c], R8 ;  /* 0x0000cb0004047a24 */ /* 0x000fea00078e0208 */
[----:B------:R-:W-:Y:S02]  /*11140*/  IMNMX R2, R2, R4, !PT ;  /* 0x0000000402027217 */ /* 0x000fe40007800200 */
[----:B------:R-:W-:Y:S04]  /*11150*/  IADD3 R4, R4, c[0x0][0x32c], RZ ;  /* 0x0000cb0004047a10 */ /* 0x000fe80007ffe0ff */
[----:B------:R-:W-:Y:S02]  /*11160*/  IMNMX R3, R3, R4, PT ;  /* 0x0000000403037217 */ /* 0x000fe40003800200 */
.L_x_689:
        /* <DEDUP_REMOVED lines=44> */
.L_x_823:
        /* <DEDUP_REMOVED lines=19> */
.L_x_696:
[----:B------:R-:W-:Y:S04]  /*11560*/  MOV R8, 0x1 ;  /* 0x0000000100087802 */ /* 0x000fe80000000f00 */
[----:B------:R-:W-:Y:S11]  /*11570*/  ISETP.NE.AND P0, PT, R8, c[0x0][0x32c], PT ;  /* 0x0000cb0008007a0c */ /* 0x000ff60003f05270 */
[----:B------:R-:W-:Y:S02]  /*11580*/  @!UPT UIADD3 URZ, URZ, URZ, URZ ;  /* 0x0000003f3f3ff290 */ /* 0x000fe4000fffe03f */
[----:B------:R-:W-:Y:S05]  /*11590*/  @P0 IMAD.HI.U32 R8, R4, c[0x0][0x330], RZ ;  /* 0x0000cc0004080a27 */ /* 0x000fea00078e00ff */
[----:B------:R-:W-:Y:S02]  /*115a0*/  @P0 SHF.R.U32.HI R4, RZ, c[0x0][0x334], R8 ;  /* 0x0000cd00ff040a19 */ /* 0x000fe40000011608 */
.L_x_697:
[----:B------:R-:W-:Y:S05]  /*115b0*/  BSYNC B0 ;  /* 0x0000000000007941 */ /* 0x000fea0003800000 */
.L_x_695:
[----:B------:R-:W-:Y:S04]  /*115c0*/  IMAD.IADD R8, R0, 0x1, -R234 ;  /* 0x0000000100087824 */ /* 0x000fe800078e0aea */
[----:B------:R-:W-:Y:S05]  /*115d0*/  IMAD R4, R4, c[0x0][0x32c], R8 ;  /* 0x0000cb0004047a24 */ /* 0x000fea00078e0208 */
[----:B------:R-:W-:Y:S02]  /*115e0*/  IMNMX R2, R2, R4, !PT ;  /* 0x0000000402027217 */ /* 0x000fe40007800200 */
[----:B------:R-:W-:Y:S04]  /*115f0*/  IADD3 R4, R4, c[0x0][0x32c], RZ ;  /* 0x0000cb0004047a10 */ /* 0x000fe80007ffe0ff */
[----:B------:R-:W-:Y:S02]  /*11600*/  IMNMX R3, R3, R4, PT ;  /* 0x0000000403037217 */ /* 0x000fe40003800200 */
.L_x_694:
        /* <DEDUP_REMOVED lines=44> */
.L_x_824:
        /* <DEDUP_REMOVED lines=12> */
[----:B--234-:R-:W-:Y:S05]  /*11990*/  IMAD.MOV.U32 R5, RZ, RZ, 0x1 ;  /* 0x00000001ff057424 */ /* 0x01cfea00078e00ff */
[----:B------:R-:W-:Y:S11]  /*119a0*/  ISETP.NE.AND P0, PT, R5, c[0x0][0x32c], PT ;  /* 0x0000cb0005007a0c */ /* 0x000ff60003f05270 */
[----:B------:R-:W-:Y:S02]  /*119b0*/  @!UPT UIADD3 URZ, URZ, URZ, URZ ;  /* 0x0000003f3f3ff290 */ /* 0x000fe4000fffe03f */
[----:B------:R-:W-:Y:S05]  /*119c0*/  @P0 IMAD.HI.U32 R5, R4, c[0x0][0x330], RZ ;  /* 0x0000cc0004050a27 */ /* 0x000fea00078e00ff */
[----:B------:R-:W-:Y:S04]  /*119d0*/  @P0 SHF.R.U32.HI R4, RZ, c[0x0][0x334], R5 ;  /* 0x0000cd00ff040a19 */ /* 0x000fe80000011605 */
[----:B------:R-:W-:Y:S01]  /*119e0*/  LOP3.LUT R4, RZ, R4, RZ, 0x33, !PT ;  /* 0x00000004ff047212 */ /* 0x000fe200078e33ff */
[----:B------:R-:W-:-:S05]  /*119f0*/  BRA `(.L_x_702) ;  /* 0x0000005000007947 */ /* 0x000fca0003800000 */
.L_x_701:
[----:B--234-:R-:W-:Y:S04]  /*11a00*/  MOV R5, 0x1 ;  /* 0x0000000100057802 */ /* 0x01cfe80000000f00 */
[----:B------:R-:W-:Y:S11]  /*11a10*/  ISETP.NE.AND P0, PT, R5, c[0x0][0x32c], PT ;  /* 0x0000cb0005007a0c */ /* 0x000ff60003f05270 */
[----:B------:R-:W-:Y:S02]  /*11a20*/  @!UPT UIADD3 URZ, URZ, URZ, URZ ;  /* 0x0000003f3f3ff290 */ /* 0x000fe4000fffe03f */
[----:B------:R-:W-:Y:S05]  /*11a30*/  @P0 IMAD.HI.U32 R5, R4, c[0x0][0x330], RZ ;  /* 0x0000cc0004050a27 */ /* 0x000fea00078e00ff */
[----:B------:R-:W-:Y:S02]  /*11a40*/  @P0 SHF.R.U32.HI R4, RZ, c[0x0][0x334], R5 ;  /* 0x0000cd00ff040a19 */ /* 0x000fe40000011605 */
.L_x_702:
[----:B------:R-:W-:Y:S05]  /*11a50*/  BSYNC B0 ;  /* 0x0000000000007941 */ /* 0x000fea0003800000 */
.L_x_700:
[----:B------:R-:W-:Y:S04]  /*11a60*/  IMAD.IADD R0, R0, 0x1, -R234 ;  /* 0x0000000100007824 */ /* 0x000fe800078e0aea */
[----:B------:R-:W-:Y:S05]  /*11a70*/  IMAD R0, R4, c[0x0][0x32c], R0 ;  /* 0x0000cb0004007a24 */ /* 0x000fea00078e0200 */
[----:B------:R-:W-:Y:S02]  /*11a80*/  IADD3 R4, R0, c[0x0][0x32c], RZ ;  /* 0x0000cb0000047a10 */ /* 0x000fe40007ffe0ff */
[----:B------:R-:W-:Y:S02]  /*11a90*/  IMNMX R2, R2, R0, !PT ;  /* 0x0000000002027217 */ /* 0x000fe40007800200 */
[----:B------:R-:W-:Y:S02]  /*11aa0*/  IMNMX R3, R3, R4, PT ;  /* 0x0000000403037217 */ /* 0x000fe40003800200 */
.L_x_699:
        /* <DEDUP_REMOVED lines=92> */
.L_x_825:
[----:B-12---:R-:W-:Y:S01]  /*12070*/  FMNMX.FTZ R4, R4, R0, !PT ;  /* 0x0000000004047209 */ /* 0x006fe20007810000 */
[----:B------:R-:W-:-:S05]  /*12080*/  BRA.DIV ~URZ, `(.L_x_704) ;  /* 0x00008f327f007947 */ /* 0x000fca000b800000 */
[----:B------:R-:W-:Y:S04]  /*12090*/  SHFL.BFLY PT, R0, R5, 0x2, 0x1f ;  /* 0x0c401f0005007f89 */ /* 0x000fe800000e0000 */
[----:B------:R-:W-:Y:S04]  /*120a0*/  SHFL.BFLY PT, R3, R4, 0x1, 0x1f ;  /* 0x0c201f0004037f89 */ /* 0x000fe800000e0000 */
[----:B------:R-:W1:Y:S02]  /*120b0*/  SHFL.BFLY PT, R2, R6, 0x2, 0x1f ;  /* 0x0c401f0006027f89 */ /* 0x000e6400000e0000 */
[----:B-1----:R-:W-:Y:S02]  /*120c0*/  FMNMX.FTZ R2, R6, R2, !PT ;  /* 0x0000000206027209 */ /* 0x002fe40007810000 */
[----:B------:R-:W-:Y:S02]  /*120d0*/  FMNMX.FTZ R0, R5, R0, !PT ;  /* 0x0000000005007209 */ /* 0x000fe40007810000 */
[----:B------:R-:W-:Y:S01]  /*120e0*/  FMNMX.FTZ R104, R4, R3, !PT ;  /* 0x0000000304687209 */ /* 0x000fe20007810000 */
[----:B------:R-:W1:Y:S04]  /*120f0*/  SHFL.BFLY PT, R5, R2, 0x1, 0x1f ;  /* 0x0c201f0002057f89 */ /* 0x000e6800000e0000 */
[----:B------:R-:W2:Y:S04]  /*12100*/  SHFL.BFLY PT, R4, R0, 0x1, 0x1f ;  /* 0x0c201f0000047f89 */ /* 0x000ea800000e0000 */
[----:B------:R-:W3:Y:S01]  /*12110*/  SHFL.BFLY PT, R3, R7, 0x2, 0x1f ;  /* 0x0c401f0007037f89 */ /* 0x000ee200000e0000 */
[----:B-1----:R-:W-:Y:S02]  /*12120*/  FMNMX.FTZ R102, R2, R5, !PT ;  /* 0x0000000502667209 */ /* 0x002fe40007810000 */
[----:B--2---:R-:W-:Y:S02]  /*12130*/  FMNMX.FTZ R103, R0, R4, !PT ;  /* 0x0000000400677209 */ /* 0x004fe40007810000 */
[----:B---3--:R-:W-:Y:S05]  /*12140*/  FMNMX.FTZ R4, R7, R3, !PT ;  /* 0x0000000307047209 */ /* 0x008fea0007810000 */
[----:B------:R1:W2:Y:S02]  /*12150*/  SHFL.BFLY PT, R0, R4, 0x1, 0x1f ;  /* 0x0c201f0004007f89 */ /* 0x0002a400000e0000 */
.L_x_826:
[C---:B------:R-:W-:Y:S01]  /*12160*/  FSETP.NEU.FTZ.AND P0, PT, R102.reuse, -INF , PT ;  /* 0xff8000006600780b */ /* 0x040fe20003f1d000 */
[----:B------:R-:W-:Y:S01]  /*12170*/  FMUL.FTZ R3, R102, c[0x0][0x2d0] ;  /* 0x0000b40066037a20 */ /* 0x000fe20000410000 */
[----:B--2---:R-:W-:Y:S01]  /*12180*/  FMNMX.FTZ R101, R0, R4, !PT ;  /* 0x0000000400657209 */ /* 0x004fe20007810000 */
[----:B------:R-:W-:Y:S01]  /*12190*/  WARPSYNC 0xffffffff ;  /* 0xffffffff00007948 */ /* 0x000fe20003800000 */
[----:B------:R-:W-:Y:S02]  /*121a0*/  FSEL R0, R102, RZ, P0 ;  /* 0x000000ff66007208 */ /* 0x000fe40000000000 */
[----:B------:R-:W-:Y:S02]  /*121b0*/  FSETP.NEU.FTZ.AND P1, PT, R104, -INF , PT ;  /* 0xff8000006800780b */ /* 0x000fe40003f3d000 */
[----:B------:R-:W-:Y:S01]  /*121c0*/  FSEL R5, R3, RZ, P0 ;  /* 0x000000ff03057208 */ /* 0x000fe20000000000 */
[----:B------:R-:W-:Y:S01]  /*121d0*/  FADD.FTZ R2, -R0, R100 ;  /* 0x0000006400027221 */ /* 0x000fe20000010100 */
[----:B------:R-:W-:Y:S02]  /*121e0*/  FSEL R0, R104, RZ, P1 ;  /* 0x000000ff68007208 */ /* 0x000fe40000800000 */
[C---:B------:R-:W-:Y:S01]  /*121f0*/  FSETP.NEU.FTZ.AND P0, PT, R103.reuse, -INF , PT ;  /* 0xff8000006700780b */ /* 0x040fe20003f1d000 */
[----:B------:R-:W-:Y:S02]  /*12200*/  FFMA.FTZ R6, R8, c[0x0][0x2d0], -R5 ;  /* 0x0000b40008067a23 */ /* 0x000fe40000010805 */
[----:B------:R-:W-:Y:S01]  /*12210*/  FADD.FTZ R3, -R0, R105 ;  /* 0x0000006900037221 */ /* 0x000fe20000010100 */
[----:B------:R-:W-:Y:S01]  /*12220*/  FSEL R0, R103, RZ, P0 ;  /* 0x000000ff67007208 */ /* 0x000fe20000000000 */
[----:B------:R2:W-:Y:S01]  /*12230*/  MUFU.EX2 R172, R6 ;  /* 0x0000000600ac7308 */ /* 0x0005e20000000800 */
[--C-:B------:R-:W-:Y:S02]  /*12240*/  FFMA.FTZ R177, R23, c[0x0][0x2d0], -R5.reuse ;  /* 0x0000b40017b17a23 */ /* 0x100fe40000010805 */
[--C-:B------:R-:W-:Y:S02]  /*12250*/  FFMA.FTZ R162, R24, c[0x0][0x2d0], -R5.reuse ;  /* 0x0000b40018a27a23 */ /* 0x100fe40000010805 */
[----:B-1----:R-:W-:Y:S02]  /*12260*/  FADD.FTZ R4, -R0, R106 ;  /* 0x0000006a00047221 */ /* 0x002fe40000010100 */
[----:B------:R-:W-:Y:S02]  /*12270*/  FMUL.FTZ R0, R104, c[0x0][0x2d0] ;  /* 0x0000b40068007a20 */ /* 0x000fe40000410000 */
[--C-:B------:R-:W-:Y:S02]  /*12280*/  FFMA.FTZ R160, R31, c[0x0][0x2d0], -R5.reuse ;  /* 0x0000b4001fa07a23 */ /* 0x100fe40000010805 */
[--C-:B------:R-:W-:Y:S01]  /*12290*/  FFMA.FTZ R175, R34, c[0x0][0x2d0], -R5.reuse ;  /* 0x0000b40022af7a23 */ /* 0x100fe20000010805 */
[----:B------:R-:W-:Y:S01]  /*122a0*/  FSEL R0, R0, RZ, P1 ;  /* 0x000000ff00007208 */ /* 0x000fe20000800000 */
        /* <DEDUP_REMOVED lines=18> */
[--C-:B------:R-:W-:Y:S02]  /*123d0*/  FFMA.FTZ R159, R30, c[0x0][0x2d0], -R5.reuse ;  /* 0x0000b4001e9f7a23 */ /* 0x100fe40000010805 */
[--C-:B------:R-:W-:Y:S01]  /*123e0*/  FFMA.FTZ R158, R29, c[0x0][0x2d0], -R5.reuse ;  /* 0x0000b4001d9e7a23 */ /* 0x100fe20000010805 */
[----:B------:R-:W-:Y:S01]  /*123f0*/  FSEL R0, R0, RZ, P0 ;  /* 0x000000ff00007208 */ /* 0x000fe20000000000 */
[----:B------:R-:W-:Y:S01]  /*12400*/  FMUL.FTZ R4, R4, c[0x0][0x2d0] ;  /* 0x0000b40004047a20 */ /* 0x000fe20000410000 */
[----:B------:R-:W-:Y:S01]  /*12410*/  FSETP.NEU.FTZ.AND P0, PT, R101, -INF , PT ;  /* 0xff8000006500780b */ /* 0x000fe20003f1d000 */
[----:B------:R-:W-:Y:S02]  /*12420*/  FMUL.FTZ R3, R3, c[0x0][0x2d0] ;  /* 0x0000b40003037a20 */ /* 0x000fe40000410000 */
[--C-:B--2---:R-:W-:Y:S01]  /*12430*/  FFMA.FTZ R6, R28, c[0x0][0x2d0], -R0.reuse ;  /* 0x0000b4001c067a23 */ /* 0x104fe20000010800 */
        /* <DEDUP_REMOVED lines=12> */
[----:B------:R-:W-:Y:S10]  /*12500*/  MUFU.EX2 R3, R3 ;  /* 0x0000000300037308 */ /* 0x000ff40000000800 */
[----:B------:R-:W-:Y:S01]  /*12510*/  MUFU.EX2 R213, R48 ;  /* 0x0000003000d57308 */ /* 0x000fe20000000800 */
[--C-:B-1----:R-:W-:Y:S02]  /*12520*/  FFMA.FTZ R6, R36, c[0x0][0x2d0], -R0.reuse ;  /* 0x0000b40024067a23 */ /* 0x102fe40000010800 */
[--C-:B------:R-:W-:Y:S07]  /*12530*/  FFMA.FTZ R36, R26, c[0x0][0x2d0], -R5.reuse ;  /* 0x0000b4001a247a23 */ /* 0x100fee0000010805 */
[----:B------:R1:W-:Y:S10]  /*12540*/  MUFU.EX2 R49, R6 ;  /* 0x0000000600317308 */ /* 0x0003f40000000800 */
[----:B------:R-:W-:Y:S10]  /*12550*/  MUFU.EX2 R225, R10 ;  /* 0x0000000a00e17308 */ /* 0x000ff40000000800 */
[----:B------:R-:W-:Y:S01]  /*12560*/  MUFU.EX2 R211, R36 ;  /* 0x0000002400d37308 */ /* 0x000fe20000000800 */
[----:B-1----:R-:W-:Y:S02]  /*12570*/  FFMA.FTZ R6, R37, c[0x0][0x2d0], -R0 ;  /* 0x0000b40025067a23 */ /* 0x002fe40000010800 */
[----:B------:R-:W-:Y:S02]  /*12580*/  FMUL.FTZ R0, R101, c[0x0][0x2d0] ;  /* 0x0000b40065007a20 */ /* 0x000fe40000410000 */
[----:B------:R-:W-:Y:S05]  /*12590*/  FFMA.FTZ R37, R27, c[0x0][0x2d0], -R5 ;  /* 0x0000b4001b257a23 */ /* 0x000fea0000010805 */
[----:B------:R1:W-:Y:S10]  /*125a0*/  MUFU.EX2 R220, R6 ;  /* 0x0000000600dc7308 */ /* 0x0003f40000000800 */
[----:B------:R2:W-:Y:S10]  /*125b0*/  MUFU.EX2 R206, R37 ;  /* 0x0000002500ce7308 */ /* 0x0005f40000000800 */
[----:B------:R-:W-:Y:S01]  /*125c0*/  MUFU.EX2 R231, R35 ;  /* 0x0000002300e77308 */ /* 0x000fe20000000800 */
[----:B-1----:R-:W-:Y:S01]  /*125d0*/  FSEL R6, R0, RZ, P0 ;  /* 0x000000ff00067208 */ /* 0x002fe20000000000 */
[----:B------:R-:W-:Y:S04]  /*125e0*/  FMUL.FTZ R0, R2, c[0x0][0x2d0] ;  /* 0x0000b40002007a20 */ /* 0x000fe80000410000 */
[--C-:B------:R-:W-:Y:S04]  /*125f0*/  FFMA.FTZ R5, R11, c[0x0][0x2d0], -R6.reuse ;  /* 0x0000b4000b057a23 */ /* 0x100fe80000010806 */
[----:B------:R1:W3:Y:S01]  /*12600*/  MUFU.EX2 R2, R0 ;  /* 0x0000000000027308 */ /* 0x0002e20000000800 */
[--C-:B------:R-:W-:Y:S02]  /*12610*/  FFMA.FTZ R157, R22, c[0x0][0x2d0], -R6.reuse ;  /* 0x0000b400169d7a23 */ /* 0x100fe40000010806 */
[--C-:B------:R-:W-:Y:S01]  /*12620*/  FFMA.FTZ R161, R21, c[0x0][0x2d0], -R6.reuse ;  /* 0x0000b40015a17a23 */ /* 0x100fe20000010806 */
[----:B--2---:R-:W-:Y:S01]  /*12630*/  LDSM.16.MT88.4 R36, [R182] ;  /* 0x00000000b624783b */ /* 0x004fe20000004200 */
[--C-:B------:R-:W-:Y:S02]  /*12640*/  FFMA.FTZ R163, R20, c[0x0][0x2d0], -R6.reuse ;  /* 0x0000b40014a37a23 */ /* 0x100fe40000010806 */
[--C-:B------:R-:W-:Y:S02]  /*12650*/  FFMA.FTZ R199, R13, c[0x0][0x2d0], -R6.reuse ;  /* 0x0000b4000dc77a23 */ /* 0x100fe40000010806 */
[--C-:B------:R-:W-:Y:S01]  /*12660*/  FFMA.FTZ R200, R12, c[0x0][0x2d0], -R6.reuse ;  /* 0x0000b4000cc87a23 */ /* 0x100fe20000010806 */
[----:B------:R2:W-:Y:S01]  /*12670*/  MUFU.EX2 R32, R5 ;  /* 0x0000000500207308 */ /* 0x0005e20000000800 */
[--C-:B------:R-:W-:Y:S01]  /*12680*/  FFMA.FTZ R7, R16, c[0x0][0x2d0], -R6.reuse ;  /* 0x0000b40010077a23 */ /* 0x100fe20000010806 */
[----:B------:R-:W4:Y:S01]  /*12690*/  LDSM.16.MT88.4 R20, [R181] ;  /* 0x00000000b514783b */ /* 0x000f220000004200 */
[--C-:B------:R-:W-:Y:S02]  /*126a0*/  FFMA.FTZ R17, R17, c[0x0][0x2d0], -R6.reuse ;  /* 0x0000b40011117a23 */ /* 0x100fe40000010806 */
[--C-:B------:R-:W-:Y:S02]  /*126b0*/  FFMA.FTZ R156, R14, c[0x0][0x2d0], -R6.reuse ;  /* 0x0000b4000e9c7a23 */ /* 0x100fe40000010806 */
[--C-:B------:R-:W-:Y:S02]  /*126c0*/  FFMA.FTZ R176, R19, c[0x0][0x2d0], -R6.reuse ;  /* 0x0000b40013b07a23 */ /* 0x100fe40000010806 */
[--C-:B------:R-:W-:Y:S01]  /*126d0*/  FFMA.FTZ R178, R18, c[0x0][0x2d0], -R6.reuse ;  /* 0x0000b40012b27a23 */ /* 0x100fe20000010806 */
[----:B------:R-:W-:Y:S01]  /*126e0*/  MUFU.EX2 R212, R7 ;  /* 0x0000000700d47308 */ /* 0x000fe20000000800 */
[----:B-1----:R-:W-:Y:S02]  /*126f0*/  FSEL R0, R101, RZ, P0 ;  /* 0x000000ff65007208 */ /* 0x002fe40000000000 */
[----:B------:R-:W-:Y:S03]  /*12700*/  ISETP.GT.AND P0, PT, R208, R237, PT ;  /* 0x000000edd000720c */ /* 0x000fe60003f04270 */
[----:B------:R-:W-:Y:S04]  /*12710*/  FADD.FTZ R0, -R0, R107 ;  /* 0x0000006b00007221 */ /* 0x000fe80000010100 */
[----:B------:R-:W1:Y:S01]  /*12720*/  MUFU.EX2 R205, R17 ;  /* 0x0000001100cd7308 */ /* 0x000e620000000800 */
[----:B------:R-:W-:Y:S02]  /*12730*/  FMUL.FTZ R0, R0, c[0x0][0x2d0] ;  /* 0x0000b40000007a20 */ /* 0x000fe40000410000 */
[----:B--2---:R-:W-:Y:S07]  /*12740*/  FFMA.FTZ R5, R15, c[0x0][0x2d0], -R6 ;  /* 0x0000b4000f057a23 */ /* 0x004fee0000010806 */
[----:B------:R-:W2:Y:S10]  /*12750*/  MUFU.EX2 R0, R0 ;  /* 0x0000000000007308 */ /* 0x000eb40000000800 */
[----:B------:R-:W5:Y:S10]  /*12760*/  MUFU.EX2 R230, R5 ;  /* 0x0000000500e67308 */ /* 0x000f740000000800 */
        /* <DEDUP_REMOVED lines=9> */
[----:B------:R-:W-:Y:S01]  /*12800*/  MUFU.EX2 R165, R176 ;  /* 0x000000b000a57308 */ /* 0x000fe20000000800 */
[C---:B---3--:R-:W-:Y:S02]  /*12810*/  FMUL.FTZ R12, R2.reuse, R124 ;  /* 0x0000007c020c7220 */ /* 0x048fe40000410000 */
[C---:B------:R-:W-:Y:S02]  /*12820*/  FMUL.FTZ R13, R2.reuse, R125 ;  /* 0x0000007d020d7220 */ /* 0x040fe40000410000 */
[C---:B------:R-:W-:Y:S02]  /*12830*/  FMUL.FTZ R24, R2.reuse, R120 ;  /* 0x0000007802187220 */ /* 0x040fe40000410000 */
[C---:B------:R-:W-:Y:S02]  /*12840*/  FMUL.FTZ R25, R2.reuse, R121 ;  /* 0x0000007902197220 */ /* 0x040fe40000410000 */
[C---:B------:R-:W-:Y:S02]  /*12850*/  FMUL.FTZ R28, R2.reuse, R116 ;  /* 0x00000074021c7220 */ /* 0x040fe40000410000 */
[C---:B------:R-:W-:Y:S02]  /*12860*/  FMUL.FTZ R29, R2.reuse, R117 ;  /* 0x00000075021d7220 */ /* 0x040fe40000410000 */
[C---:B------:R-:W-:Y:S02]  /*12870*/  FMUL.FTZ R8, R2.reuse, R128 ;  /* 0x0000008002087220 */ /* 0x040fe40000410000 */
[C---:B------:R-:W-:Y:S01]  /*12880*/  FMUL.FTZ R9, R2.reuse, R129 ;  /* 0x0000008102097220 */ /* 0x040fe20000410000 */
[----:B------:R-:W-:Y:S01]  /*12890*/  MUFU.EX2 R128, R162 ;  /* 0x000000a200807308 */ /* 0x000fe20000000800 */
[----:B------:R-:W-:Y:S01]  /*128a0*/  FMUL.FTZ R40, R2, R112 ;  /* 0x0000007002287220 */ /* 0x000fe20000410000 */
[----:B------:R-:W-:Y:S01]  /*128b0*/  F2FP.BF16.PACK_AB R112, R206, R172 ;  /* 0x000000acce70723e */ /* 0x000fe200000010ff */
[C---:B------:R-:W-:Y:S01]  /*128c0*/  FMUL.FTZ R41, R2.reuse, R113 ;  /* 0x0000007102297220 */ /* 0x040fe20000410000 */
[----:B-1----:R-:W-:Y:S01]  /*128d0*/  F2FP.BF16.PACK_AB R113, R205, R32 ;  /* 0x00000020cd71723e */ /* 0x002fe200000010ff */
[----:B------:R-:W-:Y:S01]  /*128e0*/  FMUL.FTZ R44, R2, R108 ;  /* 0x0000006c022c7220 */ /* 0x000fe20000410000 */
[----:B------:R-:W-:Y:S01]  /*128f0*/  F2FP.BF16.PACK_AB R108, R50, R105 ;  /* 0x00000069326c723e */ /* 0x000fe200000010ff */
[C---:B------:R-:W-:Y:S01]  /*12900*/  FMUL.FTZ R45, R2.reuse, R109 ;  /* 0x0000006d022d7220 */ /* 0x040fe20000410000 */
[----:B------:R-:W-:Y:S01]  /*12910*/  F2FP.BF16.PACK_AB R109, R49, R51 ;  /* 0x00000033316d723e */ /* 0x000fe200000010ff */
        /* <DEDUP_REMOVED lines=13> */
[----:B------:R-:W-:Y:S02]  /*129f0*/  FFMA.FTZ R107, R2, R221, R172 ;  /* 0x000000dd026b7223 */ /* 0x000fe400000100ac */
[----:B------:R-:W1:Y:S01]  /*12a00*/  MUFU.EX2 R2, R4 ;  /* 0x0000000400027308 */ /* 0x000e620000000800 */
[C---:B--2---:R-:W-:Y:S02]  /*12a10*/  FMUL.FTZ R14, R0.reuse, R126 ;  /* 0x0000007e000e7220 */ /* 0x044fe40000410000 */
[C---:B------:R-:W-:Y:S02]  /*12a20*/  FMUL.FTZ R15, R0.reuse, R127 ;  /* 0x0000007f000f7220 */ /* 0x040fe40000410000 */
[C---:B------:R-:W-:Y:S01]  /*12a30*/  FMUL.FTZ R26, R0.reuse, R122 ;  /* 0x0000007a001a7220 */ /* 0x040fe20000410000 */
[----:B------:R-:W-:Y:S01]  /*12a40*/  LDSM.16.MT88.4 R124, [R181+0x1000] ;  /* 0x00100000b57c783b */ /* 0x000fe20000004200 */
[C---:B------:R-:W-:Y:S02]  /*12a50*/  FMUL.FTZ R27, R0.reuse, R123 ;  /* 0x0000007b001b7220 */ /* 0x040fe40000410000 */
[C---:B------:R-:W-:Y:S01]  /*12a60*/  FMUL.FTZ R30, R0.reuse, R118 ;  /* 0x00000076001e7220 */ /* 0x040fe20000410000 */
[----:B------:R-:W-:Y:S01]  /*12a70*/  MUFU.EX2 R221, R160 ;  /* 0x000000a000dd7308 */ /* 0x000fe20000000800 */
[C---:B------:R-:W-:Y:S02]  /*12a80*/  FMUL.FTZ R31, R0.reuse, R119 ;  /* 0x00000077001f7220 */ /* 0x040fe40000410000 */
[C---:B------:R-:W-:Y:S01]  /*12a90*/  FMUL.FTZ R10, R0.reuse, R130 ;  /* 0x00000082000a7220 */ /* 0x040fe20000410000 */
[----:B------:R-:W2:Y:S01]  /*12aa0*/  LDSM.16.MT88.4 R116, [R181+0xc00] ;  /* 0x000c0000b574783b */ /* 0x000ea20000004200 */
[C---:B------:R-:W-:Y:S02]  /*12ab0*/  FMUL.FTZ R11, R0.reuse, R131 ;  /* 0x00000083000b7220 */ /* 0x040fe40000410000 */
[C---:B------:R-:W-:Y:S01]  /*12ac0*/  FMUL.FTZ R42, R0.reuse, R114 ;  /* 0x00000072002a7220 */ /* 0x040fe20000410000 */
[----:B------:R-:W-:Y:S01]  /*12ad0*/  F2FP.BF16.PACK_AB R114, R231, R211 ;  /* 0x000000d3e772723e */ /* 0x000fe200000010ff */
[----:B------:R-:W-:Y:S01]  /*12ae0*/  FMUL.FTZ R43, R0, R115 ;  /* 0x00000073002b7220 */ /* 0x000fe20000410000 */
[----:B-----5:R-:W-:Y:S01]  /*12af0*/  F2FP.BF16.PACK_AB R115, R230, R212 ;  /* 0x000000d4e673723e */ /* 0x020fe200000010ff */
[C---:B------:R-:W-:Y:S01]  /*12b00*/  FMUL.FTZ R46, R0.reuse, R110 ;  /* 0x0000006e002e7220 */ /* 0x040fe20000410000 */
[----:B------:R-:W-:Y:S01]  /*12b10*/  F2FP.BF16.PACK_AB R110, R225, R224 ;  /* 0x000000e0e16e723e */ /* 0x000fe200000010ff */
[----:B------:R-:W-:Y:S01]  /*12b20*/  FMUL.FTZ R47, R0, R111 ;  /* 0x0000006f002f7220 */ /* 0x000fe20000410000 */
[----:B------:R-:W-:Y:S01]  /*12b30*/  F2FP.BF16.PACK_AB R111, R213, R220 ;  /* 0x000000dcd56f723e */ /* 0x000fe200000010ff */
[----:B-1----:R-:W-:Y:S01]  /*12b40*/  FFMA.FTZ R4, R2, R228, R51 ;  /* 0x000000e402047223 */ /* 0x002fe20000010033 */
        /* <DEDUP_REMOVED lines=17> */
[C---:B------:R-:W-:Y:S02]  /*12c60*/  FMUL.FTZ R6, R2.reuse, R134 ;  /* 0x0000008602067220 */ /* 0x040fe40000410000 */
[C---:B------:R-:W-:Y:S02]  /*12c70*/  FMUL.FTZ R7, R2.reuse, R135 ;  /* 0x0000008702077220 */ /* 0x040fe40000410000 */
[----:B------:R-:W-:Y:S01]  /*12c80*/  FFMA.FTZ R0, R3, R222, R105 ;  /* 0x000000de03007223 */ /* 0x000fe20000010069 */
[----:B------:R-:W-:Y:S01]  /*12c90*/  MUFU.EX2 R223, R169 ;  /* 0x000000a900df7308 */ /* 0x000fe20000000800 */
[----:B------:R-:W-:Y:S02]  /*12ca0*/  FADD.FTZ R105, R49, R4 ;  /* 0x0000000431697221 */ /* 0x000fe40000010000 */
[C---:B------:R-:W-:Y:S02]  /*12cb0*/  FMUL.FTZ R4, R3.reuse, R132 ;  /* 0x0000008403047220 */ /* 0x040fe40000410000 */
[C---:B------:R-:W-:Y:S02]  /*12cc0*/  FMUL.FTZ R5, R3.reuse, R133 ;  /* 0x0000008503057220 */ /* 0x040fe40000410000 */
[C---:B------:R-:W-:Y:S02]  /*12cd0*/  FMUL.FTZ R16, R3.reuse, R136 ;  /* 0x0000008803107220 */ /* 0x040fe40000410000 */
[C---:B------:R-:W-:Y:S01]  /*12ce0*/  FMUL.FTZ R17, R3.reuse, R137 ;  /* 0x0000008903117220 */ /* 0x040fe20000410000 */
[----:B------:R-:W-:Y:S01]  /*12cf0*/  MUFU.EX2 R133, R170 ;  /* 0x000000aa00857308 */ /* 0x000fe20000000800 */
[C---:B------:R-:W-:Y:S01]  /*12d00*/  FMUL.FTZ R18, R2.reuse, R138 ;  /* 0x0000008a02127220 */ /* 0x040fe20000410000 */
[-C--:B----4-:R-:W-:Y:S05]  /*12d10*/  HMMA.16816.F32.BF16 R4, R108, R20.reuse, R4 ;  /* 0x000000146c04723c */ /* 0x090fea0000041804 */
[C---:B------:R-:W-:Y:S02]  /*12d20*/  FMUL.FTZ R19, R2.reuse, R139 ;  /* 0x0000008b02137220 */ /* 0x040fe40000410000 */
[----:B------:R-:W-:Y:S01]  /*12d30*/  LDSM.16.MT88.4 R136, [R181+0x800] ;  /* 0x00080000b588783b */ /* 0x000fe20000004200 */
[C---:B------:R-:W-:Y:S01]  /*12d40*/  HMMA.16816.F32.BF16 R8, R112.reuse, R20, R8 ;  /* 0x000000147008723c */ /* 0x040fe20000041808 */
[----:B------:R-:W-:Y:S03]  /*12d50*/  MUFU.EX2 R132, R166 ;  /* 0x000000a600847308 */ /* 0x000fe60000000800 */
[C---:B------:R-:W-:Y:S02]  /*12d60*/  FMUL.FTZ R32, R3.reuse, R144 ;  /* 0x0000009003207220 */ /* 0x040fe40000410000 */
[C---:B------:R-:W-:Y:S02]  /*12d70*/  FMUL.FTZ R33, R3.reuse, R145 ;  /* 0x0000009103217220 */ /* 0x040fe40000410000 */
[-C--:B------:R-:W-:Y:S03]  /*12d80*/  HMMA.16816.F32.BF16 R12, R112, R22.reuse, R12 ;  /* 0x00000016700c723c */ /* 0x080fe6000004180c */
[----:B------:R1:W-:Y:S01]  /*12d90*/  MUFU.EX2 R222, R159 ;  /* 0x0000009f00de7308 */ /* 0x0003e20000000800 */
        /* <DEDUP_REMOVED lines=10> */
[----:B------:R-:W3:Y:S01]  /*12e40*/  MUFU.EX2 R172, R203 ;  /* 0x000000cb00ac7308 */ /* 0x000ee20000000800 */
[----:B------:R-:W-:Y:S02]  /*12e50*/  FMUL.FTZ R49, R3, R153 ;  /* 0x0000009903317220 */ /* 0x000fe40000410000 */
[----:B------:R-:W-:Y:S01]  /*12e60*/  FMUL.FTZ R51, R2, R155 ;  /* 0x0000009b02337220 */ /* 0x000fe20000410000 */
[-C--:B------:R-:W-:Y:S03]  /*12e70*/  HMMA.16816.F32.BF16 R20, R108, R36.reuse, R20 ;  /* 0x000000246c14723c */ /* 0x080fe60000041814 */
[----:B------:R-:W-:Y:S01]  /*12e80*/  FADD.FTZ R106, R50, R0 ;  /* 0x00000000326a7221 */ /* 0x000fe20000010000 */
[----:B-1----:R-:W-:Y:S01]  /*12e90*/  F2FP.BF16.PACK_AB R159, R179, R196 ;  /* 0x000000c4b39f723e */ /* 0x002fe200000010ff */
[----:B------:R-:W-:Y:S01]  /*12ea0*/  FMUL.FTZ R50, R2, R154 ;  /* 0x0000009a02327220 */ /* 0x000fe20000410000 */
[----:B------:R-:W-:Y:S01]  /*12eb0*/  MUFU.EX2 R169, R198 ;  /* 0x000000c600a97308 */ /* 0x000fe20000000800 */
[----:B------:R-:W-:Y:S01]  /*12ec0*/  LDSM.16.MT88.4 R152, [R181+0x1400] ;  /* 0x00140000b598783b */ /* 0x000fe20000004200 */
[C---:B------:R-:W-:Y:S04]  /*12ed0*/  HMMA.16816.F32.BF16 R24, R112.reuse, R36, R24 ;  /* 0x000000247018723c */ /* 0x040fe80000041818 */
[C---:B------:R-:W-:Y:S02]  /*12ee0*/  FMUL.FTZ R52, R3.reuse, R52 ;  /* 0x0000003403347220 */ /* 0x040fe40000410000 */
[C---:B------:R-:W-:Y:S02]  /*12ef0*/  FMUL.FTZ R53, R3.reuse, R53 ;  /* 0x0000003503357220 */ /* 0x040fe40000410000 */
[-C--:B------:R-:W-:Y:S01]  /*12f00*/  HMMA.16816.F32.BF16 R28, R112, R38.reuse, R28 ;  /* 0x00000026701c723c */ /* 0x080fe2000004181c */
[----:B------:R-:W1:Y:S03]  /*12f10*/  MUFU.EX2 R171, R197 ;  /* 0x000000c500ab7308 */ /* 0x000e660000000800 */
[C---:B------:R-:W-:Y:S01]  /*12f20*/  FMUL.FTZ R36, R3.reuse, R148 ;  /* 0x0000009403247220 */ /* 0x040fe20000410000 */
[----:B---3--:R-:W-:Y:S01]  /*12f30*/  F2FP.BF16.PACK_AB R156, R172, R170 ;  /* 0x000000aaac9c723e */ /* 0x008fe200000010ff */
[C---:B------:R-:W-:Y:S02]  /*12f40*/  FMUL.FTZ R37, R3.reuse, R149 ;  /* 0x0000009503257220 */ /* 0x040fe40000410000 */
[C---:B------:R-:W-:Y:S03]  /*12f50*/  HMMA.16816.F32.BF16 R32, R108.reuse, R38, R32 ;  /* 0x000000266c20723c */ /* 0x040fe60000041820 */
[----:B------:R-:W-:Y:S01]  /*12f60*/  MUFU.EX2 R197, R202 ;  /* 0x000000ca00c57308 */ /* 0x000fe20000000800 */
[C---:B------:R-:W-:Y:S02]  /*12f70*/  FMUL.FTZ R54, R2.reuse, R54 ;  /* 0x0000003602367220 */ /* 0x040fe40000410000 */
[C---:B------:R-:W-:Y:S02]  /*12f80*/  FMUL.FTZ R55, R2.reuse, R55 ;  /* 0x0000003702377220 */ /* 0x040fe40000410000 */
[C---:B------:R-:W-:Y:S04]  /*12f90*/  FMUL.FTZ R38, R2.reuse, R150 ;  /* 0x0000009602267220 */ /* 0x040fe80000410000 */
[C---:B------:R-:W-:Y:S01]  /*12fa0*/  FMUL.FTZ R39, R2.reuse, R151 ;  /* 0x0000009702277220 */ /* 0x040fe20000410000 */
[----:B------:R-:W3:Y:S01]  /*12fb0*/  MUFU.EX2 R198, R201 ;  /* 0x000000c900c67308 */ /* 0x000ee20000000800 */
[C---:B------:R-:W-:Y:S02]  /*12fc0*/  FMUL.FTZ R64, R3.reuse, R64 ;  /* 0x0000004003407220 */ /* 0x040fe40000410000 */
[----:B------:R-:W-:Y:S01]  /*12fd0*/  FMUL.FTZ R65, R3, R65 ;  /* 0x0000004103417220 */ /* 0x000fe20000410000 */
[----:B-1----:R-:W-:Y:S01]  /*12fe0*/  F2FP.BF16.PACK_AB R157, R171, R169 ;  /* 0x000000a9ab9d723e */ /* 0x002fe200000010ff */
[C---:B------:R-:W-:Y:S01]  /*12ff0*/  FMUL.FTZ R66, R2.reuse, R66 ;  /* 0x0000004202427220 */ /* 0x040fe20000410000 */
[-C--:B--2---:R-:W-:Y:S03]  /*13000*/  HMMA.16816.F32.BF16 R36, R108, R116.reuse, R36 ;  /* 0x000000746c24723c */ /* 0x084fe60000041824 */
[C---:B------:R-:W-:Y:S01]  /*13010*/  FMUL.FTZ R67, R2.reuse, R67 ;  /* 0x0000004302437220 */ /* 0x040fe20000410000 */
[----:B------:R-:W1:Y:S01]  /*13020*/  MUFU.EX2 R167, R175 ;  /* 0x000000af00a77308 */ /* 0x000e620000000800 */
[C---:B------:R-:W-:Y:S02]  /*13030*/  FMUL.FTZ R68, R3.reuse, R68 ;  /* 0x0000004403447220 */ /* 0x040fe40000410000 */
[C---:B------:R-:W-:Y:S01]  /*13040*/  FMUL.FTZ R69, R3.reuse, R69 ;  /* 0x0000004503457220 */ /* 0x040fe20000410000 */
[C---:B------:R-:W-:Y:S04]  /*13050*/  HMMA.16816.F32.BF16 R40, R112.reuse, R116, R40 ;  /* 0x000000747028723c */ /* 0x040fe80000041828 */
[C---:B------:R-:W-:Y:S02]  /*13060*/  FMUL.FTZ R70, R2.reuse, R70 ;  /* 0x0000004602467220 */ /* 0x040fe40000410000 */
[----:B------:R-:W-:Y:S01]  /*13070*/  FMUL.FTZ R71, R2, R71 ;  /* 0x0000004702477220 */ /* 0x000fe20000410000 */
[----:B------:R-:W2:Y:S01]  /*13080*/  MUFU.EX2 R166, R177 ;  /* 0x000000b100a67308 */ /* 0x000ea20000000800 */
[-C--:B------:R-:W-:Y:S04]  /*13090*/  HMMA.16816.F32.BF16 R44, R112, R118.reuse, R44 ;  /* 0x00000076702c723c */ /* 0x080fe8000004182c */
[C---:B------:R-:W-:Y:S01]  /*130a0*/  FMUL.FTZ R80, R3.reuse, R80 ;  /* 0x0000005003507220 */ /* 0x040fe20000410000 */
[----:B---3--:R-:W-:Y:S01]  /*130b0*/  F2FP.BF16.PACK_AB R158, R198, R197 ;  /* 0x000000c5c69e723e */ /* 0x008fe200000010ff */
[C---:B------:R-:W-:Y:S02]  /*130c0*/  FMUL.FTZ R81, R3.reuse, R81 ;  /* 0x0000005103517220 */ /* 0x040fe40000410000 */
[C---:B------:R-:W-:Y:S01]  /*130d0*/  HMMA.16816.F32.BF16 R48, R108.reuse, R118, R48 ;  /* 0x000000766c30723c */ /* 0x040fe20000041830 */
[----:B------:R-:W3:Y:S01]  /*130e0*/  LDSM.16.MT88.4 R116, [R182+0xc00] ;  /* 0x000c0000b674783b */ /* 0x000ee20000004200 */
[----:B------:R-:W4:Y:S02]  /*130f0*/  MUFU.EX2 R164, R178 ;  /* 0x000000b200a47308 */ /* 0x000f240000000800 */
[----:B------:R-:W-:Y:S01]  /*13100*/  FMUL.FTZ R82, R2, R82 ;  /* 0x0000005202527220 */ /* 0x000fe20000410000 */
[----:B-1----:R-:W-:Y:S01]  /*13110*/  F2FP.BF16.PACK_AB R160, R168, R167 ;  /* 0x000000a7a8a0723e */ /* 0x002fe200000010ff */
[C---:B------:R-:W-:Y:S02]  /*13120*/  FMUL.FTZ R83, R2.reuse, R83 ;  /* 0x0000005302537220 */ /* 0x040fe40000410000 */
[C---:B------:R-:W-:Y:S04]  /*13130*/  FMUL.FTZ R84, R3.reuse, R84 ;  /* 0x0000005403547220 */ /* 0x040fe80000410000 */
[C---:B------:R-:W-:Y:S02]  /*13140*/  FMUL.FTZ R85, R3.reuse, R85 ;  /* 0x0000005503557220 */ /* 0x040fe40000410000 */
[----:B------:R-:W-:Y:S01]  /*13150*/  FMUL.FTZ R86, R2, R86 ;  /* 0x0000005602567220 */ /* 0x000fe20000410000 */
[----:B--2---:R-:W-:Y:S01]  /*13160*/  F2FP.BF16.PACK_AB R162, R166, R173 ;  /* 0x000000ada6a2723e */ /* 0x004fe200000010ff */
[C---:B------:R-:W-:Y:S02]  /*13170*/  FMUL.FTZ R87, R2.reuse, R87 ;  /* 0x0000005702577220 */ /* 0x040fe40000410000 */
[C---:B------:R-:W-:Y:S02]  /*13180*/  FMUL.FTZ R96, R3.reuse, R96 ;  /* 0x0000006003607220 */ /* 0x040fe40000410000 */
[----:B------:R-:W-:Y:S02]  /*13190*/  FMUL.FTZ R97, R3, R97 ;  /* 0x0000006103617220 */ /* 0x000fe40000410000 */
[C---:B------:R-:W-:Y:S02]  /*131a0*/  FMUL.FTZ R98, R2.reuse, R98 ;  /* 0x0000006202627220 */ /* 0x040fe40000410000 */
[----:B------:R-:W-:Y:S01]  /*131b0*/  FMUL.FTZ R99, R2, R99 ;  /* 0x0000006302637220 */ /* 0x000fe20000410000 */
[----:B----4-:R-:W-:Y:S01]  /*131c0*/  F2FP.BF16.PACK_AB R161, R164, R165 ;  /* 0x000000a5a4a1723e */ /* 0x010fe200000010ff */
[----:B------:R-:W-:Y:S02]  /*131d0*/  FADD.FTZ R2, R220, R105 ;  /* 0x00000069dc027221 */ /* 0x000fe40000010000 */
[----:B------:R-:W-:Y:S02]  /*131e0*/  FADD.FTZ R0, R206, R107 ;  /* 0x0000006bce007221 */ /* 0x000fe40000010000 */
[----:B------:R-:W-:Y:S01]  /*131f0*/  MUFU.EX2 R107, R199 ;  /* 0x000000c7006b7308 */ /* 0x000fe20000000800 */
[----:B------:R-:W-:Y:S02]  /*13200*/  FADD.FTZ R2, R213, R2 ;  /* 0x00000002d5027221 */ /* 0x000fe40000010000 */
[----:B------:R-:W-:Y:S02]  /*13210*/  FADD.FTZ R3, R224, R106 ;  /* 0x0000006ae0037221 */ /* 0x000fe40000010000 */
[----:B------:R-:W-:Y:S02]  /*13220*/  FADD.FTZ R2, R130, R2 ;  /* 0x0000000282027221 */ /* 0x000fe40000010000 */
[----:B------:R-:W-:Y:S02]  /*13230*/  FADD.FTZ R3, R225, R3 ;  /* 0x00000003e1037221 */ /* 0x000fe40000010000 */
[----:B------:R-:W-:Y:S01]  /*13240*/  FADD.FTZ R0, R211, R0 ;  /* 0x00000000d3007221 */ /* 0x000fe20000010000 */
[-C--:B---3--:R-:W-:Y:S01]  /*13250*/  HMMA.16816.F32.BF16 R52, R108, R116.reuse, R52 ;  /* 0x000000746c34723c */ /* 0x088fe20000041834 */
[----:B------:R-:W1:Y:S02]  /*13260*/  MUFU.EX2 R106, R200 ;  /* 0x000000c8006a7308 */ /* 0x000e640000000800 */
[----:B------:R-:W-:Y:S02]  /*13270*/  FADD.FTZ R3, R131, R3 ;  /* 0x0000000383037221 */ /* 0x000fe40000010000 */
[----:B------:R-:W-:Y:S02]  /*13280*/  FADD.FTZ R0, R231, R0 ;  /* 0x00000000e7007221 */ /* 0x000fe40000010000 */
[----:B------:R-:W-:Y:S01]  /*13290*/  FADD.FTZ R3, R133, R3 ;  /* 0x0000000385037221 */ /* 0x000fe20000010000 */
[C---:B------:R-:W-:Y:S04]  /*132a0*/  HMMA.16816.F32.BF16 R56, R112.reuse, R116, R56 ;  /* 0x000000747038723c */ /* 0x040fe80000041838 */
[----:B------:R-:W-:Y:S02]  /*132b0*/  FADD.FTZ R105, R128, R0 ;  /* 0x0000000080697221 */ /* 0x000fe40000010000 */
[----:B------:R-:W-:Y:S02]  /*132c0*/  FADD.FTZ R100, R205, R100 ;  /* 0x00000064cd647221 */ /* 0x000fe40000010000 */
[-C--:B------:R-:W-:Y:S04]  /*132d0*/  HMMA.16816.F32.BF16 R60, R112, R118.reuse, R60 ;  /* 0x00000076703c723c */ /* 0x080fe8000004183c */
[----:B------:R-:W-:Y:S04]  /*132e0*/  FADD.FTZ R100, R212, R100 ;  /* 0x00000064d4647221 */ /* 0x000fe80000010000 */
[C---:B------:R-:W-:Y:S01]  /*132f0*/  HMMA.16816.F32.BF16 R64, R108.reuse, R118, R64 ;  /* 0x000000766c40723c */ /* 0x040fe20000041840 */
[----:B------:R-:W2:Y:S03]  /*13300*/  LDSM.16.MT88.4 R116, [R181+0x1800] ;  /* 0x00180000b574783b */ /* 0x000ea60000004200 */
[----:B-1----:R-:W-:Y:S01]  /*13310*/  F2FP.BF16.PACK_AB R163, R106, R107 ;  /* 0x0000006b6aa3723e */ /* 0x002fe200000010ff */
[----:B------:R-:W-:Y:S04]  /*13320*/  FADD.FTZ R100, R230, R100 ;  /* 0x00000064e6647221 */ /* 0x000fe80000010000 */
[----:B------:R-:W-:Y:S03]  /*13330*/  FADD.FTZ R0, R129, R100 ;  /* 0x0000006481007221 */ /* 0x000fe60000010000 */
[----:B------:R-:W-:Y:S02]  /*13340*/  FADD.FTZ R100, R132, R2 ;  /* 0x0000000284647221 */ /* 0x000fe40000010000 */
[----:B------:R-:W-:Y:S01]  /*13350*/  FADD.FTZ R2, R221, R105 ;  /* 0x00000069dd027221 */ /* 0x000fe20000010000 */
[----:B------:R-:W-:Y:S01]  /*13360*/  MOV R105, R104 ;  /* 0x0000006800697202 */ /* 0x000fe20000000f00 */
        /* <DEDUP_REMOVED lines=13> */
[----:B------:R-:W-:Y:S04]  /*13440*/  F2FP.BF16.PACK_AB R117, R219, R129 ;  /* 0x00000081db75723e */ /* 0x000fe800000010ff */
[----:B------:R-:W-:Y:S07]  /*13450*/  HMMA.16816.F32.BF16 R96, R108, R118, R96 ;  /* 0x000000766c60723c */ /* 0x000fee0000041860 */
[----:B------:R-:W-:Y:S02]  /*13460*/  F2FP.BF16.PACK_AB R108, R133, R131 ;  /* 0x00000083856c723e */ /* 0x000fe400000010ff */
[----:B------:R-:W-:Y:S03]  /*13470*/  F2FP.BF16.PACK_AB R109, R132, R130 ;  /* 0x00000082846d723e */ /* 0x000fe600000010ff */
[----:B------:R-:W-:Y:S02]  /*13480*/  F2FP.BF16.PACK_AB R110, R229, R223 ;  /* 0x000000dfe56e723e */ /* 0x000fe400000010ff */
[----:B------:R-:W-:Y:S02]  /*13490*/  F2FP.BF16.PACK_AB R111, R228, R227 ;  /* 0x000000e3e46f723e */ /* 0x000fe400000010ff */
[----:B------:R-:W-:Y:S02]  /*134a0*/  F2FP.BF16.PACK_AB R118, R226, R222 ;  /* 0x000000dee276723e */ /* 0x000fe400000010ff */
[----:B------:R-:W-:Y:S03]  /*134b0*/  F2FP.BF16.PACK_AB R119, R214, R218 ;  /* 0x000000dad677723e */ /* 0x000fe600000010ff */
        /* <DEDUP_REMOVED lines=52> */
[----:B------:R-:W-:Y:S01]  /*13800*/  FADD.FTZ R3, R227, R100 ;  /* 0x00000064e3037221 */ /* 0x000fe20000010000 */
[----:B------:R-:W-:Y:S01]  /*13810*/  MOV R100, R102 ;  /* 0x0000006600647202 */ /* 0x000fe20000000f00 */
        /* <DEDUP_REMOVED lines=17> */
[----:B------:R-:W-:Y:S01]  /*13930*/  FADD.FTZ R2, R107, R0 ;  /* 0x000000006b027221 */ /* 0x000fe20000010000 */
[----:B------:R-:W-:Y:S01]  /*13940*/  IADD3 R0, R208, -0x1, RZ ;  /* 0xffffffffd0007810 */ /* 0x000fe20007ffe0ff */
[----:B------:R-:W-:Y:S01]  /*13950*/  FADD.FTZ R222, R198, R3 ;  /* 0x00000003c6de7221 */ /* 0x000fe20000010000 */
[----:B------:R-:W-:Y:S01]  /*13960*/  MOV R107, R101 ;  /* 0x00000065006b7202 */ /* 0x000fe20000000f00 */
[----:B------:R-:W-:Y:S04]  /*13970*/  HMMA.16816.F32.BF16 R96, R156, R14, R96 ;  /* 0x0000000e9c60723c */ /* 0x000fe80000041860 */
[----:B------:R-:W-:Y:S01]  /*13980*/  FADD.FTZ R228, R179, R5 ;  /* 0x00000005b3e47221 */ /* 0x000fe20000010000 */
[----:B------:R-:W-:Y:S01]  /*13990*/  MOV R208, R0 ;  /* 0x0000000000d07202 */ /* 0x000fe20000000f00 */
[----:B------:R-:W-:Y:S02]  /*139a0*/  FADD.FTZ R221, R166, R4 ;  /* 0x00000004a6dd7221 */ /* 0x000fe40000010000 */
[----:B------:R-:W-:Y:S01]  /*139b0*/  FADD.FTZ R223, R106, R2 ;  /* 0x000000026adf7221 */ /* 0x000fe20000010000 */
[----:B------:R-:W-:Y:S01]  /*139c0*/  MOV R106, R103 ;  /* 0x00000067006a7202 */ /* 0x000fe20000000f00 */
[----:B------:R-:W-:-:S09]  /*139d0*/  @P0 BRA `(.L_x_705) ;  /* 0xffffba0000000947 */ /* 0x000fd2000383ffff */
.L_x_673:
[----:B------:R-:W-:Y:S05]  /*139e0*/  BRA.DIV ~URZ, `(.L_x_706) ;  /* 0x000077c27f007947 */ /* 0x000fea000b800000 */
[----:B------:R1:W2:Y:S02]  /*139f0*/  SHFL.BFLY PT, R0, R222, 0x2, 0x1f ;  /* 0x0c401f00de007f89 */ /* 0x0002a400000e0000 */
.L_x_827:
[----:B--2---:R-:W-:Y:S01]  /*13a00*/  FADD.FTZ R7, R0, R222 ;  /* 0x000000de00077221 */ /* 0x004fe20000010000 */
[----:B------:R-:W-:Y:S05]  /*13a10*/  BRA.DIV ~URZ, `(.L_x_707) ;  /* 0x000077e27f007947 */ /* 0x000fea000b800000 */
[----:B------:R-:W2:Y:S04]  /*13a20*/  SHFL.BFLY PT, R2, R228, 0x2, 0x1f ;  /* 0x0c401f00e4027f89 */ /* 0x000ea800000e0000 */
[----:B------:R-:W3:Y:S04]  /*13a30*/  SHFL.BFLY PT, R0, R221, 0x2, 0x1f ;  /* 0x0c401f00dd007f89 */ /* 0x000ee800000e0000 */
[----:B------:R-:W4:Y:S04]  /*13a40*/  SHFL.BFLY PT, R4, R223, 0x2, 0x1f ;  /* 0x0c401f00df047f89 */ /* 0x000f2800000e0000 */
[----:B------:R-:W5:Y:S01]  /*13a50*/  SHFL.BFLY PT, R3, R7, 0x1, 0x1f ;  /* 0x0c201f0007037f89 */ /* 0x000f6200000e0000 */
[----:B--2---:R-:W-:-:S02]  /*13a60*/  FADD.FTZ R2, R2, R228 ;  /* 0x000000e402027221 */ /* 0x004fc40000010000 */
[----:B---3--:R-:W-:-:S03]  /*13a70*/  FADD.FTZ R0, R0, R221 ;  /* 0x000000dd00007221 */ /* 0x008fc60000010000 */
[----:B------:R-:W2:Y:S01]  /*13a80*/  SHFL.BFLY PT, R6, R2, 0x1, 0x1f ;  /* 0x0c201f0002067f89 */ /* 0x000ea200000e0000 */
[----:B----4-:R-:W-:-:S03]  /*13a90*/  FADD.FTZ R4, R4, R223 ;  /* 0x000000df04047221 */ /* 0x010fc60000010000 */
[----:B------:R-:W3:Y:S01]  /*13aa0*/  SHFL.BFLY PT, R5, R0, 0x1, 0x1f ;  /* 0x0c201f0000057f89 */ /* 0x000ee200000e0000 */
[----:B-----5:R-:W-:-:S03]  /*13ab0*/  FADD.FTZ R7, R7, R3 ;  /* 0x0000000307077221 */ /* 0x020fc60000010000 */
[----:B------:R4:W1:Y:S01]  /*13ac0*/  SHFL.BFLY PT, R8, R4, 0x1, 0x1f ;  /* 0x0c201f0004087f89 */ /* 0x00086200000e0000 */
[----:B--2---:R-:W-:Y:S02]  /*13ad0*/  FADD.FTZ R6, R2, R6 ;  /* 0x0000000602067221 */ /* 0x004fe40000010000 */
[----:B---3--:R-:W-:Y:S02]  /*13ae0*/  FADD.FTZ R5, R0, R5 ;  /* 0x0000000500057221 */ /* 0x008fe40000010000 */
.L_x_828:
[----:B------:R-:W-:Y:S01]  /*13af0*/  FSETP.NE.FTZ.AND P3, PT, R7, RZ, PT ;  /* 0x000000ff0700720b */ /* 0x000fe20003f75000 */
[----:B------:R-:W-:Y:S01]  /*13b00*/  CS2R R2, SRZ ;  /* 0x0000000000027805 */ /* 0x000fe2000001ff00 */
[----:B------:R-:W-:Y:S01]  /*13b10*/  MOV R0, RZ ;  /* 0x000000ff00007202 */ /* 0x000fe20000000f00 */
[----:B-1--4-:R-:W-:Y:S01]  /*13b20*/  FADD.FTZ R4, R8, R4 ;  /* 0x0000000408047221 */ /* 0x012fe20000010000 */
[----:B------:R-:W-:Y:S02]  /*13b30*/  FSETP.NE.FTZ.AND P2, PT, R6, RZ, PT ;  /* 0x000000ff0600720b */ /* 0x000fe40003f55000 */
[----:B------:R-:W-:Y:S02]  /*13b40*/  FSETP.NE.FTZ.AND P1, PT, R5, RZ, PT ;  /* 0x000000ff0500720b */ /* 0x000fe40003f35000 */
[----:B------:R-:W-:-:S02]  /*13b50*/  FSETP.NE.FTZ.AND P0, PT, R4, RZ, PT ;  /* 0x000000ff0400720b */ /* 0x000fc40003f15000 */
        /* <DEDUP_REMOVED lines=47> */
[C---:B------:R-:W-:Y:S02]  /*13e50*/  FMUL.FTZ R133, R3.reuse, R151 ;  /* 0x0000009703857220 */ /* 0x040fe40000410000 */
[C---:B------:R-:W-:Y:S01]  /*13e60*/  FMUL.FTZ R146, R3.reuse, R82 ;  /* 0x0000005203927220 */ /* 0x040fe20000410000 */
[----:B------:R-:W1:Y:S01]  /*13e70*/  @P0 MUFU.RCP R0, R4 ;  /* 0x0000000400000308 */ /* 0x000e620000001000 */
[----:B------:R-:W-:-:S02]  /*13e80*/  FMUL.FTZ R147, R3, R83 ;  /* 0x0000005303937220 */ /* 0x000fc40000410000 */
[C---:B------:R-:W-:Y:S02]  /*13e90*/  FMUL.FTZ R46, R2.reuse, R60 ;  /* 0x0000003c022e7220 */ /* 0x040fe40000410000 */
[----:B------:R-:W-:Y:S02]  /*13ea0*/  FMUL.FTZ R47, R2, R61 ;  /* 0x0000003d022f7220 */ /* 0x000fe40000410000 */
        /* <DEDUP_REMOVED lines=74> */
.L_x_572:
[----:B------:R3:W5:Y:S04]  /*14350*/  LDL R6, [R1] ;  /* 0x0000000001067983 */ /* 0x0007680000100800 */
[----:B------:R-:W4:Y:S01]  /*14360*/  S2R R2, SR_TID.X ;  /* 0x0000000000027919 */ /* 0x000f220000002100 */
[----:B------:R-:W-:Y:S01]  /*14370*/  BSSY B0, `(.L_x_708) ;  /* 0x0000011000007945 */ /* 0x000fe20003800000 */
[----:B----4-:R-:W-:-:S13]  /*14380*/  LOP3.LUT P0, RZ, R2, 0x7f, RZ, 0xc0, !PT ;  /* 0x0000007f02ff7812 */ /* 0x010fda000780c0ff */
[----:B------:R-:W-:Y:S05]  /*14390*/  @P0 BRA `(.L_x_709) ;  /* 0x000000e000000947 */ /* 0x000fea0003800000 */
[----:B---3--:R-:W3:Y:S01]  /*143a0*/  S2R R4, SR_LANEID ;  /* 0x0000000000047919 */ /* 0x008ee20000000000 */
[----:B------:R-:W-:Y:S01]  /*143b0*/  VOTEU.ANY UR4, UPT, PT ;  /* 0x0000000000047886 */ /* 0x000fe200038e0100 */
[----:B--2---:R-:W-:Y:S01]  /*143c0*/  IMAD.MOV.U32 R5, RZ, RZ, c[0x0][0x564] ;  /* 0x00015900ff057624 */ /* 0x004fe200078e00ff */
[----:B------:R-:W3:Y:S08]  /*143d0*/  FLO.U32 R3, UR4 ;  /* 0x0000000400037d00 */ /* 0x000ef000080e0000 */
[----:B------:R-:W2:Y:S01]  /*143e0*/  POPC R2, UR4 ;  /* 0x0000000400027d09 */ /* 0x000ea20008000000 */
[----:B---3--:R-:W-:Y:S01]  /*143f0*/  ISETP.EQ.U32.AND P0, PT, R3, R4, PT ;  /* 0x000000040300720c */ /* 0x008fe20003f02070 */
[----:B------:R-:W-:-:S12]  /*14400*/  IMAD.MOV.U32 R4, RZ, RZ, c[0x0][0x560] ;  /* 0x00015800ff047624 */ /* 0x000fd800078e00ff */
[----:B--2---:R2:W3:Y:S04]  /*14410*/  @P0 ATOMG.E.ADD.STRONG.GPU PT, R2, [R4.64], R2 ;  /* 0x00000002040209a8 */ /* 0x0044e800081ee1c6 */
[----:B--2---:R-:W2:Y:S04]  /*14420*/  S2R R4, SR_LTMASK ;  /* 0x0000000000047919 */ /* 0x004ea80000003900 */
[----:B---3--:R2:W3:Y:S02]  /*14430*/  SHFL.IDX PT, R3, R2, R3, 0x1f ;  /* 0x00001f0302037589 */ /* 0x0084e400000e0000 */
[----:B--2---:R-:W-:-:S06]  /*14440*/  LOP3.LUT R2, R4, UR4, RZ, 0xc0, !PT ;  /* 0x0000000404027c12 */ /* 0x004fcc000f8ec0ff */
[----:B------:R-:W3:Y:S02]  /*14450*/  POPC R2, R2 ;  /* 0x0000000200027309 */ /* 0x000ee40000000000 */
[----:B---3-5:R-:W-:-:S05]  /*14460*/  IADD3 R6, R3, c[0x0][0xc], R2 ;  /* 0x0000030003067a10 */ /* 0x028fca0007ffe002 */
[----:B------:R2:W-:Y:S02]  /*14470*/  STL [R1], R6 ;  /* 0x0000000601007387 */ /* 0x0005e40000100800 */
.L_x_709:
[----:B---3--:R-:W-:Y:S05]  /*14480*/  BSYNC B0 ;  /* 0x0000000000007941 */ /* 0x008fea0003800000 */
.L_x_708:
[----:B------:R-:W-:Y:S01]  /*14490*/  PRMT R0, R0, 0x9910, RZ ;  /* 0x0000991000007816 */ /* 0x000fe200000000ff */
[----:B------:R-:W-:Y:S01]  /*144a0*/  BSSY B1, `(.L_x_710) ;  /* 0x00003b3000017945 */ /* 0x000fe20003800000 */
[----:B-----5:R-:W-:Y:S02]  /*144b0*/  IMAD.MOV.U32 R74, RZ, RZ, R6 ;  /* 0x000000ffff4a7224 */ /* 0x020fe400078e0006 */
[----:B------:R-:W-:-:S13]  /*144c0*/  ISETP.NE.AND P0, PT, R0, RZ, PT ;  /* 0x000000ff0000720c */ /* 0x000fda0003f05270 */
[----:B------:R-:W-:Y:S05]  /*144d0*/  @!P0 BRA `(.L_x_711) ;  /* 0x00002e3000008947 */ /* 0x000fea0003800000 */
[----:B------:R-:W3:Y:S04]  /*144e0*/  LDL R8, [R1+0x10] ;  /* 0x0000100001087983 */ /* 0x000ee80000100800 */
[----:B-1----:R-:W4:Y:S04]  /*144f0*/  LDL R7, [R1+0x14] ;  /* 0x0000140001077983 */ /* 0x002f280000100800 */
[----:B--2---:R-:W2:Y:S04]  /*14500*/  LDL R6, [R1+0x1c] ;  /* 0x00001c0001067983 */ /* 0x004ea80000100800 */
[----:B------:R-:W2:Y:S04]  /*14510*/  LDL R9, [R1+0x18] ;  /* 0x0000180001097983 */ /* 0x000ea80000100800 */
[----:B------:R-:W2:Y:S01]  /*14520*/  LDL R10, [R1+0xc] ;  /* 0x00000c00010a7983 */ /* 0x000ea20000100800 */
[----:B------:R-:W-:Y:S01]  /*14530*/  WARPSYNC 0xffffffff ;  /* 0xffffffff00007948 */ /* 0x000fe20003800000 */
[----:B------:R-:W-:-:S02]  /*14540*/  F2FP.BF16.PACK_AB R0, R157, R156 ;  /* 0x0000009c9d00723e */ /* 0x000fc400000010ff */
[----:B------:R-:W-:Y:S01]  /*14550*/  BAR.SYNC.DEFER_BLOCKING 0x1, 0x80 ;  /* 0x0042000000007b1d */ /* 0x000fe20000010000 */
[----:B------:R-:W-:Y:S02]  /*14560*/  F2FP.BF16.PACK_AB R3, R141, R140 ;  /* 0x0000008c8d03723e */ /* 0x000fe400000010ff */
[----:B------:R-:W-:Y:S02]  /*14570*/  F2FP.BF16.PACK_AB R2, R159, R158 ;  /* 0x0000009e9f02723e */ /* 0x000fe400000010ff */
[----:B------:R-:W-:Y:S02]  /*14580*/  F2FP.BF16.PACK_AB R4, R31, R30 ;  /* 0x0000001e1f04723e */ /* 0x000fe400000010ff */
[----:B------:R-:W-:Y:S02]  /*14590*/  F2FP.BF16.PACK_AB R5, R61, R60 ;  /* 0x0000003c3d05723e */ /* 0x000fe400000010ff */
[----:B------:R-:W-:Y:S02]  /*145a0*/  ISETP.NE.U32.AND P0, PT, RZ, c[0x0][0x508], PT ;  /* 0x00014200ff007a0c */ /* 0x000fe40003f05070 */
[----:B------:R-:W-:-:S02]  /*145b0*/  ISETP.NE.U32.AND P2, PT, RZ, c[0x0][0x500], PT ;  /* 0x00014000ff007a0c */ /* 0x000fc40003f45070 */
[----:B------:R-:W-:Y:S02]  /*145c0*/  ISETP.NE.AND.EX P1, PT, RZ, c[0x0][0x50c], PT, P0 ;  /* 0x00014300ff007a0c */ /* 0x000fe40003f25300 */
[----:B------:R-:W-:Y:S01]  /*145d0*/  ISETP.NE.AND.EX P2, PT, RZ, c[0x0][0x504], PT, P2 ;  /* 0x00014100ff007a0c */ /* 0x000fe20003f45320 */
[----:B------:R-:W-:Y:S01]  /*145e0*/  IMAD.MOV.U32 R11, RZ, RZ, c[0x0][0x388] ;  /* 0x0000e200ff0b7624 */ /* 0x000fe200078e00ff */
[----:B---3--:R1:W-:Y:S04]  /*145f0*/  STS [R8+0x80], R0 ;  /* 0x0000800008007388 */ /* 0x0083e80000000800 */
[----:B------:R3:W-:Y:S04]  /*14600*/  STS [R8+0x280], R3 ;  /* 0x0002800308007388 */ /* 0x0007e80000000800 */
[----:B----4-:R4:W-:Y:S01]  /*14610*/  STS [R7], R2 ;  /* 0x0000000207007388 */ /* 0x0109e20000000800 */
[----:B-1----:R-:W-:-:S02]  /*14620*/  F2FP.BF16.PACK_AB R0, R145, R144 ;  /* 0x000000909100723e */ /* 0x002fc400000010ff */
[----:B---3--:R-:W-:-:S03]  /*14630*/  F2FP.BF16.PACK_AB R3, R35, R34 ;  /* 0x000000222303723e */ /* 0x008fc600000010ff */
[----:B------:R1:W-:Y:S01]  /*14640*/  STS [R7+0x200], R0 ;  /* 0x0002000007007388 */ /* 0x0003e20000000800 */
[----:B----4-:R-:W-:-:S03]  /*14650*/  F2FP.BF16.PACK_AB R2, R53, R52 ;  /* 0x000000343502723e */ /* 0x010fc600000010ff */
        /* <DEDUP_REMOVED lines=54> */
[----:B---3--:R-:W-:Y:S02]  /*149c0*/  F2FP.BF16.PACK_AB R0, R107, R106 ;  /* 0x0000006a6b00723e */ /* 0x008fe400000010ff */
[----:B----4-:R-:W-:-:S03]  /*149d0*/  F2FP.BF16.PACK_AB R2, R151, R150 ;  /* 0x000000969702723e */ /* 0x010fc600000010ff */
[----:B------:R2:W-:Y:S04]  /*149e0*/  STS [R8+0x4080], R0 ;  /* 0x0040800008007388 */ /* 0x0005e80000000800 */
[----:B------:R3:W-:Y:S01]  /*149f0*/  STS [R8+0x4280], R2 ;  /* 0x0042800208007388 */ /* 0x0007e20000000800 */
[----:B-1----:R-:W-:-:S05]  /*14a00*/  F2FP.BF16.PACK_AB R3, R171, R170 ;  /* 0x000000aaab03723e */ /* 0x002fca00000010ff */
[----:B------:R1:W-:Y:S01]  /*14a10*/  STS [R7+0x4000], R3 ;  /* 0x0040000307007388 */ /* 0x0003e20000000800 */
[----:B--2---:R-:W-:Y:S02]  /*14a20*/  F2FP.BF16.PACK_AB R0, R147, R146 ;  /* 0x000000929300723e */ /* 0x004fe400000010ff */
[----:B---3--:R-:W-:-:S03]  /*14a30*/  F2FP.BF16.PACK_AB R2, R69, R68 ;  /* 0x000000444502723e */ /* 0x008fc600000010ff */
[----:B------:R2:W-:Y:S04]  /*14a40*/  STS [R7+0x4200], R0 ;  /* 0x0042000007007388 */ /* 0x0005e80000000800 */
[----:B------:R3:W-:Y:S04]  /*14a50*/  STS [R8+0x5080], R2 ;  /* 0x0050800208007388 */ /* 0x0007e80000000800 */
[----:B------:R4:W-:Y:S04]  /*14a60*/  STS [R8+0x5280], R4 ;  /* 0x0052800408007388 */ /* 0x0009e80000000800 */
[----:B------:R-:W-:Y:S01]  /*14a70*/  STS [R7+0x5000], R5 ;  /* 0x0050000507007388 */ /* 0x000fe20000000800 */
[----:B-1----:R-:W-:-:S05]  /*14a80*/  F2FP.BF16.PACK_AB R3, R63, R62 ;  /* 0x0000003e3f03723e */ /* 0x002fca00000010ff */
[----:B------:R1:W-:Y:S01]  /*14a90*/  STS [R7+0x5200], R3 ;  /* 0x0052000307007388 */ /* 0x0003e20000000800 */
[----:B--2---:R-:W-:Y:S02]  /*14aa0*/  F2FP.BF16.PACK_AB R0, R83, R82 ;  /* 0x000000525300723e */ /* 0x004fe400000010ff */
[----:B---3--:R-:W-:Y:S02]  /*14ab0*/  F2FP.BF16.PACK_AB R2, R169, R168 ;  /* 0x000000a8a902723e */ /* 0x008fe400000010ff */
[----:B----4-:R-:W-:-:S03]  /*14ac0*/  F2FP.BF16.PACK_AB R4, R49, R48 ;  /* 0x000000303104723e */ /* 0x010fc600000010ff */
[----:B------:R2:W-:Y:S04]  /*14ad0*/  STS [R6+0x4080], R2 ;  /* 0x0040800206007388 */ /* 0x0005e80000000800 */
[----:B------:R3:W-:Y:S04]  /*14ae0*/  STS [R6+0x4280], R0 ;  /* 0x0042800006007388 */ /* 0x0007e80000000800 */
[----:B------:R-:W4:Y:S01]  /*14af0*/  LDL.LU R8, [R1+0x24] ;  /* 0x0000240001087983 */ /* 0x000f220000300800 */
[----:B-1----:R-:W-:Y:S02]  /*14b00*/  F2FP.BF16.PACK_AB R3, R51, R50 ;  /* 0x000000323303723e */ /* 0x002fe400000010ff */
[----:B--2---:R-:W-:-:S02]  /*14b10*/  F2FP.BF16.PACK_AB R2, R85, R84 ;  /* 0x000000545502723e */ /* 0x004fc400000010ff */
[----:B---3--:R-:W-:-:S03]  /*14b20*/  F2FP.BF16.PACK_AB R0, R81, R80 ;  /* 0x000000505100723e */ /* 0x008fc600000010ff */
[----:B------:R1:W-:Y:S04]  /*14b30*/  STS [R9+0x4000], R2 ;  /* 0x0040000209007388 */ /* 0x0003e80000000800 */
[----:B------:R2:W-:Y:S04]  /*14b40*/  STS [R9+0x4200], R0 ;  /* 0x0042000009007388 */ /* 0x0005e80000000800 */
[----:B------:R3:W-:Y:S04]  /*14b50*/  STS [R6+0x5080], R4 ;  /* 0x0050800406007388 */ /* 0x0007e80000000800 */
[----:B------:R3:W-:Y:S01]  /*14b60*/  STS [R6+0x5280], R3 ;  /* 0x0052800306007388 */ /* 0x0007e20000000800 */
[----:B-1----:R-:W-:Y:S01]  /*14b70*/  F2FP.BF16.PACK_AB R2, R29, R28 ;  /* 0x0000001c1d02723e */ /* 0x002fe200000010ff */
[----:B--2---:R-:W-:-:S02]  /*14b80*/  IMAD.MOV.U32 R0, RZ, RZ, RZ ;  /* 0x000000ffff007224 */ /* 0x004fc400078e00ff */
[----:B---3--:R-:W-:Y:S01]  /*14b90*/  IMAD.MOV.U32 R4, RZ, RZ, 0x4 ;  /* 0x00000004ff047424 */ /* 0x008fe200078e00ff */
[----:B------:R-:W-:-:S03]  /*14ba0*/  F2FP.BF16.PACK_AB R3, R27, R26 ;  /* 0x0000001a1b03723e */ /* 0x000fc600000010ff */
[CC--:B------:R-:W-:Y:S02]  /*14bb0*/  @P1 IMAD.WIDE R6, R10.reuse, R4.reuse, c[0x0][0x508] ;  /* 0x000142000a061625 */ /* 0x0c0fe400078e0204 */
[----:B------:R1:W-:Y:S02]  /*14bc0*/  STS [R9+0x5000], R3 ;  /* 0x0050000309007388 */ /* 0x0003e40000000800 */
[----:B------:R-:W-:Y:S02]  /*14bd0*/  IMAD.WIDE R4, R10, R4, c[0x0][0x500] ;  /* 0x000140000a047625 */ /* 0x000fe400078e0204 */
[----:B------:R2:W-:Y:S04]  /*14be0*/  STS [R9+0x5200], R2 ;  /* 0x0052000209007388 */ /* 0x0005e80000000800 */
[----:B------:R-:W-:Y:S06]  /*14bf0*/  BAR.SYNC.DEFER_BLOCKING 0x1, 0x80 ;  /* 0x0042000000007b1d */ /* 0x000fec0000010000 */
[----:B------:R2:W5:Y:S04]  /*14c00*/  @P1 LDG.E R11, [R6.64] ;  /* 0x00000006060b1981 */ /* 0x000568000c1e1900 */
[----:B------:R2:W5:Y:S01]  /*14c10*/  @P2 LDG.E R0, [R4.64] ;  /* 0x0000000604002981 */ /* 0x000562000c1e1900 */
[----:B----4-:R-:W-:-:S04]  /*14c20*/  ISETP.NE.AND P0, PT, R8, RZ, PT ;  /* 0x000000ff0800720c */ /* 0x010fc80003f05270 */
[----:B-1----:R-:W-:Y:S01]  /*14c30*/  SEL R3, R8, c[0x0][0x3d4], P0 ;  /* 0x0000f50008037a07 */ /* 0x002fe20000000000 */
[----:B------:R-:W-:Y:S05]  /*14c40*/  @P1 BRA `(.L_x_712) ;  /* 0x0000004000001947 */ /* 0x000fea0003800000 */
[----:B--2---:R-:W-:Y:S05]  /*14c50*/  @!P2 BRA `(.L_x_712) ;  /* 0x000000300000a947 */ /* 0x004fea0003800000 */
[----:B------:R1:W2:Y:S04]  /*14c60*/  LDG.E R2, [R4.64] ;  /* 0x0000000604027981 */ /* 0x0002a8000c1e1900 */
[----:B-1----:R-:W2:Y:S02]  /*14c70*/  LDG.E R4, [R4.64+0x4] ;  /* 0x0000040604047981 */ /* 0x002ea4000c1e1900 */
[----:B--2--5:R-:W-:Y:S02]  /*14c80*/  IADD3 R11, -R2, R4, RZ ;  /* 0x00000004020b7210 */ /* 0x024fe40007ffe1ff */
.L_x_712:
[----:B--2---:R-:W2:Y:S04]  /*14c90*/  LDL.LU R7, [R1+0x8] ;  /* 0x0000080001077983 */ /* 0x004ea80000300800 */
[----:B------:R-:W3:Y:S01]  /*14ca0*/  LDL R16, [R1+0x2c] ;  /* 0x00002c0001107983 */ /* 0x000ee20000100800 */
[----:B------:R-:W-:Y:S01]  /*14cb0*/  IMAD.MOV.U32 R2, RZ, RZ, 0x368 ;  /* 0x00000368ff027424 */ /* 0x000fe200078e00ff */
[----:B------:R-:W-:Y:S01]  /*14cc0*/  ISETP.GT.AND P2, PT, R3, 0x1, PT ;  /* 0x000000010300780c */ /* 0x000fe20003f44270 */
[----:B------:R-:W-:Y:S01]  /*14cd0*/  IMAD.IADD R5, R251, 0x1, R250 ;  /* 0x00000001fb057824 */ /* 0x000fe200078e02fa */
[----:B------:R-:W4:Y:S01]  /*14ce0*/  LDL R75, [R1+0x34] ;  /* 0x00003400014b7983 */ /* 0x000f220000100800 */
[----:B------:R-:W-:-:S02]  /*14cf0*/  ISETP.NE.U32.AND P0, PT, RZ, c[0x0][0x500], PT ;  /* 0x00014000ff007a0c */ /* 0x000fc40003f05070 */
[----:B------:R-:W-:Y:S02]  /*14d00*/  SEL R2, R2, 0x328, P2 ;  /* 0x0000032802027807 */ /* 0x000fe40001000000 */
[----:B------:R-:W-:Y:S02]  /*14d10*/  ISETP.NE.AND.EX P0, PT, RZ, c[0x0][0x504], PT, P0 ;  /* 0x00014100ff007a0c */ /* 0x000fe40003f05300 */
[----:B------:R1:W1:Y:S01]  /*14d20*/  LDC.64 R8, c[0x0][R2+0x170] ;  /* 0x00005c0002087b82 */ /* 0x0002620000000a00 */
[----:B------:R-:W-:-:S04]  /*14d30*/  SHF.R.S32.HI R3, RZ, 0x1f, R10 ;  /* 0x0000001fff037819 */ /* 0x000fc8000001140a */
[----:B------:R-:W-:-:S03]  /*14d40*/  SEL R6, R3, RZ, !P0 ;  /* 0x000000ff03067207 */ /* 0x000fc60004000000 */
[----:B------:R1:W2:Y:S08]  /*14d50*/  LDC.64 R14, c[0x0][R2+0x168] ;  /* 0x00005a00020e7b82 */ /* 0x0002b00000000a00 */
[----:B------:R1:W2:Y:S08]  /*14d60*/  LDC.64 R18, c[0x0][R2+0x178] ;  /* 0x00005e0002127b82 */ /* 0x0002b00000000a00 */
[----:B------:R1:W2:Y:S02]  /*14d70*/  LDC.64 R20, c[0x0][R2+0x160] ;  /* 0x0000580002147b82 */ /* 0x0002a40000000a00 */
[----:B-1----:R-:W-:-:S05]  /*14d80*/  IMAD.MOV.U32 R2, RZ, RZ, c[0x0][0x4e8] ;  /* 0x00013a00ff027624 */ /* 0x002fca00078e00ff */
[----:B------:R-:W-:Y:S02]  /*14d90*/  ISETP.NE.AND P5, PT, R2, 0x1, PT ;  /* 0x000000010200780c */ /* 0x000fe40003fa5270 */
[----:B------:R-:W-:-:S05]  /*14da0*/  SEL R2, R10, RZ, !P0 ;  /* 0x000000ff0a027207 */ /* 0x000fca0004000000 */
[----:B------:R-:W-:-:S04]  /*14db0*/  IMAD R4, R9, R2, RZ ;  /* 0x0000000209047224 */ /* 0x000fc800078e02ff */
[----:B------:R-:W-:Y:S02]  /*14dc0*/  IMAD R12, R8, R6, R4 ;  /* 0x00000006080c7224 */ /* 0x000fe400078e0204 */
[----:B------:R-:W-:Y:S01]  /*14dd0*/  @P5 IMAD.HI.U32 R10, R5, c[0x0][0x4ec], RZ ;  /* 0x00013b00050a5a27 */ /* 0x000fe200078e00ff */
[----:B------:R-:W1:Y:S03]  /*14de0*/  S2R R76, SR_TID.X ;  /* 0x00000000004c7919 */ /* 0x000e660000002100 */
[----:B------:R-:W-:Y:S01]  /*14df0*/  IMAD.MOV.U32 R4, RZ, RZ, R5 ;  /* 0x000000ffff047224 */ /* 0x000fe200078e0005 */
[----:B------:R-:W-:Y:S02]  /*14e00*/  @P5 SHF.R.U32.HI R4, RZ, c[0x0][0x4f0], R10 ;  /* 0x00013c00ff045a19 */ /* 0x000fe4000001160a */
[----:B-----5:R-:W-:Y:S02]  /*14e10*/  SHF.R.S32.HI R17, RZ, 0x1f, R0 ;  /* 0x0000001fff117819 */ /* 0x020fe40000011400 */
[----:B------:R-:W-:-:S04]  /*14e20*/  LOP3.LUT R194, R194, 0xfffffffd, RZ, 0xc0, !PT ;  /* 0xfffffffdc2c27812 */ /* 0x000fc800078ec0ff */
[----:B------:R-:W-:Y:S02]  /*14e30*/  LOP3.LUT R194, R194, 0xfffffffe, RZ, 0xc0, !PT ;  /* 0xfffffffec2c27812 */ /* 0x000fe400078ec0ff */
[----:B--2---:R-:W-:Y:S01]  /*14e40*/  LOP3.LUT R3, R7, 0xffff, RZ, 0xc0, !PT ;  /* 0x0000ffff07037812 */ /* 0x004fe200078ec0ff */
[----:B------:R-:W-:Y:S01]  /*14e50*/  IMAD.WIDE.U32 R6, R8, R2, RZ ;  /* 0x0000000208067225 */ /* 0x000fe200078e00ff */
[----:B---3--:R-:W-:-:S03]  /*14e60*/  SEL R10, R16, RZ, P2 ;  /* 0x000000ff100a7207 */ /* 0x008fc60001000000 */
[----:B------:R-:W-:-:S04]  /*14e70*/  IMAD.WIDE.U32 R8, R14, R3, RZ ;  /* 0x000000030e087225 */ /* 0x000fc800078e00ff */
[----:B------:R-:W-:Y:S01]  /*14e80*/  IMAD R13, R15, R3, RZ ;  /* 0x000000030f0d7224 */ /* 0x000fe200078e02ff */
[----:B------:R-:W-:Y:S01]  /*14e90*/  IADD3 R15, P1, P0, R6, R8, R0 ;  /* 0x00000008060f7210 */ /* 0x000fe2000783e000 */
[----:B------:R-:W-:Y:S02]  /*14ea0*/  IMAD.IADD R14, R7, 0x1, R12 ;  /* 0x00000001070e7824 */ /* 0x000fe400078e020c */
[----:B------:R-:W-:Y:S02]  /*14eb0*/  IMAD.IADD R6, R9, 0x1, R13 ;  /* 0x0000000109067824 */ /* 0x000fe400078e020d */
[-C--:B------:R-:W-:Y:S02]  /*14ec0*/  IMAD R12, R19, R10.reuse, RZ ;  /* 0x0000000a130c7224 */ /* 0x080fe400078e02ff */
[----:B------:R-:W-:Y:S02]  /*14ed0*/  IMAD.MOV R7, RZ, RZ, -R4 ;  /* 0x000000ffff077224 */ /* 0x000fe400078e0a04 */
        /* <DEDUP_REMOVED lines=14> */
[----:B-1----:R-:W-:Y:S01]  /*14fc0*/  SHF.R.S32.HI R16, RZ, 0x1f, R76 ;  /* 0x0000001fff107819 */ /* 0x002fe2000001144c */
[----:B------:R-:W-:Y:S01]  /*14fd0*/  IMAD.IADD R4, R7, 0x1, R4 ;  /* 0x0000000107047824 */ /* 0x000fe200078e0204 */
[----:B------:R-:W-:Y:S02]  /*14fe0*/  LEA R7, P0, R6, R8, 0x2 ;  /* 0x0000000806077211 */ /* 0x000fe400078010ff */
[----:B------:R-:W-:Y:S02]  /*14ff0*/  SEL R9, R9, c[0x0][0x454], P2 ;  /* 0x0001150009097a07 */ /* 0x000fe40001000000 */
[----:B------:R-:W-:Y:S02]  /*15000*/  LEA.HI R16, R16, R76, RZ, 0x5 ;  /* 0x0000004c10107211 */ /* 0x000fe400078f28ff */
[----:B------:R-:W-:Y:S02]  /*15010*/  LEA.HI.X R6, R6, R9, R4, 0x2, P0 ;  /* 0x0000000906067211 */ /* 0x000fe400000f1404 */
[----:B------:R-:W-:Y:S01]  /*15020*/  LOP3.LUT R16, R16, 0xffffffe0, RZ, 0xc0, !PT ;  /* 0xffffffe010107812 */ /* 0x000fe200078ec0ff */
[----:B------:R-:W-:Y:S01]  /*15030*/  SHFL.IDX PT, R14, R7, RZ, 0x1c1f ;  /* 0x001c1fff070e7589 */ /* 0x000fe200000e0000 */
[----:B------:R-:W-:-:S03]  /*15040*/  IMAD R4, R11, c[0x0][0x4e8], RZ ;  /* 0x00013a000b047a24 */ /* 0x000fc600078e02ff */
[----:B------:R-:W1:Y:S01]  /*15050*/  SHFL.IDX PT, R15, R6, RZ, 0x1c1f ;  /* 0x001c1fff060f7589 */ /* 0x000e6200000e0000 */
[----:B------:R-:W-:-:S03]  /*15060*/  IMAD.IADD R16, R76, 0x1, -R16 ;  /* 0x000000014c107824 */ /* 0x000fc600078e0a10 */
[----:B------:R-:W-:Y:S04]  /*15070*/  SHFL.IDX PT, R12, R7, 0x1, 0x1c1f ;  /* 0x003c1f00070c7f89 */ /* 0x000fe800000e0000 */
[----:B------:R-:W2:Y:S04]  /*15080*/  SHFL.IDX PT, R13, R6, 0x1, 0x1c1f ;  /* 0x003c1f00060d7f89 */ /* 0x000ea800000e0000 */
[----:B------:R-:W-:Y:S04]  /*15090*/  SHFL.IDX PT, R11, R6, 0x2, 0x1c1f ;  /* 0x005c1f00060b7f89 */ /* 0x000fe800000e0000 */
[----:B------:R4:W-:Y:S01]  /*150a0*/  SHFL.IDX PT, R9, R6, 0x3, 0x1c1f ;  /* 0x007c1f0006097f89 */ /* 0x0009e200000e0000 */
[----:B------:R-:W-:-:S03]  /*150b0*/  LOP3.LUT P0, RZ, R16, 0x3, RZ, 0xc0, !PT ;  /* 0x0000000310ff7812 */ /* 0x000fc6000780c0ff */
[----:B------:R-:W3:Y:S04]  /*150c0*/  SHFL.IDX PT, R10, R7, 0x2, 0x1c1f ;  /* 0x005c1f00070a7f89 */ /* 0x000ee800000e0000 */
[----:B------:R1:W1:Y:S01]  /*150d0*/  SHFL.IDX PT, R8, R7, 0x3, 0x1c1f ;  /* 0x007c1f0007087f89 */ /* 0x00026200000e0000 */
[----:B----4-:R-:W-:-:S05]  /*150e0*/  IMAD.IADD R6, R75, 0x1, R250 ;  /* 0x000000014b067824 */ /* 0x010fca00078e02fa */
[C---:B------:R-:W-:Y:S02]  /*150f0*/  IADD3 R18, R6.reuse, 0x8, RZ ;  /* 0x0000000806127810 */ /* 0x040fe40007ffe0ff */
[CC--:B------:R-:W-:Y:S02]  /*15100*/  ISETP.GE.OR P4, PT, R6.reuse, R4.reuse, P0 ;  /* 0x000000040600720c */ /* 0x0c0fe40000786670 */
[----:B------:R-:W-:Y:S02]  /*15110*/  IADD3 R16, R6, 0x40, RZ ;  /* 0x0000004006107810 */ /* 0x000fe40007ffe0ff */
[-C--:B------:R-:W-:Y:S02]  /*15120*/  ISETP.GE.OR P3, PT, R18, R4.reuse, P0 ;  /* 0x000000041200720c */ /* 0x080fe40000766670 */
[----:B------:R-:W-:Y:S02]  /*15130*/  ISETP.GE.OR P1, PT, R16, R4, P0 ;  /* 0x000000041000720c */ /* 0x000fe40000726670 */
[----:B-1----:R-:W-:-:S05]  /*15140*/  IADD3 R7, R6, 0x48, RZ ;  /* 0x0000004806077810 */ /* 0x002fca0007ffe0ff */
[----:B------:R1:W-:Y:S04]  /*15150*/  @!P4 ST.E [R14.64], R23 ;  /* 0x000000170e00c985 */ /* 0x0003e8000c101906 */
[----:B--2---:R1:W-:Y:S01]  /*15160*/  @!P3 ST.E [R12.64], R24 ;  /* 0x000000180c00b985 */ /* 0x0043e2000c101906 */
[-C--:B------:R-:W-:Y:S02]  /*15170*/  ISETP.GE.AND P3, PT, R16, R4.reuse, PT ;  /* 0x000000041000720c */ /* 0x080fe40003f66270 */
[CC--:B------:R-:W-:Y:S01]  /*15180*/  ISETP.GE.OR P0, PT, R7.reuse, R4.reuse, P0 ;  /* 0x000000040700720c */ /* 0x0c0fe20000706670 */
[----:B---3--:R1:W-:Y:S01]  /*15190*/  @!P1 ST.E [R10.64], R25 ;  /* 0x000000190a009985 */ /* 0x0083e2000c101906 */
[-C--:B------:R-:W-:Y:S02]  /*151a0*/  ISETP.GE.AND P1, PT, R7, R4.reuse, PT ;  /* 0x000000040700720c */ /* 0x080fe40003f26270 */
[----:B------:R-:W-:-:S07]  /*151b0*/  ISETP.GE.AND P6, PT, R18, R4, PT ;  /* 0x000000041200720c */ /* 0x000fce0003fc6270 */
[----:B------:R-:W-:Y:S02]  /*151c0*/  @P3 LOP3.LUT R194, R194, 0x1, RZ, 0xfc, !PT ;  /* 0x00000001c2c23812 */ /* 0x000fe400078efcff */
[----:B------:R1:W-:Y:S01]  /*151d0*/  @!P0 ST.E [R8.64], R22 ;  /* 0x0000001608008985 */ /* 0x0003e2000c101906 */
[----:B------:R-:W-:Y:S02]  /*151e0*/  ISETP.GE.AND P0, PT, R6, R4, PT ;  /* 0x000000040600720c */ /* 0x000fe40003f06270 */
[----:B------:R-:W-:Y:S01]  /*151f0*/  @P1 LOP3.LUT R194, R194, 0x2, RZ, 0xfc, !PT ;  /* 0x00000002c2c21812 */ /* 0x000fe200078efcff */
[----:B------:R-:W-:Y:S05]  /*15200*/  @P2 BRA `(.L_x_713) ;  /* 0x0000089000002947 */ /* 0x000fea0003800000 */
[----:B------:R-:W2:Y:S01]  /*15210*/  LDL R19, [R1+0x28] ;  /* 0x0000280001137983 */ /* 0x000ea20000100800 */
[----:B------:R-:W-:Y:S01]  /*15220*/  IMAD R17, R17, c[0x0][0x3a0], RZ ;  /* 0x0000e80011117a24 */ /* 0x000fe200078e02ff */
[----:B-1----:R-:W-:Y:S01]  /*15230*/  IADD3 R8, R238, R250, RZ ;  /* 0x000000faee087210 */ /* 0x002fe20007ffe0ff */
[----:B------:R-:W-:-:S03]  /*15240*/  IMAD.WIDE.U32 R6, R0, c[0x0][0x3a0], RZ ;  /* 0x0000e80000067a25 */ /* 0x000fc600078e00ff */
[----:B------:R-:W-:Y:S01]  /*15250*/  MOV R5, R8 ;  /* 0x0000000800057202 */ /* 0x000fe20000000f00 */
[----:B------:R-:W-:Y:S02]  /*15260*/  IMAD R0, R0, c[0x0][0x3a4], R17 ;  /* 0x0000e90000007a24 */ /* 0x000fe400078e0211 */
[----:B------:R-:W-:-:S03]  /*15270*/  @P5 IMAD.HI.U32 R9, R8, c[0x0][0x4ec], RZ ;  /* 0x00013b0008095a27 */ /* 0x000fc600078e00ff */
        /* <DEDUP_REMOVED lines=38> */
.L_x_829:
[----:B------:R-:W-:Y:S05]  /*154e0*/  BRA.DIV ~URZ, `(.L_x_715) ;  /* 0x00005fa27f007947 */ /* 0x000fea000b800000 */
[----:B------:R3:W4:Y:S02]  /*154f0*/  SHFL.IDX PT, R0, R13, RZ, 0x1c1f ;  /* 0x001c1fff0d007589 */ /* 0x00072400000e0000 */
.L_x_830:
[----:B------:R-:W-:Y:S01]  /*15500*/  IADD3 R12, R239, R250, RZ ;  /* 0x000000faef0c7210 */ /* 0x000fe20007ffe0ff */
        /* <DEDUP_REMOVED lines=10> */
[CC--:B------:R-:W-:Y:S02]  /*155b0*/  @!P1 LEA R8, P4, R235.reuse, R0.reuse, 0x1 ;  /* 0x00000000eb089211 */ /* 0x0c0fe400078808ff */
[----:B------:R-:W-:Y:S02]  /*155c0*/  @!P0 LEA R2, P3, R236, R0, 0x1 ;  /* 0x00000000ec028211 */ /* 0x000fe400078608ff */
[-C--:B--2---:R-:W-:Y:S02]  /*155d0*/  @!P2 LEA.HI.X R11, R210, R6.reuse, R15, 0x1, P5 ;  /* 0x00000006d20ba211 */ /* 0x084fe400028f0c0f */
[-C--:B------:R-:W-:Y:S02]  /*155e0*/  @!P1 LEA.HI.X R9, R235, R6.reuse, R14, 0x1, P4 ;  /* 0x00000006eb099211 */ /* 0x080fe400020f0c0e */
[----:B------:R-:W-:Y:S01]  /*155f0*/  @!P0 LEA.HI.X R3, R236, R6, R5, 0x1, P3 ;  /* 0x00000006ec038211 */ /* 0x000fe200018f0c05 */
[----:B------:R2:W-:Y:S04]  /*15600*/  @!P2 ST.E.128 [R10.64], R24 ;  /* 0x000000180a00a985 */ /* 0x0005e8000c101d06 */
[----:B------:R2:W-:Y:S04]  /*15610*/  @!P1 ST.E.128 [R8.64], R20 ;  /* 0x0000001408009985 */ /* 0x0005e8000c101d06 */
[----:B------:R2:W-:Y:S02]  /*15620*/  @!P0 ST.E.128 [R2.64], R16 ;  /* 0x0000001002008985 */ /* 0x0005e4000c101d06 */
.L_x_717:
[----:B------:R-:W-:Y:S05]  /*15630*/  BSYNC B0 ;  /* 0x0000000000007941 */ /* 0x000fea0003800000 */
.L_x_716:
[----:B------:R-:W-:Y:S05]  /*15640*/  BRA.DIV ~URZ, `(.L_x_718) ;  /* 0x00005eb27f007947 */ /* 0x000fea000b800000 */
[----:B--2---:R2:W1:Y:S04]  /*15650*/  SHFL.IDX PT, R6, R7, 0x1, 0x1c1f ;  /* 0x003c1f0007067f89 */ /* 0x00446800000e0000 */
[----:B----4-:R2:W4:Y:S02]  /*15660*/  SHFL.IDX PT, R0, R13, 0x1, 0x1c1f ;  /* 0x003c1f000d007f89 */ /* 0x01052400000e0000 */
.L_x_831:
        /* <DEDUP_REMOVED lines=13> */
[-C--:B-1----:R-:W-:Y:S02]  /*15740*/  @!P2 LEA.HI.X R11, R210, R6.reuse, R15, 0x1, P5 ;  /* 0x00000006d20ba211 */ /* 0x082fe400028f0c0f */
[-C--:B------:R-:W-:Y:S02]  /*15750*/  @!P1 LEA.HI.X R9, R235, R6.reuse, R14, 0x1, P4 ;  /* 0x00000006eb099211 */ /* 0x080fe400020f0c0e */
[----:B------:R-:W-:Y:S01]  /*15760*/  @!P0 LEA.HI.X R3, R236, R6, R5, 0x1, P3 ;  /* 0x00000006ec038211 */ /* 0x000fe200018f0c05 */
[----:B------:R1:W-:Y:S04]  /*15770*/  @!P2 ST.E.128 [R10.64], R36 ;  /* 0x000000240a00a985 */ /* 0x0003e8000c101d06 */
[----:B------:R1:W-:Y:S04]  /*15780*/  @!P1 ST.E.128 [R8.64], R32 ;  /* 0x0000002008009985 */ /* 0x0003e8000c101d06 */
[----:B------:R1:W-:Y:S02]  /*15790*/  @!P0 ST.E.128 [R2.64], R28 ;  /* 0x0000001c02008985 */ /* 0x0003e4000c101d06 */
.L_x_720:
[----:B------:R-:W-:Y:S05]  /*157a0*/  BSYNC B0 ;  /* 0x0000000000007941 */ /* 0x000fea0003800000 */
.L_x_719:
[----:B------:R-:W-:Y:S05]  /*157b0*/  BRA.DIV ~URZ, `(.L_x_721) ;  /* 0x00005e127f007947 */ /* 0x000fea000b800000 */
[----:B-1----:R1:W2:Y:S02]  /*157c0*/  SHFL.IDX PT, R6, R7, 0x2, 0x1c1f ;  /* 0x005c1f0007067f89 */ /* 0x0022a400000e0000 */
.L_x_832:
[----:B------:R-:W-:Y:S05]  /*157d0*/  BRA.DIV ~URZ, `(.L_x_722) ;  /* 0x00005e627f007947 */ /* 0x000fea000b800000 */
[----:B----4-:R4:W1:Y:S02]  /*157e0*/  SHFL.IDX PT, R0, R13, 0x2, 0x1c1f ;  /* 0x005c1f000d007f89 */ /* 0x01086400000e0000 */
.L_x_833:
        /* <DEDUP_REMOVED lines=19> */
.L_x_724:
[----:B------:R-:W-:Y:S05]  /*15920*/  BSYNC B0 ;  /* 0x0000000000007941 */ /* 0x000fea0003800000 */
.L_x_723:
[----:B------:R-:W-:Y:S05]  /*15930*/  BRA.DIV ~URZ, `(.L_x_725) ;  /* 0x00005d727f007947 */ /* 0x000fea000b800000 */
[----:B--2---:R2:W3:Y:S04]  /*15940*/  SHFL.IDX PT, R6, R7, 0x3, 0x1c1f ;  /* 0x007c1f0007067f89 */ /* 0x0044e800000e0000 */
[----:B-1----:R2:W1:Y:S02]  /*15950*/  SHFL.IDX PT, R0, R13, 0x3, 0x1c1f ;  /* 0x007c1f000d007f89 */ /* 0x00246400000e0000 */
.L_x_834:
[----:B------:R-:W-:-:S04]  /*15960*/  IADD3 R2, R12, 0x60, RZ ;  /* 0x000000600c027810 */ /* 0x000fc80007ffe0ff */
[----:B------:R-:W-:-:S13]  /*15970*/  ISETP.GE.AND P0, PT, R2, R4, PT ;  /* 0x000000040200720c */ /* 0x000fda0003f06270 */
[----:B------:R-:W-:Y:S05]  /*15980*/  @P0 BRA `(.L_x_726) ;  /* 0x0000264000000947 */ /* 0x000fea0003800000 */
[----:B------:R-:W-:Y:S02]  /*15990*/  ISETP.GE.AND P1, PT, R210, c[0x0][0x3c8], PT ;  /* 0x0000f200d2007a0c */ /* 0x000fe40003f26270 */
[----:B------:R-:W-:Y:S02]  /*159a0*/  ISETP.GE.AND P0, PT, R235, c[0x0][0x3c8], PT ;  /* 0x0000f200eb007a0c */ /* 0x000fe40003f06270 */
[----:B------:R-:W-:Y:S02]  /*159b0*/  SHF.R.S32.HI R8, RZ, 0x1f, R210 ;  /* 0x0000001fff087819 */ /* 0x000fe400000114d2 */
[----:B--2---:R-:W-:-:S07]  /*159c0*/  SHF.R.S32.HI R7, RZ, 0x1f, R235 ;  /* 0x0000001fff077819 */ /* 0x004fce00000114eb */
[CC--:B-1----:R-:W-:Y:S02]  /*159d0*/  @!P1 LEA R4, P3, R210.reuse, R0.reuse, 0x1 ;  /* 0x00000000d2049211 */ /* 0x0c2fe400078608ff */
[C---:B------:R-:W-:Y:S02]  /*159e0*/  @!P0 LEA R2, P2, R235.reuse, R0, 0x1 ;  /* 0x00000000eb028211 */ /* 0x040fe400078408ff */
[-C--:B---3--:R-:W-:Y:S02]  /*159f0*/  @!P1 LEA.HI.X R5, R210, R6.reuse, R8, 0x1, P3 ;  /* 0x00000006d2059211 */ /* 0x088fe400018f0c08 */
[----:B------:R-:W-:-:S03]  /*15a00*/  @!P0 LEA.HI.X R3, R235, R6, R7, 0x1, P2 ;  /* 0x00000006eb038211 */ /* 0x000fc600010f0c07 */
[----:B------:R1:W-:Y:S04]  /*15a10*/  @!P1 ST.E.128 [R4.64], R60 ;  /* 0x0000003c04009985 */ /* 0x0003e8000c101d06 */
[----:B------:R1:W-:Y:S01]  /*15a20*/  @!P0 ST.E.128 [R2.64], R56 ;  /* 0x0000003802008985 */ /* 0x0003e2000c101d06 */
[----:B------:R-:W-:-:S13]  /*15a30*/  ISETP.GE.AND P0, PT, R236, c[0x0][0x3c8], PT ;  /* 0x0000f200ec007a0c */ /* 0x000fda0003f06270 */
[----:B------:R-:W-:Y:S05]  /*15a40*/  @P0 BRA `(.L_x_726) ;  /* 0x0000258000000947 */ /* 0x000fea0003800000 */
[----:B------:R-:W-:Y:S02]  /*15a50*/  SHF.R.S32.HI R7, RZ, 0x1f, R236 ;  /* 0x0000001fff077819 */ /* 0x000fe400000114ec */
[----:B-1----:R-:W-:-:S04]  /*15a60*/  LEA R2, P0, R236, R0, 0x1 ;  /* 0x00000000ec027211 */ /* 0x002fc800078008ff */
[----:B------:R-:W-:-:S05]  /*15a70*/  LEA.HI.X R3, R236, R6, R7, 0x1, P0 ;  /* 0x00000006ec037211 */ /* 0x000fca00000f0c07 */
[----:B------:R1:W-:Y:S01]  /*15a80*/  ST.E.128 [R2.64], R52 ;  /* 0x0000003402007985 */ /* 0x0003e2000c101d06 */
[----:B------:R-:W-:Y:S05]  /*15a90*/  BRA `(.L_x_726) ;  /* 0x0000253000007947 */ /* 0x000fea0003800000 */
.L_x_713:
        /* <DEDUP_REMOVED lines=33> */
.L_x_835:
[----:B------:R-:W-:Y:S05]  /*15cb0*/  BRA.DIV ~URZ, `(.L_x_728) ;  /* 0x00005b327f007947 */ /* 0x000fea000b800000 */
[----:B------:R3:W4:Y:S02]  /*15cc0*/  SHFL.IDX PT, R0, R13, RZ, 0x1c1f ;  /* 0x001c1fff0d007589 */ /* 0x00072400000e0000 */
.L_x_836:
[----:B------:R-:W-:Y:S01]  /*15cd0*/  BSSY B0, `(.L_x_729) ;  /* 0x0000054000007945 */ /* 0x000fe20003800000 */
[----:B------:R-:W-:Y:S05]  /*15ce0*/  @P0 BRA `(.L_x_730) ;  /* 0x0000052000000947 */ /* 0x000fea0003800000 */
[C---:B------:R-:W-:Y:S02]  /*15cf0*/  ISETP.GE.AND P1, PT, R234.reuse, c[0x0][0x3c8], PT ;  /* 0x0000f200ea007a0c */ /* 0x040fe40003f26270 */
[C---:B------:R-:W-:Y:S02]  /*15d00*/  IADD3 R9, R234.reuse, 0x8, RZ ;  /* 0x00000008ea097810 */ /* 0x040fe40007ffe0ff */
[----:B------:R-:W-:Y:S02]  /*15d10*/  IADD3 R10, R234, 0x10, RZ ;  /* 0x00000010ea0a7810 */ /* 0x000fe40007ffe0ff */
[----:B------:R-:W-:Y:S02]  /*15d20*/  ISETP.GE.AND P2, PT, R9, c[0x0][0x3c8], PT ;  /* 0x0000f20009007a0c */ /* 0x000fe40003f46270 */
[----:B------:R-:W-:-:S02]  /*15d30*/  SHF.R.S32.HI R6, RZ, 0x1f, R234 ;  /* 0x0000001fff067819 */ /* 0x000fc400000114ea */
[----:B------:R-:W-:Y:S02]  /*15d40*/  ISETP.GE.AND P4, PT, R10, c[0x0][0x3c8], PT ;  /* 0x0000f2000a007a0c */ /* 0x000fe40003f86270 */
[C---:B------:R-:W-:Y:S02]  /*15d50*/  IADD3 R11, R234.reuse, 0x8, RZ ;  /* 0x00000008ea0b7810 */ /* 0x040fe40007ffe0ff */
[C---:B----4-:R-:W-:Y:S02]  /*15d60*/  @!P1 LEA R2, P0, R234.reuse, R0, 0x2 ;  /* 0x00000000ea029211 */ /* 0x050fe400078010ff */
[----:B------:R-:W-:Y:S02]  /*15d70*/  SHF.R.S32.HI R11, RZ, 0x1f, R11 ;  /* 0x0000001fff0b7819 */ /* 0x000fe4000001140b */
[----:B--2---:R-:W-:Y:S02]  /*15d80*/  @!P1 LEA.HI.X R3, R234, R4, R6, 0x2, P0 ;  /* 0x00000004ea039211 */ /* 0x004fe400000f1406 */
[----:B------:R-:W-:-:S02]  /*15d90*/  @!P2 LEA R6, P0, R9, R0, 0x2 ;  /* 0x000000000906a211 */ /* 0x000fc400078010ff */
[C---:B------:R-:W-:Y:S01]  /*15da0*/  IADD3 R5, R234.reuse, 0x18, RZ ;  /* 0x00000018ea057810 */ /* 0x040fe20007ffe0ff */
[----:B------:R2:W-:Y:S01]  /*15db0*/  @!P1 ST.E.64 [R2.64], R156 ;  /* 0x0000009c02009985 */ /* 0x0005e2000c101b06 */
[----:B------:R-:W-:Y:S02]  /*15dc0*/  @!P2 LEA.HI.X R7, R9, R4, R11, 0x2, P0 ;  /* 0x000000040907a211 */ /* 0x000fe400000f140b */
[----:B------:R-:W-:Y:S02]  /*15dd0*/  ISETP.GE.AND P3, PT, R5, c[0x0][0x3c8], PT ;  /* 0x0000f20005007a0c */ /* 0x000fe40003f66270 */
[C---:B------:R-:W-:Y:S01]  /*15de0*/  IADD3 R11, R234.reuse, 0x10, RZ ;  /* 0x00000010ea0b7810 */ /* 0x040fe20007ffe0ff */
[----:B------:R4:W-:Y:S01]  /*15df0*/  @!P2 ST.E.64 [R6.64], R158 ;  /* 0x0000009e0600a985 */ /* 0x0009e2000c101b06 */
[----:B------:R-:W-:Y:S02]  /*15e00*/  IADD3 R8, R234, 0x20, RZ ;  /* 0x00000020ea087810 */ /* 0x000fe40007ffe0ff */
[----:B------:R-:W-:-:S02]  /*15e10*/  SHF.R.S32.HI R11, RZ, 0x1f, R11 ;  /* 0x0000001fff0b7819 */ /* 0x000fc4000001140b */
[----:B------:R-:W-:Y:S02]  /*15e20*/  ISETP.GE.AND P1, PT, R8, c[0x0][0x3c8], PT ;  /* 0x0000f20008007a0c */ /* 0x000fe40003f26270 */
[C---:B------:R-:W-:Y:S02]  /*15e30*/  IADD3 R9, R234.reuse, 0x28, RZ ;  /* 0x00000028ea097810 */ /* 0x040fe40007ffe0ff */
[----:B------:R-:W-:-:S04]  /*15e40*/  IADD3 R14, R234, 0x48, RZ ;  /* 0x00000048ea0e7810 */ /* 0x000fc80007ffe0ff */
[----:B------:R-:W-:Y:S02]  /*15e50*/  SHF.R.S32.HI R14, RZ, 0x1f, R14 ;  /* 0x0000001fff0e7819 */ /* 0x000fe4000001140e */
[----:B--2---:R-:W-:-:S04]  /*15e60*/  @!P4 LEA R2, P0, R10, R0, 0x2 ;  /* 0x000000000a02c211 */ /* 0x004fc800078010ff */
[----:B------:R-:W-:Y:S02]  /*15e70*/  @!P4 LEA.HI.X R3, R10, R4, R11, 0x2, P0 ;  /* 0x000000040a03c211 */ /* 0x000fe400000f140b */
[----:B------:R-:W-:Y:S02]  /*15e80*/  IADD3 R11, R234, 0x18, RZ ;  /* 0x00000018ea0b7810 */ /* 0x000fe40007ffe0ff */
[----:B----4-:R-:W-:Y:S01]  /*15e90*/  @!P3 LEA R6, P0, R5, R0, 0x2 ;  /* 0x000000000506b211 */ /* 0x010fe200078010ff */
[----:B------:R2:W-:Y:S01]  /*15ea0*/  @!P4 ST.E.64 [R2.64], R160 ;  /* 0x000000a00200c985 */ /* 0x0005e2000c101b06 */
[----:B------:R-:W-:Y:S02]  /*15eb0*/  SHF.R.S32.HI R11, RZ, 0x1f, R11 ;  /* 0x0000001fff0b7819 */ /* 0x000fe4000001140b */
[----:B------:R-:W-:Y:S02]  /*15ec0*/  ISETP.GE.AND P4, PT, R9, c[0x0][0x3c8], PT ;  /* 0x0000f20009007a0c */ /* 0x000fe40003f86270 */
[----:B------:R-:W-:-:S02]  /*15ed0*/  @!P3 LEA.HI.X R7, R5, R4, R11, 0x2, P0 ;  /* 0x000000040507b211 */ /* 0x000fc400000f140b */
[C---:B------:R-:W-:Y:S02]  /*15ee0*/  IADD3 R11, R234.reuse, 0x20, RZ ;  /* 0x00000020ea0b7810 */ /* 0x040fe40007ffe0ff */
[----:B------:R-:W-:Y:S01]  /*15ef0*/  IADD3 R10, R234, 0x30, RZ ;  /* 0x00000030ea0a7810 */ /* 0x000fe20007ffe0ff */
[----:B------:R4:W-:Y:S01]  /*15f00*/  @!P3 ST.E.64 [R6.64], R162 ;  /* 0x000000a20600b985 */ /* 0x0009e2000c101b06 */
[----:B------:R-:W-:Y:S02]  /*15f10*/  SHF.R.S32.HI R11, RZ, 0x1f, R11 ;  /* 0x0000001fff0b7819 */ /* 0x000fe4000001140b */
[----:B------:R-:W-:Y:S02]  /*15f20*/  ISETP.GE.AND P2, PT, R10, c[0x0][0x3c8], PT ;  /* 0x0000f2000a007a0c */ /* 0x000fe40003f46270 */
[----:B------:R-:W-:Y:S02]  /*15f30*/  IADD3 R5, R234, 0x38, RZ ;  /* 0x00000038ea057810 */ /* 0x000fe40007ffe0ff */
[----:B--2---:R-:W-:-:S04]  /*15f40*/  @!P1 LEA R2, P0, R8, R0, 0x2 ;  /* 0x0000000008029211 */ /* 0x004fc800078010ff */
[----:B------:R-:W-:Y:S02]  /*15f50*/  @!P1 LEA.HI.X R3, R8, R4, R11, 0x2, P0 ;  /* 0x0000000408039211 */ /* 0x000fe400000f140b */
[C---:B------:R-:W-:Y:S02]  /*15f60*/  IADD3 R11, R234.reuse, 0x28, RZ ;  /* 0x00000028ea0b7810 */ /* 0x040fe40007ffe0ff */
[----:B------:R-:W-:Y:S01]  /*15f70*/  IADD3 R8, R234, 0x40, RZ ;  /* 0x00000040ea087810 */ /* 0x000fe20007ffe0ff */
[----:B------:R2:W-:Y:S01]  /*15f80*/  @!P1 ST.E.64 [R2.64], R148 ;  /* 0x0000009402009985 */ /* 0x0005e2000c101b06 */
[----:B----4-:R-:W-:Y:S02]  /*15f90*/  @!P4 LEA R6, P0, R9, R0, 0x2 ;  /* 0x000000000906c211 */ /* 0x010fe400078010ff */
[----:B------:R-:W-:Y:S02]  /*15fa0*/  SHF.R.S32.HI R11, RZ, 0x1f, R11 ;  /* 0x0000001fff0b7819 */ /* 0x000fe4000001140b */
[----:B------:R-:W-:-:S02]  /*15fb0*/  ISETP.GE.AND P1, PT, R5, c[0x0][0x3c8], PT ;  /* 0x0000f20005007a0c */ /* 0x000fc40003f26270 */
[----:B------:R-:W-:Y:S02]  /*15fc0*/  @!P4 LEA.HI.X R7, R9, R4, R11, 0x2, P0 ;  /* 0x000000040907c211 */ /* 0x000fe400000f140b */
[C---:B------:R-:W-:Y:S02]  /*15fd0*/  IADD3 R11, R234.reuse, 0x30, RZ ;  /* 0x00000030ea0b7810 */ /* 0x040fe40007ffe0ff */
[----:B------:R-:W-:Y:S01]  /*15fe0*/  IADD3 R9, R234, 0x38, RZ ;  /* 0x00000038ea097810 */ /* 0x000fe20007ffe0ff */
[----:B------:R4:W-:Y:S01]  /*15ff0*/  @!P4 ST.E.64 [R6.64], R152 ;  /* 0x000000980600c985 */ /* 0x0009e2000c101b06 */
[----:B------:R-:W-:Y:S02]  /*16000*/  SHF.R.S32.HI R11, RZ, 0x1f, R11 ;  /* 0x0000001fff0b7819 */ /* 0x000fe4000001140b */
[----:B------:R-:W-:Y:S02]  /*16010*/  ISETP.GE.AND P4, PT, R8, c[0x0][0x3c8], PT ;  /* 0x0000f20008007a0c */ /* 0x000fe40003f86270 */
[----:B------:R-:W-:-:S02]  /*16020*/  SHF.R.S32.HI R9, RZ, 0x1f, R9 ;  /* 0x0000001fff097819 */ /* 0x000fc40000011409 */
[----:B--2---:R-:W-:-:S04]  /*16030*/  @!P2 LEA R2, P0, R10, R0, 0x2 ;  /* 0x000000000a02a211 */ /* 0x004fc800078010ff */
[----:B------:R-:W-:Y:S02]  /*16040*/  @!P2 LEA.HI.X R3, R10, R4, R11, 0x2, P0 ;  /* 0x000000040a03a211 */ /* 0x000fe400000f140b */
[C---:B------:R-:W-:Y:S02]  /*16050*/  IADD3 R10, R234.reuse, 0x48, RZ ;  /* 0x00000048ea0a7810 */ /* 0x040fe40007ffe0ff */
[----:B------:R-:W-:Y:S01]  /*16060*/  IADD3 R11, R234, 0x50, RZ ;  /* 0x00000050ea0b7810 */ /* 0x000fe20007ffe0ff */
[----:B------:R2:W-:Y:S01]  /*16070*/  @!P2 ST.E.64 [R2.64], R164 ;  /* 0x000000a40200a985 */ /* 0x0005e2000c101b06 */
[----:B------:R-:W-:Y:S02]  /*16080*/  ISETP.GE.AND P3, PT, R10, c[0x0][0x3c8], PT ;  /* 0x0000f2000a007a0c */ /* 0x000fe40003f66270 */
[----:B----4-:R-:W-:Y:S02]  /*16090*/  @!P1 LEA R6, P0, R5, R0, 0x2 ;  /* 0x0000000005069211 */ /* 0x010fe400078010ff */
[----:B------:R-:W-:-:S02]  /*160a0*/  ISETP.GE.AND P2, PT, R11, c[0x0][0x3c8], PT ;  /* 0x0000f2000b007a0c */ /* 0x000fc40003f46270 */
[----:B------:R-:W-:Y:S02]  /*160b0*/  @!P1 LEA.HI.X R7, R5, R4, R9, 0x2, P0 ;  /* 0x0000000405079211 */ /* 0x000fe400000f1409 */
[C---:B------:R-:W-:Y:S02]  /*160c0*/  IADD3 R9, R234.reuse, 0x40, RZ ;  /* 0x00000040ea097810 */ /* 0x040fe40007ffe0ff */
[----:B------:R-:W-:Y:S01]  /*160d0*/  IADD3 R5, R234, 0x58, RZ ;  /* 0x00000058ea057810 */ /* 0x000fe20007ffe0ff */
[----:B------:R4:W-:Y:S01]  /*160e0*/  @!P1 ST.E.64 [R6.64], R166 ;  /* 0x000000a606009985 */ /* 0x0009e2000c101b06 */
[----:B------:R-:W-:Y:S02]  /*160f0*/  SHF.R.S32.HI R9, RZ, 0x1f, R9 ;  /* 0x0000001fff097819 */ /* 0x000fe40000011409 */
[----:B------:R-:W-:Y:S02]  /*16100*/  ISETP.GE.AND P1, PT, R5, c[0x0][0x3c8], PT ;  /* 0x0000f20005007a0c */ /* 0x000fe40003f26270 */
[----:B--2---:R-:W-:-:S04]  /*16110*/  @!P4 LEA R2, P0, R8, R0, 0x2 ;  /* 0x000000000802c211 */ /* 0x004fc800078010ff */
[----:B------:R-:W-:Y:S02]  /*16120*/  @!P4 LEA.HI.X R3, R8, R4, R9, 0x2, P0 ;  /* 0x000000040803c211 */ /* 0x000fe400000f1409 */
[----:B------:R-:W-:-:S03]  /*16130*/  @!P3 LEA R8, P0, R10, R0, 0x2 ;  /* 0x000000000a08b211 */ /* 0x000fc600078010ff */
[----:B------:R2:W-:Y:S01]  /*16140*/  @!P4 ST.E.64 [R2.64], R106 ;  /* 0x0000006a0200c985 */ /* 0x0005e2000c101b06 */
[----:B------:R-:W-:Y:S02]  /*16150*/  @!P3 LEA.HI.X R9, R10, R4, R14, 0x2, P0 ;  /* 0x000000040a09b211 */ /* 0x000fe400000f140e */
[C---:B------:R-:W-:Y:S02]  /*16160*/  IADD3 R14, R234.reuse, 0x50, RZ ;  /* 0x00000050ea0e7810 */ /* 0x040fe40007ffe0ff */
[C---:B----4-:R-:W-:Y:S01]  /*16170*/  @!P2 LEA R6, P0, R11.reuse, R0, 0x2 ;  /* 0x000000000b06a211 */ /* 0x050fe200078010ff */
[----:B------:R4:W-:Y:S01]  /*16180*/  @!P3 ST.E.64 [R8.64], R170 ;  /* 0x000000aa0800b985 */ /* 0x0009e2000c101b06 */
[----:B------:R-:W-:Y:S02]  /*16190*/  SHF.R.S32.HI R14, RZ, 0x1f, R14 ;  /* 0x0000001fff0e7819 */ /* 0x000fe4000001140e */
[----:B------:R-:W-:Y:S02]  /*161a0*/  IADD3 R10, R234, 0x58, RZ ;  /* 0x00000058ea0a7810 */ /* 0x000fe40007ffe0ff */
[----:B------:R-:W-:-:S02]  /*161b0*/  @!P2 LEA.HI.X R7, R11, R4, R14, 0x2, P0 ;  /* 0x000000040b07a211 */ /* 0x000fc400000f140e */
[----:B------:R-:W-:-:S03]  /*161c0*/  SHF.R.S32.HI R10, RZ, 0x1f, R10 ;  /* 0x0000001fff0a7819 */ /* 0x000fc6000001140a */
[----:B------:R4:W-:Y:S01]  /*161d0*/  @!P2 ST.E.64 [R6.64], R168 ;  /* 0x000000a80600a985 */ /* 0x0009e2000c101b06 */
[----:B--2---:R-:W-:-:S04]  /*161e0*/  @!P1 LEA R2, P0, R5, R0, 0x2 ;  /* 0x0000000005029211 */ /* 0x004fc800078010ff */
[----:B------:R-:W-:-:S05]  /*161f0*/  @!P1 LEA.HI.X R3, R5, R4, R10, 0x2, P0 ;  /* 0x0000000405039211 */ /* 0x000fca00000f140a */
[----:B------:R4:W-:Y:S04]  /*16200*/  @!P1 ST.E.64 [R2.64], R84 ;  /* 0x0000005402009985 */ /* 0x0009e8000c101b06 */
.L_x_730:
[----:B------:R-:W-:Y:S05]  /*16210*/  BSYNC B0 ;  /* 0x0000000000007941 */ /* 0x000fea0003800000 */
.L_x_729:
[----:B------:R-:W-:Y:S05]  /*16220*/  BRA.DIV ~URZ, `(.L_x_731) ;  /* 0x000056327f007947 */ /* 0x000fea000b800000 */
[----:B--2---:R2:W1:Y:S04]  /*16230*/  SHFL.IDX PT, R4, R12, 0x1, 0x1c1f ;  /* 0x003c1f000c047f89 */ /* 0x00446800000e0000 */
[----:B----4-:R2:W4:Y:S02]  /*16240*/  SHFL.IDX PT, R0, R13, 0x1, 0x1c1f ;  /* 0x003c1f000d007f89 */ /* 0x01052400000e0000 */
.L_x_837:
[----:B------:R-:W-:Y:S01]  /*16250*/  BSSY B0, `(.L_x_732) ;  /* 0x0000054000007945 */ /* 0x000fe20003800000 */
[----:B------:R-:W-:Y:S05]  /*16260*/  @P6 BRA `(.L_x_733) ;  /* 0x0000052000006947 */ /* 0x000fea0003800000 */
[C---:B------:R-:W-:Y:S02]  /*16270*/  ISETP.GE.AND P1, PT, R234.reuse, c[0x0][0x3c8], PT ;  /* 0x0000f200ea007a0c */ /* 0x040fe40003f26270 */
[C---:B------:R-:W-:Y:S02]  /*16280*/  IADD3 R9, R234.reuse, 0x8, RZ ;  /* 0x00000008ea097810 */ /* 0x040fe40007ffe0ff */
[----:B------:R-:W-:Y:S02]  /*16290*/  IADD3 R11, R234, 0x10, RZ ;  /* 0x00000010ea0b7810 */ /* 0x000fe40007ffe0ff */
[----:B------:R-:W-:-:S02]  /*162a0*/  ISETP.GE.AND P0, PT, R9, c[0x0][0x3c8], PT ;  /* 0x0000f20009007a0c */ /* 0x000fc40003f06270 */
[C---:B------:R-:W-:Y:S02]  /*162b0*/  IADD3 R5, R234.reuse, 0x18, RZ ;  /* 0x00000018ea057810 */ /* 0x040fe40007ffe0ff */
[----:B------:R-:W-:Y:S02]  /*162c0*/  SHF.R.S32.HI R6, RZ, 0x1f, R234 ;  /* 0x0000001fff067819 */ /* 0x000fe400000114ea */
[----:B------:R-:W-:Y:S02]  /*162d0*/  ISETP.GE.AND P3, PT, R11, c[0x0][0x3c8], PT ;  /* 0x0000f2000b007a0c */ /* 0x000fe40003f66270 */
[C---:B----4-:R-:W-:Y:S02]  /*162e0*/  @!P1 LEA R2, P2, R234.reuse, R0, 0x2 ;  /* 0x00000000ea029211 */ /* 0x050fe400078410ff */
[----:B------:R-:W-:Y:S02]  /*162f0*/  IADD3 R10, R234, 0x8, RZ ;  /* 0x00000008ea0a7810 */ /* 0x000fe40007ffe0ff */
[----:B------:R-:W-:-:S02]  /*16300*/  ISETP.GE.AND P5, PT, R5, c[0x0][0x3c8], PT ;  /* 0x0000f20005007a0c */ /* 0x000fc40003fa6270 */
[C---:B-1----:R-:W-:Y:S02]  /*16310*/  @!P1 LEA.HI.X R3, R234.reuse, R4, R6, 0x2, P2 ;  /* 0x00000004ea039211 */ /* 0x042fe400010f1406 */
[----:B------:R-:W-:Y:S02]  /*16320*/  SHF.R.S32.HI R10, RZ, 0x1f, R10 ;  /* 0x0000001fff0a7819 */ /* 0x000fe4000001140a */
[C---:B------:R-:W-:Y:S01]  /*16330*/  @!P0 LEA R6, P2, R9.reuse, R0, 0x2 ;  /* 0x0000000009068211 */ /* 0x040fe200078410ff */
[----:B------:R1:W-:Y:S01]  /*16340*/  @!P1 ST.E.64 [R2.64], R140 ;  /* 0x0000008c02009985 */ /* 0x0003e2000c101b06 */
[C---:B------:R-:W-:Y:S02]  /*16350*/  IADD3 R8, R234.reuse, 0x20, RZ ;  /* 0x00000020ea087810 */ /* 0x040fe40007ffe0ff */
[----:B------:R-:W-:Y:S02]  /*16360*/  @!P0 LEA.HI.X R7, R9, R4, R10, 0x2, P2 ;  /* 0x0000000409078211 */ /* 0x000fe400010f140a */
[----:B------:R-:W-:-:S02]  /*16370*/  IADD3 R14, R234, 0x10, RZ ;  /* 0x00000010ea0e7810 */ /* 0x000fc40007ffe0ff */
[----:B------:R-:W-:Y:S01]  /*16380*/  ISETP.GE.AND P2, PT, R8, c[0x0][0x3c8], PT ;  /* 0x0000f20008007a0c */ /* 0x000fe20003f46270 */
[----:B------:R4:W-:Y:S01]  /*16390*/  @!P0 ST.E.64 [R6.64], R144 ;  /* 0x0000009006008985 */ /* 0x0009e2000c101b06 */
[C---:B------:R-:W-:Y:S02]  /*163a0*/  IADD3 R9, R234.reuse, 0x18, RZ ;  /* 0x00000018ea097810 */ /* 0x040fe40007ffe0ff */
[----:B------:R-:W-:Y:S02]  /*163b0*/  IADD3 R10, R234, 0x28, RZ ;  /* 0x00000028ea0a7810 */ /* 0x000fe40007ffe0ff */
[----:B------:R-:W-:Y:S02]  /*163c0*/  SHF.R.S32.HI R14, RZ, 0x1f, R14 ;  /* 0x0000001fff0e7819 */ /* 0x000fe4000001140e */
[----:B------:R-:W-:Y:S02]  /*163d0*/  SHF.R.S32.HI R9, RZ, 0x1f, R9 ;  /* 0x0000001fff097819 */ /* 0x000fe40000011409 */
[----:B------:R-:W-:-:S02]  /*163e0*/  ISETP.GE.AND P1, PT, R10, c[0x0][0x3c8], PT ;  /* 0x0000f2000a007a0c */ /* 0x000fc40003f26270 */
[C---:B------:R-:W-:Y:S02]  /*163f0*/  IADD3 R17, R234.reuse, 0x40, RZ ;  /* 0x00000040ea117810 */ /* 0x040fe40007ffe0ff */
[C---:B------:R-:W-:Y:S02]  /*16400*/  IADD3 R15, R234.reuse, 0x30, RZ ;  /* 0x00000030ea0f7810 */ /* 0x040fe40007ffe0ff */
[----:B------:R-:W-:Y:S02]  /*16410*/  IADD3 R18, R234, 0x40, RZ ;  /* 0x00000040ea127810 */ /* 0x000fe40007ffe0ff */
[----:B------:R-:W-:Y:S02]  /*16420*/  SHF.R.S32.HI R15, RZ, 0x1f, R15 ;  /* 0x0000001fff0f7819 */ /* 0x000fe4000001140f */
[----:B------:R-:W-:Y:S02]  /*16430*/  SHF.R.S32.HI R18, RZ, 0x1f, R18 ;  /* 0x0000001fff127819 */ /* 0x000fe40000011412 */
[----:B-1----:R-:W-:-:S02]  /*16440*/  @!P3 LEA R2, P4, R11, R0, 0x2 ;  /* 0x000000000b02b211 */ /* 0x002fc400078810ff */
[C---:B------:R-:W-:Y:S02]  /*16450*/  IADD3 R16, R234.reuse, 0x48, RZ ;  /* 0x00000048ea107810 */ /* 0x040fe40007ffe0ff */
[----:B------:R-:W-:Y:S02]  /*16460*/  @!P3 LEA.HI.X R3, R11, R4, R14, 0x2, P4 ;  /* 0x000000040b03b211 */ /* 0x000fe400020f140e */
[C---:B------:R-:W-:Y:S02]  /*16470*/  IADD3 R11, R234.reuse, 0x30, RZ ;  /* 0x00000030ea0b7810 */ /* 0x040fe40007ffe0ff */
[C---:B----4-:R-:W-:Y:S01]  /*16480*/  @!P5 LEA R6, P0, R5.reuse, R0, 0x2 ;  /* 0x000000000506d211 */ /* 0x050fe200078010ff */
[----:B------:R1:W-:Y:S01]  /*16490*/  @!P3 ST.E.64 [R2.64], R142 ;  /* 0x0000008e0200b985 */ /* 0x0003e2000c101b06 */
[----:B------:R-:W-:Y:S02]  /*164a0*/  IADD3 R14, R234, 0x28, RZ ;  /* 0x00000028ea0e7810 */ /* 0x000fe40007ffe0ff */
[----:B------:R-:W-:-:S02]  /*164b0*/  @!P5 LEA.HI.X R7, R5, R4, R9, 0x2, P0 ;  /* 0x000000040507d211 */ /* 0x000fc400000f1409 */
[C---:B------:R-:W-:Y:S02]  /*164c0*/  IADD3 R9, R234.reuse, 0x20, RZ ;  /* 0x00000020ea097810 */ /* 0x040fe40007ffe0ff */
[----:B------:R-:W-:Y:S01]  /*164d0*/  ISETP.GE.AND P0, PT, R11, c[0x0][0x3c8], PT ;  /* 0x0000f2000b007a0c */ /* 0x000fe20003f06270 */
[----:B------:R4:W-:Y:S01]  /*164e0*/  @!P5 ST.E.64 [R6.64], R96 ;  /* 0x000000600600d985 */ /* 0x0009e2000c101b06 */
[----:B------:R-:W-:Y:S02]  /*164f0*/  IADD3 R5, R234, 0x38, RZ ;  /* 0x00000038ea057810 */ /* 0x000fe40007ffe0ff */
[----:B------:R-:W-:Y:S02]  /*16500*/  SHF.R.S32.HI R9, RZ, 0x1f, R9 ;  /* 0x0000001fff097819 */ /* 0x000fe40000011409 */
[----:B------:R-:W-:Y:S02]  /*16510*/  ISETP.GE.AND P4, PT, R5, c[0x0][0x3c8], PT ;  /* 0x0000f20005007a0c */ /* 0x000fe40003f86270 */
[----:B------:R-:W-:-:S02]  /*16520*/  SHF.R.S32.HI R14, RZ, 0x1f, R14 ;  /* 0x0000001fff0e7819 */ /* 0x000fc4000001140e */
[----:B------:R-:W-:Y:S02]  /*16530*/  ISETP.GE.AND P5, PT, R17, c[0x0][0x3c8], PT ;  /* 0x0000f20011007a0c */ /* 0x000fe40003fa6270 */
[----:B------:R-:W-:Y:S02]  /*16540*/  SHF.R.S32.HI R16, RZ, 0x1f, R16 ;  /* 0x0000001fff107819 */ /* 0x000fe40000011410 */
[----:B-1----:R-:W-:-:S04]  /*16550*/  @!P2 LEA R2, P3, R8, R0, 0x2 ;  /* 0x000000000802a211 */ /* 0x002fc800078610ff */
[----:B------:R-:W-:Y:S02]  /*16560*/  @!P2 LEA.HI.X R3, R8, R4, R9, 0x2, P3 ;  /* 0x000000040803a211 */ /* 0x000fe400018f1409 */
[----:B------:R-:W-:-:S03]  /*16570*/  @!P1 LEA R8, P3, R10, R0, 0x2 ;  /* 0x000000000a089211 */ /* 0x000fc600078610ff */
[----:B------:R1:W-:Y:S01]  /*16580*/  @!P2 ST.E.64 [R2.64], R132 ;  /* 0x000000840200a985 */ /* 0x0003e2000c101b06 */
[----:B------:R-:W-:Y:S02]  /*16590*/  @!P1 LEA.HI.X R9, R10, R4, R14, 0x2, P3 ;  /* 0x000000040a099211 */ /* 0x000fe400018f140e */
[C---:B------:R-:W-:Y:S02]  /*165a0*/  IADD3 R14, R234.reuse, 0x48, RZ ;  /* 0x00000048ea0e7810 */ /* 0x040fe40007ffe0ff */
[C---:B----4-:R-:W-:Y:S01]  /*165b0*/  @!P0 LEA R6, P2, R11.reuse, R0, 0x2 ;  /* 0x000000000b068211 */ /* 0x050fe200078410ff */
[----:B------:R4:W-:Y:S01]  /*165c0*/  @!P1 ST.E.64 [R8.64], R134 ;  /* 0x0000008608009985 */ /* 0x0009e2000c101b06 */
[----:B------:R-:W-:Y:S02]  /*165d0*/  IADD3 R10, R234, 0x38, RZ ;  /* 0x00000038ea0a7810 */ /* 0x000fe40007ffe0ff */
[----:B------:R-:W-:Y:S02]  /*165e0*/  ISETP.GE.AND P3, PT, R14, c[0x0][0x3c8], PT ;  /* 0x0000f2000e007a0c */ /* 0x000fe40003f66270 */
[----:B------:R-:W-:-:S02]  /*165f0*/  @!P0 LEA.HI.X R7, R11, R4, R15, 0x2, P2 ;  /* 0x000000040b078211 */ /* 0x000fc400010f140f */
[----:B------:R-:W-:Y:S02]  /*16600*/  SHF.R.S32.HI R10, RZ, 0x1f, R10 ;  /* 0x0000001fff0a7819 */ /* 0x000fe4000001140a */
[----:B------:R-:W-:Y:S01]  /*16610*/  IADD3 R15, R234, 0x50, RZ ;  /* 0x00000050ea0f7810 */ /* 0x000fe20007ffe0ff */
[----:B------:R5:W-:Y:S03]  /*16620*/  @!P0 ST.E.64 [R6.64], R136 ;  /* 0x0000008806008985 */ /* 0x000be6000c101b06 */
[----:B------:R-:W-:Y:S02]  /*16630*/  ISETP.GE.AND P2, PT, R15, c[0x0][0x3c8], PT ;  /* 0x0000f2000f007a0c */ /* 0x000fe40003f46270 */
[----:B-1----:R-:W-:-:S04]  /*16640*/  @!P4 LEA R2, P1, R5, R0, 0x2 ;  /* 0x000000000502c211 */ /* 0x002fc800078210ff */
[----:B------:R-:W-:Y:S02]  /*16650*/  @!P4 LEA.HI.X R3, R5, R4, R10, 0x2, P1 ;  /* 0x000000040503c211 */ /* 0x000fe400008f140a */
[C---:B------:R-:W-:Y:S02]  /*16660*/  @!P5 LEA R10, P0, R17.reuse, R0, 0x2 ;  /* 0x00000000110ad211 */ /* 0x040fe400078010ff */
[----:B------:R-:W-:Y:S01]  /*16670*/  IADD3 R5, R234, 0x58, RZ ;  /* 0x00000058ea057810 */ /* 0x000fe20007ffe0ff */
[----:B------:R1:W-:Y:S01]  /*16680*/  @!P4 ST.E.64 [R2.64], R138 ;  /* 0x0000008a0200c985 */ /* 0x0003e2000c101b06 */
[----:B------:R-:W-:Y:S02]  /*16690*/  @!P5 LEA.HI.X R11, R17, R4, R18, 0x2, P0 ;  /* 0x00000004110bd211 */ /* 0x000fe400000f1412 */
[C---:B----4-:R-:W-:Y:S02]  /*166a0*/  @!P3 LEA R8, P0, R14.reuse, R0, 0x2 ;  /* 0x000000000e08b211 */ /* 0x050fe400078010ff */
[----:B------:R-:W-:Y:S01]  /*166b0*/  ISETP.GE.AND P1, PT, R5, c[0x0][0x3c8], PT ;  /* 0x0000f20005007a0c */ /* 0x000fe20003f26270 */
[----:B------:R4:W-:Y:S01]  /*166c0*/  @!P5 ST.E.64 [R10.64], R150 ;  /* 0x000000960a00d985 */ /* 0x0009e2000c101b06 */
[----:B------:R-:W-:-:S02]  /*166d0*/  @!P3 LEA.HI.X R9, R14, R4, R16, 0x2, P0 ;  /* 0x000000040e09b211 */ /* 0x000fc400000f1410 */
[C---:B------:R-:W-:Y:S02]  /*166e0*/  IADD3 R16, R234.reuse, 0x50, RZ ;  /* 0x00000050ea107810 */ /* 0x040fe40007ffe0ff */
[C---:B-----5:R-:W-:Y:S01]  /*166f0*/  @!P2 LEA R6, P0, R15.reuse, R0, 0x2 ;  /* 0x000000000f06a211 */ /* 0x060fe200078010ff */
[----:B------:R4:W-:Y:S01]  /*16700*/  @!P3 ST.E.64 [R8.64], R146 ;  /* 0x000000920800b985 */ /* 0x0009e2000c101b06 */
[----:B------:R-:W-:Y:S02]  /*16710*/  SHF.R.S32.HI R16, RZ, 0x1f, R16 ;  /* 0x0000001fff107819 */ /* 0x000fe40000011410 */
[----:B------:R-:W-:Y:S02]  /*16720*/  IADD3 R14, R234, 0x58, RZ ;  /* 0x00000058ea0e7810 */ /* 0x000fe40007ffe0ff */
[----:B------:R-:W-:Y:S02]  /*16730*/  @!P2 LEA.HI.X R7, R15, R4, R16, 0x2, P0 ;  /* 0x000000040f07a211 */ /* 0x000fe400000f1410 */
[----:B------:R-:W-:-:S03]  /*16740*/  SHF.R.S32.HI R14, RZ, 0x1f, R14 ;  /* 0x0000001fff0e7819 */ /* 0x000fc6000001140e */
[----:B------:R4:W-:Y:S01]  /*16750*/  @!P2 ST.E.64 [R6.64], R82 ;  /* 0x000000520600a985 */ /* 0x0009e2000c101b06 */
[----:B-1----:R-:W-:-:S04]  /*16760*/  @!P1 LEA R2, P0, R5, R0, 0x2 ;  /* 0x0000000005029211 */ /* 0x002fc800078010ff */
[----:B------:R-:W-:-:S05]  /*16770*/  @!P1 LEA.HI.X R3, R5, R4, R14, 0x2, P0 ;  /* 0x0000000405039211 */ /* 0x000fca00000f140e */
[----:B------:R4:W-:Y:S04]  /*16780*/  @!P1 ST.E.64 [R2.64], R80 ;  /* 0x0000005002009985 */ /* 0x0009e8000c101b06 */
.L_x_733:
[----:B------:R-:W-:Y:S05]  /*16790*/  BSYNC B0 ;  /* 0x0000000000007941 */ /* 0x000fea0003800000 */
.L_x_732:
[----:B------:R-:W-:Y:S05]  /*167a0*/  BRA.DIV ~URZ, `(.L_x_734) ;  /* 0x000051827f007947 */ /* 0x000fea000b800000 */
[----:B-1----:R1:W2:Y:S02]  /*167b0*/  SHFL.IDX PT, R4, R12, 0x2, 0x1c1f ;  /* 0x005c1f000c047f89 */ /* 0x0022a400000e0000 */
.L_x_838:
[----:B------:R-:W-:Y:S05]  /*167c0*/  BRA.DIV ~URZ, `(.L_x_735) ;  /* 0x000051d27f007947 */ /* 0x000fea000b800000 */
[----:B----4-:R4:W1:Y:S02]  /*167d0*/  SHFL.IDX PT, R0, R13, 0x2, 0x1c1f ;  /* 0x005c1f000d007f89 */ /* 0x01086400000e0000 */
.L_x_839:
[----:B------:R-:W-:Y:S01]  /*167e0*/  LOP3.LUT P0, RZ, R194, 0x1, RZ, 0xc0, !PT ;  /* 0x00000001c2ff7812 */ /* 0x000fe2000780c0ff */
[----:B------:R-:W-:-:S12]  /*167f0*/  BSSY B0, `(.L_x_736) ;  /* 0x0000054000007945 */ /* 0x000fd80003800000 */
[----:B------:R-:W-:Y:S05]  /*16800*/  @P0 BRA `(.L_x_737) ;  /* 0x0000052000000947 */ /* 0x000fea0003800000 */
[C---:B------:R-:W-:Y:S02]  /*16810*/  IADD3 R5, R234.reuse, 0x8, RZ ;  /* 0x00000008ea057810 */ /* 0x040fe40007ffe0ff */
[C---:B------:R-:W-:Y:S02]  /*16820*/  ISETP.GE.AND P0, PT, R234.reuse, c[0x0][0x3c8], PT ;  /* 0x0000f200ea007a0c */ /* 0x040fe40003f06270 */
[----:B------:R-:W-:Y:S02]  /*16830*/  ISETP.GE.AND P2, PT, R5, c[0x0][0x3c8], PT ;  /* 0x0000f20005007a0c */ /* 0x000fe40003f46270 */
[C---:B------:R-:W-:Y:S02]  /*16840*/  IADD3 R16, R234.reuse, 0x10, RZ ;  /* 0x00000010ea107810 */ /* 0x040fe40007ffe0ff */
[----:B------:R-:W-:Y:S02]  /*16850*/  IADD3 R10, R234, 0x18, RZ ;  /* 0x00000018ea0a7810 */ /* 0x000fe40007ffe0ff */
[----:B------:R-:W-:-:S02]  /*16860*/  ISETP.GE.AND P4, PT, R16, c[0x0][0x3c8], PT ;  /* 0x0000f20010007a0c */ /* 0x000fc40003f86270 */
[----:B------:R-:W-:Y:S02]  /*16870*/  IADD3 R6, R234, 0x8, RZ ;  /* 0x00000008ea067810 */ /* 0x000fe40007ffe0ff */
[----:B------:R-:W-:Y:S02]  /*16880*/  ISETP.GE.AND P3, PT, R10, c[0x0][0x3c8], PT ;  /* 0x0000f2000a007a0c */ /* 0x000fe40003f66270 */
[-C--:B-1----:R-:W-:Y:S02]  /*16890*/  @!P0 LEA R2, P5, R234, R0.reuse, 0x2 ;  /* 0x00000000ea028211 */ /* 0x082fe400078a10ff */
[----:B------:R-:W-:Y:S02]  /*168a0*/  SHF.R.S32.HI R7, RZ, 0x1f, R234 ;  /* 0x0000001fff077819 */ /* 0x000fe400000114ea */
[----:B------:R-:W-:Y:S02]  /*168b0*/  SHF.R.S32.HI R6, RZ, 0x1f, R6 ;  /* 0x0000001fff067819 */ /* 0x000fe40000011406 */
[----:B------:R-:W-:-:S02]  /*168c0*/  @!P2 LEA R8, P1, R5, R0, 0x2 ;  /* 0x000000000508a211 */ /* 0x000fc400078210ff */
[CC--:B--2---:R-:W-:Y:S02]  /*168d0*/  @!P0 LEA.HI.X R3, R234.reuse, R4.reuse, R7, 0x2, P5 ;  /* 0x00000004ea038211 */ /* 0x0c4fe400028f1407 */
[C---:B------:R-:W-:Y:S02]  /*168e0*/  IADD3 R11, R234.reuse, 0x28, RZ ;  /* 0x00000028ea0b7810 */ /* 0x040fe40007ffe0ff */
[C---:B------:R-:W-:Y:S01]  /*168f0*/  IADD3 R14, R234.reuse, 0x20, RZ ;  /* 0x00000020ea0e7810 */ /* 0x040fe20007ffe0ff */
[----:B------:R1:W-:Y:S01]  /*16900*/  @!P0 ST.E.64 [R2.64], R34 ;  /* 0x0000002202008985 */ /* 0x0003e2000c101b06 */
[----:B------:R-:W-:Y:S02]  /*16910*/  @!P2 LEA.HI.X R9, R5, R4, R6, 0x2, P1 ;  /* 0x000000040509a211 */ /* 0x000fe400008f1406 */
[C---:B------:R-:W-:Y:S02]  /*16920*/  IADD3 R17, R234.reuse, 0x10, RZ ;  /* 0x00000010ea117810 */ /* 0x040fe40007ffe0ff */
[----:B------:R-:W-:Y:S01]  /*16930*/  IADD3 R15, R234, 0x18, RZ ;  /* 0x00000018ea0f7810 */ /* 0x000fe20007ffe0ff */
[----:B------:R2:W-:Y:S01]  /*16940*/  @!P2 ST.E.64 [R8.64], R36 ;  /* 0x000000240800a985 */ /* 0x0005e2000c101b06 */
[----:B------:R-:W-:-:S02]  /*16950*/  ISETP.GE.AND P0, PT, R11, c[0x0][0x3c8], PT ;  /* 0x0000f2000b007a0c */ /* 0x000fc40003f06270 */
[----:B------:R-:W-:Y:S02]  /*16960*/  ISETP.GE.AND P1, PT, R14, c[0x0][0x3c8], PT ;  /* 0x0000f2000e007a0c */ /* 0x000fe40003f26270 */
[----:B------:R-:W-:Y:S02]  /*16970*/  @!P4 LEA R6, P5, R16, R0, 0x2 ;  /* 0x000000001006c211 */ /* 0x000fe400078a10ff */
[----:B------:R-:W-:Y:S02]  /*16980*/  SHF.R.S32.HI R17, RZ, 0x1f, R17 ;  /* 0x0000001fff117819 */ /* 0x000fe40000011411 */
[----:B------:R-:W-:Y:S02]  /*16990*/  SHF.R.S32.HI R15, RZ, 0x1f, R15 ;  /* 0x0000001fff0f7819 */ /* 0x000fe4000001140f */
[----:B------:R-:W-:Y:S02]  /*169a0*/  IADD3 R5, R234, 0x30, RZ ;  /* 0x00000030ea057810 */ /* 0x000fe40007ffe0ff */
[----:B------:R-:W-:-:S02]  /*169b0*/  @!P4 LEA.HI.X R7, R16, R4, R17, 0x2, P5 ;  /* 0x000000041007c211 */ /* 0x000fc400028f1411 */
[----:B------:R-:W-:Y:S02]  /*169c0*/  ISETP.GE.AND P6, PT, R5, c[0x0][0x3c8], PT ;  /* 0x0000f20005007a0c */ /* 0x000fe40003fc6270 */
[C---:B------:R-:W-:Y:S01]  /*169d0*/  IADD3 R16, R234.reuse, 0x20, RZ ;  /* 0x00000020ea107810 */ /* 0x040fe20007ffe0ff */
[----:B------:R5:W-:Y:S01]  /*169e0*/  @!P4 ST.E.64 [R6.64], R38 ;  /* 0x000000260600c985 */ /* 0x000be2000c101b06 */
[----:B------:R-:W-:Y:S02]  /*169f0*/  IADD3 R17, R234, 0x48, RZ ;  /* 0x00000048ea117810 */ /* 0x000fe40007ffe0ff */
[----:B------:R-:W-:Y:S02]  /*16a00*/  SHF.R.S32.HI R16, RZ, 0x1f, R16 ;  /* 0x0000001fff107819 */ /* 0x000fe40000011410 */
[----:B-1----:R-:W-:Y:S02]  /*16a10*/  @!P3 LEA R2, P2, R10, R0, 0x2 ;  /* 0x000000000a02b211 */ /* 0x002fe400078410ff */
[----:B------:R-:W-:-:S02]  /*16a20*/  IADD3 R18, R234, 0x48, RZ ;  /* 0x00000048ea127810 */ /* 0x000fc40007ffe0ff */
[----:B------:R-:W-:Y:S02]  /*16a30*/  @!P3 LEA.HI.X R3, R10, R4, R15, 0x2, P2 ;  /* 0x000000040a03b211 */ /* 0x000fe400010f140f */
[C---:B------:R-:W-:Y:S02]  /*16a40*/  IADD3 R15, R234.reuse, 0x28, RZ ;  /* 0x00000028ea0f7810 */ /* 0x040fe40007ffe0ff */
[----:B------:R-:W-:Y:S01]  /*16a50*/  IADD3 R10, R234, 0x38, RZ ;  /* 0x00000038ea0a7810 */ /* 0x000fe20007ffe0ff */
[----:B------:R1:W-:Y:S01]  /*16a60*/  @!P3 ST.E.64 [R2.64], R40 ;  /* 0x000000280200b985 */ /* 0x0003e2000c101b06 */
[----:B------:R-:W-:Y:S02]  /*16a70*/  SHF.R.S32.HI R15, RZ, 0x1f, R15 ;  /* 0x0000001fff0f7819 */ /* 0x000fe4000001140f */
[----:B--2---:R-:W-:Y:S02]  /*16a80*/  @!P1 LEA R8, P5, R14, R0, 0x2 ;  /* 0x000000000e089211 */ /* 0x004fe400078a10ff */
[----:B------:R-:W-:-:S02]  /*16a90*/  ISETP.GE.AND P4, PT, R10, c[0x0][0x3c8], PT ;  /* 0x0000f2000a007a0c */ /* 0x000fc40003f86270 */
[----:B------:R-:W-:Y:S02]  /*16aa0*/  @!P1 LEA.HI.X R9, R14, R4, R16, 0x2, P5 ;  /* 0x000000040e099211 */ /* 0x000fe400028f1410 */
[C---:B------:R-:W-:Y:S02]  /*16ab0*/  IADD3 R14, R234.reuse, 0x40, RZ ;  /* 0x00000040ea0e7810 */ /* 0x040fe40007ffe0ff */
[----:B------:R-:W-:Y:S01]  /*16ac0*/  IADD3 R16, R234, 0x40, RZ ;  /* 0x00000040ea107810 */ /* 0x000fe20007ffe0ff */
[----:B------:R-:W-:Y:S01]  /*16ad0*/  @!P1 ST.E.64 [R8.64], R64 ;  /* 0x0000004008009985 */ /* 0x000fe2000c101b06 */
[----:B------:R-:W-:Y:S02]  /*16ae0*/  ISETP.GE.AND P3, PT, R14, c[0x0][0x3c8], PT ;  /* 0x0000f2000e007a0c */ /* 0x000fe40003f66270 */
[----:B-----5:R-:W-:Y:S02]  /*16af0*/  @!P6 LEA R6, P5, R5, R0, 0x2 ;  /* 0x000000000506e211 */ /* 0x020fe400078a10ff */
[----:B------:R-:W-:-:S02]  /*16b00*/  SHF.R.S32.HI R16, RZ, 0x1f, R16 ;  /* 0x0000001fff107819 */ /* 0x000fc40000011410 */
[----:B------:R-:W-:Y:S02]  /*16b10*/  SHF.R.S32.HI R18, RZ, 0x1f, R18 ;  /* 0x0000001fff127819 */ /* 0x000fe40000011412 */
[----:B-1----:R-:W-:-:S04]  /*16b20*/  @!P0 LEA R2, P2, R11, R0, 0x2 ;  /* 0x000000000b028211 */ /* 0x002fc800078410ff */
[-C--:B------:R-:W-:Y:S02]  /*16b30*/  @!P0 LEA.HI.X R3, R11, R4.reuse, R15, 0x2, P2 ;  /* 0x000000040b038211 */ /* 0x080fe400010f140f */
[C---:B------:R-:W-:Y:S02]  /*16b40*/  IADD3 R11, R234.reuse, 0x30, RZ ;  /* 0x00000030ea0b7810 */ /* 0x040fe40007ffe0ff */
[----:B------:R-:W-:Y:S01]  /*16b50*/  IADD3 R15, R234, 0x50, RZ ;  /* 0x00000050ea0f7810 */ /* 0x000fe20007ffe0ff */
        /* <DEDUP_REMOVED lines=9> */
[----:B------:R-:W-:Y:S02]  /*16bf0*/  ISETP.GE.AND P0, PT, R5, c[0x0][0x3c8], PT ;  /* 0x0000f20005007a0c */ /* 0x000fe40003f06270 */
[----:B-1----:R-:W-:-:S04]  /*16c00*/  @!P4 LEA R2, P5, R10, R0, 0x2 ;  /* 0x000000000a02c211 */ /* 0x002fc800078a10ff */
[----:B------:R-:W-:Y:S02]  /*16c10*/  @!P4 LEA.HI.X R3, R10, R4, R11, 0x2, P5 ;  /* 0x000000040a03c211 */ /* 0x000fe400028f140b */
[----:B------:R-:W-:-:S03]  /*16c20*/  @!P3 LEA R10, P5, R14, R0, 0x2 ;  /* 0x000000000e0ab211 */ /* 0x000fc600078a10ff */
[----:B------:R1:W-:Y:S01]  /*16c30*/  @!P4 ST.E.64 [R2.64], R46 ;  /* 0x0000002e0200c985 */ /* 0x0003e2000c101b06 */
[----:B------:R-:W-:Y:S02]  /*16c40*/  @!P3 LEA.HI.X R11, R14, R4, R16, 0x2, P5 ;  /* 0x000000040e0bb211 */ /* 0x000fe400028f1410 */
[-C--:B------:R-:W-:Y:S02]  /*16c50*/  @!P2 LEA R8, P4, R17, R0.reuse, 0x2 ;  /* 0x000000001108a211 */ /* 0x080fe400078810ff */
[C---:B------:R-:W-:Y:S01]  /*16c60*/  IADD3 R16, R234.reuse, 0x50, RZ ;  /* 0x00000050ea107810 */ /* 0x040fe20007ffe0ff */
[----:B------:R3:W-:Y:S01]  /*16c70*/  @!P3 ST.E.64 [R10.64], R68 ;  /* 0x000000440a00b985 */ /* 0x0007e2000c101b06 */
[----:B------:R-:W-:Y:S02]  /*16c80*/  IADD3 R14, R234, 0x58, RZ ;  /* 0x00000058ea0e7810 */ /* 0x000fe40007ffe0ff */
[----:B--2---:R-:W-:Y:S02]  /*16c90*/  @!P1 LEA R6, P5, R15, R0, 0x2 ;  /* 0x000000000f069211 */ /* 0x004fe400078a10ff */
[----:B------:R-:W-:-:S02]  /*16ca0*/  SHF.R.S32.HI R16, RZ, 0x1f, R16 ;  /* 0x0000001fff107819 */ /* 0x000fc40000011410 */
[-C--:B------:R-:W-:Y:S02]  /*16cb0*/  @!P2 LEA.HI.X R9, R17, R4.reuse, R18, 0x2, P4 ;  /* 0x000000041109a211 */ /* 0x080fe400020f1412 */
[----:B------:R-:W-:Y:S02]  /*16cc0*/  SHF.R.S32.HI R14, RZ, 0x1f, R14 ;  /* 0x0000001fff0e7819 */ /* 0x000fe4000001140e */
[----:B------:R-:W-:Y:S01]  /*16cd0*/  @!P1 LEA.HI.X R7, R15, R4, R16, 0x2, P5 ;  /* 0x000000040f079211 */ /* 0x000fe200028f1410 */
[----:B------:R3:W-:Y:S04]  /*16ce0*/  @!P2 ST.E.64 [R8.64], R60 ;  /* 0x0000003c0800a985 */ /* 0x0007e8000c101b06 */
[----:B------:R3:W-:Y:S01]  /*16cf0*/  @!P1 ST.E.64 [R6.64], R48 ;  /* 0x0000003006009985 */ /* 0x0007e2000c101b06 */
[----:B-1----:R-:W-:-:S04]  /*16d00*/  @!P0 LEA R2, P4, R5, R0, 0x2 ;  /* 0x0000000005028211 */ /* 0x002fc800078810ff */
[----:B------:R-:W-:-:S05]  /*16d10*/  @!P0 LEA.HI.X R3, R5, R4, R14, 0x2, P4 ;  /* 0x0000000405038211 */ /* 0x000fca00020f140e */
[----:B------:R3:W-:Y:S04]  /*16d20*/  @!P0 ST.E.64 [R2.64], R26 ;  /* 0x0000001a02008985 */ /* 0x0007e8000c101b06 */
.L_x_737:
[----:B------:R-:W-:Y:S05]  /*16d30*/  BSYNC B0 ;  /* 0x0000000000007941 */ /* 0x000fea0003800000 */
.L_x_736:
[----:B------:R-:W-:Y:S05]  /*16d40*/  BRA.DIV ~URZ, `(.L_x_738) ;  /* 0x00004cc27f007947 */ /* 0x000fea000b800000 */
[----:B--2---:R2:W3:Y:S04]  /*16d50*/  SHFL.IDX PT, R4, R12, 0x3, 0x1c1f ;  /* 0x007c1f000c047f89 */ /* 0x0044e800000e0000 */
[----:B-1----:R2:W1:Y:S02]  /*16d60*/  SHFL.IDX PT, R0, R13, 0x3, 0x1c1f ;  /* 0x007c1f000d007f89 */ /* 0x00246400000e0000 */
.L_x_840:
[----:B------:R-:W-:-:S13]  /*16d70*/  LOP3.LUT P0, RZ, R194, 0x2, RZ, 0xc0, !PT ;  /* 0x00000002c2ff7812 */ /* 0x000fda000780c0ff */
[----:B------:R-:W-:Y:S05]  /*16d80*/  @P0 BRA `(.L_x_726) ;  /* 0x0000124000000947 */ /* 0x000fea0003800000 */
[C---:B------:R-:W-:Y:S02]  /*16d90*/  ISETP.GE.AND P4, PT, R234.reuse, c[0x0][0x3c8], PT ;  /* 0x0000f200ea007a0c */ /* 0x040fe40003f86270 */
[C---:B---3--:R-:W-:Y:S02]  /*16da0*/  IADD3 R8, R234.reuse, 0x8, RZ ;  /* 0x00000008ea087810 */ /* 0x048fe40007ffe0ff */
[----:B--2---:R-:W-:Y:S02]  /*16db0*/  IADD3 R12, R234, 0x18, RZ ;  /* 0x00000018ea0c7810 */ /* 0x004fe40007ffe0ff */
[----:B------:R-:W-:Y:S02]  /*16dc0*/  ISETP.GE.AND P3, PT, R8, c[0x0][0x3c8], PT ;  /* 0x0000f20008007a0c */ /* 0x000fe40003f66270 */
[----:B------:R-:W-:Y:S02]  /*16dd0*/  ISETP.GE.AND P1, PT, R12, c[0x0][0x3c8], PT ;  /* 0x0000f2000c007a0c */ /* 0x000fe40003f26270 */
[----:B------:R-:W-:-:S02]  /*16de0*/  SHF.R.S32.HI R10, RZ, 0x1f, R234 ;  /* 0x0000001fff0a7819 */ /* 0x000fc400000114ea */
[C---:B------:R-:W-:Y:S02]  /*16df0*/  IADD3 R11, R234.reuse, 0x10, RZ ;  /* 0x00000010ea0b7810 */ /* 0x040fe40007ffe0ff */
[C---:B-1----:R-:W-:Y:S02]  /*16e00*/  @!P4 LEA R6, P6, R234.reuse, R0, 0x2 ;  /* 0x00000000ea06c211 */ /* 0x042fe400078c10ff */
[C---:B------:R-:W-:Y:S02]  /*16e10*/  IADD3 R9, R234.reuse, 0x8, RZ ;  /* 0x00000008ea097810 */ /* 0x040fe40007ffe0ff */
[----:B------:R-:W-:Y:S02]  /*16e20*/  @!P4 LEA.HI.X R7, R234, R4, R10, 0x2, P6 ;  /* 0x00000004ea07c211 */ /* 0x000fe400030f140a */
[----:B------:R-:W-:Y:S02]  /*16e30*/  ISETP.GE.AND P2, PT, R11, c[0x0][0x3c8], PT ;  /* 0x0000f2000b007a0c */ /* 0x000fe40003f46270 */
[----:B------:R-:W-:Y:S01]  /*16e40*/  SHF.R.S32.HI R9, RZ, 0x1f, R9 ;  /* 0x0000001fff097819 */ /* 0x000fe20000011409 */
[----:B------:R1:W-:Y:S01]  /*16e50*/  @!P4 ST.E.64 [R6.64], R52 ;  /* 0x000000340600c985 */ /* 0x0003e2000c101b06 */
[----:B------:R-:W-:-:S02]  /*16e60*/  @!P3 LEA R2, P5, R8, R0, 0x2 ;  /* 0x000000000802b211 */ /* 0x000fc400078a10ff */
[----:B------:R-:W-:Y:S02]  /*16e70*/  IADD3 R5, R234, 0x20, RZ ;  /* 0x00000020ea057810 */ /* 0x000fe40007ffe0ff */
[----:B------:R-:W-:Y:S02]  /*16e80*/  @!P3 LEA.HI.X R3, R8, R4, R9, 0x2, P5 ;  /* 0x000000040803b211 */ /* 0x000fe400028f1409 */
[----:B----4-:R-:W-:Y:S02]  /*16e90*/  IADD3 R13, R234, 0x10, RZ ;  /* 0x00000010ea0d7810 */ /* 0x010fe40007ffe0ff */
[----:B------:R-:W-:Y:S01]  /*16ea0*/  ISETP.GE.AND P0, PT, R5, c[0x0][0x3c8], PT ;  /* 0x0000f20005007a0c */ /* 0x000fe20003f06270 */
[----:B------:R2:W-:Y:S01]  /*16eb0*/  @!P3 ST.E.64 [R2.64], R30 ;  /* 0x0000001e0200b985 */ /* 0x0005e2000c101b06 */
[----:B------:R-:W-:Y:S02]  /*16ec0*/  @!P2 LEA R8, P3, R11, R0, 0x2 ;  /* 0x000000000b08a211 */ /* 0x000fe400078610ff */
[----:B------:R-:W-:-:S02]  /*16ed0*/  SHF.R.S32.HI R13, RZ, 0x1f, R13 ;  /* 0x0000001fff0d7819 */ /* 0x000fc4000001140d */
[C---:B------:R-:W-:Y:S02]  /*16ee0*/  IADD3 R14, R234.reuse, 0x28, RZ ;  /* 0x00000028ea0e7810 */ /* 0x040fe40007ffe0ff */
[----:B------:R-:W-:Y:S02]  /*16ef0*/  @!P2 LEA.HI.X R9, R11, R4, R13, 0x2, P3 ;  /* 0x000000040b09a211 */ /* 0x000fe400018f140d */
[C---:B------:R-:W-:Y:S02]  /*16f00*/  IADD3 R13, R234.reuse, 0x18, RZ ;  /* 0x00000018ea0d7810 */ /* 0x040fe40007ffe0ff */
[----:B------:R-:W-:Y:S01]  /*16f10*/  IADD3 R11, R234, 0x20, RZ ;  /* 0x00000020ea0b7810 */ /* 0x000fe20007ffe0ff */
[----:B------:R-:W-:Y:S01]  /*16f20*/  @!P2 ST.E.64 [R8.64], R66 ;  /* 0x000000420800a985 */ /* 0x000fe2000c101b06 */
[----:B------:R-:W-:Y:S02]  /*16f30*/  ISETP.GE.AND P5, PT, R14, c[0x0][0x3c8], PT ;  /* 0x0000f2000e007a0c */ /* 0x000fe40003fa6270 */
[----:B------:R-:W-:-:S02]  /*16f40*/  IADD3 R10, R234, 0x30, RZ ;  /* 0x00000030ea0a7810 */ /* 0x000fc40007ffe0ff */
[----:B------:R-:W-:Y:S02]  /*16f50*/  SHF.R.S32.HI R13, RZ, 0x1f, R13 ;  /* 0x0000001fff0d7819 */ /* 0x000fe4000001140d */
[----:B-1----:R-:W-:Y:S02]  /*16f60*/  @!P1 LEA R6, P4, R12, R0, 0x2 ;  /* 0x000000000c069211 */ /* 0x002fe400078810ff */
[----:B------:R-:W-:Y:S02]  /*16f70*/  SHF.R.S32.HI R11, RZ, 0x1f, R11 ;  /* 0x0000001fff0b7819 */ /* 0x000fe4000001140b */
[C---:B------:R-:W-:Y:S02]  /*16f80*/  IADD3 R16, R234.reuse, 0x28, RZ ;  /* 0x00000028ea107810 */ /* 0x040fe40007ffe0ff */
[----:B------:R-:W-:Y:S02]  /*16f90*/  IADD3 R15, R234, 0x40, RZ ;  /* 0x00000040ea0f7810 */ /* 0x000fe40007ffe0ff */
[----:B------:R-:W-:-:S02]  /*16fa0*/  SHF.R.S32.HI R16, RZ, 0x1f, R16 ;  /* 0x0000001fff107819 */ /* 0x000fc40000011410 */
[----:B--2---:R-:W-:Y:S02]  /*16fb0*/  @!P0 LEA R2, P6, R5, R0, 0x2 ;  /* 0x0000000005028211 */ /* 0x004fe400078c10ff */
[----:B------:R-:W-:Y:S02]  /*16fc0*/  ISETP.GE.AND P2, PT, R15, c[0x0][0x3c8], PT ;  /* 0x0000f2000f007a0c */ /* 0x000fe40003f46270 */
[----:B------:R-:W-:Y:S02]  /*16fd0*/  P2R R3, PR, RZ, 0x10 ;  /* 0x00000010ff037803 */ /* 0x000fe40000000000 */
[----:B------:R-:W-:Y:S02]  /*16fe0*/  ISETP.GE.AND P4, PT, R10, c[0x0][0x3c8], PT ;  /* 0x0000f2000a007a0c */ /* 0x000fe40003f86270 */
[----:B------:R-:W-:Y:S02]  /*16ff0*/  ISETP.NE.AND P3, PT, R3, RZ, PT ;  /* 0x000000ff0300720c */ /* 0x000fe40003f65270 */
[----:B------:R-:W-:-:S02]  /*17000*/  @!P0 LEA.HI.X R3, R5, R4, R11, 0x2, P6 ;  /* 0x0000000405038211 */ /* 0x000fc400030f140b */
[----:B------:R-:W-:Y:S02]  /*17010*/  @!P1 LEA.HI.X R7, R12, R4, R13, 0x2, P3 ;  /* 0x000000040c079211 */ /* 0x000fe400018f140d */
[C---:B------:R-:W-:Y:S02]  /*17020*/  IADD3 R12, R234.reuse, 0x38, RZ ;  /* 0x00000038ea0c7810 */ /* 0x040fe40007ffe0ff */
[----:B------:R-:W-:Y:S01]  /*17030*/  IADD3 R11, R234, 0x30, RZ ;  /* 0x00000030ea0b7810 */ /* 0x000fe20007ffe0ff */
[----:B------:R1:W-:Y:S01]  /*17040*/  @!P1 ST.E.64 [R6.64], R56 ;  /* 0x0000003806009985 */ /* 0x0003e2000c101b06 */
[----:B------:R-:W-:Y:S02]  /*17050*/  ISETP.GE.AND P3, PT, R12, c[0x0][0x3c8], PT ;  /* 0x0000f2000c007a0c */ /* 0x000fe40003f66270 */
[----:B------:R-:W-:Y:S01]  /*17060*/  SHF.R.S32.HI R11, RZ, 0x1f, R11 ;  /* 0x0000001fff0b7819 */ /* 0x000fe2000001140b */
[----:B------:R2:W-:Y:S01]  /*17070*/  @!P0 ST.E.64 [R2.64], R32 ;  /* 0x0000002002008985 */ /* 0x0005e2000c101b06 */
[----:B------:R-:W-:-:S02]  /*17080*/  IADD3 R13, R234, 0x48, RZ ;  /* 0x00000048ea0d7810 */ /* 0x000fc40007ffe0ff */
[----:B------:R-:W-:Y:S02]  /*17090*/  IADD3 R5, R234, 0x50, RZ ;  /* 0x00000050ea057810 */ /* 0x000fe40007ffe0ff */
[----:B------:R-:W-:Y:S02]  /*170a0*/  ISETP.GE.AND P1, PT, R13, c[0x0][0x3c8], PT ;  /* 0x0000f2000d007a0c */ /* 0x000fe40003f26270 */
[----:B-1----:R-:W-:-:S04]  /*170b0*/  @!P5 LEA R6, P0, R14, R0, 0x2 ;  /* 0x000000000e06d211 */ /* 0x002fc800078010ff */
[----:B------:R-:W-:Y:S02]  /*170c0*/  @!P5 LEA.HI.X R7, R14, R4, R16, 0x2, P0 ;  /* 0x000000040e07d211 */ /* 0x000fe400000f1410 */
[----:B--2---:R-:W-:Y:S02]  /*170d0*/  @!P4 LEA R2, P6, R10, R0, 0x2 ;  /* 0x000000000a02c211 */ /* 0x004fe400078c10ff */
[----:B------:R-:W-:Y:S01]  /*170e0*/  IADD3 R14, R234, 0x38, RZ ;  /* 0x00000038ea0e7810 */ /* 0x000fe20007ffe0ff */
[----:B------:R-:W-:Y:S01]  /*170f0*/  @!P5 ST.E.64 [R6.64], R54 ;  /* 0x000000360600d985 */ /* 0x000fe2000c101b06 */
[----:B------:R-:W-:Y:S02]  /*17100*/  @!P4 LEA.HI.X R3, R10, R4, R11, 0x2, P6 ;  /* 0x000000040a03c211 */ /* 0x000fe400030f140b */
[----:B------:R-:W-:Y:S02]  /*17110*/  @!P3 LEA R10, P5, R12, R0, 0x2 ;  /* 0x000000000c0ab211 */ /* 0x000fe400078a10ff */
[----:B------:R-:W-:Y:S01]  /*17120*/  ISETP.GE.AND P0, PT, R5, c[0x0][0x3c8], PT ;  /* 0x0000f20005007a0c */ /* 0x000fe20003f06270 */
[----:B------:R1:W-:Y:S01]  /*17130*/  @!P4 ST.E.64 [R2.64], R58 ;  /* 0x0000003a0200c985 */ /* 0x0003e2000c101b06 */
[----:B------:R-:W-:-:S02]  /*17140*/  SHF.R.S32.HI R14, RZ, 0x1f, R14 ;  /* 0x0000001fff0e7819 */ /* 0x000fc4000001140e */
[----:B------:R-:W-:Y:S02]  /*17150*/  IADD3 R16, R234, 0x40, RZ ;  /* 0x00000040ea107810 */ /* 0x000fe40007ffe0ff */
[----:B------:R-:W-:Y:S02]  /*17160*/  @!P2 LEA R8, P6, R15, R0, 0x2 ;  /* 0x000000000f08a211 */ /* 0x000fe400078c10ff */
[----:B------:R-:W-:-:S04]  /*17170*/  SHF.R.S32.HI R16, RZ, 0x1f, R16 ;  /* 0x0000001fff107819 */ /* 0x000fc80000011410 */
[----:B------:R-:W-:Y:S02]  /*17180*/  @!P2 LEA.HI.X R9, R15, R4, R16, 0x2, P6 ;  /* 0x000000040f09a211 */ /* 0x000fe400030f1410 */
[----:B-1----:R-:W-:Y:S02]  /*17190*/  P2R R2, PR, RZ, 0x20 ;  /* 0x00000020ff027803 */ /* 0x002fe40000000000 */
[----:B------:R-:W-:Y:S02]  /*171a0*/  @!P1 LEA R6, P5, R13, R0, 0x2 ;  /* 0x000000000d069211 */ /* 0x000fe400078a10ff */
[----:B------:R-:W-:-:S04]  /*171b0*/  ISETP.NE.AND P4, PT, R2, RZ, PT ;  /* 0x000000ff0200720c */ /* 0x000fc80003f85270 */
[----:B------:R-:W-:Y:S02]  /*171c0*/  @!P3 LEA.HI.X R11, R12, R4, R14, 0x2, P4 ;  /* 0x000000040c0bb211 */ /* 0x000fe400020f140e */
[C---:B------:R-:W-:Y:S02]  /*171d0*/  IADD3 R14, R234.reuse, 0x48, RZ ;  /* 0x00000048ea0e7810 */ /* 0x040fe40007ffe0ff */
[----:B------:R-:W-:Y:S01]  /*171e0*/  IADD3 R12, R234, 0x50, RZ ;  /* 0x00000050ea0c7810 */ /* 0x000fe20007ffe0ff */
[----:B------:R1:W-:Y:S01]  /*171f0*/  @!P3 ST.E.64 [R10.64], R72 ;  /* 0x000000480a00b985 */ /* 0x0003e2000c101b06 */
[----:B------:R-:W-:Y:S02]  /*17200*/  SHF.R.S32.HI R14, RZ, 0x1f, R14 ;  /* 0x0000001fff0e7819 */ /* 0x000fe4000001140e */
[----:B------:R-:W-:Y:S01]  /*17210*/  SHF.R.S32.HI R12, RZ, 0x1f, R12 ;  /* 0x0000001fff0c7819 */ /* 0x000fe2000001140c */
[----:B------:R1:W-:Y:S01]  /*17220*/  @!P2 ST.E.64 [R8.64], R70 ;  /* 0x000000460800a985 */ /* 0x0003e2000c101b06 */
[----:B------:R-:W-:-:S02]  /*17230*/  @!P0 LEA R2, P4, R5, R0, 0x2 ;  /* 0x0000000005028211 */ /* 0x000fc400078810ff */
[-C--:B------:R-:W-:Y:S02]  /*17240*/  @!P1 LEA.HI.X R7, R13, R4.reuse, R14, 0x2, P5 ;  /* 0x000000040d079211 */ /* 0x080fe400028f140e */
[----:B------:R-:W-:Y:S02]  /*17250*/  @!P0 LEA.HI.X R3, R5, R4, R12, 0x2, P4 ;  /* 0x0000000405038211 */ /* 0x000fe400020f140c */
[----:B------:R-:W-:Y:S01]  /*17260*/  IADD3 R5, R234, 0x58, RZ ;  /* 0x00000058ea057810 */ /* 0x000fe20007ffe0ff */
[----:B------:R1:W-:Y:S04]  /*17270*/  @!P1 ST.E.64 [R6.64], R62 ;  /* 0x0000003e06009985 */ /* 0x0003e8000c101b06 */
[----:B------:R1:W-:Y:S01]  /*17280*/  @!P0 ST.E.64 [R2.64], R50 ;  /* 0x0000003202008985 */ /* 0x0003e2000c101b06 */
[----:B------:R-:W-:-:S13]  /*17290*/  ISETP.GE.AND P0, PT, R5, c[0x0][0x3c8], PT ;  /* 0x0000f20005007a0c */ /* 0x000fda0003f06270 */
[----:B------:R-:W-:Y:S05]  /*172a0*/  @P0 BRA `(.L_x_726) ;  /* 0x00000d2000000947 */ /* 0x000fea0003800000 */
[----:B------:R-:W-:Y:S02]  /*172b0*/  IADD3 R12, R234, 0x58, RZ ;  /* 0x00000058ea0c7810 */ /* 0x000fe40007ffe0ff */
[----:B-1----:R-:W-:Y:S02]  /*172c0*/  LEA R2, P0, R5, R0, 0x2 ;  /* 0x0000000005027211 */ /* 0x002fe400078010ff */
[----:B------:R-:W-:-:S04]  /*172d0*/  SHF.R.S32.HI R12, RZ, 0x1f, R12 ;  /* 0x0000001fff0c7819 */ /* 0x000fc8000001140c */
[----:B------:R-:W-:-:S05]  /*172e0*/  LEA.HI.X R3, R5, R4, R12, 0x2, P0 ;  /* 0x0000000405037211 */ /* 0x000fca00000f140c */
[----:B------:R1:W-:Y:S01]  /*172f0*/  ST.E.64 [R2.64], R28 ;  /* 0x0000001c02007985 */ /* 0x0003e2000c101b06 */
[----:B------:R-:W-:Y:S05]  /*17300*/  BRA `(.L_x_726) ;  /* 0x00000cc000007947 */ /* 0x000fea0003800000 */
.L_x_711:
[----:B-1----:R-:W3:Y:S04]  /*17310*/  LDL.LU R7, [R1+0x24] ;  /* 0x0000240001077983 */ /* 0x002ee80000300800 */
[----:B--2---:R-:W2:Y:S01]  /*17320*/  LDL R6, [R1+0xc] ;  /* 0x00000c0001067983 */ /* 0x004ea20000100800 */
[----:B------:R-:W-:Y:S01]  /*17330*/  ISETP.NE.U32.AND P0, PT, RZ, c[0x0][0x508], PT ;  /* 0x00014200ff007a0c */ /* 0x000fe20003f05070 */
[----:B------:R-:W-:Y:S01]  /*17340*/  IMAD.MOV.U32 R4, RZ, RZ, 0x4 ;  /* 0x00000004ff047424 */ /* 0x000fe200078e00ff */
[----:B------:R-:W-:Y:S01]  /*17350*/  ISETP.NE.U32.AND P2, PT, RZ, c[0x0][0x500], PT ;  /* 0x00014000ff007a0c */ /* 0x000fe20003f45070 */
[----:B------:R-:W-:Y:S01]  /*17360*/  IMAD.MOV.U32 R20, RZ, RZ, c[0x0][0x388] ;  /* 0x0000e200ff147624 */ /* 0x000fe200078e00ff */
[----:B------:R-:W-:Y:S01]  /*17370*/  ISETP.NE.AND.EX P0, PT, RZ, c[0x0][0x50c], PT, P0 ;  /* 0x00014300ff007a0c */ /* 0x000fe20003f05300 */
[----:B------:R-:W-:Y:S01]  /*17380*/  IMAD.MOV.U32 R0, RZ, RZ, RZ ;  /* 0x000000ffff007224 */ /* 0x000fe200078e00ff */
[----:B------:R-:W-:Y:S01]  /*17390*/  ISETP.NE.AND.EX P2, PT, RZ, c[0x0][0x504], PT, P2 ;  /* 0x00014100ff007a0c */ /* 0x000fe20003f45320 */
[----:B--2---:R-:W-:-:S10]  /*173a0*/  IMAD.WIDE R2, R6, R4, c[0x0][0x500] ;  /* 0x0001400006027625 */ /* 0x004fd400078e0204 */
[----:B------:R-:W-:Y:S02]  /*173b0*/  @P0 IMAD.WIDE R4, R6, R4, c[0x0][0x508] ;  /* 0x0001420006040625 */ /* 0x000fe400078e0204 */
[----:B------:R1:W5:Y:S04]  /*173c0*/  @P2 LDG.E R0, [R2.64] ;  /* 0x0000000602002981 */ /* 0x000368000c1e1900 */
[----:B------:R1:W5:Y:S01]  /*173d0*/  @P0 LDG.E R20, [R4.64] ;  /* 0x0000000604140981 */ /* 0x000362000c1e1900 */
[----:B---3--:R-:W-:-:S04]  /*173e0*/  ISETP.NE.AND P1, PT, R7, RZ, PT ;  /* 0x000000ff0700720c */ /* 0x008fc80003f25270 */
[----:B------:R-:W-:Y:S01]  /*173f0*/  SEL R19, R7, c[0x0][0x3d4], P1 ;  /* 0x0000f50007137a07 */ /* 0x000fe20000800000 */
[----:B------:R-:W-:Y:S05]  /*17400*/  @P0 BRA `(.L_x_739) ;  /* 0x0000004000000947 */ /* 0x000fea0003800000 */
[----:B------:R-:W-:Y:S05]  /*17410*/  @!P2 BRA `(.L_x_739) ;  /* 0x000000300000a947 */ /* 0x000fea0003800000 */
[----:B-1----:R1:W2:Y:S04]  /*17420*/  LDG.E R4, [R2.64] ;  /* 0x0000000602047981 */ /* 0x0022a8000c1e1900 */
[----:B-1----:R-:W2:Y:S02]  /*17430*/  LDG.E R2, [R2.64+0x4] ;  /* 0x0000040602027981 */ /* 0x002ea4000c1e1900 */
[----:B--2--5:R-:W-:Y:S02]  /*17440*/  IADD3 R20, -R4, R2, RZ ;  /* 0x0000000204147210 */ /* 0x024fe40007ffe1ff */
.L_x_739:
[----:B-1----:R-:W2:Y:S01]  /*17450*/  LDL.LU R4, [R1+0x8] ;  /* 0x0000080001047983 */ /* 0x002ea20000300800 */
[----:B------:R-:W-:Y:S01]  /*17460*/  SHF.R.S32.HI R2, RZ, 0x1f, R6 ;  /* 0x0000001fff027819 */ /* 0x000fe20000011406 */
[----:B------:R-:W-:Y:S01]  /*17470*/  BSSY B0, `(.L_x_740) ;  /* 0x0000038000007945 */ /* 0x000fe20003800000 */
[----:B-----5:R-:W-:Y:S01]  /*17480*/  SHF.R.S32.HI R18, RZ, 0x1f, R0 ;  /* 0x0000001fff127819 */ /* 0x020fe20000011400 */
[----:B------:R-:W1:Y:S01]  /*17490*/  S2R R3, SR_TID.X ;  /* 0x0000000000037919 */ /* 0x000e620000002100 */
[----:B------:R-:W-:-:S02]  /*174a0*/  SEL R13, R6, RZ, !P2 ;  /* 0x000000ff060d7207 */ /* 0x000fc40005000000 */
[----:B------:R-:W-:Y:S02]  /*174b0*/  SEL R21, R2, RZ, !P2 ;  /* 0x000000ff02157207 */ /* 0x000fe40005000000 */
[----:B-1----:R-:W-:Y:S02]  /*174c0*/  ISETP.GT.AND P0, PT, R3, 0x7f, PT ;  /* 0x0000007f0300780c */ /* 0x002fe40003f04270 */
[----:B--2---:R-:W-:-:S11]  /*174d0*/  LOP3.LUT R12, R4, 0xffff, RZ, 0xc0, !PT ;  /* 0x0000ffff040c7812 */ /* 0x004fd600078ec0ff */
[----:B------:R-:W-:Y:S05]  /*174e0*/  @P0 BRA `(.L_x_741) ;  /* 0x0000030000000947 */ /* 0x000fea0003800000 */
[----:B------:R-:W-:Y:S01]  /*174f0*/  IMAD R2, R20, c[0x0][0x4e8], RZ ;  /* 0x00013a0014027a24 */ /* 0x000fe200078e02ff */
[----:B------:R-:W-:-:S04]  /*17500*/  IADD3 R16, R250, R3, RZ ;  /* 0x00000003fa107210 */ /* 0x000fc80007ffe0ff */
        /* <DEDUP_REMOVED lines=24> */
[----:B------:R-:W-:Y:S02]  /*17690*/  IADD3.X R9, R7, R9, R18, P1, P0 ;  /* 0x0000000907097210 */ /* 0x000fe40000fe0412 */
[----:B--2---:R-:W-:-:S05]  /*176a0*/  SEL R3, R22, RZ, P2 ;  /* 0x000000ff16037207 */ /* 0x004fca0001000000 */
[-C--:B-----5:R-:W-:Y:S02]  /*176b0*/  IMAD R8, R15, R3.reuse, RZ ;  /* 0x000000030f087224 */ /* 0x0a0fe400078e02ff */
[----:B------:R-:W-:-:S04]  /*176c0*/  IMAD.WIDE.U32 R4, R14, R3, RZ ;  /* 0x000000030e047225 */ /* 0x000fc800078e00ff */
[----:B------:R-:W-:Y:S01]  /*176d0*/  IMAD R3, R6, c[0x0][0x4e8], R16 ;  /* 0x00013a0006037a24 */ /* 0x000fe200078e0210 */
        /* <DEDUP_REMOVED lines=17> */
.L_x_741:
[----:B------:R-:W-:Y:S05]  /*177f0*/  BSYNC B0 ;  /* 0x0000000000007941 */ /* 0x000fea0003800000 */
.L_x_740:
[----:B------:R-:W-:-:S13]  /*17800*/  ISETP.GT.AND P0, PT, R19, 0x1, PT ;  /* 0x000000011300780c */ /* 0x000fda0003f04270 */
[----:B------:R-:W-:Y:S05]  /*17810*/  @P0 BRA `(.L_x_726) ;  /* 0x000007b000000947 */ /* 0x000fea0003800000 */
[----:B-1----:R-:W-:Y:S01]  /*17820*/  MOV R2, c[0x0][0x4e8] ;  /* 0x00013a0000027a02 */ /* 0x002fe20000000f00 */
[----:B------:R-:W-:Y:S02]  /*17830*/  IMAD R4, R18, c[0x0][0x3a0], RZ ;  /* 0x0000e80012047a24 */ /* 0x000fe400078e02ff */
[----:B------:R-:W-:Y:S01]  /*17840*/  IMAD R5, R21, c[0x0][0x3f0], RZ ;  /* 0x0000fc0015057a24 */ /* 0x000fe200078e02ff */
[----:B------:R-:W-:Y:S01]  /*17850*/  ISETP.NE.AND P0, PT, R2, 0x1, PT ;  /* 0x000000010200780c */ /* 0x000fe20003f05270 */
[----:B------:R-:W-:-:S04]  /*17860*/  IMAD.WIDE.U32 R2, R0, c[0x0][0x3a0], RZ ;  /* 0x0000e80000027a25 */ /* 0x000fc800078e00ff */
[----:B------:R-:W-:Y:S01]  /*17870*/  IMAD R0, R0, c[0x0][0x3a4], R4 ;  /* 0x0000e90000007a24 */ /* 0x000fe200078e0204 */
[----:B------:R-:W-:Y:S01]  /*17880*/  IADD3 R4, R238, R250, RZ ;  /* 0x000000faee047210 */ /* 0x000fe20007ffe0ff */
[----:B------:R-:W-:-:S03]  /*17890*/  IMAD R7, R13, c[0x0][0x3f4], R5 ;  /* 0x0000fd000d077a24 */ /* 0x000fc600078e0205 */
[----:B------:R-:W-:Y:S02]  /*178a0*/  IADD3 R3, R3, R0, RZ ;  /* 0x0000000003037210 */ /* 0x000fe40007ffe0ff */
[----:B------:R-:W-:Y:S01]  /*178b0*/  MOV R0, R4 ;  /* 0x0000000400007202 */ /* 0x000fe20000000f00 */
[----:B------:R-:W-:-:S04]  /*178c0*/  @P0 IMAD.HI.U32 R6, R4, c[0x0][0x4ec], RZ ;  /* 0x00013b0004060a27 */ /* 0x000fc800078e00ff */
[----:B------:R-:W-:Y:S01]  /*178d0*/  IMAD.WIDE.U32 R2, R12, c[0x0][0x3e8], R2 ;  /* 0x0000fa000c027a25 */ /* 0x000fe200078e0002 */
[----:B------:R-:W-:-:S03]  /*178e0*/  @P0 SHF.R.U32.HI R0, RZ, c[0x0][0x4f0], R6 ;  /* 0x00013c00ff000a19 */ /* 0x000fc60000011606 */
[----:B------:R-:W-:Y:S01]  /*178f0*/  IMAD R3, R12, c[0x0][0x3ec], R3 ;  /* 0x0000fb000c037a24 */ /* 0x000fe200078e0203 */
[----:B------:R-:W-:Y:S02]  /*17900*/  SHF.R.S32.HI R6, RZ, 0x1f, R0 ;  /* 0x0000001fff067819 */ /* 0x000fe40000011400 */
[----:B------:R-:W-:Y:S01]  /*17910*/  IADD3 R5, -R0, RZ, RZ ;  /* 0x000000ff00057210 */ /* 0x000fe20007ffe1ff */
[----:B------:R-:W-:-:S04]  /*17920*/  IMAD.WIDE.U32 R2, R13, c[0x0][0x3f0], R2 ;  /* 0x0000fc000d027a25 */ /* 0x000fc800078e0002 */
[----:B------:R-:W-:Y:S01]  /*17930*/  IMAD R6, R6, c[0x0][0x3e0], RZ ;  /* 0x0000f80006067a24 */ /* 0x000fe200078e02ff */
[----:B------:R-:W-:Y:S01]  /*17940*/  IADD3 R3, R3, R7, RZ ;  /* 0x0000000703037210 */ /* 0x000fe20007ffe0ff */
        /* <DEDUP_REMOVED lines=13> */
.L_x_841:
[----:B------:R-:W-:Y:S05]  /*17a20*/  BRA.DIV ~URZ, `(.L_x_743) ;  /* 0x000041227f007947 */ /* 0x000fea000b800000 */
[----:B------:R3:W4:Y:S02]  /*17a30*/  SHFL.IDX PT, R0, R13, RZ, 0x1c1f ;  /* 0x001c1fff0d007589 */ /* 0x00072400000e0000 */
.L_x_842:
[----:B------:R-:W-:Y:S01]  /*17a40*/  IMAD R12, R20, c[0x0][0x4e8], RZ ;  /* 0x00013a00140c7a24 */ /* 0x000fe200078e02ff */
        /* <DEDUP_REMOVED lines=16> */
[----:B------:R2:W-:Y:S04]  /*17b50*/  @!P2 ST.E.128 [R8.64], RZ ;  /* 0x000000ff0800a985 */ /* 0x0005e8000c101d06 */
[----:B------:R2:W-:Y:S04]  /*17b60*/  @!P1 ST.E.128 [R6.64], RZ ;  /* 0x000000ff06009985 */ /* 0x0005e8000c101d06 */
[----:B------:R2:W-:Y:S02]  /*17b70*/  @!P0 ST.E.128 [R2.64], RZ ;  /* 0x000000ff02008985 */ /* 0x0005e4000c101d06 */
.L_x_745:
[----:B------:R-:W-:Y:S05]  /*17b80*/  BSYNC B0 ;  /* 0x0000000000007941 */ /* 0x000fea0003800000 */
.L_x_744:
[----:B------:R-:W-:Y:S05]  /*17b90*/  BRA.DIV ~URZ, `(.L_x_746) ;  /* 0x000040227f007947 */ /* 0x000fea000b800000 */
[----:B--2---:R2:W1:Y:S04]  /*17ba0*/  SHFL.IDX PT, R4, R10, 0x1, 0x1c1f ;  /* 0x003c1f000a047f89 */ /* 0x00446800000e0000 */
[----:B----4-:R2:W4:Y:S02]  /*17bb0*/  SHFL.IDX PT, R0, R13, 0x1, 0x1c1f ;  /* 0x003c1f000d007f89 */ /* 0x01052400000e0000 */
.L_x_843:
        /* <DEDUP_REMOVED lines=16> */
[----:B------:R1:W-:Y:S04]  /*17cc0*/  @!P2 ST.E.128 [R8.64], RZ ;  /* 0x000000ff0800a985 */ /* 0x0003e8000c101d06 */
[----:B------:R1:W-:Y:S04]  /*17cd0*/  @!P1 ST.E.128 [R6.64], RZ ;  /* 0x000000ff06009985 */ /* 0x0003e8000c101d06 */
[----:B------:R1:W-:Y:S02]  /*17ce0*/  @!P0 ST.E.128 [R2.64], RZ ;  /* 0x000000ff02008985 */ /* 0x0003e4000c101d06 */
.L_x_748:
[----:B------:R-:W-:Y:S05]  /*17cf0*/  BSYNC B0 ;  /* 0x0000000000007941 */ /* 0x000fea0003800000 */
.L_x_747:
[----:B------:R-:W-:Y:S05]  /*17d00*/  BRA.DIV ~URZ, `(.L_x_749) ;  /* 0x00003f827f007947 */ /* 0x000fea000b800000 */
[----:B-1----:R1:W2:Y:S02]  /*17d10*/  SHFL.IDX PT, R4, R10, 0x2, 0x1c1f ;  /* 0x005c1f000a047f89 */ /* 0x0022a400000e0000 */
.L_x_844:
[----:B------:R-:W-:Y:S05]  /*17d20*/  BRA.DIV ~URZ, `(.L_x_750) ;  /* 0x00003fd27f007947 */ /* 0x000fea000b800000 */
[----:B----4-:R4:W1:Y:S02]  /*17d30*/  SHFL.IDX PT, R0, R13, 0x2, 0x1c1f ;  /* 0x005c1f000d007f89 */ /* 0x01086400000e0000 */
.L_x_845:
        /* <DEDUP_REMOVED lines=19> */
.L_x_752:
[----:B------:R-:W-:Y:S05]  /*17e70*/  BSYNC B0 ;  /* 0x0000000000007941 */ /* 0x000fea0003800000 */
.L_x_751:
[----:B------:R-:W-:Y:S05]  /*17e80*/  BRA.DIV ~URZ, `(.L_x_753) ;  /* 0x00003ee27f007947 */ /* 0x000fea000b800000 */
[----:B--2---:R2:W3:Y:S04]  /*17e90*/  SHFL.IDX PT, R4, R10, 0x3, 0x1c1f ;  /* 0x007c1f000a047f89 */ /* 0x0044e800000e0000 */
[----:B-1----:R2:W1:Y:S02]  /*17ea0*/  SHFL.IDX PT, R0, R13, 0x3, 0x1c1f ;  /* 0x007c1f000d007f89 */ /* 0x00246400000e0000 */
.L_x_846:
[----:B------:R-:W-:-:S04]  /*17eb0*/  IADD3 R11, R11, 0x60, RZ ;  /* 0x000000600b0b7810 */ /* 0x000fc80007ffe0ff */
[----:B------:R-:W-:-:S13]  /*17ec0*/  ISETP.GE.AND P0, PT, R11, R12, PT ;  /* 0x0000000c0b00720c */ /* 0x000fda0003f06270 */
[----:B------:R-:W-:Y:S05]  /*17ed0*/  @P0 BRA `(.L_x_726) ;  /* 0x000000f000000947 */ /* 0x000fea0003800000 */
[----:B------:R-:W-:Y:S02]  /*17ee0*/  ISETP.GE.AND P2, PT, R210, c[0x0][0x3c8], PT ;  /* 0x0000f200d2007a0c */ /* 0x000fe40003f46270 */
[----:B------:R-:W-:Y:S02]  /*17ef0*/  ISETP.GE.AND P1, PT, R235, c[0x0][0x3c8], PT ;  /* 0x0000f200eb007a0c */ /* 0x000fe40003f26270 */
[----:B------:R-:W-:Y:S02]  /*17f00*/  ISETP.GE.AND P0, PT, R236, c[0x0][0x3c8], PT ;  /* 0x0000f200ec007a0c */ /* 0x000fe40003f06270 */
[----:B--234-:R-:W-:Y:S02]  /*17f10*/  SHF.R.S32.HI R13, RZ, 0x1f, R210 ;  /* 0x0000001fff0d7819 */ /* 0x01cfe400000114d2 */
[----:B------:R-:W-:Y:S02]  /*17f20*/  SHF.R.S32.HI R10, RZ, 0x1f, R235 ;  /* 0x0000001fff0a7819 */ /* 0x000fe400000114eb */
[----:B------:R-:W-:-:S03]  /*17f30*/  SHF.R.S32.HI R5, RZ, 0x1f, R236 ;  /* 0x0000001fff057819 */ /* 0x000fc600000114ec */
[-C--:B-1----:R-:W-:Y:S02]  /*17f40*/  @!P2 LEA R8, P5, R210, R0.reuse, 0x1 ;  /* 0x00000000d208a211 */ /* 0x082fe400078a08ff */
[CC--:B------:R-:W-:Y:S02]  /*17f50*/  @!P1 LEA R6, P4, R235.reuse, R0.reuse, 0x1 ;  /* 0x00000000eb069211 */ /* 0x0c0fe400078808ff */
[----:B------:R-:W-:Y:S02]  /*17f60*/  @!P0 LEA R2, P3, R236, R0, 0x1 ;  /* 0x00000000ec028211 */ /* 0x000fe400078608ff */
[-C--:B------:R-:W-:Y:S02]  /*17f70*/  @!P2 LEA.HI.X R9, R210, R4.reuse, R13, 0x1, P5 ;  /* 0x00000004d209a211 */ /* 0x080fe400028f0c0d */
[-C--:B------:R-:W-:Y:S02]  /*17f80*/  @!P1 LEA.HI.X R7, R235, R4.reuse, R10, 0x1, P4 ;  /* 0x00000004eb079211 */ /* 0x080fe400020f0c0a */
[----:B------:R-:W-:Y:S01]  /*17f90*/  @!P0 LEA.HI.X R3, R236, R4, R5, 0x1, P3 ;  /* 0x00000004ec038211 */ /* 0x000fe200018f0c05 */
[----:B------:R1:W-:Y:S04]  /*17fa0*/  @!P2 ST.E.128 [R8.64], RZ ;  /* 0x000000ff0800a985 */ /* 0x0003e8000c101d06 */
[----:B------:R1:W-:Y:S04]  /*17fb0*/  @!P1 ST.E.128 [R6.64], RZ ;  /* 0x000000ff06009985 */ /* 0x0003e8000c101d06 */
[----:B------:R1:W-:Y:S02]  /*17fc0*/  @!P0 ST.E.128 [R2.64], RZ ;  /* 0x000000ff02008985 */ /* 0x0003e4000c101d06 */
.L_x_726:
[----:B------:R-:W-:Y:S05]  /*17fd0*/  BSYNC B1 ;  /* 0x0000000000017941 */ /* 0x000fea0003800000 */
.L_x_710:
[----:B-1----:R-:W5:Y:S02]  /*17fe0*/  LDL R0, [R1+0x30] ;  /* 0x0000300001007983 */ /* 0x002f640000100800 */
[----:B-----5:R-:W-:-:S13]  /*17ff0*/  ISETP.NE.AND P0, PT, R0, RZ, PT ;  /* 0x000000ff0000720c */ /* 0x020fda0003f05270 */
        /* <DEDUP_REMOVED lines=9> */
[----:B--2-4-:R-:W-:-:S04]  /*18090*/  LOP3.LUT R13, R0, 0x1f, RZ, 0xc0, !PT ;  /* 0x0000001f000d7812 */ /* 0x014fc800078ec0ff */
[----:B------:R-:W-:Y:S01]  /*180a0*/  ISETP.NE.AND P6, PT, R13, 0x1f, PT ;  /* 0x0000001f0d00780c */ /* 0x000fe20003fc5270 */
[----:B------:R-:W-:Y:S10]  /*180b0*/  BRA.DIV ~URZ, `(.L_x_755) ;  /* 0x00003d827f007947 */ /* 0x000ff4000b800000 */
[----:B------:R1:W2:Y:S02]  /*180c0*/  SHFL.IDX PT, R9, R74, RZ, 0x1f ;  /* 0x00001fff4a097589 */ /* 0x0002a400000e0000 */
.L_x_847:
[----:B------:R-:W-:Y:S05]  /*180d0*/  BRA.DIV ~URZ, `(.L_x_756) ;  /* 0x00003dd27f007947 */ /* 0x000fea000b800000 */
[----:B------:R3:W4:Y:S02]  /*180e0*/  SHFL.IDX PT, R8, R74, 0x1, 0x1f ;  /* 0x00201f004a087f89 */ /* 0x00072400000e0000 */
.L_x_848:
        /* <DEDUP_REMOVED lines=19> */
.L_x_849:
        /* <DEDUP_REMOVED lines=16> */
.L_x_850:
[----:B---3--:R-:W-:Y:S01]  /*18320*/  IMAD R0, R0, c[0x0][0x538], RZ ;  /* 0x00014e0000007a24 */ /* 0x008fe200078e02ff */
[----:B------:R-:W-:Y:S04]  /*18330*/  BSSY B1, `(.L_x_759) ;  /* 0x00000ce000017945 */ /* 0x000fe80003800000 */
[----:B----4-:R-:W-:-:S04]  /*18340*/  IADD3 R8, R0, R8, RZ ;  /* 0x0000000800087210 */ /* 0x010fc80007ffe0ff */
[----:B--2---:R-:W-:-:S13]  /*18350*/  ISETP.GT.AND P0, PT, R8, R9, PT ;  /* 0x000000090800720c */ /* 0x004fda0003f04270 */
[----:B------:R-:W-:Y:S05]  /*18360*/  @P0 BRA `(.L_x_760) ;  /* 0x0000025000000947 */ /* 0x000fea0003800000 */
.L_x_764:
        /* <DEDUP_REMOVED lines=17> */
.L_x_851:
        /* <DEDUP_REMOVED lines=16> */
.L_x_852:
[----:B--2---:R-:W-:-:S05]  /*18580*/  IMAD R0, R0, c[0x0][0x538], RZ ;  /* 0x00014e0000007a24 */ /* 0x004fca00078e02ff */
[----:B------:R-:W-:-:S04]  /*18590*/  IADD3 R8, R0, R8, RZ ;  /* 0x0000000800087210 */ /* 0x000fc80007ffe0ff */
[----:B------:R-:W-:-:S13]  /*185a0*/  ISETP.GT.AND P0, PT, R8, R9, PT ;  /* 0x000000090800720c */ /* 0x000fda0003f04270 */
[----:B-1----:R-:W-:Y:S05]  /*185b0*/  @!P0 BRA `(.L_x_764) ;  /* 0xfffffdb000008947 */ /* 0x002fea000383ffff */
.L_x_760:
[----:B------:R-:W-:-:S05]  /*185c0*/  IADD3 R10, -R0, R8, RZ ;  /* 0x00000008000a7210 */ /* 0x000fca0007ffe1ff */
[----:B------:R-:W-:-:S05]  /*185d0*/  IMAD R0, R4, c[0x0][0x538], R10 ;  /* 0x00014e0004007a24 */ /* 0x000fca00078e020a */
[----:B------:R-:W-:Y:S01]  /*185e0*/  ISETP.GT.AND P0, PT, R0, R9, PT ;  /* 0x000000090000720c */ /* 0x000fe20003f04270 */
[----:B------:R-:W-:-:S12]  /*185f0*/  BRA.DIV ~URZ, `(.L_x_765) ;  /* 0x00003d127f007947 */ /* 0x000fd8000b800000 */
[----:B------:R-:W-:-:S03]  /*18600*/  VOTE.ANY R11, PT, !P0 ;  /* 0x00000000000b7806 */ /* 0x000fc600040e0100 */
.L_x_853:
[----:B------:R-:W2:Y:S01]  /*18610*/  LDL.LU R2, [R1+0xc] ;  /* 0x00000c0001027983 */ /* 0x000ea20000300800 */
[----:B------:R-:W2:Y:S02]  /*18620*/  POPC R0, R11 ;  /* 0x0000000b00007309 */ /* 0x000ea40000000000 */
[----:B--2---:R-:W-:-:S05]  /*18630*/  IADD3 R2, R0, R2, RZ ;  /* 0x0000000200027210 */ /* 0x004fca0007ffe0ff */
[----:B------:R2:W-:Y:S01]  /*18640*/  STL [R1+0xc], R2 ;  /* 0x00000c0201007387 */ /* 0x0005e20000100800 */
[----:B------:R-:W-:Y:S05]  /*18650*/  BRA.DIV ~URZ, `(.L_x_766) ;  /* 0x00003d027f007947 */ /* 0x000fea000b800000 */
[----:B------:R3:W4:Y:S04]  /*18660*/  SHFL.IDX PT, R8, R6, R0, 0x1f ;  /* 0x00001f0006087589 */ /* 0x00072800000e0000 */
[----:B------:R3:W1:Y:S02]  /*18670*/  SHFL.IDX PT, R7, R7, R0, 0x1f ;  /* 0x00001f0007077589 */ /* 0x00066400000e0000 */
.L_x_854:
[----:B------:R-:W-:Y:S01]  /*18680*/  ISETP.NE.AND P0, PT, R11, RZ, PT ;  /* 0x000000ff0b00720c */ /* 0x000fe20003f05270 */
[----:B------:R-:W-:-:S12]  /*18690*/  BSSY B0, `(.L_x_767) ;  /* 0x0000005000007945 */ /* 0x000fd80003800000 */
[----:B------:R-:W-:Y:S05]  /*186a0*/  @!P0 BRA `(.L_x_768) ;  /* 0x0000003000008947 */ /* 0x000fea0003800000 */
[----:B---3--:R-:W-:Y:S01]  /*186b0*/  IADD3 R0, R0, -0x1, RZ ;  /* 0xffffffff00007810 */ /* 0x008fe20007ffe0ff */
[----:B------:R-:W-:Y:S05]  /*186c0*/  BRA.DIV ~URZ, `(.L_x_769) ;  /* 0x00003d627f007947 */ /* 0x000fea000b800000 */
[----:B------:R3:W2:Y:S02]  /*186d0*/  SHFL.IDX PT, R12, R4, R0, 0x1f ;  /* 0x00001f00040c7589 */ /* 0x0006a400000e0000 */
.L_x_768:
[----:B------:R-:W-:Y:S05]  /*186e0*/  BSYNC B0 ;  /* 0x0000000000007941 */ /* 0x000fea0003800000 */
.L_x_767:
[----:B--23--:R-:W-:Y:S01]  /*186f0*/  IMAD R0, R12, c[0x0][0x538], R10 ;  /* 0x00014e000c007a24 */ /* 0x00cfe200078e020a */
[----:B-1----:R-:W-:Y:S01]  /*18700*/  ISETP.NE.AND P0, PT, R7, 0x1, PT ;  /* 0x000000010700780c */ /* 0x002fe20003f05270 */
[----:B------:R-:W-:Y:S03]  /*18710*/  BSSY B0, `(.L_x_770) ;  /* 0x0000086000007945 */ /* 0x000fe60003800000 */
[----:B------:R1:W-:Y:S01]  /*18720*/  STL [R1], R0 ;  /* 0x0000000001007387 */ /* 0x0003e20000100800 */
[----:B------:R-:W-:-:S08]  /*18730*/  IADD3 R9, -R0, R9, RZ ;  /* 0x0000000900097210 */ /* 0x000fd00007ffe1ff */
[----:B------:R-:W-:Y:S05]  /*18740*/  @!P0 BRA `(.L_x_771) ;  /* 0x000003e000008947 */ /* 0x000fea0003800000 */
[-C--:B----4-:R-:W-:Y:S02]  /*18750*/  IABS R2, R8.reuse ;  /* 0x0000000800027213 */ /* 0x090fe40000000000 */
[----:B------:R-:W-:Y:S02]  /*18760*/  IABS R10, R8 ;  /* 0x00000008000a7213 */ /* 0x000fe40000000000 */
[----:B-1----:R-:W1:Y:S08]  /*18770*/  I2F.RP R0, R2 ;  /* 0x0000000200007306 */ /* 0x002e700000209400 */
[----:B-1----:R-:W1:Y:S02]  /*18780*/  MUFU.RCP R0, R0 ;  /* 0x0000000000007308 */ /* 0x002e640000001000 */
[----:B-1----:R-:W-:-:S06]  /*18790*/  IADD3 R0, R0, 0xffffffe, RZ ;  /* 0x0ffffffe00007810 */ /* 0x002fcc0007ffe0ff */
[----:B------:R-:W1:Y:S02]  /*187a0*/  F2I.FTZ.U32.TRUNC.NTZ R5, R0 ;  /* 0x0000000000057305 */ /* 0x000e64000021f000 */
[----:B-1----:R-:W-:Y:S01]  /*187b0*/  IMAD.MOV R3, RZ, RZ, -R5 ;  /* 0x000000ffff037224 */ /* 0x002fe200078e0a05 */
[----:B------:R-:W-:-:S03]  /*187c0*/  IABS R0, R7 ;  /* 0x0000000700007213 */ /* 0x000fc60000000000 */
[----:B------:R-:W-:Y:S01]  /*187d0*/  IMAD.MOV.U32 R4, RZ, RZ, R3 ;  /* 0x000000ffff047224 */ /* 0x000fe200078e0003 */
[----:B------:R-:W-:Y:S01]  /*187e0*/  IABS R3, R9 ;  /* 0x0000000900037213 */ /* 0x000fe20000000000 */
[----:B------:R-:W-:Y:S02]  /*187f0*/  IMAD.MOV.U32 R6, RZ, RZ, R0 ;  /* 0x000000ffff067224 */ /* 0x000fe400078e0000 */
[----:B------:R-:W-:Y:S02]  /*18800*/  IMAD R0, R4, R2, RZ ;  /* 0x0000000204007224 */ /* 0x000fe400078e02ff */
[----:B------:R-:W-:Y:S01]  /*18810*/  IMAD.MOV.U32 R4, RZ, RZ, RZ ;  /* 0x000000ffff047224 */ /* 0x000fe200078e00ff */
[----:B------:R-:W1:Y:S03]  /*18820*/  I2F.RP R11, R6 ;  /* 0x00000006000b7306 */ /* 0x000e660000209400 */
[----:B------:R-:W-:-:S04]  /*18830*/  IMAD.HI.U32 R5, R5, R0, R4 ;  /* 0x0000000005057227 */ /* 0x000fc800078e0004 */
[----:B------:R-:W-:-:S05]  /*18840*/  IMAD.MOV R0, RZ, RZ, -R10 ;  /* 0x000000ffff007224 */ /* 0x000fca00078e0a0a */
[----:B------:R-:W-:Y:S01]  /*18850*/  MOV R4, R0 ;  /* 0x0000000000047202 */ /* 0x000fe20000000f00 */
[----:B------:R-:W-:-:S04]  /*18860*/  IMAD.HI.U32 R0, R5, R3, RZ ;  /* 0x0000000305007227 */ /* 0x000fc800078e00ff */
[----:B------:R-:W-:Y:S02]  /*18870*/  IMAD R3, R0, R4, R3 ;  /* 0x0000000400037224 */ /* 0x000fe400078e0203 */
[----:B-1----:R-:W1:Y:S03]  /*18880*/  MUFU.RCP R4, R11 ;  /* 0x0000000b00047308 */ /* 0x002e660000001000 */
        /* <DEDUP_REMOVED lines=9> */
[----:B------:R-:W-:Y:S01]  /*18920*/  @P2 IADD3 R0, R0, 0x1, RZ ;  /* 0x0000000100002810 */ /* 0x000fe20007ffe0ff */
[----:B-1----:R-:W-:-:S06]  /*18930*/  IMAD.MOV R2, RZ, RZ, -R3 ;  /* 0x000000ffff027224 */ /* 0x002fcc00078e0a03 */
[----:B------:R-:W-:Y:S01]  /*18940*/  @!P1 IMAD.MOV R0, RZ, RZ, -R0 ;  /* 0x000000ffff009224 */ /* 0x000fe200078e0a00 */
[----:B------:R-:W-:Y:S02]  /*18950*/  @!P0 LOP3.LUT R0, RZ, R8, RZ, 0x33, !PT ;  /* 0x00000008ff008212 */ /* 0x000fe400078e33ff */
[----:B------:R-:W-:Y:S02]  /*18960*/  MOV R4, R2 ;  /* 0x0000000200047202 */ /* 0x000fe40000000f00 */
[----:B------:R-:W-:Y:S02]  /*18970*/  IABS R2, R7 ;  /* 0x0000000700027213 */ /* 0x000fe40000000000 */
[----:B------:R-:W-:Y:S01]  /*18980*/  IABS R10, R0 ;  /* 0x00000000000a7213 */ /* 0x000fe20000000000 */
[----:B------:R-:W-:Y:S02]  /*18990*/  IMAD R4, R4, R6, RZ ;  /* 0x0000000604047224 */ /* 0x000fe400078e02ff */
[----:B------:R-:W-:-:S02]  /*189a0*/  IMAD.MOV R5, RZ, RZ, -R2 ;  /* 0x000000ffff057224 */ /* 0x000fc400078e0a02 */
[----:B------:R-:W-:-:S04]  /*189b0*/  IMAD.MOV.U32 R2, RZ, RZ, RZ ;  /* 0x000000ffff027224 */ /* 0x000fc800078e00ff */
[----:B------:R-:W-:Y:S01]  /*189c0*/  IMAD.HI.U32 R2, R3, R4, R2 ;  /* 0x0000000403027227 */ /* 0x000fe200078e0002 */
[----:B------:R-:W-:-:S03]  /*189d0*/  MOV R4, R5 ;  /* 0x0000000500047202 */ /* 0x000fc60000000f00 */
[----:B------:R-:W-:-:S04]  /*189e0*/  IMAD.MOV.U32 R3, RZ, RZ, R10 ;  /* 0x000000ffff037224 */ /* 0x000fc800078e000a */
[----:B------:R-:W-:-:S04]  /*189f0*/  IMAD.HI.U32 R2, R2, R3, RZ ;  /* 0x0000000302027227 */ /* 0x000fc800078e00ff */
[----:B------:R-:W-:Y:S01]  /*18a00*/  IMAD R3, R2, R4, R3 ;  /* 0x0000000402037224 */ /* 0x000fe200078e0203 */
[----:B------:R-:W-:-:S04]  /*18a10*/  IADD3 R4, -R0, RZ, RZ ;  /* 0x000000ff00047210 */ /* 0x000fc80007ffe1ff */
        /* <DEDUP_REMOVED lines=9> */
[----:B------:R-:W-:-:S05]  /*18ab0*/  @!P0 LOP3.LUT R2, RZ, R7, RZ, 0x33, !PT ;  /* 0x00000007ff028212 */ /* 0x000fca00078e33ff */
[----:B------:R-:W-:-:S04]  /*18ac0*/  IMAD.MOV R3, RZ, RZ, -R2 ;  /* 0x000000ffff037224 */ /* 0x000fc800078e0a02 */
[C---:B------:R-:W-:Y:S02]  /*18ad0*/  IMAD R3, R7.reuse, R3, R0 ;  /* 0x0000000307037224 */ /* 0x040fe400078e0200 */
[----:B------:R-:W-:Y:S02]  /*18ae0*/  IMAD R0, R7, 0x1000000, R2 ;  /* 0x0100000007007824 */ /* 0x000fe400078e0202 */
[----:B------:R-:W-:Y:S02]  /*18af0*/  IMAD R2, R8, R4, R9 ;  /* 0x0000000408027224 */ /* 0x000fe400078e0209 */
[----:B------:R-:W-:-:S05]  /*18b00*/  IMAD R0, R3, 0x10000, R0 ;  /* 0x0001000003007824 */ /* 0x000fca00078e0200 */
[----:B------:R1:W-:Y:S01]  /*18b10*/  STL [R1+0x8], R0 ;  /* 0x0000080001007387 */ /* 0x0003e20000100800 */
[----:B------:R-:W-:Y:S05]  /*18b20*/  BRA `(.L_x_772) ;  /* 0x0000044000007947 */ /* 0x000fea0003800000 */
.L_x_771:
[----:B-1----:R-:W2:Y:S01]  /*18b30*/  LDL R0, [R1+0xc] ;  /* 0x00000c0001007983 */ /* 0x002ea20000100800 */
[----:B------:R-:W-:-:S04]  /*18b40*/  IMAD.MOV.U32 R2, RZ, RZ, 0x4 ;  /* 0x00000004ff027424 */ /* 0x000fc800078e00ff */
[----:B--2---:R-:W-:-:S05]  /*18b50*/  IMAD.WIDE R2, R0, R2, c[0x0][0x590] ;  /* 0x0001640000027625 */ /* 0x004fca00078e0202 */
[----:B------:R-:W2:Y:S02]  /*18b60*/  LDG.E R4, [R2.64] ;  /* 0x0000000602047981 */ /* 0x000ea4000c1e1900 */
[----:B--2-4-:R-:W-:-:S05]  /*18b70*/  IMAD R10, R4, R8, RZ ;  /* 0x00000008040a7224 */ /* 0x014fca00078e02ff */
[-C--:B------:R-:W-:Y:S02]  /*18b80*/  IABS R0, R10.reuse ;  /* 0x0000000a00007213 */ /* 0x080fe40000000000 */
        /* <DEDUP_REMOVED lines=27> */
[----:B------:R-:W-:Y:S02]  /*18d40*/  IMAD R11, R4, R2, RZ ;  /* 0x00000002040b7224 */ /* 0x000fe400078e02ff */
[----:B------:R-:W-:-:S03]  /*18d50*/  IMAD.MOV R2, RZ, RZ, -R2 ;  /* 0x000000ffff027224 */ /* 0x000fc600078e0a02 */
[----:B------:R-:W-:Y:S01]  /*18d60*/  IADD3 R0, -R11, c[0x0][0x538], RZ ;  /* 0x00014e000b007a10 */ /* 0x000fe20007ffe1ff */
[----:B------:R-:W-:-:S03]  /*18d70*/  IMAD R6, R10, R2, R9 ;  /* 0x000000020a067224 */ /* 0x000fc600078e0209 */
[----:B------:R-:W-:Y:S02]  /*18d80*/  IMNMX R0, R4, R0, PT ;  /* 0x0000000004007217 */ /* 0x000fe40003800200 */
[----:B------:R-:W-:Y:S02]  /*18d90*/  IABS R2, R6 ;  /* 0x0000000600027213 */ /* 0x000fe40000000000 */
[-C--:B------:R-:W-:Y:S02]  /*18da0*/  IABS R3, R0.reuse ;  /* 0x0000000000037213 */ /* 0x080fe40000000000 */
[----:B------:R-:W-:Y:S02]  /*18db0*/  IABS R10, R0 ;  /* 0x00000000000a7213 */ /* 0x000fe40000000000 */
[----:B------:R-:W1:Y:S01]  /*18dc0*/  I2F.RP R4, R3 ;  /* 0x0000000300047306 */ /* 0x000e620000209400 */
[----:B------:R-:W-:Y:S02]  /*18dd0*/  MOV R7, R2 ;  /* 0x0000000200077202 */ /* 0x000fe40000000f00 */
[----:B------:R-:W-:-:S05]  /*18de0*/  IMAD.MOV R2, RZ, RZ, -R10 ;  /* 0x000000ffff027224 */ /* 0x000fca00078e0a0a */
[----:B-1----:R-:W1:Y:S02]  /*18df0*/  MUFU.RCP R4, R4 ;  /* 0x0000000400047308 */ /* 0x002e640000001000 */
[----:B-1----:R-:W-:-:S06]  /*18e00*/  IADD3 R4, R4, 0xffffffe, RZ ;  /* 0x0ffffffe04047810 */ /* 0x002fcc0007ffe0ff */
[----:B------:R-:W1:Y:S02]  /*18e10*/  F2I.FTZ.U32.TRUNC.NTZ R5, R4 ;  /* 0x0000000400057305 */ /* 0x000e64000021f000 */
[----:B-1----:R-:W-:-:S04]  /*18e20*/  IMAD.MOV R4, RZ, RZ, -R5 ;  /* 0x000000ffff047224 */ /* 0x002fc800078e0a05 */
[----:B------:R-:W-:Y:S02]  /*18e30*/  IMAD R9, R4, R3, RZ ;  /* 0x0000000304097224 */ /* 0x000fe400078e02ff */
[----:B------:R-:W-:-:S04]  /*18e40*/  IMAD.MOV.U32 R4, RZ, RZ, RZ ;  /* 0x000000ffff047224 */ /* 0x000fc800078e00ff */
[----:B------:R-:W-:-:S04]  /*18e50*/  IMAD.HI.U32 R5, R5, R9, R4 ;  /* 0x0000000905057227 */ /* 0x000fc800078e0004 */
[----:B------:R-:W-:Y:S02]  /*18e60*/  IMAD.MOV.U32 R4, RZ, RZ, R2 ;  /* 0x000000ffff047224 */ /* 0x000fe400078e0002 */
[----:B------:R-:W-:-:S04]  /*18e70*/  IMAD.HI.U32 R2, R5, R7, RZ ;  /* 0x0000000705027227 */ /* 0x000fc800078e00ff */
[----:B------:R-:W-:-:S05]  /*18e80*/  IMAD R4, R2, R4, R7 ;  /* 0x0000000402047224 */ /* 0x000fca00078e0207 */
[----:B------:R-:W-:-:S13]  /*18e90*/  ISETP.GT.U32.AND P0, PT, R3, R4, PT ;  /* 0x000000040300720c */ /* 0x000fda0003f04070 */
[-C--:B------:R-:W-:Y:S02]  /*18ea0*/  @!P0 IADD3 R4, R4, -R3.reuse, RZ ;  /* 0x8000000304048210 */ /* 0x080fe40007ffe0ff */
[----:B------:R-:W-:Y:S02]  /*18eb0*/  @!P0 IADD3 R2, R2, 0x1, RZ ;  /* 0x0000000102028810 */ /* 0x000fe40007ffe0ff */
[----:B------:R-:W-:Y:S02]  /*18ec0*/  ISETP.GE.U32.AND P2, PT, R4, R3, PT ;  /* 0x000000030400720c */ /* 0x000fe40003f46070 */
[----:B------:R-:W-:Y:S02]  /*18ed0*/  LOP3.LUT R3, R6, R0, RZ, 0x3c, !PT ;  /* 0x0000000006037212 */ /* 0x000fe400078e3cff */
[----:B------:R-:W-:Y:S02]  /*18ee0*/  ISETP.NE.AND P0, PT, R0, RZ, PT ;  /* 0x000000ff0000720c */ /* 0x000fe40003f05270 */
[----:B------:R-:W-:Y:S01]  /*18ef0*/  ISETP.GE.AND P1, PT, R3, RZ, PT ;  /* 0x000000ff0300720c */ /* 0x000fe20003f26270 */
[----:B------:R-:W-:Y:S01]  /*18f00*/  IMAD.MOV R3, RZ, RZ, -R0 ;  /* 0x000000ffff037224 */ /* 0x000fe200078e0a00 */
[----:B------:R-:W-:-:S05]  /*18f10*/  IADD3 R6, R11, 0x1000000, R6 ;  /* 0x010000000b067810 */ /* 0x000fca0007ffe006 */
[----:B------:R-:W-:-:S06]  /*18f20*/  @P2 IADD3 R2, R2, 0x1, RZ ;  /* 0x0000000102022810 */ /* 0x000fcc0007ffe0ff */
[----:B------:R-:W-:Y:S01]  /*18f30*/  @!P1 IMAD.MOV R2, RZ, RZ, -R2 ;  /* 0x000000ffff029224 */ /* 0x000fe200078e0a02 */
[----:B------:R-:W-:-:S05]  /*18f40*/  @!P0 LOP3.LUT R2, RZ, R0, RZ, 0x33, !PT ;  /* 0x00000000ff028212 */ /* 0x000fca00078e33ff */
[----:B------:R-:W-:-:S05]  /*18f50*/  IMAD R0, R2, R3, R6 ;  /* 0x0000000302007224 */ /* 0x000fca00078e0206 */
[----:B------:R1:W-:Y:S02]  /*18f60*/  STL [R1+0x8], R0 ;  /* 0x0000080001007387 */ /* 0x0003e40000100800 */
.L_x_772:
[----:B------:R-:W-:Y:S05]  /*18f70*/  BSYNC B0 ;  /* 0x0000000000007941 */ /* 0x000fea0003800000 */
.L_x_770:
[----:B------:R-:W-:-:S04]  /*18f80*/  LOP3.LUT R2, RZ, R2, RZ, 0x33, !PT ;  /* 0x00000002ff027212 */ /* 0x000fc800078e33ff */
[----:B-1----:R-:W-:-:S05]  /*18f90*/  IADD3 R0, R2, R8, RZ ;  /* 0x0000000802007210 */ /* 0x002fca0007ffe0ff */
[----:B------:R1:W-:Y:S01]  /*18fa0*/  STL [R1+0x4], R0 ;  /* 0x0000040001007387 */ /* 0x0003e20000100800 */
[----:B------:R-:W-:Y:S05]  /*18fb0*/  BRA `(.L_x_773) ;  /* 0x0000005000007947 */ /* 0x000fea0003800000 */
.L_x_761:
[----:B------:R-:W-:Y:S01]  /*18fc0*/  MOV R0, c[0x0][0x53c] ;  /* 0x00014f0000007a02 */ /* 0x000fe20000000f00 */
[----:B------:R2:W-:Y:S04]  /*18fd0*/  STL [R1], R9 ;  /* 0x0000000901007387 */ /* 0x0005e80000100800 */
[----:B------:R2:W-:Y:S04]  /*18fe0*/  STL [R1+0x4], RZ ;  /* 0x000004ff01007387 */ /* 0x0005e80000100800 */
[----:B------:R2:W-:Y:S04]  /*18ff0*/  STL [R1+0x8], RZ ;  /* 0x000008ff01007387 */ /* 0x0005e80000100800 */
[----:B------:R2:W-:Y:S02]  /*19000*/  STL [R1+0xc], R0 ;  /* 0x00000c0001007387 */ /* 0x0005e40000100800 */
.L_x_773:
[----:B------:R-:W-:Y:S05]  /*19010*/  BSYNC B1 ;  /* 0x0000000000017941 */ /* 0x000fea0003800000 */
.L_x_759:
        /* <DEDUP_REMOVED lines=9> */
.L_x_754:
[----:B--2---:R-:W2:Y:S02]  /*190b0*/  LDL R0, [R1+0xc] ;  /* 0x00000c0001007983 */ /* 0x004ea40000100800 */
[----:B--2---:R-:W-:-:S13]  /*190c0*/  ISETP.GE.AND P0, PT, R0, c[0x0][0x53c], PT ;  /* 0x00014f0000007a0c */ /* 0x004fda0003f06270 */
[----:B-1--4-:R-:W-:Y:S01]  /*190d0*/  @P0 CALL.REL.NOINC `(.L_x_774) ;  /* 0x0000001000000944 */ /* 0x012fe20003c00000 */
[----:B------:R-:W-:Y:S05]  /*190e0*/  BRA `(.L_x_775) ;  /* 0xfffe8a5000007947 */ /* 0x000fea000383ffff */
.L_x_774:
[----:B------:R-:W-:Y:S05]  /*190f0*/  EXIT ;  /* 0x000000000000794d */ /* 0x000fea0003800000 */
.L_x_547:
[----:B------:R-:W-:Y:S01]  /*19100*/  IMAD.MOV.U32 R0, RZ, RZ, R5 ;  /* 0x000000ffff007224 */ /* 0x000fe200078e0005 */
[----:B------:R-:W-:Y:S02]  /*19110*/  MOV R2, 0x1 ;  /* 0x0000000100027802 */ /* 0x000fe40000000f00 */
[----:B------:R-:W-:Y:S02]  /*19120*/  MOV R3, 0x19140 ;  /* 0x0001914000037802 */ /* 0x000fe40000000f00 */
[----:B------:R-:W-:Y:S05]  /*19130*/  CALL.REL.NOINC `($__internal_11_$__cuda_sm70_shflsync_up_p) ;  /* 0x0000342000007944 */ /* 0x000fea0003c00000 */
[----:B------:R-:W-:Y:S01]  /*19140*/  MOV R0, R4 ;  /* 0x0000000400007202 */ /* 0x000fe20000000f00 */
[----:B------:R-:W-:Y:S05]  /*19150*/  BRA `(.L_x_776) ;  /* 0xfffe730000007947 */ /* 0x000fea000383ffff */
.L_x_548:
[----:B------:R-:W-:Y:S01]  /*19160*/  IMAD.MOV.U32 R0, RZ, RZ, R5 ;  /* 0x000000ffff007224 */ /* 0x000fe200078e0005 */
[----:B------:R-:W-:Y:S02]  /*19170*/  MOV R2, 0x2 ;  /* 0x0000000200027802 */ /* 0x000fe40000000f00 */
[----:B------:R-:W-:Y:S02]  /*19180*/  MOV R3, 0x191a0 ;  /* 0x000191a000037802 */ /* 0x000fe40000000f00 */
[----:B------:R-:W-:Y:S05]  /*19190*/  CALL.REL.NOINC `($__internal_11_$__cuda_sm70_shflsync_up_p) ;  /* 0x000033c000007944 */ /* 0x000fea0003c00000 */
[----:B------:R-:W-:Y:S01]  /*191a0*/  SEL R0, R4, RZ, P4 ;  /* 0x000000ff04007207 */ /* 0x000fe20002000000 */
[----:B------:R-:W-:Y:S01]  /*191b0*/  IMAD.MOV.U32 R2, RZ, RZ, 0x4 ;  /* 0x00000004ff027424 */ /* 0x000fe200078e00ff */
[----:B------:R-:W-:-:S03]  /*191c0*/  MOV R3, 0x191f0 ;  /* 0x000191f000037802 */ /* 0x000fc60000000f00 */
[----:B------:R-:W-:Y:S02]  /*191d0*/  IMAD.IADD R0, R5, 0x1, R0 ;  /* 0x0000000105007824 */ /* 0x000fe400078e0200 */
        /* <DEDUP_REMOVED lines=13> */
[----:B------:R-:W-:Y:S02]  /*192b0*/  MOV R211, 0x1f ;  /* 0x0000001f00d37802 */ /* 0x000fe40000000f00 */
[----:B------:R-:W-:Y:S01]  /*192c0*/  MOV R3, 0x19300 ;  /* 0x0001930000037802 */ /* 0x000fe20000000f00 */
[----:B------:R-:W-:-:S04]  /*192d0*/  IMAD.IADD R4, R0, 0x1, R4 ;  /* 0x0000000100047824 */ /* 0x000fc800078e0204 */
[----:B------:R-:W-:Y:S02]  /*192e0*/  IMAD.MOV.U32 R5, RZ, RZ, R4 ;  /* 0x000000ffff057224 */ /* 0x000fe400078e0004 */
[----:B------:R-:W-:Y:S05]  /*192f0*/  CALL.REL.NOINC `($__internal_10_$__cuda_sm70_shflsync_idx_p) ;  /* 0x0000320000007944 */ /* 0x000fea0003c00000 */
[----:B------:R-:W-:Y:S01]  /*19300*/  MOV R0, R211 ;  /* 0x000000d300007202 */ /* 0x000fe20000000f00 */
[----:B------:R-:W-:Y:S05]  /*19310*/  BRA `(.L_x_777) ;  /* 0xfffe724000007947 */ /* 0x000fea000383ffff */
.L_x_550:
[----:B------:R-:W-:Y:S02]  /*19320*/  SEL R0, RZ, 0x1, P0 ;  /* 0x00000001ff007807 */ /* 0x000fe40000000000 */
[----:B------:R-:W-:Y:S02]  /*19330*/  MOV R2, 0x19350 ;  /* 0x0001935000027802 */ /* 0x000fe40000000f00 */
[----:B------:R-:W-:Y:S05]  /*19340*/  CALL.REL.NOINC `($__internal_12_$__cuda_sm70_votesync_ballot) ;  /* 0x0000328000007944 */ /* 0x000fea0003c00000 */
[----:B------:R-:W-:Y:S01]  /*19350*/  MOV R7, R0 ;  /* 0x0000000000077202 */ /* 0x000fe20000000f00 */
[----:B------:R-:W-:Y:S05]  /*19360*/  BRA `(.L_x_778) ;  /* 0xfffe728000007947 */ /* 0x000fea000383ffff */
.L_x_551:
[----:B------:R-:W-:Y:S01]  /*19370*/  IMAD.MOV.U32 R5, RZ, RZ, R9 ;  /* 0x000000ffff057224 */ /* 0x000fe200078e0009 */
[----:B-1----:R-:W-:Y:S01]  /*19380*/  MOV R2, R0 ;  /* 0x0000000000027202 */ /* 0x002fe20000000f00 */
[----:B------:R-:W-:Y:S01]  /*19390*/  IMAD.MOV.U32 R211, RZ, RZ, 0x1f ;  /* 0x0000001fffd37424 */ /* 0x000fe200078e00ff */
[----:B------:R-:W-:Y:S02]  /*193a0*/  MOV R3, 0x193c0 ;  /* 0x000193c000037802 */ /* 0x000fe40000000f00 */
[----:B------:R-:W-:Y:S05]  /*193b0*/  CALL.REL.NOINC `($__internal_10_$__cuda_sm70_shflsync_idx_p) ;  /* 0x0000314000007944 */ /* 0x000fea0003c00000 */
[----:B------:R-:W-:Y:S01]  /*193c0*/  IMAD.MOV.U32 R12, RZ, RZ, R211 ;  /* 0x000000ffff0c7224 */ /* 0x000fe200078e00d3 */
[----:B------:R-:W-:Y:S01]  /*193d0*/  MOV R5, R8 ;  /* 0x0000000800057202 */ /* 0x000fe20000000f00 */
[----:B------:R-:W-:Y:S01]  /*193e0*/  IMAD.MOV.U32 R6, RZ, RZ, RZ ;  /* 0x000000ffff067224 */ /* 0x000fe200078e00ff */
[----:B------:R-:W-:Y:S01]  /*193f0*/  MOV R2, R0 ;  /* 0x0000000000027202 */ /* 0x000fe20000000f00 */
[----:B------:R-:W-:Y:S01]  /*19400*/  IMAD.MOV.U32 R211, RZ, RZ, 0x1f ;  /* 0x0000001fffd37424 */ /* 0x000fe200078e00ff */
[----:B------:R-:W-:-:S02]  /*19410*/  MOV R3, 0x19430 ;  /* 0x0001943000037802 */ /* 0x000fc40000000f00 */
[----:B------:R-:W-:Y:S05]  /*19420*/  CALL.REL.NOINC `($__internal_10_$__cuda_sm70_shflsync_idx_p) ;  /* 0x000030d000007944 */ /* 0x000fea0003c00000 */
[----:B------:R-:W-:Y:S01]  /*19430*/  MOV R9, R211 ;  /* 0x000000d300097202 */ /* 0x000fe20000000f00 */
[----:B------:R-:W-:Y:S05]  /*19440*/  BRA `(.L_x_779) ;  /* 0xfffe721000007947 */ /* 0x000fea000383ffff */
.L_x_554:
[----:B------:R-:W-:Y:S01]  /*19450*/  IMAD.MOV.U32 R5, RZ, RZ, R4 ;  /* 0x000000ffff057224 */ /* 0x000fe200078e0004 */
[----:B-1----:R-:W-:Y:S01]  /*19460*/  MOV R2, R0 ;  /* 0x0000000000027202 */ /* 0x002fe20000000f00 */
[----:B------:R-:W-:Y:S01]  /*19470*/  IMAD.MOV.U32 R211, RZ, RZ, 0x1f ;  /* 0x0000001fffd37424 */ /* 0x000fe200078e00ff */
[----:B------:R-:W-:-:S02]  /*19480*/  MOV R3, 0x194a0 ;  /* 0x000194a000037802 */ /* 0x000fc40000000f00 */
[----:B---34-:R-:W-:Y:S05]  /*19490*/  CALL.REL.NOINC `($__internal_10_$__cuda_sm70_shflsync_idx_p) ;  /* 0x0000306000007944 */ /* 0x018fea0003c00000 */
[----:B------:R-:W-:Y:S01]  /*194a0*/  MOV R6, R211 ;  /* 0x000000d300067202 */ /* 0x000fe20000000f00 */
[----:B------:R-:W-:Y:S05]  /*194b0*/  BRA `(.L_x_553) ;  /* 0xfffe720000007947 */ /* 0x000fea000383ffff */
.L_x_573:
[----:B------:R-:W-:Y:S01]  /*194c0*/  IMAD.MOV.U32 R5, RZ, RZ, R10 ;  /* 0x000000ffff057224 */ /* 0x000fe200078e000a */
[----:B------:R-:W-:Y:S01]  /*194d0*/  MOV R2, RZ ;  /* 0x000000ff00027202 */ /* 0x000fe20000000f00 */
[----:B------:R-:W-:Y:S01]  /*194e0*/  IMAD.MOV.U32 R211, RZ, RZ, 0x1c1f ;  /* 0x00001c1fffd37424 */ /* 0x000fe200078e00ff */
[----:B------:R-:W-:-:S02]  /*194f0*/  MOV R3, 0x19510 ;  /* 0x0001951000037802 */ /* 0x000fc40000000f00 */
[----:B-----5:R-:W-:Y:S05]  /*19500*/  CALL.REL.NOINC `($__internal_10_$__cuda_sm70_shflsync_idx_p) ;  /* 0x00002ff000007944 */ /* 0x020fea0003c00000 */
[----:B------:R-:W-:Y:S01]  /*19510*/  MOV R4, R211 ;  /* 0x000000d300047202 */ /* 0x000fe20000000f00 */
[----:B------:R-:W-:Y:S05]  /*19520*/  BRA `(.L_x_780) ;  /* 0xfffe95e000007947 */ /* 0x000fea000383ffff */
.L_x_574:
[----:B------:R-:W-:Y:S01]  /*19530*/  IMAD.MOV.U32 R5, RZ, RZ, R13 ;  /* 0x000000ffff057224 */ /* 0x000fe200078e000d */
[----:B------:R-:W-:Y:S01]  /*19540*/  MOV R2, RZ ;  /* 0x000000ff00027202 */ /* 0x000fe20000000f00 */
[----:B------:R-:W-:Y:S01]  /*19550*/  IMAD.MOV.U32 R211, RZ, RZ, 0x1c1f ;  /* 0x00001c1fffd37424 */ /* 0x000fe200078e00ff */
[----:B------:R-:W-:-:S02]  /*19560*/  MOV R3, 0x19580 ;  /* 0x0001958000037802 */ /* 0x000fc40000000f00 */
[----:B-12--5:R-:W-:Y:S05]  /*19570*/  CALL.REL.NOINC `($__internal_10_$__cuda_sm70_shflsync_idx_p) ;  /* 0x00002f8000007944 */ /* 0x026fea0003c00000 */
[----:B------:R-:W-:Y:S01]  /*19580*/  MOV R0, R211 ;  /* 0x000000d300007202 */ /* 0x000fe20000000f00 */
[----:B------:R-:W-:Y:S05]  /*19590*/  BRA `(.L_x_781) ;  /* 0xfffe959000007947 */ /* 0x000fea000383ffff */
.L_x_577:
[----:B------:R-:W-:Y:S01]  /*195a0*/  IMAD.MOV.U32 R5, RZ, RZ, R10 ;  /* 0x000000ffff057224 */ /* 0x000fe200078e000a */
[----:B--2---:R-:W-:Y:S01]  /*195b0*/  MOV R2, 0x1 ;  /* 0x0000000100027802 */ /* 0x004fe20000000f00 */
[----:B------:R-:W-:Y:S01]  /*195c0*/  IMAD.MOV.U32 R211, RZ, RZ, 0x1c1f ;  /* 0x00001c1fffd37424 */ /* 0x000fe200078e00ff */
[----:B------:R-:W-:-:S02]  /*195d0*/  MOV R3, 0x195f0 ;  /* 0x000195f000037802 */ /* 0x000fc40000000f00 */
[----:B-1-345:R-:W-:Y:S05]  /*195e0*/  CALL.REL.NOINC `($__internal_10_$__cuda_sm70_shflsync_idx_p) ;  /* 0x00002f1000007944 */ /* 0x03afea0003c00000 */
[----:B------:R-:W-:Y:S01]  /*195f0*/  IMAD.MOV.U32 R4, RZ, RZ, R211 ;  /* 0x000000ffff047224 */ /* 0x000fe200078e00d3 */
[----:B------:R-:W-:Y:S01]  /*19600*/  MOV R2, 0x1 ;  /* 0x0000000100027802 */ /* 0x000fe20000000f00 */
[----:B------:R-:W-:Y:S01]  /*19610*/  IMAD.MOV.U32 R5, RZ, RZ, R13 ;  /* 0x000000ffff057224 */ /* 0x000fe200078e000d */
[----:B------:R-:W-:-:S02]  /*19620*/  MOV R211, 0x1c1f ;  /* 0x00001c1f00d37802 */ /* 0x000fc40000000f00 */
[----:B------:R-:W-:Y:S02]  /*19630*/  MOV R3, 0x19650 ;  /* 0x0001965000037802 */ /* 0x000fe40000000f00 */
[----:B------:R-:W-:Y:S05]  /*19640*/  CALL.REL.NOINC `($__internal_10_$__cuda_sm70_shflsync_idx_p) ;  /* 0x00002eb000007944 */ /* 0x000fea0003c00000 */
[----:B------:R-:W-:Y:S01]  /*19650*/  MOV R0, R211 ;  /* 0x000000d300007202 */ /* 0x000fe20000000f00 */
[----:B------:R-:W-:Y:S05]  /*19660*/  BRA `(.L_x_782) ;  /* 0xfffe966000007947 */ /* 0x000fea000383ffff */
.L_x_580:
[----:B------:R-:W-:Y:S01]  /*19670*/  IMAD.MOV.U32 R5, RZ, RZ, R10 ;  /* 0x000000ffff057224 */ /* 0x000fe200078e000a */
[----:B-1----:R-:W-:Y:S01]  /*19680*/  MOV R2, 0x2 ;  /* 0x0000000200027802 */ /* 0x002fe20000000f00 */
[----:B------:R-:W-:Y:S01]  /*19690*/  IMAD.MOV.U32 R211, RZ, RZ, 0x1c1f ;  /* 0x00001c1fffd37424 */ /* 0x000fe200078e00ff */
[----:B------:R-:W-:Y:S02]  /*196a0*/  MOV R3, 0x196c0 ;  /* 0x000196c000037802 */ /* 0x000fe40000000f00 */
[----:B--2345:R-:W-:Y:S05]  /*196b0*/  CALL.REL.NOINC `($__internal_10_$__cuda_sm70_shflsync_idx_p) ;  /* 0x00002e4000007944 */ /* 0x03cfea0003c00000 */
[----:B------:R-:W-:Y:S01]  /*196c0*/  MOV R4, R211 ;  /* 0x000000d300047202 */ /* 0x000fe20000000f00 */
[----:B------:R-:W-:Y:S05]  /*196d0*/  BRA `(.L_x_783) ;  /* 0xfffe977000007947 */ /* 0x000fea000383ffff */
.L_x_581:
[----:B------:R-:W-:Y:S01]  /*196e0*/  IMAD.MOV.U32 R5, RZ, RZ, R13 ;  /* 0x000000ffff057224 */ /* 0x000fe200078e000d */
[----:B------:R-:W-:Y:S01]  /*196f0*/  MOV R2, 0x2 ;  /* 0x0000000200027802 */ /* 0x000fe20000000f00 */
[----:B------:R-:W-:Y:S01]  /*19700*/  IMAD.MOV.U32 R211, RZ, RZ, 0x1c1f ;  /* 0x00001c1fffd37424 */ /* 0x000fe200078e00ff */
[----:B------:R-:W-:Y:S02]  /*19710*/  MOV R3, 0x19730 ;  /* 0x0001973000037802 */ /* 0x000fe40000000f00 */
[----:B-12345:R-:W-:Y:S05]  /*19720*/  CALL.REL.NOINC `($__internal_10_$__cuda_sm70_shflsync_idx_p) ;  /* 0x00002dd000007944 */ /* 0x03efea0003c00000 */
[----:B------:R-:W-:Y:S01]  /*19730*/  MOV R0, R211 ;  /* 0x000000d300007202 */ /* 0x000fe20000000f00 */
[----:B------:R-:W-:Y:S05]  /*19740*/  BRA `(.L_x_784) ;  /* 0xfffe972000007947 */ /* 0x000fea000383ffff */
.L_x_584:
[----:B------:R-:W-:Y:S01]  /*19750*/  IMAD.MOV.U32 R5, RZ, RZ, R10 ;  /* 0x000000ffff057224 */ /* 0x000fe200078e000a */
[----:B-1----:R-:W-:Y:S01]  /*19760*/  MOV R2, 0x3 ;  /* 0x0000000300027802 */ /* 0x002fe20000000f00 */
[----:B------:R-:W-:Y:S01]  /*19770*/  IMAD.MOV.U32 R211, RZ, RZ, 0x1c1f ;  /* 0x00001c1fffd37424 */ /* 0x000fe200078e00ff */
[----:B------:R-:W-:-:S02]  /*19780*/  MOV R3, 0x197a0 ;  /* 0x000197a000037802 */ /* 0x000fc40000000f00 */
[----:B--2345:R-:W-:Y:S05]  /*19790*/  CALL.REL.NOINC `($__internal_10_$__cuda_sm70_shflsync_idx_p) ;  /* 0x00002d6000007944 */ /* 0x03cfea0003c00000 */
        /* <DEDUP_REMOVED lines=8> */
.L_x_587:
[----:B-1----:R-:W-:Y:S01]  /*19820*/  IMAD.MOV.U32 R5, RZ, RZ, R16 ;  /* 0x000000ffff057224 */ /* 0x002fe200078e0010 */
[----:B------:R-:W-:Y:S01]  /*19830*/  MOV R2, 0x1 ;  /* 0x0000000100027802 */ /* 0x000fe20000000f00 */
[----:B------:R-:W-:Y:S01]  /*19840*/  IMAD.MOV.U32 R211, RZ, RZ, 0x1c1f ;  /* 0x00001c1fffd37424 */ /* 0x000fe200078e00ff */
[----:B------:R-:W-:Y:S02]  /*19850*/  MOV R3, 0x19870 ;  /* 0x0001987000037802 */ /* 0x000fe40000000f00 */
[----:B------:R-:W-:Y:S05]  /*19860*/  CALL.REL.NOINC `($__internal_10_$__cuda_sm70_shflsync_idx_p) ;  /* 0x00002c9000007944 */ /* 0x000fea0003c00000 */
[----:B------:R-:W-:Y:S01]  /*19870*/  IMAD.MOV.U32 R4, RZ, RZ, R211 ;  /* 0x000000ffff047224 */ /* 0x000fe200078e00d3 */
[----:B------:R-:W-:Y:S01]  /*19880*/  MOV R2, 0x1 ;  /* 0x0000000100027802 */ /* 0x000fe20000000f00 */
[----:B------:R-:W-:Y:S01]  /*19890*/  IMAD.MOV.U32 R5, RZ, RZ, R17 ;  /* 0x000000ffff057224 */ /* 0x000fe200078e0011 */
[----:B------:R-:W-:Y:S02]  /*198a0*/  MOV R211, 0x1c1f ;  /* 0x00001c1f00d37802 */ /* 0x000fe40000000f00 */
[----:B------:R-:W-:Y:S02]  /*198b0*/  MOV R3, 0x198d0 ;  /* 0x000198d000037802 */ /* 0x000fe40000000f00 */
[----:B------:R-:W-:Y:S05]  /*198c0*/  CALL.REL.NOINC `($__internal_10_$__cuda_sm70_shflsync_idx_p) ;  /* 0x00002c3000007944 */ /* 0x000fea0003c00000 */
[----:B------:R-:W-:Y:S01]  /*198d0*/  MOV R2, R211 ;  /* 0x000000d300027202 */ /* 0x000fe20000000f00 */
[----:B------:R-:W-:Y:S05]  /*198e0*/  BRA `(.L_x_786) ;  /* 0xfffea16000007947 */ /* 0x000fea000383ffff */
.L_x_590:
[----:B------:R-:W-:Y:S01]  /*198f0*/  IMAD.MOV.U32 R5, RZ, RZ, R8 ;  /* 0x000000ffff057224 */ /* 0x000fe200078e0008 */
[----:B------:R-:W-:Y:S01]  /*19900*/  MOV R2, RZ ;  /* 0x000000ff00027202 */ /* 0x000fe20000000f00 */
[----:B------:R-:W-:Y:S01]  /*19910*/  IMAD.MOV.U32 R211, RZ, RZ, 0x1c1f ;  /* 0x00001c1fffd37424 */ /* 0x000fe200078e00ff */
[----:B------:R-:W-:-:S02]  /*19920*/  MOV R3, 0x19940 ;  /* 0x0001994000037802 */ /* 0x000fc40000000f00 */
[----:B------:R-:W-:Y:S05]  /*19930*/  CALL.REL.NOINC `($__internal_10_$__cuda_sm70_shflsync_idx_p) ;  /* 0x00002bc000007944 */ /* 0x000fea0003c00000 */
[----:B------:R-:W-:Y:S01]  /*19940*/  MOV R4, R211 ;  /* 0x000000d300047202 */ /* 0x000fe20000000f00 */
[----:B------:R-:W-:Y:S05]  /*19950*/  BRA `(.L_x_787) ;  /* 0xfffeb06000007947 */ /* 0x000fea000383ffff */
.L_x_591:
[----:B------:R-:W-:Y:S01]  /*19960*/  IMAD.MOV.U32 R5, RZ, RZ, R9 ;  /* 0x000000ffff057224 */ /* 0x000fe200078e0009 */
[----:B------:R-:W-:Y:S01]  /*19970*/  MOV R2, RZ ;  /* 0x000000ff00027202 */ /* 0x000fe20000000f00 */
[----:B------:R-:W-:Y:S01]  /*19980*/  IMAD.MOV.U32 R211, RZ, RZ, 0x1c1f ;  /* 0x00001c1fffd37424 */ /* 0x000fe200078e00ff */
[----:B------:R-:W-:-:S02]  /*19990*/  MOV R3, 0x199b0 ;  /* 0x000199b000037802 */ /* 0x000fc40000000f00 */
[----:B-12---:R-:W-:Y:S05]  /*199a0*/  CALL.REL.NOINC `($__internal_10_$__cuda_sm70_shflsync_idx_p) ;  /* 0x00002b5000007944 */ /* 0x006fea0003c00000 */
[----:B------:R-:W-:Y:S01]  /*199b0*/  MOV R0, R211 ;  /* 0x000000d300007202 */ /* 0x000fe20000000f00 */
[----:B------:R-:W-:Y:S05]  /*199c0*/  BRA `(.L_x_788) ;  /* 0xfffeb01000007947 */ /* 0x000fea000383ffff */
.L_x_594:
[----:B------:R-:W-:Y:S01]  /*199d0*/  IMAD.MOV.U32 R5, RZ, RZ, R8 ;  /* 0x000000ffff057224 */ /* 0x000fe200078e0008 */
[----:B----4-:R-:W-:Y:S01]  /*199e0*/  MOV R2, 0x1 ;  /* 0x0000000100027802 */ /* 0x010fe20000000f00 */
[----:B------:R-:W-:Y:S01]  /*199f0*/  IMAD.MOV.U32 R211, RZ, RZ, 0x1c1f ;  /* 0x00001c1fffd37424 */ /* 0x000fe200078e00ff */
[----:B------:R-:W-:-:S03]  /*19a00*/  MOV R3, 0x19a20 ;  /* 0x00019a2000037802 */ /* 0x000fc60000000f00 */
[----:B-123--:R-:W-:Y:S05]  /*19a10*/  CALL.REL.NOINC `($__internal_10_$__cuda_sm70_shflsync_idx_p) ;  /* 0x00002ae000007944 */ /* 0x00efea0003c00000 */
        /* <DEDUP_REMOVED lines=8> */
.L_x_595:
[----:B------:R-:W-:Y:S01]  /*19aa0*/  IMAD.MOV.U32 R2, RZ, RZ, RZ ;  /* 0x000000ffff027224 */ /* 0x000fe200078e00ff */
[----:B------:R-:W-:Y:S02]  /*19ab0*/  MOV R211, 0x1c1f ;  /* 0x00001c1f00d37802 */ /* 0x000fe40000000f00 */
[----:B------:R-:W-:Y:S02]  /*19ac0*/  MOV R3, 0x19ae0 ;  /* 0x00019ae000037802 */ /* 0x000fe40000000f00 */
[----:B------:R-:W-:Y:S05]  /*19ad0*/  CALL.REL.NOINC `($__internal_10_$__cuda_sm70_shflsync_idx_p) ;  /* 0x00002a2000007944 */ /* 0x000fea0003c00000 */
[----:B------:R-:W-:Y:S01]  /*19ae0*/  MOV R3, R211 ;  /* 0x000000d300037202 */ /* 0x000fe20000000f00 */
[----:B------:R-:W-:Y:S05]  /*19af0*/  BRA `(.L_x_790) ;  /* 0xfffeb2c000007947 */ /* 0x000fea000383ffff */
.L_x_600:
[----:B------:R-:W-:Y:S01]  /*19b00*/  IMAD.MOV.U32 R2, RZ, RZ, 0x1 ;  /* 0x00000001ff027424 */ /* 0x000fe200078e00ff */
[----:B------:R-:W-:Y:S02]  /*19b10*/  MOV R211, 0x1c1f ;  /* 0x00001c1f00d37802 */ /* 0x000fe40000000f00 */
[----:B------:R-:W-:Y:S02]  /*19b20*/  MOV R3, 0x19b40 ;  /* 0x00019b4000037802 */ /* 0x000fe40000000f00 */
[----:B-1----:R-:W-:Y:S05]  /*19b30*/  CALL.REL.NOINC `($__internal_10_$__cuda_sm70_shflsync_idx_p) ;  /* 0x000029c000007944 */ /* 0x002fea0003c00000 */
[----:B------:R-:W-:Y:S01]  /*19b40*/  MOV R3, R211 ;  /* 0x000000d300037202 */ /* 0x000fe20000000f00 */
[----:B------:R-:W-:Y:S05]  /*19b50*/  BRA `(.L_x_791) ;  /* 0xfffeb7e000007947 */ /* 0x000fea000383ffff */
.L_x_605:
[----:B------:R-:W-:Y:S01]  /*19b60*/  IMAD.MOV.U32 R2, RZ, RZ, 0x2 ;  /* 0x00000002ff027424 */ /* 0x000fe200078e00ff */
[----:B------:R-:W-:-:S02]  /*19b70*/  MOV R211, 0x1c1f ;  /* 0x00001c1f00d37802 */ /* 0x000fc40000000f00 */
[----:B------:R-:W-:Y:S02]  /*19b80*/  MOV R3, 0x19ba0 ;  /* 0x00019ba000037802 */ /* 0x000fe40000000f00 */
[----:B-12---:R-:W-:Y:S05]  /*19b90*/  CALL.REL.NOINC `($__internal_10_$__cuda_sm70_shflsync_idx_p) ;  /* 0x0000296000007944 */ /* 0x006fea0003c00000 */
[----:B------:R-:W-:Y:S01]  /*19ba0*/  MOV R3, R211 ;  /* 0x000000d300037202 */ /* 0x000fe20000000f00 */
[----:B------:R-:W-:Y:S05]  /*19bb0*/  BRA `(.L_x_792) ;  /* 0xfffebbe000007947 */ /* 0x000fea000383ffff */
.L_x_610:
[----:B------:R-:W-:Y:S01]  /*19bc0*/  IMAD.MOV.U32 R2, RZ, RZ, 0x3 ;  /* 0x00000003ff027424 */ /* 0x000fe200078e00ff */
[----:B------:R-:W-:Y:S02]  /*19bd0*/  MOV R211, 0x1c1f ;  /* 0x00001c1f00d37802 */ /* 0x000fe40000000f00 */
[----:B------:R-:W-:Y:S02]  /*19be0*/  MOV R3, 0x19c00 ;  /* 0x00019c0000037802 */ /* 0x000fe40000000f00 */
[----:B-123--:R-:W-:Y:S05]  /*19bf0*/  CALL.REL.NOINC `($__internal_10_$__cuda_sm70_shflsync_idx_p) ;  /* 0x0000290000007944 */ /* 0x00efea0003c00000 */
[----:B------:R-:W-:Y:S01]  /*19c00*/  MOV R3, R211 ;  /* 0x000000d300037202 */ /* 0x000fe20000000f00 */
[----:B------:R-:W-:Y:S05]  /*19c10*/  BRA `(.L_x_793) ;  /* 0xfffebfe000007947 */ /* 0x000fea000383ffff */
.L_x_615:
[----:B------:R-:W-:Y:S02]  /*19c20*/  MOV R0, 0x2 ;  /* 0x0000000200007802 */ /* 0x000fe40000000f00 */
[----:B------:R-:W-:Y:S02]  /*19c30*/  MOV R2, 0x19c50 ;  /* 0x00019c5000027802 */ /* 0x000fe40000000f00 */
[----:B------:R-:W-:Y:S05]  /*19c40*/  CALL.REL.NOINC `($__internal_9_$__cuda_sm70_shflsync_bfly_p) ;  /* 0x0000285000007944 */ /* 0x000fea0003c00000 */
[----:B------:R-:W-:Y:S05]  /*19c50*/  BRA `(.L_x_794) ;  /* 0xfffec6c000007947 */ /* 0x000fea000383ffff */
.L_x_616:
[----:B------:R-:W-:Y:S02]  /*19c60*/  MOV R0, 0x1 ;  /* 0x0000000100007802 */ /* 0x000fe40000000f00 */
[----:B------:R-:W-:Y:S02]  /*19c70*/  MOV R2, 0x19c90 ;  /* 0x00019c9000027802 */ /* 0x000fe40000000f00 */
[----:B------:R-:W-:Y:S05]  /*19c80*/  CALL.REL.NOINC `($__internal_9_$__cuda_sm70_shflsync_bfly_p) ;  /* 0x0000281000007944 */ /* 0x000fea0003c00000 */
[----:B------:R-:W-:Y:S01]  /*19c90*/  FMNMX.FTZ R104, R4, R0, !PT ;  /* 0x0000000004687209 */ /* 0x000fe20007810000 */
[----:B------:R-:W-:Y:S01]  /*19ca0*/  IMAD.MOV.U32 R4, RZ, RZ, R5 ;  /* 0x000000ffff047224 */ /* 0x000fe200078e0005 */
[----:B------:R-:W-:Y:S01]  /*19cb0*/  MOV R2, 0x19ce0 ;  /* 0x00019ce000027802 */ /* 0x000fe20000000f00 */
[----:B------:R-:W-:-:S02]  /*19cc0*/  IMAD.MOV.U32 R0, RZ, RZ, 0x2 ;  /* 0x00000002ff007424 */ /* 0x000fc400078e00ff */
[----:B------:R-:W-:Y:S05]  /*19cd0*/  CALL.REL.NOINC `($__internal_9_$__cuda_sm70_shflsync_bfly_p) ;  /* 0x000027c000007944 */ /* 0x000fea0003c00000 */
[----:B------:R-:W-:Y:S01]  /*19ce0*/  FMNMX.FTZ R5, R5, R0, !PT ;  /* 0x0000000005057209 */ /* 0x000fe20007810000 */
[----:B------:R-:W-:Y:S01]  /*19cf0*/  IMAD.MOV.U32 R0, RZ, RZ, 0x1 ;  /* 0x00000001ff007424 */ /* 0x000fe200078e00ff */
[----:B------:R-:W-:-:S03]  /*19d00*/  MOV R2, 0x19d30 ;  /* 0x00019d3000027802 */ /* 0x000fc60000000f00 */
[----:B------:R-:W-:Y:S02]  /*19d10*/  IMAD.MOV.U32 R4, RZ, RZ, R5 ;  /* 0x000000ffff047224 */ /* 0x000fe400078e0005 */
[----:B------:R-:W-:Y:S05]  /*19d20*/  CALL.REL.NOINC `($__internal_9_$__cuda_sm70_shflsync_bfly_p) ;  /* 0x0000277000007944 */ /* 0x000fea0003c00000 */
[----:B------:R-:W-:Y:S01]  /*19d30*/  FMNMX.FTZ R103, R5, R0, !PT ;  /* 0x0000000005677209 */ /* 0x000fe20007810000 */
[----:B------:R-:W-:Y:S01]  /*19d40*/  IMAD.MOV.U32 R4, RZ, RZ, R6 ;  /* 0x000000ffff047224 */ /* 0x000fe200078e0006 */
[----:B------:R-:W-:Y:S01]  /*19d50*/  MOV R2, 0x19d80 ;  /* 0x00019d8000027802 */ /* 0x000fe20000000f00 */
[----:B------:R-:W-:Y:S02]  /*19d60*/  IMAD.MOV.U32 R0, RZ, RZ, 0x2 ;  /* 0x00000002ff007424 */ /* 0x000fe400078e00ff */
        /* <DEDUP_REMOVED lines=16> */
[----:B------:R-:W-:Y:S01]  /*19e70*/  MOV R8, R0 ;  /* 0x0000000000087202 */ /* 0x000fe20000000f00 */
[----:B------:R-:W-:Y:S05]  /*19e80*/  BRA `(.L_x_795) ;  /* 0xfffec58000007947 */ /* 0x000fea000383ffff */
.L_x_624:
[----:B------:R-:W-:Y:S01]  /*19e90*/  MOV R2, RZ ;  /* 0x000000ff00027202 */ /* 0x000fe20000000f00 */
[----:B------:R-:W-:Y:S01]  /*19ea0*/  IMAD.MOV.U32 R5, RZ, RZ, R10 ;  /* 0x000000ffff057224 */ /* 0x000fe200078e000a */
[----:B------:R-:W-:Y:S01]  /*19eb0*/  MOV R3, 0x19ee0 ;  /* 0x00019ee000037802 */ /* 0x000fe20000000f00 */
[----:B------:R-:W-:Y:S02]  /*19ec0*/  IMAD.MOV.U32 R211, RZ, RZ, 0x1c1f ;  /* 0x00001c1fffd37424 */ /* 0x000fe400078e00ff */
[----:B-1234-:R-:W-:Y:S05]  /*19ed0*/  CALL.REL.NOINC `($__internal_10_$__cuda_sm70_shflsync_idx_p) ;  /* 0x0000262000007944 */ /* 0x01efea0003c00000 */
[----:B------:R-:W-:Y:S01]  /*19ee0*/  MOV R4, R211 ;  /* 0x000000d300047202 */ /* 0x000fe20000000f00 */
[----:B------:R-:W-:-:S05]  /*19ef0*/  BRA `(.L_x_796) ;  /* 0xfffedb5000007947 */ /* 0x000fca000383ffff */
.L_x_625:
[----:B------:R-:W-:Y:S01]  /*19f00*/  MOV R2, RZ ;  /* 0x000000ff00027202 */ /* 0x000fe20000000f00 */
[----:B------:R-:W-:Y:S01]  /*19f10*/  IMAD.MOV.U32 R5, RZ, RZ, R11 ;  /* 0x000000ffff057224 */ /* 0x000fe200078e000b */
[----:B------:R-:W-:Y:S01]  /*19f20*/  MOV R3, 0x19f50 ;  /* 0x00019f5000037802 */ /* 0x000fe20000000f00 */
[----:B------:R-:W-:Y:S02]  /*19f30*/  IMAD.MOV.U32 R211, RZ, RZ, 0x1c1f ;  /* 0x00001c1fffd37424 */ /* 0x000fe400078e00ff */
[----:B-1234-:R-:W-:Y:S05]  /*19f40*/  CALL.REL.NOINC `($__internal_10_$__cuda_sm70_shflsync_idx_p) ;  /* 0x000025b000007944 */ /* 0x01efea0003c00000 */
[----:B------:R-:W-:Y:S01]  /*19f50*/  MOV R0, R211 ;  /* 0x000000d300007202 */ /* 0x000fe20000000f00 */
[----:B------:R-:W-:-:S05]  /*19f60*/  BRA `(.L_x_797) ;  /* 0xfffedb0000007947 */ /* 0x000fca000383ffff */
.L_x_626:
[----:B----4-:R-:W-:Y:S01]  /*19f70*/  MOV R2, 0x1 ;  /* 0x0000000100027802 */ /* 0x010fe20000000f00 */
[----:B------:R-:W-:Y:S01]  /*19f80*/  IMAD.MOV.U32 R5, RZ, RZ, R10 ;  /* 0x000000ffff057224 */ /* 0x000fe200078e000a */
[----:B------:R-:W-:Y:S01]  /*19f90*/  MOV R3, 0x19fc0 ;  /* 0x00019fc000037802 */ /* 0x000fe20000000f00 */
[----:B------:R-:W-:Y:S02]  /*19fa0*/  IMAD.MOV.U32 R211, RZ, RZ, 0x1c1f ;  /* 0x00001c1fffd37424 */ /* 0x000fe400078e00ff */
[----:B-12---:R-:W-:Y:S05]  /*19fb0*/  CALL.REL.NOINC `($__internal_10_$__cuda_sm70_shflsync_idx_p) ;  /* 0x0000254000007944 */ /* 0x006fea0003c00000 */
[----:B------:R-:W-:Y:S01]  /*19fc0*/  MOV R2, 0x1 ;  /* 0x0000000100027802 */ /* 0x000fe20000000f00 */
[----:B------:R-:W-:Y:S01]  /*19fd0*/  IMAD.MOV.U32 R4, RZ, RZ, R211 ;  /* 0x000000ffff047224 */ /* 0x000fe200078e00d3 */
[----:B------:R-:W-:Y:S01]  /*19fe0*/  MOV R211, 0x1c1f ;  /* 0x00001c1f00d37802 */ /* 0x000fe20000000f00 */
[----:B------:R-:W-:Y:S01]  /*19ff0*/  IMAD.MOV.U32 R5, RZ, RZ, R11 ;  /* 0x000000ffff057224 */ /* 0x000fe200078e000b */
[----:B------:R-:W-:Y:S02]  /*1a000*/  MOV R3, 0x1a020 ;  /* 0x0001a02000037802 */ /* 0x000fe40000000f00 */
[----:B------:R-:W-:Y:S05]  /*1a010*/  CALL.REL.NOINC `($__internal_10_$__cuda_sm70_shflsync_idx_p) ;  /* 0x000024e000007944 */ /* 0x000fea0003c00000 */
[----:B------:R-:W-:Y:S01]  /*1a020*/  MOV R0, R211 ;  /* 0x000000d300007202 */ /* 0x000fe20000000f00 */
[----:B------:R-:W-:-:S05]  /*1a030*/  BRA `(.L_x_798) ;  /* 0xfffedbc000007947 */ /* 0x000fca000383ffff */
.L_x_629:
[----:B------:R-:W-:Y:S01]  /*1a040*/  MOV R2, RZ ;  /* 0x000000ff00027202 */ /* 0x000fe20000000f00 */
[----:B------:R-:W-:Y:S01]  /*1a050*/  IMAD.MOV.U32 R5, RZ, RZ, R7 ;  /* 0x000000ffff057224 */ /* 0x000fe200078e0007 */
[----:B------:R-:W-:Y:S01]  /*1a060*/  MOV R3, 0x1a090 ;  /* 0x0001a09000037802 */ /* 0x000fe20000000f00 */
[----:B------:R-:W-:Y:S02]  /*1a070*/  IMAD.MOV.U32 R211, RZ, RZ, 0x1c1f ;  /* 0x00001c1fffd37424 */ /* 0x000fe400078e00ff */
[----:B------:R-:W-:Y:S05]  /*1a080*/  CALL.REL.NOINC `($__internal_10_$__cuda_sm70_shflsync_idx_p) ;  /* 0x0000247000007944 */ /* 0x000fea0003c00000 */
[----:B------:R-:W-:Y:S01]  /*1a090*/  MOV R4, R211 ;  /* 0x000000d300047202 */ /* 0x000fe20000000f00 */
[----:B------:R-:W-:-:S05]  /*1a0a0*/  BRA `(.L_x_799) ;  /* 0xfffeeab000007947 */ /* 0x000fca000383ffff */
.L_x_630:
[----:B------:R-:W-:Y:S01]  /*1a0b0*/  MOV R2, RZ ;  /* 0x000000ff00027202 */ /* 0x000fe20000000f00 */
[----:B------:R-:W-:Y:S01]  /*1a0c0*/  IMAD.MOV.U32 R5, RZ, RZ, R8 ;  /* 0x000000ffff057224 */ /* 0x000fe200078e0008 */
[----:B------:R-:W-:Y:S01]  /*1a0d0*/  MOV R3, 0x1a100 ;  /* 0x0001a10000037802 */ /* 0x000fe20000000f00 */
[----:B------:R-:W-:Y:S02]  /*1a0e0*/  IMAD.MOV.U32 R211, RZ, RZ, 0x1c1f ;  /* 0x00001c1fffd37424 */ /* 0x000fe400078e00ff */
[----:B-12---:R-:W-:Y:S05]  /*1a0f0*/  CALL.REL.NOINC `($__internal_10_$__cuda_sm70_shflsync_idx_p) ;  /* 0x0000240000007944 */ /* 0x006fea0003c00000 */
[----:B------:R-:W-:Y:S01]  /*1a100*/  MOV R0, R211 ;  /* 0x000000d300007202 */ /* 0x000fe20000000f00 */
[----:B------:R-:W-:-:S05]  /*1a110*/  BRA `(.L_x_800) ;  /* 0xfffeea6000007947 */ /* 0x000fca000383ffff */
.L_x_631:
[----:B--2---:R-:W-:Y:S01]  /*1a120*/  MOV R2, 0x1 ;  /* 0x0000000100027802 */ /* 0x004fe20000000f00 */
[----:B------:R-:W-:Y:S01]  /*1a130*/  IMAD.MOV.U32 R5, RZ, RZ, R7 ;  /* 0x000000ffff057224 */ /* 0x000fe200078e0007 */
[----:B------:R-:W-:Y:S01]  /*1a140*/  MOV R3, 0x1a170 ;  /* 0x0001a17000037802 */ /* 0x000fe20000000f00 */
[----:B------:R-:W-:Y:S03]  /*1a150*/  IMAD.MOV.U32 R211, RZ, RZ, 0x1c1f ;  /* 0x00001c1fffd37424 */ /* 0x000fe600078e00ff */
[----:B-1-3--:R-:W-:Y:S05]  /*1a160*/  CALL.REL.NOINC `($__internal_10_$__cuda_sm70_shflsync_idx_p) ;  /* 0x0000239000007944 */ /* 0x00afea0003c00000 */
        /* <DEDUP_REMOVED lines=8> */
.L_x_632:
[----:B------:R-:W-:Y:S01]  /*1a1f0*/  MOV R211, 0x1c1f ;  /* 0x00001c1f00d37802 */ /* 0x000fe20000000f00 */
[----:B------:R-:W-:Y:S01]  /*1a200*/  IMAD.MOV.U32 R2, RZ, RZ, RZ ;  /* 0x000000ffff027224 */ /* 0x000fe200078e00ff */
[----:B------:R-:W-:Y:S02]  /*1a210*/  MOV R3, 0x1a230 ;  /* 0x0001a23000037802 */ /* 0x000fe40000000f00 */
[----:B------:R-:W-:Y:S05]  /*1a220*/  CALL.REL.NOINC `($__internal_10_$__cuda_sm70_shflsync_idx_p) ;  /* 0x000022d000007944 */ /* 0x000fea0003c00000 */
[----:B------:R-:W-:Y:S01]  /*1a230*/  MOV R4, R211 ;  /* 0x000000d300047202 */ /* 0x000fe20000000f00 */
[----:B------:R-:W-:-:S05]  /*1a240*/  BRA `(.L_x_802) ;  /* 0xfffeecf000007947 */ /* 0x000fca000383ffff */
.L_x_637:
[----:B------:R-:W-:Y:S01]  /*1a250*/  MOV R211, 0x1c1f ;  /* 0x00001c1f00d37802 */ /* 0x000fe20000000f00 */
[----:B------:R-:W-:Y:S01]  /*1a260*/  IMAD.MOV.U32 R2, RZ, RZ, 0x1 ;  /* 0x00000001ff027424 */ /* 0x000fe200078e00ff */
[----:B------:R-:W-:Y:S02]  /*1a270*/  MOV R3, 0x1a290 ;  /* 0x0001a29000037802 */ /* 0x000fe40000000f00 */
[----:B-1----:R-:W-:Y:S05]  /*1a280*/  CALL.REL.NOINC `($__internal_10_$__cuda_sm70_shflsync_idx_p) ;  /* 0x0000227000007944 */ /* 0x002fea0003c00000 */
[----:B------:R-:W-:Y:S01]  /*1a290*/  MOV R4, R211 ;  /* 0x000000d300047202 */ /* 0x000fe20000000f00 */
[----:B------:R-:W-:-:S05]  /*1a2a0*/  BRA `(.L_x_803) ;  /* 0xfffef26000007947 */ /* 0x000fca000383ffff */
.L_x_642:
[----:B------:R-:W-:Y:S01]  /*1a2b0*/  MOV R211, 0x1c1f ;  /* 0x00001c1f00d37802 */ /* 0x000fe20000000f00 */
[----:B------:R-:W-:Y:S01]  /*1a2c0*/  IMAD.MOV.U32 R2, RZ, RZ, 0x2 ;  /* 0x00000002ff027424 */ /* 0x000fe200078e00ff */
[----:B------:R-:W-:Y:S02]  /*1a2d0*/  MOV R3, 0x1a2f0 ;  /* 0x0001a2f000037802 */ /* 0x000fe40000000f00 */
[----:B-12---:R-:W-:Y:S05]  /*1a2e0*/  CALL.REL.NOINC `($__internal_10_$__cuda_sm70_shflsync_idx_p) ;  /* 0x0000221000007944 */ /* 0x006fea0003c00000 */
[----:B------:R-:W-:Y:S01]  /*1a2f0*/  MOV R4, R211 ;  /* 0x000000d300047202 */ /* 0x000fe20000000f00 */
[----:B------:R-:W-:-:S05]  /*1a300*/  BRA `(.L_x_804) ;  /* 0xfffef6a000007947 */ /* 0x000fca000383ffff */
.L_x_647:
[----:B------:R-:W-:Y:S01]  /*1a310*/  MOV R211, 0x1c1f ;  /* 0x00001c1f00d37802 */ /* 0x000fe20000000f00 */
[----:B------:R-:W-:Y:S01]  /*1a320*/  IMAD.MOV.U32 R2, RZ, RZ, 0x3 ;  /* 0x00000003ff027424 */ /* 0x000fe200078e00ff */
[----:B------:R-:W-:Y:S02]  /*1a330*/  MOV R3, 0x1a350 ;  /* 0x0001a35000037802 */ /* 0x000fe40000000f00 */
[----:B-123--:R-:W-:Y:S05]  /*1a340*/  CALL.REL.NOINC `($__internal_10_$__cuda_sm70_shflsync_idx_p) ;  /* 0x000021b000007944 */ /* 0x00efea0003c00000 */
[----:B------:R-:W-:Y:S01]  /*1a350*/  MOV R4, R211 ;  /* 0x000000d300047202 */ /* 0x000fe20000000f00 */
[----:B------:R-:W-:-:S05]  /*1a360*/  BRA `(.L_x_805) ;  /* 0xfffefae000007947 */ /* 0x000fca000383ffff */
.L_x_652:
[----:B------:R-:W-:Y:S02]  /*1a370*/  MOV R0, 0x2 ;  /* 0x0000000200007802 */ /* 0x000fe40000000f00 */
[----:B------:R-:W-:Y:S02]  /*1a380*/  MOV R2, 0x1a3a0 ;  /* 0x0001a3a000027802 */ /* 0x000fe40000000f00 */
[----:B------:R-:W-:Y:S05]  /*1a390*/  CALL.REL.NOINC `($__internal_9_$__cuda_sm70_shflsync_bfly_p) ;  /* 0x0000210000007944 */ /* 0x000fea0003c00000 */
[----:B------:R-:W-:-:S05]  /*1a3a0*/  BRA `(.L_x_806) ;  /* 0xffff024000007947 */ /* 0x000fca000383ffff */
.L_x_653:
[----:B------:R-:W-:Y:S02]  /*1a3b0*/  MOV R0, 0x1 ;  /* 0x0000000100007802 */ /* 0x000fe40000000f00 */
[----:B------:R-:W-:Y:S02]  /*1a3c0*/  MOV R2, 0x1a3e0 ;  /* 0x0001a3e000027802 */ /* 0x000fe40000000f00 */
        /* <DEDUP_REMOVED lines=28> */
[----:B------:R-:W-:-:S05]  /*1a590*/  BRA `(.L_x_807) ;  /* 0xffff014000007947 */ /* 0x000fca000383ffff */
.L_x_662:
[----:B------:R-:W-:Y:S01]  /*1a5a0*/  MOV R2, RZ ;  /* 0x000000ff00027202 */ /* 0x000fe20000000f00 */
[----:B------:R-:W-:Y:S01]  /*1a5b0*/  IMAD.MOV.U32 R5, RZ, RZ, R10 ;  /* 0x000000ffff057224 */ /* 0x000fe200078e000a */
[----:B------:R-:W-:Y:S01]  /*1a5c0*/  MOV R3, 0x1a5f0 ;  /* 0x0001a5f000037802 */ /* 0x000fe20000000f00 */
[----:B------:R-:W-:Y:S02]  /*1a5d0*/  IMAD.MOV.U32 R211, RZ, RZ, 0x1c1f ;  /* 0x00001c1fffd37424 */ /* 0x000fe400078e00ff */
[----:B-1234-:R-:W-:Y:S05]  /*1a5e0*/  CALL.REL.NOINC `($__internal_10_$__cuda_sm70_shflsync_idx_p) ;  /* 0x00001f1000007944 */ /* 0x01efea0003c00000 */
[----:B------:R-:W-:Y:S01]  /*1a5f0*/  MOV R4, R211 ;  /* 0x000000d300047202 */ /* 0x000fe20000000f00 */
[----:B------:R-:W-:-:S05]  /*1a600*/  BRA `(.L_x_808) ;  /* 0xffff1d9000007947 */ /* 0x000fca000383ffff */
.L_x_663:
[----:B------:R-:W-:Y:S01]  /*1a610*/  MOV R2, RZ ;  /* 0x000000ff00027202 */ /* 0x000fe20000000f00 */
[----:B------:R-:W-:Y:S01]  /*1a620*/  IMAD.MOV.U32 R5, RZ, RZ, R11 ;  /* 0x000000ffff057224 */ /* 0x000fe200078e000b */
[----:B------:R-:W-:Y:S01]  /*1a630*/  MOV R3, 0x1a660 ;  /* 0x0001a66000037802 */ /* 0x000fe20000000f00 */
[----:B------:R-:W-:Y:S02]  /*1a640*/  IMAD.MOV.U32 R211, RZ, RZ, 0x1c1f ;  /* 0x00001c1fffd37424 */ /* 0x000fe400078e00ff */
[----:B-1234-:R-:W-:Y:S05]  /*1a650*/  CALL.REL.NOINC `($__internal_10_$__cuda_sm70_shflsync_idx_p) ;  /* 0x00001ea000007944 */ /* 0x01efea0003c00000 */
[----:B------:R-:W-:Y:S01]  /*1a660*/  MOV R0, R211 ;  /* 0x000000d300007202 */ /* 0x000fe20000000f00 */
[----:B------:R-:W-:-:S05]  /*1a670*/  BRA `(.L_x_809) ;  /* 0xffff1d4000007947 */ /* 0x000fca000383ffff */
.L_x_664:
        /* <DEDUP_REMOVED lines=13> */
.L_x_667:
[----:B------:R-:W-:Y:S01]  /*1a750*/  MOV R2, RZ ;  /* 0x000000ff00027202 */ /* 0x000fe20000000f00 */
[----:B------:R-:W-:Y:S01]  /*1a760*/  IMAD.MOV.U32 R5, RZ, RZ, R7 ;  /* 0x000000ffff057224 */ /* 0x000fe200078e0007 */
[----:B------:R-:W-:Y:S01]  /*1a770*/  MOV R3, 0x1a7a0 ;  /* 0x0001a7a000037802 */ /* 0x000fe20000000f00 */
[----:B------:R-:W-:Y:S02]  /*1a780*/  IMAD.MOV.U32 R211, RZ, RZ, 0x1c1f ;  /* 0x00001c1fffd37424 */ /* 0x000fe400078e00ff */
[----:B------:R-:W-:Y:S05]  /*1a790*/  CALL.REL.NOINC `($__internal_10_$__cuda_sm70_shflsync_idx_p) ;  /* 0x00001d6000007944 */ /* 0x000fea0003c00000 */
[----:B------:R-:W-:Y:S01]  /*1a7a0*/  MOV R4, R211 ;  /* 0x000000d300047202 */ /* 0x000fe20000000f00 */
[----:B------:R-:W-:-:S05]  /*1a7b0*/  BRA `(.L_x_811) ;  /* 0xffff2d0000007947 */ /* 0x000fca000383ffff */
.L_x_668:
[----:B------:R-:W-:Y:S01]  /*1a7c0*/  MOV R2, RZ ;  /* 0x000000ff00027202 */ /* 0x000fe20000000f00 */
[----:B------:R-:W-:Y:S01]  /*1a7d0*/  IMAD.MOV.U32 R5, RZ, RZ, R8 ;  /* 0x000000ffff057224 */ /* 0x000fe200078e0008 */
[----:B------:R-:W-:Y:S01]  /*1a7e0*/  MOV R3, 0x1a810 ;  /* 0x0001a81000037802 */ /* 0x000fe20000000f00 */
[----:B------:R-:W-:Y:S02]  /*1a7f0*/  IMAD.MOV.U32 R211, RZ, RZ, 0x1c1f ;  /* 0x00001c1fffd37424 */ /* 0x000fe400078e00ff */
[----:B-12---:R-:W-:Y:S05]  /*1a800*/  CALL.REL.NOINC `($__internal_10_$__cuda_sm70_shflsync_idx_p) ;  /* 0x00001cf000007944 */ /* 0x006fea0003c00000 */
[----:B------:R-:W-:Y:S01]  /*1a810*/  MOV R0, R211 ;  /* 0x000000d300007202 */ /* 0x000fe20000000f00 */
[----:B------:R-:W-:-:S05]  /*1a820*/  BRA `(.L_x_812) ;  /* 0xffff2cb000007947 */ /* 0x000fca000383ffff */
.L_x_669:
        /* <DEDUP_REMOVED lines=13> */
.L_x_670:
[----:B------:R-:W-:Y:S02]  /*1a900*/  MOV R0, 0x2 ;  /* 0x0000000200007802 */ /* 0x000fe40000000f00 */
[----:B------:R-:W-:Y:S02]  /*1a910*/  MOV R2, 0x1a930 ;  /* 0x0001a93000027802 */ /* 0x000fe40000000f00 */
[----:B------:R-:W-:Y:S05]  /*1a920*/  CALL.REL.NOINC `($__internal_9_$__cuda_sm70_shflsync_bfly_p) ;  /* 0x00001b7000007944 */ /* 0x000fea0003c00000 */
[----:B------:R-:W-:-:S05]  /*1a930*/  BRA `(.L_x_814) ;  /* 0xffff31c000007947 */ /* 0x000fca000383ffff */
.L_x_671:
        /* <DEDUP_REMOVED lines=31> */
.L_x_674:
[----:B------:R-:W-:Y:S01]  /*1ab30*/  MOV R211, 0x1c1f ;  /* 0x00001c1f00d37802 */ /* 0x000fe20000000f00 */
[----:B------:R-:W-:Y:S01]  /*1ab40*/  IMAD.MOV.U32 R2, RZ, RZ, RZ ;  /* 0x000000ffff027224 */ /* 0x000fe200078e00ff */
[----:B------:R-:W-:Y:S02]  /*1ab50*/  MOV R3, 0x1ab70 ;  /* 0x0001ab7000037802 */ /* 0x000fe40000000f00 */
[----:B-1234-:R-:W-:Y:S05]  /*1ab60*/  CALL.REL.NOINC `($__internal_10_$__cuda_sm70_shflsync_idx_p) ;  /* 0x0000199000007944 */ /* 0x01efea0003c00000 */
[----:B------:R-:W-:Y:S01]  /*1ab70*/  MOV R0, R211 ;  /* 0x000000d300007202 */ /* 0x000fe20000000f00 */
[----:B------:R-:W-:-:S05]  /*1ab80*/  BRA `(.L_x_816) ;  /* 0xffff4a1000007947 */ /* 0x000fca000383ffff */
.L_x_677:
[----:B------:R-:W-:Y:S01]  /*1ab90*/  MOV R211, 0x1c1f ;  /* 0x00001c1f00d37802 */ /* 0x000fe20000000f00 */
[----:B---3--:R-:W-:Y:S01]  /*1aba0*/  IMAD.MOV.U32 R2, RZ, RZ, 0x1 ;  /* 0x00000001ff027424 */ /* 0x008fe200078e00ff */
[----:B------:R-:W-:Y:S02]  /*1abb0*/  MOV R3, 0x1abd0 ;  /* 0x0001abd000037802 */ /* 0x000fe40000000f00 */
[----:B-12-4-:R-:W-:Y:S05]  /*1abc0*/  CALL.REL.NOINC `($__internal_10_$__cuda_sm70_shflsync_idx_p) ;  /* 0x0000193000007944 */ /* 0x016fea0003c00000 */
        /* <DEDUP_REMOVED lines=8> */
.L_x_680:
[----:B------:R-:W-:Y:S01]  /*1ac50*/  MOV R2, RZ ;  /* 0x000000ff00027202 */ /* 0x000fe20000000f00 */
[----:B------:R-:W-:Y:S01]  /*1ac60*/  IMAD.MOV.U32 R5, RZ, RZ, R7 ;  /* 0x000000ffff057224 */ /* 0x000fe200078e0007 */
[----:B------:R-:W-:Y:S01]  /*1ac70*/  MOV R3, 0x1aca0 ;  /* 0x0001aca000037802 */ /* 0x000fe20000000f00 */
[----:B------:R-:W-:Y:S02]  /*1ac80*/  IMAD.MOV.U32 R211, RZ, RZ, 0x1c1f ;  /* 0x00001c1fffd37424 */ /* 0x000fe400078e00ff */
[----:B------:R-:W-:Y:S05]  /*1ac90*/  CALL.REL.NOINC `($__internal_10_$__cuda_sm70_shflsync_idx_p) ;  /* 0x0000186000007944 */ /* 0x000fea0003c00000 */
[----:B------:R-:W-:Y:S01]  /*1aca0*/  MOV R4, R211 ;  /* 0x000000d300047202 */ /* 0x000fe20000000f00 */
[----:B------:R-:W-:-:S05]  /*1acb0*/  BRA `(.L_x_818) ;  /* 0xffff59e000007947 */ /* 0x000fca000383ffff */
.L_x_681:
[----:B------:R-:W-:Y:S01]  /*1acc0*/  MOV R2, RZ ;  /* 0x000000ff00027202 */ /* 0x000fe20000000f00 */
[----:B------:R-:W-:Y:S01]  /*1acd0*/  IMAD.MOV.U32 R5, RZ, RZ, R8 ;  /* 0x000000ffff057224 */ /* 0x000fe200078e0008 */
[----:B------:R-:W-:Y:S01]  /*1ace0*/  MOV R3, 0x1ad10 ;  /* 0x0001ad1000037802 */ /* 0x000fe20000000f00 */
[----:B------:R-:W-:Y:S02]  /*1acf0*/  IMAD.MOV.U32 R211, RZ, RZ, 0x1c1f ;  /* 0x00001c1fffd37424 */ /* 0x000fe400078e00ff */
[----:B-12---:R-:W-:Y:S05]  /*1ad00*/  CALL.REL.NOINC `($__internal_10_$__cuda_sm70_shflsync_idx_p) ;  /* 0x000017f000007944 */ /* 0x006fea0003c00000 */
[----:B------:R-:W-:Y:S01]  /*1ad10*/  MOV R0, R211 ;  /* 0x000000d300007202 */ /* 0x000fe20000000f00 */
[----:B------:R-:W-:-:S05]  /*1ad20*/  BRA `(.L_x_819) ;  /* 0xffff599000007947 */ /* 0x000fca000383ffff */
.L_x_682:
        /* <DEDUP_REMOVED lines=13> */
.L_x_683:
[----:B------:R-:W-:Y:S01]  /*1ae00*/  MOV R211, 0x1c1f ;  /* 0x00001c1f00d37802 */ /* 0x000fe20000000f00 */
[----:B------:R-:W-:Y:S01]  /*1ae10*/  IMAD.MOV.U32 R2, RZ, RZ, RZ ;  /* 0x000000ffff027224 */ /* 0x000fe200078e00ff */
[----:B------:R-:W-:Y:S02]  /*1ae20*/  MOV R3, 0x1ae40 ;  /* 0x0001ae4000037802 */ /* 0x000fe40000000f00 */
[----:B------:R-:W-:Y:S05]  /*1ae30*/  CALL.REL.NOINC `($__internal_10_$__cuda_sm70_shflsync_idx_p) ;  /* 0x000016c000007944 */ /* 0x000fea0003c00000 */
[----:B------:R-:W-:Y:S01]  /*1ae40*/  MOV R4, R211 ;  /* 0x000000d300047202 */ /* 0x000fe20000000f00 */
[----:B------:R-:W-:-:S05]  /*1ae50*/  BRA `(.L_x_821) ;  /* 0xffff5b6000007947 */ /* 0x000fca000383ffff */
.L_x_688:
[----:B------:R-:W-:Y:S01]  /*1ae60*/  MOV R211, 0x1c1f ;  /* 0x00001c1f00d37802 */ /* 0x000fe20000000f00 */
[----:B------:R-:W-:Y:S01]  /*1ae70*/  IMAD.MOV.U32 R2, RZ, RZ, 0x1 ;  /* 0x00000001ff027424 */ /* 0x000fe200078e00ff */
[----:B------:R-:W-:Y:S02]  /*1ae80*/  MOV R3, 0x1aea0 ;  /* 0x0001aea000037802 */ /* 0x000fe40000000f00 */
[----:B-1----:R-:W-:Y:S05]  /*1ae90*/  CALL.REL.NOINC `($__internal_10_$__cuda_sm70_shflsync_idx_p) ;  /* 0x0000166000007944 */ /* 0x002fea0003c00000 */
[----:B------:R-:W-:Y:S01]  /*1aea0*/  MOV R4, R211 ;  /* 0x000000d300047202 */ /* 0x000fe20000000f00 */
[----:B------:R-:W-:-:S05]  /*1aeb0*/  BRA `(.L_x_822) ;  /* 0xffff60d000007947 */ /* 0x000fca000383ffff */
.L_x_693:
[----:B------:R-:W-:Y:S01]  /*1aec0*/  MOV R211, 0x1c1f ;  /* 0x00001c1f00d37802 */ /* 0x000fe20000000f00 */
[----:B------:R-:W-:Y:S01]  /*1aed0*/  IMAD.MOV.U32 R2, RZ, RZ, 0x2 ;  /* 0x00000002ff027424 */ /* 0x000fe200078e00ff */
[----:B------:R-:W-:Y:S02]  /*1aee0*/  MOV R3, 0x1af00 ;  /* 0x0001af0000037802 */ /* 0x000fe40000000f00 */
[----:B-12---:R-:W-:Y:S05]  /*1aef0*/  CALL.REL.NOINC `($__internal_10_$__cuda_sm70_shflsync_idx_p) ;  /* 0x0000160000007944 */ /* 0x006fea0003c00000 */
[----:B------:R-:W-:Y:S01]  /*1af00*/  MOV R4, R211 ;  /* 0x000000d300047202 */ /* 0x000fe20000000f00 */
[----:B------:R-:W-:-:S05]  /*1af10*/  BRA `(.L_x_823) ;  /* 0xffff651000007947 */ /* 0x000fca000383ffff */
.L_x_698:
[----:B------:R-:W-:Y:S01]  /*1af20*/  MOV R211, 0x1c1f ;  /* 0x00001c1f00d37802 */ /* 0x000fe20000000f00 */
[----:B------:R-:W-:Y:S01]  /*1af30*/  IMAD.MOV.U32 R2, RZ, RZ, 0x3 ;  /* 0x00000003ff027424 */ /* 0x000fe200078e00ff */
[----:B------:R-:W-:Y:S02]  /*1af40*/  MOV R3, 0x1af60 ;  /* 0x0001af6000037802 */ /* 0x000fe40000000f00 */
[----:B-123--:R-:W-:Y:S05]  /*1af50*/  CALL.REL.NOINC `($__internal_10_$__cuda_sm70_shflsync_idx_p) ;  /* 0x000015a000007944 */ /* 0x00efea0003c00000 */
[----:B------:R-:W-:Y:S01]  /*1af60*/  MOV R4, R211 ;  /* 0x000000d300047202 */ /* 0x000fe20000000f00 */
[----:B------:R-:W-:-:S05]  /*1af70*/  BRA `(.L_x_824) ;  /* 0xffff695000007947 */ /* 0x000fca000383ffff */
.L_x_703:
[----:B------:R-:W-:Y:S02]  /*1af80*/  MOV R0, 0x2 ;  /* 0x0000000200007802 */ /* 0x000fe40000000f00 */
[----:B------:R-:W-:Y:S02]  /*1af90*/  MOV R2, 0x1afb0 ;  /* 0x0001afb000027802 */ /* 0x000fe40000000f00 */
[----:B------:R-:W-:Y:S05]  /*1afa0*/  CALL.REL.NOINC `($__internal_9_$__cuda_sm70_shflsync_bfly_p) ;  /* 0x000014f000007944 */ /* 0x000fea0003c00000 */
[----:B------:R-:W-:-:S05]  /*1afb0*/  BRA `(.L_x_825) ;  /* 0xffff70b000007947 */ /* 0x000fca000383ffff */
.L_x_704:
        /* <DEDUP_REMOVED lines=31> */
.L_x_706:
[----:B------:R-:W-:Y:S01]  /*1b1b0*/  IMAD.MOV.U32 R4, RZ, RZ, R222 ;  /* 0x000000ffff047224 */ /* 0x000fe200078e00de */
[----:B------:R-:W-:-:S02]  /*1b1c0*/  MOV R0, 0x2 ;  /* 0x0000000200007802 */ /* 0x000fc40000000f00 */
[----:B------:R-:W-:Y:S02]  /*1b1d0*/  MOV R2, 0x1b1f0 ;  /* 0x0001b1f000027802 */ /* 0x000fe40000000f00 */
[----:B------:R-:W-:Y:S05]  /*1b1e0*/  CALL.REL.NOINC `($__internal_9_$__cuda_sm70_shflsync_bfly_p) ;  /* 0x000012b000007944 */ /* 0x000fea0003c00000 */
[----:B------:R-:W-:Y:S05]  /*1b1f0*/  BRA `(.L_x_827) ;  /* 0xffff880000007947 */ /* 0x000fea000383ffff */
.L_x_707:
[----:B------:R-:W-:Y:S01]  /*1b200*/  IMAD.MOV.U32 R4, RZ, RZ, R7 ;  /* 0x000000ffff047224 */ /* 0x000fe200078e0007 */
[----:B------:R-:W-:Y:S02]  /*1b210*/  MOV R0, 0x1 ;  /* 0x0000000100007802 */ /* 0x000fe40000000f00 */
[----:B------:R-:W-:Y:S02]  /*1b220*/  MOV R2, 0x1b240 ;  /* 0x0001b24000027802 */ /* 0x000fe40000000f00 */
[----:B-1----:R-:W-:Y:S05]  /*1b230*/  CALL.REL.NOINC `($__internal_9_$__cuda_sm70_shflsync_bfly_p) ;  /* 0x0000126000007944 */ /* 0x002fea0003c00000 */
[----:B------:R-:W-:Y:S01]  /*1b240*/  FADD.FTZ R7, R7, R0 ;  /* 0x0000000007077221 */ /* 0x000fe20000010000 */
[----:B------:R-:W-:Y:S02]  /*1b250*/  MOV R4, R228 ;  /* 0x000000e400047202 */ /* 0x000fe40000000f00 */
[----:B------:R-:W-:Y:S02]  /*1b260*/  MOV R0, 0x2 ;  /* 0x0000000200007802 */ /* 0x000fe40000000f00 */
[----:B------:R-:W-:Y:S02]  /*1b270*/  MOV R2, 0x1b290 ;  /* 0x0001b29000027802 */ /* 0x000fe40000000f00 */
[----:B------:R-:W-:Y:S05]  /*1b280*/  CALL.REL.NOINC `($__internal_9_$__cuda_sm70_shflsync_bfly_p) ;  /* 0x0000121000007944 */ /* 0x000fea0003c00000 */
[----:B------:R-:W-:Y:S01]  /*1b290*/  FADD.FTZ R4, R228, R0 ;  /* 0x00000000e4047221 */ /* 0x000fe20000010000 */
[----:B------:R-:W-:Y:S02]  /*1b2a0*/  MOV R0, 0x1 ;  /* 0x0000000100007802 */ /* 0x000fe40000000f00 */
[----:B------:R-:W-:-:S02]  /*1b2b0*/  MOV R2, 0x1b2d0 ;  /* 0x0001b2d000027802 */ /* 0x000fc40000000f00 */
[----:B------:R-:W-:Y:S05]  /*1b2c0*/  CALL.REL.NOINC `($__internal_9_$__cuda_sm70_shflsync_bfly_p) ;  /* 0x000011d000007944 */ /* 0x000fea0003c00000 */
[----:B------:R-:W-:Y:S01]  /*1b2d0*/  FADD.FTZ R6, R4, R0 ;  /* 0x0000000004067221 */ /* 0x000fe20000010000 */
[----:B------:R-:W-:-:S02]  /*1b2e0*/  MOV R4, R221 ;  /* 0x000000dd00047202 */ /* 0x000fc40000000f00 */
[----:B------:R-:W-:Y:S02]  /*1b2f0*/  MOV R0, 0x2 ;  /* 0x0000000200007802 */ /* 0x000fe40000000f00 */
[----:B------:R-:W-:Y:S02]  /*1b300*/  MOV R2, 0x1b320 ;  /* 0x0001b32000027802 */ /* 0x000fe40000000f00 */
[----:B------:R-:W-:Y:S05]  /*1b310*/  CALL.REL.NOINC `($__internal_9_$__cuda_sm70_shflsync_bfly_p) ;  /* 0x0000118000007944 */ /* 0x000fea0003c00000 */
[----:B------:R-:W-:Y:S01]  /*1b320*/  FADD.FTZ R5, R221, R0 ;  /* 0x00000000dd057221 */ /* 0x000fe20000010000 */
[----:B------:R-:W-:Y:S02]  /*1b330*/  MOV R0, 0x1 ;  /* 0x0000000100007802 */ /* 0x000fe40000000f00 */
[----:B------:R-:W-:Y:S02]  /*1b340*/  MOV R2, 0x1b370 ;  /* 0x0001b37000027802 */ /* 0x000fe40000000f00 */
[----:B------:R-:W-:Y:S02]  /*1b350*/  MOV R4, R5 ;  /* 0x0000000500047202 */ /* 0x000fe40000000f00 */
[----:B------:R-:W-:Y:S05]  /*1b360*/  CALL.REL.NOINC `($__internal_9_$__cuda_sm70_shflsync_bfly_p) ;  /* 0x0000113000007944 */ /* 0x000fea0003c00000 */
[----:B------:R-:W-:Y:S01]  /*1b370*/  FADD.FTZ R5, R5, R0 ;  /* 0x0000000005057221 */ /* 0x000fe20000010000 */
[----:B------:R-:W-:Y:S02]  /*1b380*/  MOV R4, R223 ;  /* 0x000000df00047202 */ /* 0x000fe40000000f00 */
[----:B------:R-:W-:-:S02]  /*1b390*/  MOV R0, 0x2 ;  /* 0x0000000200007802 */ /* 0x000fc40000000f00 */
[----:B------:R-:W-:Y:S02]  /*1b3a0*/  MOV R2, 0x1b3c0 ;  /* 0x0001b3c000027802 */ /* 0x000fe40000000f00 */
[----:B------:R-:W-:Y:S05]  /*1b3b0*/  CALL.REL.NOINC `($__internal_9_$__cuda_sm70_shflsync_bfly_p) ;  /* 0x000010e000007944 */ /* 0x000fea0003c00000 */
[----:B------:R-:W-:Y:S01]  /*1b3c0*/  FADD.FTZ R4, R223, R0 ;  /* 0x00000000df047221 */ /* 0x000fe20000010000 */
[----:B------:R-:W-:Y:S02]  /*1b3d0*/  MOV R0, 0x1 ;  /* 0x0000000100007802 */ /* 0x000fe40000000f00 */
[----:B------:R-:W-:Y:S02]  /*1b3e0*/  MOV R2, 0x1b400 ;  /* 0x0001b40000027802 */ /* 0x000fe40000000f00 */
[----:B------:R-:W-:Y:S05]  /*1b3f0*/  CALL.REL.NOINC `($__internal_9_$__cuda_sm70_shflsync_bfly_p) ;  /* 0x000010a000007944 */ /* 0x000fea0003c00000 */
[----:B------:R-:W-:Y:S01]  /*1b400*/  MOV R8, R0 ;  /* 0x0000000000087202 */ /* 0x000fe20000000f00 */
[----:B------:R-:W-:Y:S05]  /*1b410*/  BRA `(.L_x_828) ;  /* 0xffff86d000007947 */ /* 0x000fea000383ffff */
.L_x_714:
[----:B-1234-:R-:W-:Y:S01]  /*1b420*/  IMAD.MOV.U32 R5, RZ, RZ, R7 ;  /* 0x000000ffff057224 */ /* 0x01efe200078e0007 */
[----:B------:R-:W-:Y:S01]  /*1b430*/  MOV R2, RZ ;  /* 0x000000ff00027202 */ /* 0x000fe20000000f00 */
[----:B------:R-:W-:Y:S01]  /*1b440*/  IMAD.MOV.U32 R211, RZ, RZ, 0x1c1f ;  /* 0x00001c1fffd37424 */ /* 0x000fe200078e00ff */
[----:B------:R-:W-:Y:S02]  /*1b450*/  MOV R3, 0x1b470 ;  /* 0x0001b47000037802 */ /* 0x000fe40000000f00 */
[----:B------:R-:W-:Y:S05]  /*1b460*/  CALL.REL.NOINC `($__internal_10_$__cuda_sm70_shflsync_idx_p) ;  /* 0x0000109000007944 */ /* 0x000fea0003c00000 */
[----:B------:R-:W-:Y:S01]  /*1b470*/  MOV R6, R211 ;  /* 0x000000d300067202 */ /* 0x000fe20000000f00 */
[----:B------:R-:W-:Y:S05]  /*1b480*/  BRA `(.L_x_829) ;  /* 0xffffa05000007947 */ /* 0x000fea000383ffff */
.L_x_715:
[----:B------:R-:W-:Y:S01]  /*1b490*/  IMAD.MOV.U32 R5, RZ, RZ, R13 ;  /* 0x000000ffff057224 */ /* 0x000fe200078e000d */
[----:B------:R-:W-:Y:S01]  /*1b4a0*/  MOV R2, RZ ;  /* 0x000000ff00027202 */ /* 0x000fe20000000f00 */
[----:B------:R-:W-:Y:S01]  /*1b4b0*/  IMAD.MOV.U32 R211, RZ, RZ, 0x1c1f ;  /* 0x00001c1fffd37424 */ /* 0x000fe200078e00ff */
[----:B------:R-:W-:-:S02]  /*1b4c0*/  MOV R3, 0x1b4e0 ;  /* 0x0001b4e000037802 */ /* 0x000fc40000000f00 */
[----:B-12---:R-:W-:Y:S05]  /*1b4d0*/  CALL.REL.NOINC `($__internal_10_$__cuda_sm70_shflsync_idx_p) ;  /* 0x0000102000007944 */ /* 0x006fea0003c00000 */
[----:B------:R-:W-:Y:S01]  /*1b4e0*/  MOV R0, R211 ;  /* 0x000000d300007202 */ /* 0x000fe20000000f00 */
[----:B------:R-:W-:Y:S05]  /*1b4f0*/  BRA `(.L_x_830) ;  /* 0xffffa00000007947 */ /* 0x000fea000383ffff */
.L_x_718:
[----:B------:R-:W-:Y:S01]  /*1b500*/  IMAD.MOV.U32 R5, RZ, RZ, R7 ;  /* 0x000000ffff057224 */ /* 0x000fe200078e0007 */
[----:B--2---:R-:W-:Y:S01]  /*1b510*/  MOV R2, 0x1 ;  /* 0x0000000100027802 */ /* 0x004fe20000000f00 */
[----:B------:R-:W-:Y:S01]  /*1b520*/  IMAD.MOV.U32 R211, RZ, RZ, 0x1c1f ;  /* 0x00001c1fffd37424 */ /* 0x000fe200078e00ff */
[----:B------:R-:W-:-:S02]  /*1b530*/  MOV R3, 0x1b550 ;  /* 0x0001b55000037802 */ /* 0x000fc40000000f00 */
[----:B-1-34-:R-:W-:Y:S05]  /*1b540*/  CALL.REL.NOINC `($__internal_10_$__cuda_sm70_shflsync_idx_p) ;  /* 0x00000fb000007944 */ /* 0x01afea0003c00000 */
        /* <DEDUP_REMOVED lines=8> */
.L_x_721:
[----:B------:R-:W-:Y:S01]  /*1b5d0*/  IMAD.MOV.U32 R5, RZ, RZ, R7 ;  /* 0x000000ffff057224 */ /* 0x000fe200078e0007 */
[----:B-1----:R-:W-:Y:S01]  /*1b5e0*/  MOV R2, 0x2 ;  /* 0x0000000200027802 */ /* 0x002fe20000000f00 */
[----:B------:R-:W-:Y:S01]  /*1b5f0*/  IMAD.MOV.U32 R211, RZ, RZ, 0x1c1f ;  /* 0x00001c1fffd37424 */ /* 0x000fe200078e00ff */
[----:B------:R-:W-:Y:S02]  /*1b600*/  MOV R3, 0x1b620 ;  /* 0x0001b62000037802 */ /* 0x000fe40000000f00 */
[----:B--234-:R-:W-:Y:S05]  /*1b610*/  CALL.REL.NOINC `($__internal_10_$__cuda_sm70_shflsync_idx_p) ;  /* 0x00000ee000007944 */ /* 0x01cfea0003c00000 */
[----:B------:R-:W-:Y:S01]  /*1b620*/  MOV R6, R211 ;  /* 0x000000d300067202 */ /* 0x000fe20000000f00 */
[----:B------:R-:W-:Y:S05]  /*1b630*/  BRA `(.L_x_832) ;  /* 0xffffa19000007947 */ /* 0x000fea000383ffff */
.L_x_722:
[----:B------:R-:W-:Y:S01]  /*1b640*/  IMAD.MOV.U32 R5, RZ, RZ, R13 ;  /* 0x000000ffff057224 */ /* 0x000fe200078e000d */
[----:B------:R-:W-:Y:S01]  /*1b650*/  MOV R2, 0x2 ;  /* 0x0000000200027802 */ /* 0x000fe20000000f00 */
[----:B------:R-:W-:Y:S01]  /*1b660*/  IMAD.MOV.U32 R211, RZ, RZ, 0x1c1f ;  /* 0x00001c1fffd37424 */ /* 0x000fe200078e00ff */
[----:B------:R-:W-:Y:S02]  /*1b670*/  MOV R3, 0x1b690 ;  /* 0x0001b69000037802 */ /* 0x000fe40000000f00 */
[----:B-1234-:R-:W-:Y:S05]  /*1b680*/  CALL.REL.NOINC `($__internal_10_$__cuda_sm70_shflsync_idx_p) ;  /* 0x00000e7000007944 */ /* 0x01efea0003c00000 */
[----:B------:R-:W-:Y:S01]  /*1b690*/  MOV R0, R211 ;  /* 0x000000d300007202 */ /* 0x000fe20000000f00 */
[----:B------:R-:W-:Y:S05]  /*1b6a0*/  BRA `(.L_x_833) ;  /* 0xffffa14000007947 */ /* 0x000fea000383ffff */
.L_x_725:
[----:B------:R-:W-:Y:S01]  /*1b6b0*/  IMAD.MOV.U32 R5, RZ, RZ, R7 ;  /* 0x000000ffff057224 */ /* 0x000fe200078e0007 */
[----:B-1----:R-:W-:Y:S01]  /*1b6c0*/  MOV R2, 0x3 ;  /* 0x0000000300027802 */ /* 0x002fe20000000f00 */
[----:B------:R-:W-:Y:S01]  /*1b6d0*/  IMAD.MOV.U32 R211, RZ, RZ, 0x1c1f ;  /* 0x00001c1fffd37424 */ /* 0x000fe200078e00ff */
[----:B------:R-:W-:-:S02]  /*1b6e0*/  MOV R3, 0x1b700 ;  /* 0x0001b70000037802 */ /* 0x000fc40000000f00 */
[----:B--234-:R-:W-:Y:S05]  /*1b6f0*/  CALL.REL.NOINC `($__internal_10_$__cuda_sm70_shflsync_idx_p) ;  /* 0x00000e0000007944 */ /* 0x01cfea0003c00000 */
        /* <DEDUP_REMOVED lines=8> */
.L_x_727:
[----:B------:R-:W-:Y:S01]  /*1b780*/  IMAD.MOV.U32 R5, RZ, RZ, R12 ;  /* 0x000000ffff057224 */ /* 0x000fe200078e000c */
[----:B------:R-:W-:Y:S01]  /*1b790*/  MOV R2, RZ ;  /* 0x000000ff00027202 */ /* 0x000fe20000000f00 */
[----:B------:R-:W-:Y:S01]  /*1b7a0*/  IMAD.MOV.U32 R211, RZ, RZ, 0x1c1f ;  /* 0x00001c1fffd37424 */ /* 0x000fe200078e00ff */
[----:B------:R-:W-:Y:S02]  /*1b7b0*/  MOV R3, 0x1b7d0 ;  /* 0x0001b7d000037802 */ /* 0x000fe40000000f00 */
[----:B------:R-:W-:Y:S05]  /*1b7c0*/  CALL.REL.NOINC `($__internal_10_$__cuda_sm70_shflsync_idx_p) ;  /* 0x00000d3000007944 */ /* 0x000fea0003c00000 */
[----:B------:R-:W-:Y:S01]  /*1b7d0*/  MOV R4, R211 ;  /* 0x000000d300047202 */ /* 0x000fe20000000f00 */
[----:B------:R-:W-:Y:S05]  /*1b7e0*/  BRA `(.L_x_835) ;  /* 0xffffa4c000007947 */ /* 0x000fea000383ffff */
.L_x_728:
[----:B------:R-:W-:Y:S01]  /*1b7f0*/  IMAD.MOV.U32 R5, RZ, RZ, R13 ;  /* 0x000000ffff057224 */ /* 0x000fe200078e000d */
[----:B------:R-:W-:Y:S01]  /*1b800*/  MOV R2, RZ ;  /* 0x000000ff00027202 */ /* 0x000fe20000000f00 */
[----:B------:R-:W-:Y:S01]  /*1b810*/  IMAD.MOV.U32 R211, RZ, RZ, 0x1c1f ;  /* 0x00001c1fffd37424 */ /* 0x000fe200078e00ff */
[----:B------:R-:W-:Y:S02]  /*1b820*/  MOV R3, 0x1b840 ;  /* 0x0001b84000037802 */ /* 0x000fe40000000f00 */
[----:B-12---:R-:W-:Y:S05]  /*1b830*/  CALL.REL.NOINC `($__internal_10_$__cuda_sm70_shflsync_idx_p) ;  /* 0x00000cc000007944 */ /* 0x006fea0003c00000 */
[----:B------:R-:W-:Y:S01]  /*1b840*/  MOV R0, R211 ;  /* 0x000000d300007202 */ /* 0x000fe20000000f00 */
[----:B------:R-:W-:Y:S05]  /*1b850*/  BRA `(.L_x_836) ;  /* 0xffffa47000007947 */ /* 0x000fea000383ffff */
.L_x_731:
[----:B------:R-:W-:Y:S01]  /*1b860*/  IMAD.MOV.U32 R5, RZ, RZ, R12 ;  /* 0x000000ffff057224 */ /* 0x000fe200078e000c */
[----:B----4-:R-:W-:Y:S01]  /*1b870*/  MOV R2, 0x1 ;  /* 0x0000000100027802 */ /* 0x010fe20000000f00 */
[----:B------:R-:W-:Y:S01]  /*1b880*/  IMAD.MOV.U32 R211, RZ, RZ, 0x1c1f ;  /* 0x00001c1fffd37424 */ /* 0x000fe200078e00ff */
[----:B------:R-:W-:-:S02]  /*1b890*/  MOV R3, 0x1b8b0 ;  /* 0x0001b8b000037802 */ /* 0x000fc40000000f00 */
        /* <DEDUP_REMOVED lines=9> */
.L_x_734:
[----:B------:R-:W-:Y:S01]  /*1b930*/  IMAD.MOV.U32 R5, RZ, RZ, R12 ;  /* 0x000000ffff057224 */ /* 0x000fe200078e000c */
[----:B----4-:R-:W-:Y:S01]  /*1b940*/  MOV R2, 0x2 ;  /* 0x0000000200027802 */ /* 0x010fe20000000f00 */
[----:B------:R-:W-:Y:S01]  /*1b950*/  IMAD.MOV.U32 R211, RZ, RZ, 0x1c1f ;  /* 0x00001c1fffd37424 */ /* 0x000fe200078e00ff */
[----:B------:R-:W-:Y:S02]  /*1b960*/  MOV R3, 0x1b980 ;  /* 0x0001b98000037802 */ /* 0x000fe40000000f00 */
[----:B-123--:R-:W-:Y:S05]  /*1b970*/  CALL.REL.NOINC `($__internal_10_$__cuda_sm70_shflsync_idx_p) ;  /* 0x00000b8000007944 */ /* 0x00efea0003c00000 */
[----:B------:R-:W-:Y:S01]  /*1b980*/  MOV R4, R211 ;  /* 0x000000d300047202 */ /* 0x000fe20000000f00 */
[----:B------:R-:W-:Y:S05]  /*1b990*/  BRA `(.L_x_838) ;  /* 0xffffae2000007947 */ /* 0x000fea000383ffff */
.L_x_735:
[----:B------:R-:W-:Y:S01]  /*1b9a0*/  IMAD.MOV.U32 R5, RZ, RZ, R13 ;  /* 0x000000ffff057224 */ /* 0x000fe200078e000d */
[----:B----4-:R-:W-:Y:S01]  /*1b9b0*/  MOV R2, 0x2 ;  /* 0x0000000200027802 */ /* 0x010fe20000000f00 */
[----:B------:R-:W-:Y:S01]  /*1b9c0*/  IMAD.MOV.U32 R211, RZ, RZ, 0x1c1f ;  /* 0x00001c1fffd37424 */ /* 0x000fe200078e00ff */
[----:B------:R-:W-:Y:S02]  /*1b9d0*/  MOV R3, 0x1b9f0 ;  /* 0x0001b9f000037802 */ /* 0x000fe40000000f00 */
[----:B-123--:R-:W-:Y:S05]  /*1b9e0*/  CALL.REL.NOINC `($__internal_10_$__cuda_sm70_shflsync_idx_p) ;  /* 0x00000b1000007944 */ /* 0x00efea0003c00000 */
[----:B------:R-:W-:Y:S01]  /*1b9f0*/  MOV R0, R211 ;  /* 0x000000d300007202 */ /* 0x000fe20000000f00 */
[----:B------:R-:W-:Y:S05]  /*1ba00*/  BRA `(.L_x_839) ;  /* 0xffffadd000007947 */ /* 0x000fea000383ffff */
.L_x_738:
[----:B------:R-:W-:Y:S01]  /*1ba10*/  IMAD.MOV.U32 R5, RZ, RZ, R12 ;  /* 0x000000ffff057224 */ /* 0x000fe200078e000c */
[----:B---3--:R-:W-:Y:S01]  /*1ba20*/  MOV R2, 0x3 ;  /* 0x0000000300027802 */ /* 0x008fe20000000f00 */
        /* <DEDUP_REMOVED lines=11> */
.L_x_742:
[----:B------:R-:W-:Y:S01]  /*1bae0*/  IMAD.MOV.U32 R5, RZ, RZ, R10 ;  /* 0x000000ffff057224 */ /* 0x000fe200078e000a */
[----:B------:R-:W-:Y:S01]  /*1baf0*/  MOV R2, RZ ;  /* 0x000000ff00027202 */ /* 0x000fe20000000f00 */
[----:B------:R-:W-:Y:S01]  /*1bb00*/  IMAD.MOV.U32 R211, RZ, RZ, 0x1c1f ;  /* 0x00001c1fffd37424 */ /* 0x000fe200078e00ff */
[----:B------:R-:W-:Y:S02]  /*1bb10*/  MOV R3, 0x1bb30 ;  /* 0x0001bb3000037802 */ /* 0x000fe40000000f00 */
[----:B------:R-:W-:Y:S05]  /*1bb20*/  CALL.REL.NOINC `($__internal_10_$__cuda_sm70_shflsync_idx_p) ;  /* 0x000009d000007944 */ /* 0x000fea0003c00000 */
[----:B------:R-:W-:Y:S01]  /*1bb30*/  MOV R4, R211 ;  /* 0x000000d300047202 */ /* 0x000fe20000000f00 */
[----:B------:R-:W-:Y:S05]  /*1bb40*/  BRA `(.L_x_841) ;  /* 0xffffbed000007947 */ /* 0x000fea000383ffff */
.L_x_743:
[----:B------:R-:W-:Y:S01]  /*1bb50*/  IMAD.MOV.U32 R5, RZ, RZ, R13 ;  /* 0x000000ffff057224 */ /* 0x000fe200078e000d */
[----:B------:R-:W-:Y:S01]  /*1bb60*/  MOV R2, RZ ;  /* 0x000000ff00027202 */ /* 0x000fe20000000f00 */
[----:B------:R-:W-:Y:S01]  /*1bb70*/  IMAD.MOV.U32 R211, RZ, RZ, 0x1c1f ;  /* 0x00001c1fffd37424 */ /* 0x000fe200078e00ff */
[----:B------:R-:W-:Y:S02]  /*1bb80*/  MOV R3, 0x1bba0 ;  /* 0x0001bba000037802 */ /* 0x000fe40000000f00 */
[----:B-12---:R-:W-:Y:S05]  /*1bb90*/  CALL.REL.NOINC `($__internal_10_$__cuda_sm70_shflsync_idx_p) ;  /* 0x0000096000007944 */ /* 0x006fea0003c00000 */
[----:B------:R-:W-:Y:S01]  /*1bba0*/  MOV R0, R211 ;  /* 0x000000d300007202 */ /* 0x000fe20000000f00 */
[----:B------:R-:W-:Y:S05]  /*1bbb0*/  BRA `(.L_x_842) ;  /* 0xffffbe8000007947 */ /* 0x000fea000383ffff */
.L_x_746:
        /* <DEDUP_REMOVED lines=13> */
.L_x_749:
[----:B------:R-:W-:Y:S01]  /*1bc90*/  IMAD.MOV.U32 R5, RZ, RZ, R10 ;  /* 0x000000ffff057224 */ /* 0x000fe200078e000a */
[----:B-1----:R-:W-:Y:S01]  /*1bca0*/  MOV R2, 0x2 ;  /* 0x0000000200027802 */ /* 0x002fe20000000f00 */
[----:B------:R-:W-:Y:S01]  /*1bcb0*/  IMAD.MOV.U32 R211, RZ, RZ, 0x1c1f ;  /* 0x00001c1fffd37424 */ /* 0x000fe200078e00ff */
[----:B------:R-:W-:Y:S02]  /*1bcc0*/  MOV R3, 0x1bce0 ;  /* 0x0001bce000037802 */ /* 0x000fe40000000f00 */
[----:B--234-:R-:W-:Y:S05]  /*1bcd0*/  CALL.REL.NOINC `($__internal_10_$__cuda_sm70_shflsync_idx_p) ;  /* 0x0000082000007944 */ /* 0x01cfea0003c00000 */
[----:B------:R-:W-:Y:S01]  /*1bce0*/  MOV R4, R211 ;  /* 0x000000d300047202 */ /* 0x000fe20000000f00 */
[----:B------:R-:W-:Y:S05]  /*1bcf0*/  BRA `(.L_x_844) ;  /* 0xffffc02000007947 */ /* 0x000fea000383ffff */
.L_x_750:
[----:B------:R-:W-:Y:S01]  /*1bd00*/  IMAD.MOV.U32 R5, RZ, RZ, R13 ;  /* 0x000000ffff057224 */ /* 0x000fe200078e000d */
[----:B------:R-:W-:Y:S01]  /*1bd10*/  MOV R2, 0x2 ;  /* 0x0000000200027802 */ /* 0x000fe20000000f00 */
[----:B------:R-:W-:Y:S01]  /*1bd20*/  IMAD.MOV.U32 R211, RZ, RZ, 0x1c1f ;  /* 0x00001c1fffd37424 */ /* 0x000fe200078e00ff */
[----:B------:R-:W-:Y:S02]  /*1bd30*/  MOV R3, 0x1bd50 ;  /* 0x0001bd5000037802 */ /* 0x000fe40000000f00 */
[----:B-1234-:R-:W-:Y:S05]  /*1bd40*/  CALL.REL.NOINC `($__internal_10_$__cuda_sm70_shflsync_idx_p) ;  /* 0x000007b000007944 */ /* 0x01efea0003c00000 */
[----:B------:R-:W-:Y:S01]  /*1bd50*/  MOV R0, R211 ;  /* 0x000000d300007202 */ /* 0x000fe20000000f00 */
[----:B------:R-:W-:Y:S05]  /*1bd60*/  BRA `(.L_x_845) ;  /* 0xffffbfd000007947 */ /* 0x000fea000383ffff */
.L_x_753:
        /* <DEDUP_REMOVED lines=13> */
.L_x_755:
[----:B------:R-:W-:Y:S01]  /*1be40*/  IMAD.MOV.U32 R5, RZ, RZ, R74 ;  /* 0x000000ffff057224 */ /* 0x000fe200078e004a */
[----:B------:R-:W-:Y:S01]  /*1be50*/  MOV R2, RZ ;  /* 0x000000ff00027202 */ /* 0x000fe20000000f00 */
[----:B------:R-:W-:Y:S01]  /*1be60*/  IMAD.MOV.U32 R211, RZ, RZ, 0x1f ;  /* 0x0000001fffd37424 */ /* 0x000fe200078e00ff */
[----:B------:R-:W-:Y:S02]  /*1be70*/  MOV R3, 0x1be90 ;  /* 0x0001be9000037802 */ /* 0x000fe40000000f00 */
[----:B------:R-:W-:Y:S05]  /*1be80*/  CALL.REL.NOINC `($__internal_10_$__cuda_sm70_shflsync_idx_p) ;  /* 0x0000067000007944 */ /* 0x000fea0003c00000 */
[----:B------:R-:W-:Y:S01]  /*1be90*/  MOV R9, R211 ;  /* 0x000000d300097202 */ /* 0x000fe20000000f00 */
[----:B------:R-:W-:Y:S05]  /*1bea0*/  BRA `(.L_x_847) ;  /* 0xffffc22000007947 */ /* 0x000fea000383ffff */
.L_x_756:
[----:B------:R-:W-:Y:S01]  /*1beb0*/  IMAD.MOV.U32 R5, RZ, RZ, R74 ;  /* 0x000000ffff057224 */ /* 0x000fe200078e004a */
[----:B------:R-:W-:Y:S01]  /*1bec0*/  MOV R2, 0x1 ;  /* 0x0000000100027802 */ /* 0x000fe20000000f00 */
[----:B------:R-:W-:Y:S01]  /*1bed0*/  IMAD.MOV.U32 R211, RZ, RZ, 0x1f ;  /* 0x0000001fffd37424 */ /* 0x000fe200078e00ff */
[----:B------:R-:W-:Y:S02]  /*1bee0*/  MOV R3, 0x1bf00 ;  /* 0x0001bf0000037802 */ /* 0x000fe40000000f00 */
[----:B-12---:R-:W-:Y:S05]  /*1bef0*/  CALL.REL.NOINC `($__internal_10_$__cuda_sm70_shflsync_idx_p) ;  /* 0x0000060000007944 */ /* 0x006fea0003c00000 */
[----:B------:R-:W-:Y:S01]  /*1bf00*/  MOV R8, R211 ;  /* 0x000000d300087202 */ /* 0x000fe20000000f00 */
[----:B------:R-:W-:Y:S05]  /*1bf10*/  BRA `(.L_x_848) ;  /* 0xffffc1d000007947 */ /* 0x000fea000383ffff */
.L_x_757:
[----:B------:R-:W-:Y:S02]  /*1bf20*/  MOV R2, 0x1 ;  /* 0x0000000100027802 */ /* 0x000fe40000000f00 */
[----:B------:R-:W-:-:S02]  /*1bf30*/  MOV R3, 0x1bf50 ;  /* 0x0001bf5000037802 */ /* 0x000fc40000000f00 */
[----:B-1234-:R-:W-:Y:S05]  /*1bf40*/  CALL.REL.NOINC `($__internal_11_$__cuda_sm70_shflsync_up_p) ;  /* 0x0000061000007944 */ /* 0x01efea0003c00000 */
[----:B------:R-:W-:Y:S05]  /*1bf50*/  BRA `(.L_x_849) ;  /* 0xffffc2c000007947 */ /* 0x000fea000383ffff */
.L_x_758:
[----:B------:R-:W-:Y:S02]  /*1bf60*/  MOV R2, 0x2 ;  /* 0x0000000200027802 */ /* 0x000fe40000000f00 */
[----:B------:R-:W-:-:S02]  /*1bf70*/  MOV R3, 0x1bf90 ;  /* 0x0001bf9000037802 */ /* 0x000fc40000000f00 */
[----:B--2-4-:R-:W-:Y:S05]  /*1bf80*/  CALL.REL.NOINC `($__internal_11_$__cuda_sm70_shflsync_up_p) ;  /* 0x000005d000007944 */ /* 0x014fea0003c00000 */
        /* <DEDUP_REMOVED lines=24> */
.L_x_762:
[----:B------:R-:W-:Y:S02]  /*1c110*/  MOV R2, 0x1 ;  /* 0x0000000100027802 */ /* 0x000fe40000000f00 */
[----:B------:R-:W-:Y:S02]  /*1c120*/  MOV R3, 0x1c140 ;  /* 0x0001c14000037802 */ /* 0x000fe40000000f00 */
[----:B------:R-:W-:Y:S05]  /*1c130*/  CALL.REL.NOINC `($__internal_11_$__cuda_sm70_shflsync_up_p) ;  /* 0x0000042000007944 */ /* 0x000fea0003c00000 */
[----:B------:R-:W-:Y:S01]  /*1c140*/  MOV R2, R4 ;  /* 0x0000000400027202 */ /* 0x000fe20000000f00 */
[----:B------:R-:W-:Y:S05]  /*1c150*/  BRA `(.L_x_851) ;  /* 0xffffc32000007947 */ /* 0x000fea000383ffff */
.L_x_763:
        /* <DEDUP_REMOVED lines=27> */
.L_x_765:
[----:B------:R-:W-:Y:S02]  /*1c310*/  SEL R0, RZ, 0x1, P0 ;  /* 0x00000001ff007807 */ /* 0x000fe40000000000 */
[----:B------:R-:W-:Y:S02]  /*1c320*/  MOV R2, 0x1c340 ;  /* 0x0001c34000027802 */ /* 0x000fe40000000f00 */
[----:B-1----:R-:W-:Y:S05]  /*1c330*/  CALL.REL.NOINC `($__internal_12_$__cuda_sm70_votesync_ballot) ;  /* 0x0000029000007944 */ /* 0x002fea0003c00000 */
[----:B------:R-:W-:Y:S01]  /*1c340*/  MOV R11, R0 ;  /* 0x00000000000b7202 */ /* 0x000fe20000000f00 */
[----:B------:R-:W-:Y:S05]  /*1c350*/  BRA `(.L_x_853) ;  /* 0xffffc2b000007947 */ /* 0x000fea000383ffff */
.L_x_766:
[----:B------:R-:W-:Y:S01]  /*1c360*/  IMAD.MOV.U32 R5, RZ, RZ, R6 ;  /* 0x000000ffff057224 */ /* 0x000fe200078e0006 */
[----:B--2---:R-:W-:Y:S01]  /*1c370*/  MOV R2, R0 ;  /* 0x0000000000027202 */ /* 0x004fe20000000f00 */
[----:B------:R-:W-:Y:S01]  /*1c380*/  IMAD.MOV.U32 R211, RZ, RZ, 0x1f ;  /* 0x0000001fffd37424 */ /* 0x000fe200078e00ff */
[----:B------:R-:W-:Y:S02]  /*1c390*/  MOV R3, 0x1c3b0 ;  /* 0x0001c3b000037802 */ /* 0x000fe40000000f00 */
[----:B-1----:R-:W-:Y:S05]  /*1c3a0*/  CALL.REL.NOINC `($__internal_10_$__cuda_sm70_shflsync_idx_p) ;  /* 0x0000015000007944 */ /* 0x002fea0003c00000 */
[----:B------:R-:W-:Y:S01]  /*1c3b0*/  IMAD.MOV.U32 R8, RZ, RZ, R211 ;  /* 0x000000ffff087224 */ /* 0x000fe200078e00d3 */
[----:B------:R-:W-:Y:S01]  /*1c3c0*/  MOV R2, R0 ;  /* 0x0000000000027202 */ /* 0x000fe20000000f00 */
[----:B------:R-:W-:Y:S01]  /*1c3d0*/  IMAD.MOV.U32 R5, RZ, RZ, R7 ;  /* 0x000000ffff057224 */ /* 0x000fe200078e0007 */
[----:B------:R-:W-:-:S02]  /*1c3e0*/  MOV R211, 0x1f ;  /* 0x0000001f00d37802 */ /* 0x000fc40000000f00 */
[----:B------:R-:W-:Y:S02]  /*1c3f0*/  MOV R3, 0x1c410 ;  /* 0x0001c41000037802 */ /* 0x000fe40000000f00 */
[----:B------:R-:W-:Y:S05]  /*1c400*/  CALL.REL.NOINC `($__internal_10_$__cuda_sm70_shflsync_idx_p) ;  /* 0x000000f000007944 */ /* 0x000fea0003c00000 */
[----:B------:R-:W-:Y:S01]  /*1c410*/  MOV R7, R211 ;  /* 0x000000d300077202 */ /* 0x000fe20000000f00 */
[----:B------:R-:W-:Y:S05]  /*1c420*/  BRA `(.L_x_854) ;  /* 0xffffc25000007947 */ /* 0x000fea000383ffff */
.L_x_769:
[----:B------:R-:W-:Y:S01]  /*1c430*/  IMAD.MOV.U32 R5, RZ, RZ, R4 ;  /* 0x000000ffff057224 */ /* 0x000fe200078e0004 */
[----:B--2---:R-:W-:Y:S01]  /*1c440*/  MOV R2, R0 ;  /* 0x0000000000027202 */ /* 0x004fe20000000f00 */
[----:B------:R-:W-:Y:S01]  /*1c450*/  IMAD.MOV.U32 R211, RZ, RZ, 0x1f ;  /* 0x0000001fffd37424 */ /* 0x000fe200078e00ff */
[----:B------:R-:W-:Y:S02]  /*1c460*/  MOV R3, 0x1c480 ;  /* 0x0001c48000037802 */ /* 0x000fe40000000f00 */
[----:B-1--4-:R-:W-:Y:S05]  /*1c470*/  CALL.REL.NOINC `($__internal_10_$__cuda_sm70_shflsync_idx_p) ;  /* 0x0000008000007944 */ /* 0x012fea0003c00000 */
[----:B------:R-:W-:Y:S01]  /*1c480*/  MOV R12, R211 ;  /* 0x000000d3000c7202 */ /* 0x000fe20000000f00 */
[----:B------:R-:W-:Y:S05]  /*1c490*/  BRA `(.L_x_768) ;  /* 0xffffc24000007947 */ /* 0x000fea000383ffff */
        .weak           $__internal_9_$__cuda_sm70_shflsync_bfly_p
        .type           $__internal_9_$__cuda_sm70_shflsync_bfly_p,@function
        .size           $__internal_9_$__cuda_sm70_shflsync_bfly_p,($__internal_10_$__cuda_sm70_shflsync_idx_p - $__internal_9_$__cuda_sm70_shflsync_bfly_p)
$__internal_9_$__cuda_sm70_shflsync_bfly_p:
[----:B------:R-:W-:Y:S02]  /*1c4a0*/  MOV R162, 0xffffffff ;  /* 0xffffffff00a27802 */ /* 0x000fe40000000f00 */
[----:B------:R-:W-:Y:S02]  /*1c4b0*/  MOV R3, 0x1f ;  /* 0x0000001f00037802 */ /* 0x000fe40000000f00 */
[----:B------:R-:W-:Y:S04]  /*1c4c0*/  WARPSYNC R162 ;  /* 0x000000a200007348 */ /* 0x000fe80003800000 */
[----:B------:R1:W2:Y:S02]  /*1c4d0*/  SHFL.BFLY PT, R0, R4, R0, R3 ;  /* 0x0c00000004007389 */ /* 0x0002a400000e0003 */
[----:B-1----:R-:W-:-:S04]  /*1c4e0*/  MOV R3, 0x0 ;  /* 0x0000000000037802 */ /* 0x002fc80000000f00 */
[----:B--2---:R-:W-:Y:S05]  /*1c4f0*/  RET.REL.NODEC R2 `(_ZN7cutlass13device_kernelIN5flash19enable_sm80_to_sm89INS1_16FlashAttnFwdSm80INS1_25CollectiveMainloopFwdSm80ILi4ELi1ELb0EN4cute5tupleIJNS5_1CILi128EEENS7_ILi48EEENS7_ILi96EEEEEELi96ENS_10bfloat16_tEfNS_4arch4Sm80ELb0ELb1ELb1ELb1ELb1ELb0ELb1ELb1EEENS1_21CollectiveEpilogueFwdINS6_IJS8_SA_S9_EEENS6_IJNS7_ILi1EEESI_SI_EEESC_SE_Li128ELb1ELb1ELb1ELb0EEENS1_36VarlenDynamicPersistentTileSchedulerILi128ELi48ELi128ELi128ELb1ELb1ELb0ELb1ELb0ELb1EEEEEEEEEvNT_6ParamsE) ;  /* 0xfffe3b0002007950 */ /* 0x004fea0003c3ffff */
        .weak           $__internal_10_$__cuda_sm70_shflsync_idx_p
        .type           $__internal_10_$__cuda_sm70_shflsync_idx_p,@function
        .size           $__internal_10_$__cuda_sm70_shflsync_idx_p,($__internal_11_$__cuda_sm70_shflsync_up_p - $__internal_10_$__cuda_sm70_shflsync_idx_p)
$__internal_10_$__cuda_sm70_shflsync_idx_p:
[----:B------:R-:W-:-:S04]  /*1c500*/  MOV R212, 0xffffffff ;  /* 0xffffffff00d47802 */ /* 0x000fc80000000f00 */
[----:B------:R-:W-:Y:S04]  /*1c510*/  WARPSYNC R212 ;  /* 0x000000d400007348 */ /* 0x000fe80003800000 */
[----:B------:R1:W2:Y:S02]  /*1c520*/  SHFL.IDX PT, R211, R5, R2, R211 ;  /* 0x0000000205d37389 */ /* 0x0002a400000e00d3 */
[----:B-1----:R-:W-:Y:S02]  /*1c530*/  MOV R2, R3 ;  /* 0x0000000300027202 */ /* 0x002fe40000000f00 */
[----:B------:R-:W-:-:S04]  /*1c540*/  MOV R3, 0x0 ;  /* 0x0000000000037802 */ /* 0x000fc80000000f00 */
[----:B--2---:R-:W-:Y:S05]  /*1c550*/  RET.REL.NODEC R2 `(_ZN7cutlass13device_kernelIN5flash19enable_sm80_to_sm89INS1_16FlashAttnFwdSm80INS1_25CollectiveMainloopFwdSm80ILi4ELi1ELb0EN4cute5tupleIJNS5_1CILi128EEENS7_ILi48EEENS7_ILi96EEEEEELi96ENS_10bfloat16_tEfNS_4arch4Sm80ELb0ELb1ELb1ELb1ELb1ELb0ELb1ELb1EEENS1_21CollectiveEpilogueFwdINS6_IJS8_SA_S9_EEENS6_IJNS7_ILi1EEESI_SI_EEESC_SE_Li128ELb1ELb1ELb1ELb0EEENS1_36VarlenDynamicPersistentTileSchedulerILi128ELi48ELi128ELi128ELb1ELb1ELb0ELb1ELb0ELb1EEEEEEEEEvNT_6ParamsE) ;  /* 0xfffe3aa002007950 */ /* 0x004fea0003c3ffff */
        .weak           $__internal_11_$__cuda_sm70_shflsync_up_p
        .type           $__internal_11_$__cuda_sm70_shflsync_up_p,@function
        .size           $__internal_11_$__cuda_sm70_shflsync_up_p,($__internal_12_$__cuda_sm70_votesync_ballot - $__internal_11_$__cuda_sm70_shflsync_up_p)
$__internal_11_$__cuda_sm70_shflsync_up_p:
[----:B------:R-:W-:Y:S02]  /*1c560*/  IMAD.MOV.U32 R4, RZ, RZ, RZ ;  /* 0x000000ffff047224 */ /* 0x000fe400078e00ff */
[----:B------:R-:W-:-:S04]  /*1c570*/  IMAD.MOV.U32 R10, RZ, RZ, -0x1 ;  /* 0xffffffffff0a7424 */ /* 0x000fc800078e00ff */
[----:B------:R-:W-:Y:S04]  /*1c580*/  WARPSYNC R10 ;  /* 0x0000000a00007348 */ /* 0x000fe80003800000 */
[----:B------:R1:W2:Y:S02]  /*1c590*/  SHFL.UP PT, R4, R0, R2, R4 ;  /* 0x0400000200047389 */ /* 0x0002a400000e0004 */
[----:B-1----:R-:W-:Y:S02]  /*1c5a0*/  MOV R2, R3 ;  /* 0x0000000300027202 */ /* 0x002fe40000000f00 */
[----:B------:R-:W-:-:S04]  /*1c5b0*/  MOV R3, 0x0 ;  /* 0x0000000000037802 */ /* 0x000fc80000000f00 */
[----:B--2---:R-:W-:Y:S05]  /*1c5c0*/  RET.REL.NODEC R2 `(_ZN7cutlass13device_kernelIN5flash19enable_sm80_to_sm89INS1_16FlashAttnFwdSm80INS1_25CollectiveMainloopFwdSm80ILi4ELi1ELb0EN4cute5tupleIJNS5_1CILi128EEENS7_ILi48EEENS7_ILi96EEEEEELi96ENS_10bfloat16_tEfNS_4arch4Sm80ELb0ELb1ELb1ELb1ELb1ELb0ELb1ELb1EEENS1_21CollectiveEpilogueFwdINS6_IJS8_SA_S9_EEENS6_IJNS7_ILi1EEESI_SI_EEESC_SE_Li128ELb1ELb1ELb1ELb0EEENS1_36VarlenDynamicPersistentTileSchedulerILi128ELi48ELi128ELi128ELb1ELb1ELb0ELb1ELb0ELb1EEEEEEEEEvNT_6ParamsE) ;  /* 0xfffe3a3002007950 */ /* 0x004fea0003c3ffff */
        .weak           $__internal_12_$__cuda_sm70_votesync_ballot
        .type           $__internal_12_$__cuda_sm70_votesync_ballot,@function
        .size           $__internal_12_$__cuda_sm70_votesync_ballot,(.L_x_3641 - $__internal_12_$__cuda_sm70_votesync_ballot)
$__internal_12_$__cuda_sm70_votesync_ballot:
[----:B------:R-:W-:Y:S01]  /*1c5d0*/  ISETP.NE.U32.AND P0, PT, R0, 0x1, PT ;  /* 0x000000010000780c */ /* 0x000fe20003f05070 */
[----:B------:R-:W-:-:S04]  /*1c5e0*/  IMAD.MOV.U32 R3, RZ, RZ, -0x1 ;  /* 0xffffffffff037424 */ /* 0x000fc800078e00ff */
[----:B------:R-:W-:Y:S08]  /*1c5f0*/  WARPSYNC R3 ;  /* 0x0000000300007348 */ /* 0x000ff00003800000 */
[----:B------:R-:W-:-:S04]  /*1c600*/  VOTE.ANY R0, PT, !P0 ;  /* 0x0000000000007806 */ /* 0x000fc800040e0100 */
[----:B------:R-:W-:Y:S01]  /*1c610*/  LOP3.LUT R0, R0, R3, RZ, 0xc0, !PT ;  /* 0x0000000300007212 */ /* 0x000fe200078ec0ff */
[----:B------:R-:W-:-:S04]  /*1c620*/  IMAD.MOV.U32 R3, RZ, RZ, 0x0 ;  /* 0x00000000ff037424 */ /* 0x000fc800078e00ff */
[----:B------:R-:W-:Y:S05]  /*1c630*/  RET.REL.NODEC R2 `(_ZN7cutlass13device_kernelIN5flash19enable_sm80_to_sm89INS1_16FlashAttnFwdSm80INS1_25CollectiveMainloopFwdSm80ILi4ELi1ELb0EN4cute5tupleIJNS5_1CILi128EEENS7_ILi48EEENS7_ILi96EEEEEELi96ENS_10bfloat16_tEfNS_4arch4Sm80ELb0ELb1ELb1ELb1ELb1ELb0ELb1ELb1EEENS1_21CollectiveEpilogueFwdINS6_IJS8_SA_S9_EEENS6_IJNS7_ILi1EEESI_SI_EEESC_SE_Li128ELb1ELb1ELb1ELb0EEENS1_36VarlenDynamicPersistentTileSchedulerILi128ELi48ELi128ELi128ELb1ELb1ELb0ELb1ELb0ELb1EEEEEEEEEvNT_6ParamsE) ;  /* 0xfffe39c002007950 */ /* 0x000fea0003c3ffff */
.L_x_855:
        /* <DEDUP_REMOVED lines=12> */
.L_x_3641:


//--------------------- .text._ZN7cutlass13device_kernelIN5flash19enable_sm80_to_sm89INS1_16FlashAttnFwdSm80INS1_25CollectiveMainloopFwdSm80ILi4ELi1ELb0EN4cute5tupleIJNS5_1CILi128EEENS7_ILi48EEENS7_ILi96EEEEEELi96ENS_10bfloat16_tEfNS_4arch4Sm80ELb0ELb1ELb1ELb1ELb1ELb1ELb1ELb1EEENS1_21CollectiveEpilogueFwdINS6_IJS8_SA_S9_EEENS6_IJNS7_ILi1EEESI_SI_EEESC_SE_Li128ELb1ELb1ELb1ELb0EEENS1_36VarlenDynamicPersistentTileSchedulerILi128ELi48ELi128ELi128ELb1ELb1ELb0ELb1ELb0ELb1EEEEEEEEEvNT_6ParamsE --------------------------
	.section	.text._ZN7cutlass13device_kernelIN5flash19enable_sm80_to_sm89INS1_16FlashAttnFwdSm80INS1_25CollectiveMainloopFwdSm80ILi4ELi1ELb0EN4cute5tupleIJNS5_1CILi128EEENS7_ILi48EEENS7_ILi96EEEEEELi96ENS_10bfloat16_tEfNS_4arch4Sm80ELb0ELb1ELb1ELb1ELb1ELb1ELb1ELb1EEENS1_21CollectiveEpilogueFwdINS6_IJS8_SA_S9_EEENS6_IJNS7_ILi1EEESI_SI_EEESC_SE_Li128ELb1ELb1ELb1ELb0EEENS1_36VarlenDynamicPersistentTileSchedulerILi128ELi48ELi128ELi128ELb1ELb1ELb0ELb1ELb0ELb1EEEEEEEEEvNT_6ParamsE,"ax",@progbits
	.sectioninfo	@"SHI_REGISTERS=255"
	.align	128
.text._ZN7cutlass13device_kernelIN5flash19enable_sm80_to_sm89INS1_16FlashAttnFwdSm80INS1_25CollectiveMainloopFwdSm80ILi4ELi1ELb0EN4cute5tupleIJNS5_1CILi128EEENS7_ILi48EEENS7_ILi96EEEEEELi96ENS_10bfloat16_tEfNS_4arch4Sm80ELb0ELb1ELb1ELb1ELb1ELb1ELb1ELb1EEENS1_21CollectiveEpilogueFwdINS6_IJS8_SA_S9_EEENS6_IJNS7_ILi1EEESI_SI_EEESC_SE_Li128ELb1ELb1ELb1ELb0EEENS1_36VarlenDynamicPersistentTileSchedulerILi128ELi48ELi128ELi128ELb1ELb1ELb0ELb1ELb0ELb1EEEEEEEEEvNT_6ParamsE:
        .type           _ZN7cutlass13device_kernelIN5flash19enable_sm80_to_sm89INS1_16FlashAttnFwdSm80INS1_25CollectiveMainloopFwdSm80ILi4ELi1ELb0EN4cute5tupleIJNS5_1CILi128EEENS7_ILi48EEENS7_ILi96EEEEEELi96ENS_10bfloat16_tEfNS_4arch4Sm80ELb0ELb1ELb1ELb1ELb1ELb1ELb1ELb1EEENS1_21CollectiveEpilogueFwdINS6_IJS8_SA_S9_EEENS6_IJNS7_ILi1EEESI_SI_EEESC_SE_Li128ELb1ELb1ELb1ELb0EEENS1_36VarlenDynamicPersistentTileSchedulerILi128ELi48ELi128ELi128ELb1ELb1ELb0ELb1ELb0ELb1EEEEEEEEEvNT_6ParamsE,@function
        .size           _ZN7cutlass13device_kernelIN5flash19enable_sm80_to_sm89INS1_16FlashAttnFwdSm80INS1_25CollectiveMainloopFwdSm80ILi4ELi1ELb0EN4cute5tupleIJNS5_1CILi128EEENS7_ILi48EEENS7_ILi96EEEEEELi96ENS_10bfloat16_tEfNS_4arch4Sm80ELb0ELb1ELb1ELb1ELb1ELb1ELb1ELb1EEENS1_21CollectiveEpilogueFwdINS6_IJS8_SA_S9_EEENS6_IJNS7_ILi1EEESI_SI_EEESC_SE_Li128ELb1ELb1ELb1ELb0EEENS1_36VarlenDynamicPersistentTileSchedulerILi128ELi48ELi128ELi128ELb1ELb1ELb0ELb1ELb0ELb1EEEEEEEEEvNT_6ParamsE,(.L_x_3646 - _ZN7cutlass13device_kernelIN5flash19enable_sm80_to_sm89INS1_16FlashAttnFwdSm80INS1_25CollectiveMainloopFwdSm80ILi4ELi1ELb0EN4cute5tupleIJNS5_1CILi128EEENS7_ILi48EEENS7_ILi96EEEEEELi96ENS_10bfloat16_tEfNS_4arch4Sm80ELb0ELb1ELb1ELb1ELb1ELb1ELb1ELb1EEENS1_21CollectiveEpilogueFwdINS6_IJS8_SA_S9_EEENS6_IJNS7_ILi1EEESI_SI_EEESC_SE_Li128ELb1ELb1ELb1ELb0EEENS1_36VarlenDynamicPersistentTileSchedulerILi128ELi48ELi128ELi128ELb1ELb1ELb0ELb1ELb0ELb1EEEEEEEEEvNT_6ParamsE)
        .other          _ZN7cutlass13device_kernelIN5flash19enable_sm80_to_sm89INS1_16FlashAttnFwdSm80INS1_25CollectiveMainloopFwdSm80ILi4ELi1ELb0EN4cute5tupleIJNS5_1CILi128EEENS7_ILi48EEENS7_ILi96EEEEEELi96ENS_10bfloat16_tEfNS_4arch4Sm80ELb0ELb1ELb1ELb1ELb1ELb1ELb1ELb1EEENS1_21CollectiveEpilogueFwdINS6_IJS8_SA_S9_EEENS6_IJNS7_ILi1EEESI_SI_EEESC_SE_Li128ELb1ELb1ELb1ELb0EEENS1_36VarlenDynamicPersistentTileSchedulerILi128ELi48ELi128ELi128ELb1ELb1ELb0ELb1ELb0ELb1EEEEEEEEEvNT_6ParamsE,@"STO_CUDA_ENTRY STV_DEFAULT"
_ZN7cutlass13device_kernelIN5flash19enable_sm80_to_sm89INS1_16FlashAttnFwdSm80INS1_25CollectiveMainloopFwdSm80ILi4ELi1ELb0EN4cute5tupleIJNS5_1CILi128EEENS7_ILi48EEENS7_ILi96EEEEEELi96ENS_10bfloat16_tEfNS_4arch4Sm80ELb0ELb1ELb1ELb1ELb1ELb1ELb1ELb1EEENS1_21CollectiveEpilogueFwdINS6_IJS8_SA_S9_EEENS6_IJNS7_ILi1EEESI_SI_EEESC_SE_Li128ELb1ELb1ELb1ELb0EEENS1_36VarlenDynamicPersistentTileSchedulerILi128ELi48ELi128ELi128ELb1ELb1ELb0ELb1ELb0ELb1EEEEEEEEEvNT_6ParamsE:
        /* <DEDUP_REMOVED lines=54> */
.L_x_861:
        /* <DEDUP_REMOVED lines=16> */
.L_x_1170:
        /* <DEDUP_REMOVED lines=16> */
.L_x_1171:
[----:B--2---:R-:W-:-:S05]  /*0560*/  IMAD R0, R0, c[0x0][0x538], RZ ;  /* 0x00014e0000007a24 */ /* 0x004fca00078e02ff */
[----:B------:R-:W-:-:S04]  /*0570*/  IADD3 R7, R0, R7, RZ ;  /* 0x0000000700077210 */ /* 0x000fc80007ffe0ff */
[----:B------:R-:W-:-:S13]  /*0580*/  ISETP.GT.AND P0, PT, R7, UR4, PT ;  /* 0x0000000407007c0c */ /* 0x000fda000bf04270 */
[----:B-1----:R-:W-:Y:S05]  /*0590*/  @!P0 BRA `(.L_x_861) ;  /* 0xfffffdc000008947 */ /* 0x002fea000383ffff */
.L_x_857:
[----:B------:R-:W-:-:S05]  /*05a0*/  IADD3 R10, -R0, R7, RZ ;  /* 0x00000007000a7210 */ /* 0x000fca0007ffe1ff */
[----:B------:R-:W-:-:S05]  /*05b0*/  IMAD R0, R4, c[0x0][0x538], R10 ;  /* 0x00014e0004007a24 */ /* 0x000fca00078e020a */
[----:B------:R-:W-:Y:S01]  /*05c0*/  ISETP.GT.AND P0, PT, R0, UR4, PT ;  /* 0x0000000400007c0c */ /* 0x000fe2000bf04270 */
[----:B------:R-:W-:-:S12]  /*05d0*/  BRA.DIV ~URZ, `(.L_x_862) ;  /* 0x000267027f007947 */ /* 0x000fd8000b800000 */
[----:B------:R-:W-:-:S04]  /*05e0*/  VOTE.ANY R7, PT, !P0 ;  /* 0x0000000000077806 */ /* 0x000fc800040e0100 */
.L_x_1172:
[----:B------:R-:W1:Y:S02]  /*05f0*/  POPC R0, R7 ;  /* 0x0000000700007309 */ /* 0x000e640000000000 */
[----:B-1----:R-:W-:-:S05]  /*0600*/  IADD3 R2, R0, R6, RZ ;  /* 0x0000000600027210 */ /* 0x002fca0007ffe0ff */
[----:B------:R1:W-:Y:S01]  /*0610*/  STL [R1+0x8c], R2 ;  /* 0x00008c0201007387 */ /* 0x0003e20000100800 */
[----:B------:R-:W-:Y:S05]  /*0620*/  BRA.DIV ~URZ, `(.L_x_863) ;  /* 0x000267027f007947 */ /* 0x000fea000b800000 */
[----:B------:R2:W3:Y:S01]  /*0630*/  SHFL.IDX PT, R12, R9, R0, 0x1f ;  /* 0x00001f00090c7589 */ /* 0x0004e200000e0000 */
[----:B------:R-:W-:-:S03]  /*0640*/  MOV R5, RZ ;  /* 0x000000ff00057202 */ /* 0x000fc60000000f00 */
[----:B------:R2:W4:Y:S04]  /*0650*/  SHFL.IDX PT, R9, R8, R0, 0x1f ;  /* 0x00001f0008097589 */ /* 0x00052800000e0000 */
.L_x_1173:
[----:B------:R-:W-:Y:S01]  /*0660*/  ISETP.NE.AND P0, PT, R7, RZ, PT ;  /* 0x000000ff0700720c */ /* 0x000fe20003f05270 */
[----:B------:R-:W-:-:S12]  /*0670*/  BSSY B0, `(.L_x_864) ;  /* 0x0000005000007945 */ /* 0x000fd80003800000 */
[----:B------:R-:W-:Y:S05]  /*0680*/  @!P0 BRA `(.L_x_865) ;  /* 0x0000003000008947 */ /* 0x000fea0003800000 */
[----:B--2---:R-:W-:Y:S01]  /*0690*/  IADD3 R0, R0, -0x1, RZ ;  /* 0xffffffff00007810 */ /* 0x004fe20007ffe0ff */
[----:B------:R-:W-:Y:S05]  /*06a0*/  BRA.DIV ~URZ, `(.L_x_866) ;  /* 0x000267627f007947 */ /* 0x000fea000b800000 */
[----:B------:R2:W1:Y:S02]  /*06b0*/  SHFL.IDX PT, R5, R4, R0, 0x1f ;  /* 0x00001f0004057589 */ /* 0x00046400000e0000 */
.L_x_865:
[----:B------:R-:W-:Y:S05]  /*06c0*/  BSYNC B0 ;  /* 0x0000000000007941 */ /* 0x000fea0003800000 */
.L_x_864:
[----:B-12---:R-:W-:Y:S01]  /*06d0*/  IMAD R0, R5, c[0x0][0x538], R10 ;  /* 0x00014e0005007a24 */ /* 0x006fe200078e020a */
[----:B----4-:R-:W-:Y:S01]  /*06e0*/  ISETP.NE.AND P0, PT, R9, 0x1, PT ;  /* 0x000000010900780c */ /* 0x010fe20003f05270 */
[----:B------:R-:W-:Y:S03]  /*06f0*/  BSSY B0, `(.L_x_867) ;  /* 0x0000089000007945 */ /* 0x000fe60003800000 */
[----:B------:R1:W-:Y:S01]  /*0700*/  STL [R1+0x80], R0 ;  /* 0x0000800001007387 */ /* 0x0003e20000100800 */
        /* <DEDUP_REMOVED lines=65> */
.L_x_868:
        /* <DEDUP_REMOVED lines=70> */
.L_x_869:
[----:B------:R-:W-:Y:S05]  /*0f80*/  BSYNC B0 ;  /* 0x0000000000007941 */ /* 0x000fea0003800000 */
.L_x_867:
[----:B------:R-:W-:-:S04]  /*0f90*/  LOP3.LUT R0, RZ, R0, RZ, 0x33, !PT ;  /* 0x00000000ff007212 */ /* 0x000fc800078e33ff */
[----:B------:R-:W-:-:S05]  /*0fa0*/  IADD3 R0, R0, R12, RZ ;  /* 0x0000000c00007210 */ /* 0x000fca0007ffe0ff */
[----:B------:R2:W-:Y:S01]  /*0fb0*/  STL [R1+0x84], R0 ;  /* 0x0000840001007387 */ /* 0x0005e20000100800 */
[----:B------:R-:W-:Y:S05]  /*0fc0*/  BRA `(.L_x_870) ;  /* 0x0000006000007947 */ /* 0x000fea0003800000 */
.L_x_858:
[----:B------:R-:W-:Y:S01]  /*0fd0*/  MOV R0, UR4 ;  /* 0x0000000400007c02 */ /* 0x000fe20008000f00 */
[----:B------:R-:W-:Y:S04]  /*0fe0*/  STL [R1+0x84], RZ ;  /* 0x000084ff01007387 */ /* 0x000fe80000100800 */
[----:B------:R-:W-:Y:S04]  /*0ff0*/  STL [R1+0x88], RZ ;  /* 0x000088ff01007387 */ /* 0x000fe80000100800 */
[----:B------:R1:W-:Y:S02]  /*1000*/  STL [R1+0x80], R0 ;  /* 0x0000800001007387 */ /* 0x0003e40000100800 */
[----:B-1----:R-:W-:-:S05]  /*1010*/  MOV R0, c[0x0][0x53c] ;  /* 0x00014f0000007a02 */ /* 0x002fca0000000f00 */
[----:B------:R1:W-:Y:S02]  /*1020*/  STL [R1+0x8c], R0 ;  /* 0x00008c0001007387 */ /* 0x0003e40000100800 */
.L_x_870:
[----:B------:R-:W3:Y:S04]  /*1030*/  LDL R4, [R1+0x80] ;  /* 0x0000800001047983 */ /* 0x000ee80000100800 */
[----:B------:R-:W3:Y:S04]  /*1040*/  LDL R5, [R1+0x84] ;  /* 0x0000840001057983 */ /* 0x000ee80000100800 */
[----:B------:R-:W3:Y:S04]  /*1050*/  LDL R6, [R1+0x88] ;  /* 0x0000880001067983 */ /* 0x000ee80000100800 */
[----:B------:R-:W3:Y:S01]  /*1060*/  LDL R7, [R1+0x8c] ;  /* 0x00008c0001077983 */ /* 0x000ee20000100800 */
[----:B------:R-:W-:Y:S01]  /*1070*/  ISETP.NE.AND P0, PT, R13, RZ, PT ;  /* 0x000000ff0d00720c */ /* 0x000fe20003f05270 */
[----:B------:R-:W-:-:S12]  /*1080*/  WARPSYNC 0xffffffff ;  /* 0xffffffff00007948 */ /* 0x000fd80003800000 */
[----:B---3--:R3:W-:Y:S04]  /*1090*/  @!P0 STS.128 [0xc080], R4 ;  /* 0x00c08004ff008388 */ /* 0x0087e80000000c00 */
[----:B------:R-:W-:Y:S06]  /*10a0*/  BAR.ARV 0x5, 0x80 ;  /* 0x0142000000007b1d */ /* 0x000fec0000002000 */
.L_x_856:
[----:B-12---:R-:W2:Y:S02]  /*10b0*/  LDL R0, [R1+0x8c] ;  /* 0x00008c0001007983 */ /* 0x006ea40000100800 */
[----:B--2---:R-:W-:-:S13]  /*10c0*/  ISETP.GE.AND P0, PT, R0, c[0x0][0x53c], PT ;  /* 0x00014f0000007a0c */ /* 0x004fda0003f06270 */
[----:B------:R-:W-:Y:S05]  /*10d0*/  @P0 EXIT ;  /* 0x000000000000094d */ /* 0x000fea0003800000 */
[----:B------:R-:W1:Y:S01]  /*10e0*/  S2R R24, SR_TID.X ;  /* 0x0000000000187919 */ /* 0x000e620000002100 */
[----:B------:R-:W-:Y:S02]  /*10f0*/  ULDC UR4, c[0x0][0x2ac] ;  /* 0x0000ab0000047ab9 */ /* 0x000fe40000000800 */
[----:B------:R-:W-:Y:S02]  /*1100*/  ULDC UR6, c[0x0][0x1d0] ;  /* 0x0000740000067ab9 */ /* 0x000fe40000000800 */
[----:B------:R-:W-:Y:S01]  /*1110*/  UIMAD UR6, UR4, UR6, URZ ;  /* 0x00000006040672a4 */ /* 0x000fe2000f8e023f */
[----:B-1----:R-:W-:Y:S02]  /*1120*/  SHF.R.S32.HI R11, RZ, 0x1f, R24 ;  /* 0x0000001fff0b7819 */ /* 0x002fe40000011418 */
[-C--:B------:R-:W-:Y:S02]  /*1130*/  LEA.HI R20, R24, R24.reuse, RZ, 0x1 ;  /* 0x0000001818147211 */ /* 0x080fe400078f08ff */
[----:B---3--:R-:W-:-:S02]  /*1140*/  LEA.HI R4, R11, R24, RZ, 0x4 ;  /* 0x000000180b047211 */ /* 0x008fc400078f20ff */
[----:B------:R-:W-:Y:S02]  /*1150*/  SHF.R.S32.HI R138, RZ, 0x1, R20 ;  /* 0x00000001ff8a7819 */ /* 0x000fe40000011414 */
[----:B------:R-:W-:Y:S02]  /*1160*/  SHF.R.S32.HI R0, RZ, 0x4, R4 ;  /* 0x00000004ff007819 */ /* 0x000fe40000011404 */
[----:B------:R-:W-:Y:S02]  /*1170*/  LEA.HI R2, R20, R138, RZ, 0x1 ;  /* 0x0000008a14027211 */ /* 0x000fe400078f08ff */
[----:B------:R-:W-:Y:S02]  /*1180*/  LEA.HI R3, R4, R0, RZ, 0x1 ;  /* 0x0000000004037211 */ /* 0x000fe400078f08ff */
[----:B------:R-:W-:Y:S02]  /*1190*/  LOP3.LUT R2, R2, 0x7fffffe, RZ, 0xc0, !PT ;  /* 0x07fffffe02027812 */ /* 0x000fe400078ec0ff */
[----:B------:R-:W-:-:S02]  /*11a0*/  LOP3.LUT R3, R3, 0xfffffffe, RZ, 0xc0, !PT ;  /* 0xfffffffe03037812 */ /* 0x000fc400078ec0ff */
[----:B------:R-:W-:Y:S01]  /*11b0*/  LOP3.LUT R4, R4, 0xfffffff0, RZ, 0xc0, !PT ;  /* 0xfffffff004047812 */ /* 0x000fe200078ec0ff */
[----:B------:R-:W-:Y:S01]  /*11c0*/  IMAD.IADD R2, R138, 0x1, -R2 ;  /* 0x000000018a027824 */ /* 0x000fe200078e0a02 */
[CC--:B------:R-:W-:Y:S01]  /*11d0*/  LEA.HI R21, R11.reuse, R24.reuse, RZ, 0x3 ;  /* 0x000000180b157211 */ /* 0x0c0fe200078f18ff */
[C---:B------:R-:W-:Y:S01]  /*11e0*/  IMAD.IADD R19, R0.reuse, 0x1, -R3 ;  /* 0x0000000100137824 */ /* 0x040fe200078e0a03 */
[----:B------:R-:W-:Y:S01]  /*11f0*/  LEA.HI R12, R11, R24, RZ, 0x2 ;  /* 0x000000180b0c7211 */ /* 0x000fe200078f10ff */
[----:B------:R-:W-:Y:S01]  /*1200*/  IMAD R0, R0, 0x8, R2 ;  /* 0x0000000800007824 */ /* 0x000fe200078e0202 */
[----:B------:R-:W-:Y:S01]  /*1210*/  LOP3.LUT R3, R21, 0xfffffff8, RZ, 0xc0, !PT ;  /* 0xfffffff815037812 */ /* 0x000fe200078ec0ff */
[----:B------:R-:W-:Y:S01]  /*1220*/  IMAD.IADD R2, R24, 0x1, -R4 ;  /* 0x0000000118027824 */ /* 0x000fe200078e0a04 */
[----:B------:R-:W-:Y:S02]  /*1230*/  SHF.R.S32.HI R6, RZ, 0x3, R21 ;  /* 0x00000003ff067819 */ /* 0x000fe40000011415 */
[----:B------:R-:W-:Y:S01]  /*1240*/  LOP3.LUT R9, R12, 0xfffffffc, RZ, 0xc0, !PT ;  /* 0xfffffffc0c097812 */ /* 0x000fe200078ec0ff */
[----:B------:R-:W-:Y:S01]  /*1250*/  IMAD.IADD R5, R24, 0x1, -R3 ;  /* 0x0000000118057824 */ /* 0x000fe200078e0a03 */
[----:B------:R-:W-:Y:S01]  /*1260*/  LEA.HI R8, R2, R2, RZ, 0x1 ;  /* 0x0000000202087211 */ /* 0x000fe200078f08ff */
[----:B------:R-:W-:Y:S01]  /*1270*/  IMAD.SHL.U32 R3, R6, 0x40, RZ ;  /* 0x0000004006037824 */ /* 0x000fe200078e00ff */
[----:B------:R-:W-:Y:S01]  /*1280*/  SHF.R.S32.HI R7, RZ, 0x1f, R2 ;  /* 0x0000001fff077819 */ /* 0x000fe20000011402 */
[----:B------:R-:W-:Y:S01]  /*1290*/  IMAD.IADD R13, R24, 0x1, -R9 ;  /* 0x00000001180d7824 */ /* 0x000fe200078e0a09 */
[----:B------:R-:W-:-:S02]  /*12a0*/  LOP3.LUT R4, R8, 0x7fffffe, RZ, 0xc0, !PT ;  /* 0x07fffffe08047812 */ /* 0x000fc400078ec0ff */
[----:B------:R-:W-:Y:S01]  /*12b0*/  LEA.HI R16, R7, R2, RZ, 0x3 ;  /* 0x0000000207107211 */ /* 0x000fe200078f18ff */
[----:B------:R-:W-:Y:S01]  /*12c0*/  IMAD.SHL.U32 R30, R13, 0x8, RZ ;  /* 0x000000080d1e7824 */ /* 0x000fe200078e00ff */
[----:B------:R-:W-:Y:S01]  /*12d0*/  SHF.R.S32.HI R32, RZ, 0x2, R12 ;  /* 0x00000002ff207819 */ /* 0x000fe2000001140c */
[----:B------:R-:W-:Y:S01]  /*12e0*/  IMAD.IADD R15, R2, 0x1, -R4 ;  /* 0x00000001020f7824 */ /* 0x000fe200078e0a04 */
[----:B------:R-:W-:Y:S02]  /*12f0*/  LOP3.LUT R2, R3, 0xc0, RZ, 0xc0, !PT ;  /* 0x000000c003027812 */ /* 0x000fe400078ec0ff */
[----:B------:R-:W-:Y:S02]  /*1300*/  LEA.HI R10, R5, R5, RZ, 0x1 ;  /* 0x00000005050a7211 */ /* 0x000fe400078f08ff */
[----:B------:R-:W-:Y:S02]  /*1310*/  SHF.R.U32.HI R3, RZ, 0x3, R2 ;  /* 0x00000003ff037819 */ /* 0x000fe40000011602 */
[----:B------:R-:W-:-:S02]  /*1320*/  LOP3.LUT R2, R2, 0x18, R30, 0xf8, !PT ;  /* 0x0000001802027812 */ /* 0x000fc400078ef81e */
[----:B------:R-:W-:Y:S02]  /*1330*/  LEA.HI R6, R12, R32, RZ, 0x1 ;  /* 0x000000200c067211 */ /* 0x000fe400078f08ff */
[----:B------:R-:W-:Y:S02]  /*1340*/  LOP3.LUT R4, R10, 0x3fffffe, RZ, 0xc0, !PT ;  /* 0x03fffffe0a047812 */ /* 0x000fe400078ec0ff */
[----:B------:R-:W-:Y:S02]  /*1350*/  LOP3.LUT R9, R2, R3, RZ, 0x3c, !PT ;  /* 0x0000000302097212 */ /* 0x000fe400078e3cff */
[----:B------:R-:W-:Y:S01]  /*1360*/  LOP3.LUT R3, R6, 0x7fffffe, RZ, 0xc0, !PT ;  /* 0x07fffffe06037812 */ /* 0x000fe200078ec0ff */
[----:B------:R-:W-:Y:S01]  /*1370*/  IMAD.IADD R17, R5, 0x1, -R4 ;  /* 0x0000000105117824 */ /* 0x000fe200078e0a04 */
[----:B------:R-:W-:Y:S02]  /*1380*/  LEA.HI R11, R11, R24, RZ, 0x5 ;  /* 0x000000180b0b7211 */ /* 0x000fe400078f28ff */
[----:B------:R-:W-:Y:S01]  /*1390*/  LEA.HI R2, R13, R13, RZ, 0x1 ;  /* 0x0000000d0d027211 */ /* 0x000fe200078f08ff */
[----:B------:R-:W-:Y:S01]  /*13a0*/  IMAD.IADD R4, R32, 0x1, -R3 ;  /* 0x0000000120047824 */ /* 0x000fe200078e0a03 */
[----:B------:R-:W-:-:S02]  /*13b0*/  LOP3.LUT R5, R11, 0xffffffe0, RZ, 0xc0, !PT ;  /* 0xffffffe00b057812 */ /* 0x000fc400078ec0ff */
[C---:B------:R-:W-:Y:S01]  /*13c0*/  LOP3.LUT R3, R2.reuse, 0x1ffffffe, RZ, 0xc0, !PT ;  /* 0x1ffffffe02037812 */ /* 0x040fe200078ec0ff */
[----:B------:R-:W-:Y:S01]  /*13d0*/  IMAD.SHL.U32 R2, R2, 0x20, RZ ;  /* 0x0000002002027824 */ /* 0x000fe200078e00ff */
[----:B------:R-:W-:Y:S01]  /*13e0*/  SHF.R.S32.HI R7, RZ, 0x5, R11 ;  /* 0x00000005ff077819 */ /* 0x000fe2000001140b */
[----:B------:R-:W-:Y:S01]  /*13f0*/  IMAD.IADD R29, R24, 0x1, -R5 ;  /* 0x00000001181d7824 */ /* 0x000fe200078e0a05 */
[----:B------:R-:W-:Y:S02]  /*1400*/  SHF.R.S32.HI R6, RZ, 0x1f, R11 ;  /* 0x0000001fff067819 */ /* 0x000fe4000001140b */
[----:B------:R-:W-:Y:S01]  /*1410*/  LOP3.LUT R2, R2, 0xffffffc0, RZ, 0xc0, !PT ;  /* 0xffffffc002027812 */ /* 0x000fe200078ec0ff */
[----:B------:R-:W-:Y:S01]  /*1420*/  IMAD R5, R7, 0x8, R4 ;  /* 0x0000000807057824 */ /* 0x000fe200078e0204 */
[----:B------:R-:W-:Y:S01]  /*1430*/  IADD3 R23, R138, 0x40, RZ ;  /* 0x000000408a177810 */ /* 0x000fe20007ffe0ff */
[----:B------:R-:W-:Y:S01]  /*1440*/  IMAD.IADD R4, R13, 0x1, -R3 ;  /* 0x000000010d047824 */ /* 0x000fe200078e0a03 */
[----:B------:R-:W-:Y:S01]  /*1450*/  LEA.HI R3, R6, R7, RZ, 0x2 ;  /* 0x0000000706037211 */ /* 0x000fe200078f10ff */
[----:B------:R-:W-:Y:S01]  /*1460*/  IMAD.U32 R5, R5, 0x20, R9 ;  /* 0x0000002005057824 */ /* 0x000fe200078e0009 */
[----:B------:R-:W-:Y:S01]  /*1470*/  SHF.R.S32.HI R6, RZ, 0x1f, R29 ;  /* 0x0000001fff067819 */ /* 0x000fe2000001141d */
[----:B------:R-:W-:Y:S01]  /*1480*/  IMAD R22, R4, 0x8, R2 ;  /* 0x0000000804167824 */ /* 0x000fe200078e0202 */
[----:B------:R-:W-:-:S02]  /*1490*/  LOP3.LUT R2, R3, 0xffffffc, RZ, 0xc0, !PT ;  /* 0x0ffffffc03027812 */ /* 0x000fc400078ec0ff */
[----:B------:R-:W-:Y:S01]  /*14a0*/  LEA.HI R18, R6, R29, RZ, 0x2 ;  /* 0x0000001d06127211 */ /* 0x000fe200078f10ff */
[----:B------:R1:W-:Y:S01]  /*14b0*/  STL [R1+0x3c], R5 ;  /* 0x00003c0501007387 */ /* 0x0003e20000100800 */
[----:B------:R-:W-:Y:S01]  /*14c0*/  SHF.R.S32.HI R11, RZ, 0x1f, R12 ;  /* 0x0000001fff0b7819 */ /* 0x000fe2000001140c */
[----:B------:R-:W-:Y:S01]  /*14d0*/  IMAD.IADD R3, R7, 0x1, -R2 ;  /* 0x0000000107037824 */ /* 0x000fe200078e0a02 */
[----:B------:R-:W-:Y:S02]  /*14e0*/  SHF.R.S32.HI R2, RZ, 0x2, R18 ;  /* 0x00000002ff027819 */ /* 0x000fe40000011412 */
[----:B------:R-:W-:Y:S02]  /*14f0*/  LEA.HI R4, R11, R32, RZ, 0x3 ;  /* 0x000000200b047211 */ /* 0x000fe400078f18ff */
[----:B------:R-:W-:Y:S01]  /*1500*/  LEA.HI R14, R23, R23, RZ, 0x1 ;  /* 0x00000017170e7211 */ /* 0x000fe200078f08ff */
[----:B------:R-:W-:Y:S01]  /*1510*/  IMAD R27, R3, 0x10, R2 ;  /* 0x00000010031b7824 */ /* 0x000fe200078e0202 */
[----:B------:R-:W-:-:S02]  /*1520*/  LOP3.LUT R4, R4, 0xfffffff8, RZ, 0xc0, !PT ;  /* 0xfffffff804047812 */ /* 0x000fc400078ec0ff */
[----:B------:R-:W-:Y:S02]  /*1530*/  LOP3.LUT R9, R14, 0x7fffffe, RZ, 0xc0, !PT ;  /* 0x07fffffe0e097812 */ /* 0x000fe400078ec0ff */
[----:B------:R-:W-:Y:S01]  /*1540*/  SHF.R.S32.HI R6, RZ, 0x1, R8 ;  /* 0x00000001ff067819 */ /* 0x000fe20000011408 */
[----:B------:R-:W-:Y:S01]  /*1550*/  STL [R1+0xe8], R27 ;  /* 0x0000e81b01007387 */ /* 0x000fe20000100800 */
[----:B------:R-:W-:Y:S02]  /*1560*/  SHF.R.S32.HI R2, RZ, 0x1, R10 ;  /* 0x00000001ff027819 */ /* 0x000fe4000001140a */
[----:B------:R-:W-:Y:S02]  /*1570*/  SHF.R.S32.HI R31, RZ, 0x1f, R30 ;  /* 0x0000001fff1f7819 */ /* 0x000fe4000001141e */
[C---:B------:R-:W-:Y:S01]  /*1580*/  LOP3.LUT P3, RZ, R2.reuse, 0x2, RZ, 0xc0, !PT ;  /* 0x0000000202ff7812 */ /* 0x040fe2000786c0ff */
[----:B------:R-:W-:Y:S01]  /*1590*/  IMAD.SHL.U32 R2, R2, 0x40, RZ ;  /* 0x0000004002027824 */ /* 0x000fe200078e00ff */
[----:B------:R-:W-:-:S02]  /*15a0*/  IADD3 R252, R30, 0x20, RZ ;  /* 0x000000201efc7810 */ /* 0x000fc40007ffe0ff */
[----:B-1----:R-:W-:Y:S02]  /*15b0*/  SHF.R.S32.HI R5, RZ, 0x1f, R23 ;  /* 0x0000001fff057819 */ /* 0x002fe40000011417 */
[----:B------:R-:W-:Y:S02]  /*15c0*/  LOP3.LUT R2, R2, 0xc0, RZ, 0xc0, !PT ;  /* 0x000000c002027812 */ /* 0x000fe400078ec0ff */
[----:B------:R-:W-:Y:S02]  /*15d0*/  LEA.HI R3, R5, R23, RZ, 0x3 ;  /* 0x0000001705037211 */ /* 0x000fe400078f18ff */
[----:B------:R-:W-:Y:S01]  /*15e0*/  SHF.R.S32.HI R5, RZ, 0x1f, R8 ;  /* 0x0000001fff057819 */ /* 0x000fe20000011408 */
[----:B------:R-:W-:Y:S02]  /*15f0*/  IMAD.IADD R8, R32, 0x1, -R4 ;  /* 0x0000000120087824 */ /* 0x000fe400078e0a04 */
[----:B------:R-:W-:Y:S01]  /*1600*/  IMAD.SHL.U32 R3, R3, 0x20, RZ ;  /* 0x0000002003037824 */ /* 0x000fe200078e00ff */
[----:B------:R-:W-:Y:S01]  /*1610*/  LEA.HI R5, R5, R6, RZ, 0x2 ;  /* 0x0000000605057211 */ /* 0x000fe200078f10ff */
[----:B------:R-:W-:Y:S01]  /*1620*/  IMAD.IADD R4, R23, 0x1, -R9 ;  /* 0x0000000117047824 */ /* 0x000fe200078e0a09 */
[----:B------:R-:W-:-:S02]  /*1630*/  LOP3.LUT R9, R2, 0x8, R21, 0xf8, !PT ;  /* 0x0000000802097812 */ /* 0x000fc400078ef815 */
[----:B------:R-:W-:Y:S02]  /*1640*/  LOP3.LUT R3, R3, 0xffffff00, RZ, 0xc0, !PT ;  /* 0xffffff0003037812 */ /* 0x000fe400078ec0ff */
[----:B------:R-:W-:-:S03]  /*1650*/  LOP3.LUT R5, R5, 0xfffffffc, RZ, 0xc0, !PT ;  /* 0xfffffffc05057812 */ /* 0x000fc600078ec0ff */
[----:B------:R-:W-:Y:S01]  /*1660*/  IMAD R23, R4, 0x20, R3 ;  /* 0x0000002004177824 */ /* 0x000fe200078e0203 */
[----:B------:R-:W-:Y:S01]  /*1670*/  LEA.HI R4, R8, R8, RZ, 0x1 ;  /* 0x0000000808047211 */ /* 0x000fe200078f08ff */
[----:B------:R-:W-:Y:S02]  /*1680*/  IMAD.SHL.U32 R3, R16, 0x20, RZ ;  /* 0x0000002010037824 */ /* 0x000fe400078e00ff */
[----:B------:R-:W-:Y:S01]  /*1690*/  IMAD.IADD R12, R6, 0x1, -R5 ;  /* 0x00000001060c7824 */ /* 0x000fe200078e0a05 */
[----:B------:R-:W-:Y:S01]  /*16a0*/  SHF.R.U32.HI R5, RZ, 0x3, R2 ;  /* 0x00000003ff057819 */ /* 0x000fe20000011602 */
[----:B------:R-:W-:Y:S01]  /*16b0*/  IMAD.SHL.U32 R2, R7, 0x200, RZ ;  /* 0x0000020007027824 */ /* 0x000fe200078e00ff */
[----:B------:R-:W-:Y:S01]  /*16c0*/  LOP3.LUT R3, R3, 0xffffff00, RZ, 0xc0, !PT ;  /* 0xffffff0003037812 */ /* 0x000fe200078ec0ff */
[----:B------:R-:W-:Y:S01]  /*16d0*/  STL [R1+0xb4], R23 ;  /* 0x0000b41701007387 */ /* 0x000fe20000100800 */
[----:B------:R-:W-:Y:S02]  /*16e0*/  LOP3.LUT R6, R4, 0x3fffffe, RZ, 0xc0, !PT ;  /* 0x03fffffe04067812 */ /* 0x000fe400078ec0ff */
[----:B------:R-:W-:Y:S01]  /*16f0*/  LOP3.LUT R9, R9, R5, RZ, 0x3c, !PT ;  /* 0x0000000509097212 */ /* 0x000fe200078e3cff */
[----:B------:R-:W-:Y:S01]  /*1700*/  IMAD.IADD R5, R3, 0x1, R2 ;  /* 0x0000000103057824 */ /* 0x000fe200078e0202 */
[----:B------:R-:W-:Y:S01]  /*1710*/  LOP3.LUT R7, R20, 0xfffffffe, RZ, 0xc0, !PT ;  /* 0xfffffffe14077812 */ /* 0x000fe200078ec0ff */
[----:B------:R-:W-:Y:S01]  /*1720*/  IMAD.IADD R6, R8, 0x1, -R6 ;  /* 0x0000000108067824 */ /* 0x000fe200078e0a06 */
[----:B------:R-:W-:Y:S01]  /*1730*/  SHF.R.S32.HI R4, RZ, 0x1, R4 ;  /* 0x00000001ff047819 */ /* 0x000fe20000011404 */
[----:B------:R-:W-:Y:S01]  /*1740*/  IMAD R2, R13, 0x2, R2 ;  /* 0x000000020d027824 */ /* 0x000fe200078e0202 */
[----:B------:R-:W-:Y:S01]  /*1750*/  LOP3.LUT P4, RZ, R12, 0x2, RZ, 0xc0, !PT ;  /* 0x000000020cff7812 */ /* 0x000fe2000788c0ff */
[----:B------:R-:W-:Y:S01]  /*1760*/  IMAD.IADD R170, R24, 0x1, -R7 ;  /* 0x0000000118aa7824 */ /* 0x000fe200078e0a07 */
[----:B------:R-:W-:Y:S01]  /*1770*/  LOP3.LUT P0, RZ, R4, 0x2, RZ, 0xc0, !PT ;  /* 0x0000000204ff7812 */ /* 0x000fe2000780c0ff */
[----:B------:R-:W-:Y:S01]  /*1780*/  IMAD R10, R6, 0x20, R2 ;  /* 0x00000020060a7824 */ /* 0x000fe200078e0202 */
[----:B------:R-:W-:Y:S01]  /*1790*/  LOP3.LUT R2, R4, 0x1, RZ, 0xc0, !PT ;  /* 0x0000000104027812 */ /* 0x000fe200078ec0ff */
[----:B------:R-:W-:-:S02]  /*17a0*/  IMAD R16, R15, 0x20, R3 ;  /* 0x000000200f107824 */ /* 0x000fc400078e0203 */
[----:B------:R-:W-:Y:S01]  /*17b0*/  IMAD R15, R15, 0x20, R5 ;  /* 0x000000200f0f7824 */ /* 0x000fe200078e0205 */
[----:B------:R-:W-:Y:S01]  /*17c0*/  LEA.HI R5, R11, R32, RZ, 0x2 ;  /* 0x000000200b057211 */ /* 0x000fe200078f10ff */
[----:B------:R-:W-:Y:S01]  /*17d0*/  IMAD R3, R19, 0x8, R17 ;  /* 0x0000000813037824 */ /* 0x000fe200078e0211 */
[----:B------:R-:W-:Y:S01]  /*17e0*/  ISETP.NE.U32.AND P1, PT, R2, 0x1, PT ;  /* 0x000000010200780c */ /* 0x000fe20003f25070 */
[----:B------:R-:W-:Y:S02]  /*17f0*/  IMAD.SHL.U32 R164, R170, 0x4, RZ ;  /* 0x00000004aaa47824 */ /* 0x000fe400078e00ff */
[----:B------:R-:W-:Y:S01]  /*1800*/  IMAD.U32 R2, R3, 0x20, R9 ;  /* 0x0000002003027824 */ /* 0x000fe200078e0009 */
[----:B------:R-:W-:Y:S01]  /*1810*/  LOP3.LUT R3, R5, 0xfffffffc, RZ, 0xc0, !PT ;  /* 0xfffffffc05037812 */ /* 0x000fe200078ec0ff */
[----:B------:R-:W-:Y:S01]  /*1820*/  IMAD.SHL.U32 R7, R0, 0x20, RZ ;  /* 0x0000002000077824 */ /* 0x000fe200078e00ff */
[----:B------:R-:W-:Y:S01]  /*1830*/  IADD3 R166, R164, 0x10, RZ ;  /* 0x00000010a4a67810 */ /* 0x000fe20007ffe0ff */
[----:B------:R-:W-:Y:S01]  /*1840*/  IMAD.SHL.U32 R8, R19, 0x8, RZ ;  /* 0x0000000813087824 */ /* 0x000fe200078e00ff */
[----:B------:R-:W-:Y:S01]  /*1850*/  SHF.R.S32.HI R5, RZ, 0x1, R14 ;  /* 0x00000001ff057819 */ /* 0x000fe2000001140e */
[----:B------:R-:W-:Y:S01]  /*1860*/  IMAD.IADD R3, R32, 0x1, -R3 ;  /* 0x0000000120037824 */ /* 0x000fe200078e0a03 */
[C---:B------:R-:W-:Y:S01]  /*1870*/  IADD3 R139, R164.reuse, 0x20, RZ ;  /* 0x00000020a48b7810 */ /* 0x040fe20007ffe0ff */
[C---:B------:R-:W-:Y:S01]  /*1880*/  IMAD.IADD R137, R164.reuse, 0x1, R166 ;  /* 0x00000001a4897824 */ /* 0x040fe200078e02a6 */
[C---:B------:R-:W-:Y:S01]  /*1890*/  IADD3 R169, R164.reuse, 0x8, RZ ;  /* 0x00000008a4a97810 */ /* 0x040fe20007ffe0ff */
[----:B------:R-:W-:Y:S01]  /*18a0*/  IMAD.SHL.U32 R6, R5, 0x40, RZ ;  /* 0x0000004005067824 */ /* 0x000fe200078e00ff */
[C---:B------:R-:W-:Y:S01]  /*18b0*/  LOP3.LUT P2, RZ, R3.reuse, 0x2, RZ, 0xc0, !PT ;  /* 0x0000000203ff7812 */ /* 0x040fe2000784c0ff */
[----:B------:R-:W-:Y:S01]  /*18c0*/  IMAD.SHL.U32 R5, R3, 0x40, RZ ;  /* 0x0000004003057824 */ /* 0x000fe200078e00ff */
[----:B------:R-:W-:Y:S01]  /*18d0*/  SHF.R.S32.HI R3, RZ, 0x1f, R137 ;  /* 0x0000001fff037819 */ /* 0x000fe20000011489 */
[----:B------:R-:W-:Y:S01]  /*18e0*/  IMAD.IADD R136, R164, 0x1, R139 ;  /* 0x00000001a4887824 */ /* 0x000fe200078e028b */
[----:B------:R-:W-:Y:S01]  /*18f0*/  LOP3.LUT R28, R6, 0xc0, RZ, 0xc0, !PT ;  /* 0x000000c0061c7812 */ /* 0x000fe200078ec0ff */
[----:B------:R-:W-:Y:S01]  /*1900*/  IMAD.SHL.U32 R110, R170, 0x8, RZ ;  /* 0x00000008aa6e7824 */ /* 0x000fe200078e00ff */
[----:B------:R-:W-:-:S02]  /*1910*/  LEA.HI R0, R3, R137, RZ, 0x5 ;  /* 0x0000008903007211 */ /* 0x000fc400078f28ff */
[----:B------:R-:W-:Y:S01]  /*1920*/  LOP3.LUT R26, R5, 0xc0, RZ, 0xc0, !PT ;  /* 0x000000c0051a7812 */ /* 0x000fe200078ec0ff */
[----:B------:R-:W-:Y:S01]  /*1930*/  IMAD.SHL.U32 R5, R4, 0x40, RZ ;  /* 0x0000004004057824 */ /* 0x000fe200078e00ff */
[----:B------:R-:W-:Y:S01]  /*1940*/  LEA.HI R9, R3, R137, RZ, 0x3 ;  /* 0x0000008903097211 */ /* 0x000fe200078f18ff */
[----:B------:R-:W-:Y:S01]  /*1950*/  IMAD.SHL.U32 R0, R0, 0x80, RZ ;  /* 0x0000008000007824 */ /* 0x000fe200078e00ff */
[----:B------:R-:W-:Y:S01]  /*1960*/  SHF.R.U32.HI R24, RZ, 0x3, R26 ;  /* 0x00000003ff187819 */ /* 0x000fe2000001161a */
[----:B------:R-:W-:Y:S01]  /*1970*/  STL [R1+0xac], R28 ;  /* 0x0000ac1c01007387 */ /* 0x000fe20000100800 */
[--C-:B------:R-:W-:Y:S02]  /*1980*/  LOP3.LUT R4, R26, 0x18, R9.reuse, 0xf8, !PT ;  /* 0x000000181a047812 */ /* 0x100fe400078ef809 */
[----:B------:R-:W-:Y:S01]  /*1990*/  SHF.R.U32.HI R25, RZ, 0x3, R28 ;  /* 0x00000003ff197819 */ /* 0x000fe2000001161c */
[----:B------:R-:W-:Y:S01]  /*19a0*/  STL [R1+0x68], R26 ;  /* 0x0000681a01007387 */ /* 0x000fe20000100800 */
[----:B------:R-:W-:-:S02]  /*19b0*/  LOP3.LUT R3, R28, 0x18, R9, 0xf8, !PT ;  /* 0x000000181c037812 */ /* 0x000fc400078ef809 */
[----:B------:R-:W-:Y:S01]  /*19c0*/  LOP3.LUT R5, R5, 0xc0, RZ, 0xc0, !PT ;  /* 0x000000c005057812 */ /* 0x000fe200078ec0ff */
[----:B------:R-:W-:Y:S01]  /*19d0*/  STL [R1+0xb0], R25 ;  /* 0x0000b01901007387 */ /* 0x000fe20000100800 */
[----:B------:R-:W-:Y:S02]  /*19e0*/  LOP3.LUT R6, R4, R24, RZ, 0x3c, !PT ;  /* 0x0000001804067212 */ /* 0x000fe400078e3cff */
[----:B------:R-:W-:Y:S01]  /*19f0*/  LOP3.LUT R0, R0, 0xfffff000, RZ, 0xc0, !PT ;  /* 0xfffff00000007812 */ /* 0x000fe200078ec0ff */
[----:B------:R-:W-:Y:S01]  /*1a00*/  STL [R1+0x6c], R24 ;  /* 0x00006c1801007387 */ /* 0x000fe20000100800 */
[----:B------:R-:W-:Y:S02]  /*1a10*/  LOP3.LUT R4, R3, R25, RZ, 0x3c, !PT ;  /* 0x0000001903047212 */ /* 0x000fe400078e3cff */
[----:B------:R-:W-:Y:S02]  /*1a20*/  LEA.HI R5, R5, R5, RZ, 0x1d ;  /* 0x0000000505057211 */ /* 0x000fe400078fe8ff */
[----:B------:R-:W-:-:S02]  /*1a30*/  SHF.R.S32.HI R3, RZ, 0x1f, R136 ;  /* 0x0000001fff037819 */ /* 0x000fc40000011488 */
[----:B------:R-:W-:Y:S01]  /*1a40*/  IADD3 R17, R6, R0, R7 ;  /* 0x0000000006117210 */ /* 0x000fe20007ffe007 */
[----:B------:R-:W-:Y:S01]  /*1a50*/  IMAD.IADD R10, R5, 0x1, R10 ;  /* 0x00000001050a7824 */ /* 0x000fe200078e020a */
[----:B------:R-:W-:Y:S01]  /*1a60*/  IADD3 R14, R4, R23, R0 ;  /* 0x00000017040e7210 */ /* 0x000fe20007ffe000 */
[----:B------:R-:W-:Y:S01]  /*1a70*/  IMAD.SHL.U32 R4, R12, 0x40, RZ ;  /* 0x000000400c047824 */ /* 0x000fe200078e00ff */
[CC--:B------:R-:W-:Y:S01]  /*1a80*/  LEA.HI R0, R3.reuse, R136.reuse, RZ, 0x5 ;  /* 0x0000008803007211 */ /* 0x0c0fe200078f28ff */
[----:B------:R-:W-:Y:S01]  /*1a90*/  IMAD.SHL.U32 R21, R10, 0x2, RZ ;  /* 0x000000020a157824 */ /* 0x000fe200078e00ff */
[----:B------:R-:W-:Y:S01]  /*1aa0*/  LEA.HI R5, R3, R136, RZ, 0x3 ;  /* 0x0000008803057211 */ /* 0x000fe200078f18ff */
[----:B------:R-:W-:Y:S01]  /*1ab0*/  IMAD.MOV.U32 R12, RZ, RZ, 0x20 ;  /* 0x00000020ff0c7424 */ /* 0x000fe200078e00ff */
[----:B------:R-:W-:Y:S01]  /*1ac0*/  LOP3.LUT R3, R4, 0xc0, RZ, 0xc0, !PT ;  /* 0x000000c004037812 */ /* 0x000fe200078ec0ff */
[----:B------:R-:W-:Y:S01]  /*1ad0*/  IMAD.SHL.U32 R0, R0, 0x80, RZ ;  /* 0x0000008000007824 */ /* 0x000fe200078e00ff */
[----:B------:R-:W-:Y:S01]  /*1ae0*/  LOP3.LUT R6, R26, 0x18, R5, 0xf8, !PT ;  /* 0x000000181a067812 */ /* 0x000fe200078ef805 */
[----:B------:R-:W-:Y:S01]  /*1af0*/  STL [R1+0x98], R21 ;  /* 0x0000981501007387 */ /* 0x000fe20000100800 */
[----:B------:R-:W-:-:S02]  /*1b00*/  LOP3.LUT R8, R3, 0x8, R8, 0xf8, !PT ;  /* 0x0000000803087812 */ /* 0x000fc400078ef808 */
[----:B------:R-:W-:Y:S02]  /*1b10*/  LOP3.LUT R4, R28, 0x18, R5, 0xf8, !PT ;  /* 0x000000181c047812 */ /* 0x000fe400078ef805 */
[----:B------:R-:W-:Y:S02]  /*1b20*/  LOP3.LUT R0, R0, 0xfffff000, RZ, 0xc0, !PT ;  /* 0xfffff00000007812 */ /* 0x000fe400078ec0ff */
[----:B------:R-:W-:Y:S02]  /*1b30*/  SHF.R.U32.HI R3, RZ, 0x3, R3 ;  /* 0x00000003ff037819 */ /* 0x000fe40000011603 */
[----:B------:R-:W-:Y:S02]  /*1b40*/  LOP3.LUT R6, R6, R24, RZ, 0x3c, !PT ;  /* 0x0000001806067212 */ /* 0x000fe400078e3cff */
[----:B------:R-:W-:Y:S02]  /*1b50*/  LOP3.LUT R4, R4, R25, RZ, 0x3c, !PT ;  /* 0x0000001904047212 */ /* 0x000fe400078e3cff */
[----:B------:R-:W-:-:S02]  /*1b60*/  LOP3.LUT R3, R8, R3, RZ, 0x3c, !PT ;  /* 0x0000000308037212 */ /* 0x000fc400078e3cff */
[----:B------:R-:W-:Y:S02]  /*1b70*/  IADD3 R11, R6, R0, R7 ;  /* 0x00000000060b7210 */ /* 0x000fe40007ffe007 */
[----:B------:R-:W-:Y:S02]  /*1b80*/  IADD3 R6, R21, 0x80, RZ ;  /* 0x0000008015067810 */ /* 0x000fe40007ffe0ff */
[----:B------:R-:W-:Y:S01]  /*1b90*/  IADD3 R10, R4, R23, R0 ;  /* 0x00000017040a7210 */ /* 0x000fe20007ffe000 */
[----:B------:R-:W-:Y:S01]  /*1ba0*/  IMAD.IADD R0, R3, 0x1, R15 ;  /* 0x0000000103007824 */ /* 0x000fe200078e020f */
[----:B------:R-:W-:Y:S01]  /*1bb0*/  IADD3 R20, R21, 0x70, RZ ;  /* 0x0000007015147810 */ /* 0x000fe20007ffe0ff */
[----:B------:R-:W-:Y:S01]  /*1bc0*/  IMAD.IADD R4, R3, 0x1, R16 ;  /* 0x0000000103047824 */ /* 0x000fe200078e0210 */
[----:B------:R-:W-:Y:S01]  /*1bd0*/  @P1 IADD3 R20, R6, 0x10, RZ ;  /* 0x0000001006141810 */ /* 0x000fe20007ffe0ff */
[----:B------:R-:W-:Y:S01]  /*1be0*/  IMAD R3, R13, 0x20, R32 ;  /* 0x000000200d037824 */ /* 0x000fe200078e0220 */
[----:B------:R-:W-:-:S02]  /*1bf0*/  IADD3 R15, R110, 0x40, RZ ;  /* 0x000000406e0f7810 */ /* 0x000fc40007ffe0ff */
[----:B------:R-:W-:Y:S01]  /*1c00*/  SHF.R.S32.HI R6, RZ, 0x1f, R169 ;  /* 0x0000001fff067819 */ /* 0x000fe200000114a9 */
[----:B------:R-:W-:Y:S01]  /*1c10*/  STL [R1+0x9c], R20 ;  /* 0x00009c1401007387 */ /* 0x000fe20000100800 */
[----:B------:R-:W-:Y:S02]  /*1c20*/  IADD3 R8, R110, 0x50, RZ ;  /* 0x000000506e087810 */ /* 0x000fe40007ffe0ff */
[C---:B------:R-:W-:Y:S01]  /*1c30*/  IADD3 R168, R164.reuse, 0x18, RZ ;  /* 0x00000018a4a87810 */ /* 0x040fe20007ffe0ff */
[----:B------:R1:W-:Y:S01]  /*1c40*/  STL [R1+0x28], R3 ;  /* 0x0000280301007387 */ /* 0x0003e20000100800 */
[----:B------:R-:W-:Y:S02]  /*1c50*/  IADD3 R167, R164, 0x28, RZ ;  /* 0x00000028a4a77810 */ /* 0x000fe40007ffe0ff */
[----:B------:R-:W-:Y:S02]  /*1c60*/  SHF.R.S32.HI R16, RZ, 0x1f, R168 ;  /* 0x0000001fff107819 */ /* 0x000fe400000114a8 */
[----:B------:R-:W-:-:S02]  /*1c70*/  SHF.R.S32.HI R13, RZ, 0x1f, R167 ;  /* 0x0000001fff0d7819 */ /* 0x000fc400000114a7 */
[----:B------:R-:W-:Y:S02]  /*1c80*/  SHF.R.S32.HI R5, RZ, 0x3, R5 ;  /* 0x00000003ff057819 */ /* 0x000fe40000011405 */
[----:B------:R-:W-:Y:S02]  /*1c90*/  LEA R171, R2, 0x3c80, 0x1 ;  /* 0x00003c8002ab7811 */ /* 0x000fe400078e08ff */
[----:B------:R-:W-:Y:S02]  /*1ca0*/  LEA R2, R17, 0x6080, 0x1 ;  /* 0x0000608011027811 */ /* 0x000fe400078e08ff */
[----:B------:R-:W-:Y:S02]  /*1cb0*/  LEA R10, R10, 0x6080, 0x1 ;  /* 0x000060800a0a7811 */ /* 0x000fe400078e08ff */
[----:B------:R-:W-:Y:S02]  /*1cc0*/  LEA R198, R0, 0x6080, 0x1 ;  /* 0x0000608000c67811 */ /* 0x000fe400078e08ff */
[----:B------:R-:W-:-:S02]  /*1cd0*/  IADD3 R200, R171, 0x20, RZ ;  /* 0x00000020abc87810 */ /* 0x000fc40007ffe0ff */
[----:B------:R-:W-:Y:S02]  /*1ce0*/  LEA R196, R4, 0x1880, 0x1 ;  /* 0x0000188004c47811 */ /* 0x000fe400078e08ff */
[----:B------:R-:W-:Y:S02]  /*1cf0*/  @P3 IADD3 R200, R171, -0x20, RZ ;  /* 0xffffffe0abc83810 */ /* 0x000fe40007ffe0ff */
[----:B------:R-:W-:Y:S02]  /*1d00*/  SHF.R.S32.HI R111, RZ, 0x1f, R110 ;  /* 0x0000001fff6f7819 */ /* 0x000fe4000001146e */
[----:B-1----:R-:W-:Y:S02]  /*1d10*/  IADD3 R3, R110, 0x30, RZ ;  /* 0x000000306e037810 */ /* 0x002fe40007ffe0ff */
[C---:B------:R-:W-:Y:S02]  /*1d20*/  IADD3 R208, R200.reuse, 0x400, RZ ;  /* 0x00000400c8d07810 */ /* 0x040fe40007ffe0ff */
[C---:B------:R-:W-:Y:S01]  /*1d30*/  IADD3 R207, R200.reuse, 0x800, RZ ;  /* 0x00000800c8cf7810 */ /* 0x040fe20007ffe0ff */
[----:B------:R-:W-:Y:S01]  /*1d40*/  STL [R1+0x1c], R3 ;  /* 0x00001c0301007387 */ /* 0x000fe20000100800 */
[----:B------:R-:W-:-:S02]  /*1d50*/  IADD3 R206, R200, 0xc00, RZ ;  /* 0x00000c00c8ce7810 */ /* 0x000fc40007ffe0ff */
[C---:B------:R-:W-:Y:S01]  /*1d60*/  IADD3 R205, R200.reuse, 0x1000, RZ ;  /* 0x00001000c8cd7810 */ /* 0x040fe20007ffe0ff */
[----:B------:R1:W-:Y:S01]  /*1d70*/  STL [R1+0x18], R15 ;  /* 0x0000180f01007387 */ /* 0x0003e20000100800 */
[C---:B------:R-:W-:Y:S02]  /*1d80*/  IADD3 R204, R200.reuse, 0x1400, RZ ;  /* 0x00001400c8cc7810 */ /* 0x040fe40007ffe0ff */
[C---:B------:R-:W-:Y:S01]  /*1d90*/  IADD3 R203, R200.reuse, 0x1800, RZ ;  /* 0x00001800c8cb7810 */ /* 0x040fe20007ffe0ff */
[----:B------:R-:W-:Y:S01]  /*1da0*/  STL.64 [R1], R30 ;  /* 0x0000001e01007387 */ /* 0x000fe20000100a00 */
[C---:B------:R-:W-:Y:S02]  /*1db0*/  IADD3 R202, R200.reuse, 0x1c00, RZ ;  /* 0x00001c00c8ca7810 */ /* 0x040fe40007ffe0ff */
[----:B------:R-:W-:Y:S01]  /*1dc0*/  IADD3 R201, R200, 0x2000, RZ ;  /* 0x00002000c8c97810 */ /* 0x000fe20007ffe0ff */
[----:B------:R2:W-:Y:S04]  /*1dd0*/  STL [R1+0xc8], R6 ;  /* 0x0000c80601007387 */ /* 0x0005e80000100800 */
[----:B------:R-:W-:Y:S01]  /*1de0*/  STL [R1+0x14], R8 ;  /* 0x0000140801007387 */ /* 0x000fe20000100800 */
[----:B-1----:R-:W-:-:S02]  /*1df0*/  SHF.R.S32.HI R15, RZ, 0x1f, R15 ;  /* 0x0000001fff0f7819 */ /* 0x002fc4000001140f */
[----:B--2---:R-:W-:-:S05]  /*1e00*/  SHF.R.S32.HI R6, RZ, 0x1f, R166 ;  /* 0x0000001fff067819 */ /* 0x004fca00000114a6 */
[----:B------:R1:W-:Y:S04]  /*1e10*/  STL [R1+0xc4], R6 ;  /* 0x0000c40601007387 */ /* 0x0003e80000100800 */
[----:B------:R-:W-:Y:S01]  /*1e20*/  STL [R1+0xc0], R16 ;  /* 0x0000c01001007387 */ /* 0x000fe20000100800 */
[----:B-1----:R-:W-:-:S05]  /*1e30*/  SHF.R.S32.HI R6, RZ, 0x1f, R139 ;  /* 0x0000001fff067819 */ /* 0x002fca000001148b */
[----:B------:R1:W-:Y:S04]  /*1e40*/  STL [R1+0xbc], R6 ;  /* 0x0000bc0601007387 */ /* 0x0003e80000100800 */
[----:B------:R2:W-:Y:S01]  /*1e50*/  STL [R1+0xb8], R13 ;  /* 0x0000b80d01007387 */ /* 0x0005e20000100800 */
[----:B-1----:R-:W-:Y:S02]  /*1e60*/  IADD3 R6, R30, 0x40, RZ ;  /* 0x000000401e067810 */ /* 0x002fe40007ffe0ff */
[----:B--2---:R-:W-:Y:S02]  /*1e70*/  SHF.R.S32.HI R13, RZ, 0x1f, R3 ;  /* 0x0000001fff0d7819 */ /* 0x004fe40000011403 */
[----:B------:R-:W-:-:S03]  /*1e80*/  LOP3.LUT R3, R18, 0x7ffffffc, RZ, 0xc0, !PT ;  /* 0x7ffffffc12037812 */ /* 0x000fc600078ec0ff */
[----:B------:R1:W-:Y:S02]  /*1e90*/  STL [R1+0x78], R13 ;  /* 0x0000780d01007387 */ /* 0x0003e40000100800 */
[----:B------:R-:W-:Y:S02]  /*1ea0*/  IMAD.IADD R3, R29, 0x1, -R3 ;  /* 0x000000011d037824 */ /* 0x000fe400078e0a03 */
[----:B------:R-:W-:Y:S02]  /*1eb0*/  STL [R1+0x8], R6 ;  /* 0x0000080601007387 */ /* 0x000fe40000100800 */
[----:B------:R-:W-:Y:S01]  /*1ec0*/  IMAD.SHL.U32 R251, R3, 0x2, RZ ;  /* 0x0000000203fb7824 */ /* 0x000fe200078e00ff */
[----:B------:R-:W-:Y:S01]  /*1ed0*/  SHF.R.S32.HI R3, RZ, 0x3, R9 ;  /* 0x00000003ff037819 */ /* 0x000fe20000011409 */
[----:B------:R2:W-:Y:S01]  /*1ee0*/  STL [R1+0x74], R15 ;  /* 0x0000740f01007387 */ /* 0x0005e20000100800 */
[----:B------:R-:W-:Y:S02]  /*1ef0*/  LOP3.LUT R9, R26, 0x18, R110, 0xf8, !PT ;  /* 0x000000181a097812 */ /* 0x000fe400078ef86e */
[----:B------:R-:W-:-:S02]  /*1f00*/  IADD3 R18, R251, 0x40, RZ ;  /* 0x00000040fb127810 */ /* 0x000fc40007ffe0ff */
[----:B------:R-:W-:Y:S02]  /*1f10*/  LOP3.LUT R9, R9, R24, RZ, 0x3c, !PT ;  /* 0x0000001809097212 */ /* 0x000fe400078e3cff */
[C---:B------:R-:W-:Y:S02]  /*1f20*/  IADD3 R19, R251.reuse, 0x38, RZ ;  /* 0x00000038fb137810 */ /* 0x040fe40007ffe0ff */
[----:B------:R-:W-:Y:S01]  /*1f30*/  IADD3 R16, R251, 0x48, RZ ;  /* 0x00000048fb107810 */ /* 0x000fe20007ffe0ff */
[----:B------:R-:W-:-:S03]  /*1f40*/  IMAD.IADD R9, R7, 0x1, R9 ;  /* 0x0000000107097824 */ /* 0x000fc600078e0209 */
[----:B------:R-:W-:Y:S02]  /*1f50*/  SHF.R.S32.HI R16, RZ, 0x1f, R16 ;  /* 0x0000001fff107819 */ /* 0x000fe40000011410 */
[----:B-1----:R-:W-:Y:S02]  /*1f60*/  SHF.R.S32.HI R13, RZ, 0x1f, R8 ;  /* 0x0000001fff0d7819 */ /* 0x002fe40000011408 */
[----:B------:R-:W-:-:S03]  /*1f70*/  SHF.R.S32.HI R8, RZ, 0x1f, R252 ;  /* 0x0000001fff087819 */ /* 0x000fc600000114fc */
[----:B------:R1:W-:Y:S01]  /*1f80*/  STL [R1+0x70], R13 ;  /* 0x0000700d01007387 */ /* 0x0003e20000100800 */
[----:B--2---:R-:W-:-:S03]  /*1f90*/  IADD3 R15, R251, 0x50, RZ ;  /* 0x00000050fb0f7810 */ /* 0x004fc60007ffe0ff */
[----:B------:R2:W-:Y:S01]  /*1fa0*/  STL [R1+0x94], R8 ;  /* 0x0000940801007387 */ /* 0x0005e20000100800 */
[----:B-1----:R-:W-:Y:S02]  /*1fb0*/  SHF.R.S32.HI R13, RZ, 0x1f, R6 ;  /* 0x0000001fff0d7819 */ /* 0x002fe40000011406 */
[----:B------:R-:W-:Y:S01]  /*1fc0*/  LOP3.LUT R6, R28, 0x18, R110, 0xf8, !PT ;  /* 0x000000181c067812 */ /* 0x000fe200078ef86e */
[----:B--2---:R-:W-:Y:S02]  /*1fd0*/  IMAD.IADD R8, R27, 0x1, R22 ;  /* 0x000000011b087824 */ /* 0x004fe400078e0216 */
[----:B------:R1:W-:Y:S01]  /*1fe0*/  STL [R1+0x90], R13 ;  /* 0x0000900d01007387 */ /* 0x0003e20000100800 */
[C---:B------:R-:W-:Y:S02]  /*1ff0*/  IADD3 R27, R251.reuse, 0x8, RZ ;  /* 0x00000008fb1b7810 */ /* 0x040fe40007ffe0ff */
[C---:B------:R-:W-:Y:S01]  /*2000*/  IADD3 R22, R251.reuse, 0x30, RZ ;  /* 0x00000030fb167810 */ /* 0x040fe20007ffe0ff */
[----:B------:R2:W-:Y:S03]  /*2010*/  STL [R1+0x7c], R8 ;  /* 0x00007c0801007387 */ /* 0x0005e60000100800 */
[----:B------:R-:W-:Y:S01]  /*2020*/  SHF.R.S32.HI R22, RZ, 0x1f, R22 ;  /* 0x0000001fff167819 */ /* 0x000fe20000011416 */
[----:B------:R3:W-:Y:S04]  /*2030*/  STL [R1+0x64], R3 ;  /* 0x0000640301007387 */ /* 0x0007e80000100800 */
[----:B------:R4:W-:Y:S01]  /*2040*/  STL [R1+0x60], R5 ;  /* 0x0000600501007387 */ /* 0x0009e20000100800 */
[----:B-1----:R-:W-:-:S02]  /*2050*/  IADD3 R13, R251, 0x58, RZ ;  /* 0x00000058fb0d7810 */ /* 0x002fc40007ffe0ff */
[----:B--2---:R-:W-:Y:S02]  /*2060*/  LOP3.LUT R8, R26, 0x8, R110, 0xf8, !PT ;  /* 0x000000081a087812 */ /* 0x004fe400078ef86e */
[----:B------:R-:W-:Y:S02]  /*2070*/  IADD3 R26, R251, 0x10, RZ ;  /* 0x00000010fb1a7810 */ /* 0x000fe40007ffe0ff */
[----:B---3--:R-:W-:Y:S02]  /*2080*/  LOP3.LUT R3, R6, R25, RZ, 0x3c, !PT ;  /* 0x0000001906037212 */ /* 0x008fe400078e3cff */
[----:B------:R-:W-:Y:S02]  /*2090*/  LOP3.LUT R8, R8, R24, RZ, 0x3c, !PT ;  /* 0x0000001808087212 */ /* 0x000fe400078e3cff */
[----:B----4-:R-:W-:Y:S01]  /*20a0*/  SEL R5, R12, 0xffffffe0, !P0 ;  /* 0xffffffe00c057807 */ /* 0x010fe20004000000 */
[----:B------:R-:W-:Y:S01]  /*20b0*/  IMAD.IADD R6, R23, 0x1, R3 ;  /* 0x0000000117067824 */ /* 0x000fe200078e0203 */
[----:B------:R-:W-:Y:S01]  /*20c0*/  IADD3 R23, R251, 0x28, RZ ;  /* 0x00000028fb177810 */ /* 0x000fe20007ffe0ff */
[----:B------:R-:W-:Y:S01]  /*20d0*/  IMAD.IADD R8, R7, 0x1, R8 ;  /* 0x0000000107087824 */ /* 0x000fe200078e0208 */
[----:B------:R-:W-:Y:S01]  /*20e0*/  SHF.R.S32.HI R3, RZ, 0x1f, R251 ;  /* 0x0000001fff037819 */ /* 0x000fe200000114fb */
[----:B------:R-:W-:Y:S01]  /*20f0*/  IMAD.IADD R0, R5, 0x1, R20 ;  /* 0x0000000105007824 */ /* 0x000fe200078e0214 */
[----:B------:R-:W-:-:S02]  /*2100*/  LEA R28, R6, 0x6080, 0x1 ;  /* 0x00006080061c7811 */ /* 0x000fc400078e08ff */
[----:B------:R-:W-:Y:S02]  /*2110*/  SHF.R.S32.HI R6, RZ, 0x1f, R26 ;  /* 0x0000001fff067819 */ /* 0x000fe4000001141a */
[----:B------:R-:W-:Y:S01]  /*2120*/  SHF.R.S32.HI R6, RZ, 0x1f, R23 ;  /* 0x0000001fff067819 */ /* 0x000fe20000011417 */
[----:B------:R-:W-:Y:S01]  /*2130*/  STL [R1+0xe0], R28 ;  /* 0x0000e01c01007387 */ /* 0x000fe20000100800 */
[----:B------:R-:W-:Y:S02]  /*2140*/  SHF.R.S32.HI R6, RZ, 0x1f, R18 ;  /* 0x0000001fff067819 */ /* 0x000fe40000011412 */
[----:B------:R-:W-:Y:S01]  /*2150*/  SHF.R.S32.HI R6, RZ, 0x1f, R13 ;  /* 0x0000001fff067819 */ /* 0x000fe2000001140d */
[----:B------:R1:W-:Y:S01]  /*2160*/  STL [R1+0xdc], R2 ;  /* 0x0000dc0201007387 */ /* 0x0003e20000100800 */
[----:B------:R-:W-:Y:S02]  /*2170*/  LEA R6, R8, 0x1880, 0x1 ;  /* 0x0000188008067811 */ /* 0x000fe400078e08ff */
[----:B------:R-:W-:-:S02]  /*2180*/  LEA R8, R14, 0x6080, 0x1 ;  /* 0x000060800e087811 */ /* 0x000fc400078e08ff */
[C---:B------:R-:W-:Y:S02]  /*2190*/  IADD3 R24, R251.reuse, 0x20, RZ ;  /* 0x00000020fb187810 */ /* 0x040fe40007ffe0ff */
[----:B------:R-:W-:Y:S01]  /*21a0*/  SEL R3, R12, 0xffffffe0, !P4 ;  /* 0xffffffe00c037807 */ /* 0x000fe20006000000 */
[----:B------:R2:W-:Y:S01]  /*21b0*/  STL [R1+0xd8], R8 ;  /* 0x0000d80801007387 */ /* 0x0005e20000100800 */
[----:B------:R-:W-:Y:S02]  /*21c0*/  IADD3 R25, R251, 0x18, RZ ;  /* 0x00000018fb197810 */ /* 0x000fe40007ffe0ff */
[----:B------:R-:W-:Y:S01]  /*21d0*/  SHF.R.S32.HI R12, RZ, 0x1f, R27 ;  /* 0x0000001fff0c7819 */ /* 0x000fe2000001141b */
[----:B------:R-:W-:Y:S01]  /*21e0*/  STL [R1+0xc], R6 ;  /* 0x00000c0601007387 */ /* 0x000fe20000100800 */
[----:B------:R-:W-:Y:S01]  /*21f0*/  SHF.R.S32.HI R12, RZ, 0x1f, R24 ;  /* 0x0000001fff0c7819 */ /* 0x000fe20000011418 */
[----:B------:R-:W-:Y:S01]  /*2200*/  IMAD.IADD R199, R198, 0x1, R3 ;  /* 0x00000001c6c77824 */ /* 0x000fe200078e0203 */
[----:B------:R-:W-:Y:S01]  /*2210*/  SHF.R.S32.HI R12, RZ, 0x1f, R19 ;  /* 0x0000001fff0c7819 */ /* 0x000fe20000011413 */
[----:B------:R-:W-:Y:S01]  /*2220*/  IMAD.IADD R197, R3, 0x1, R196 ;  /* 0x0000000103c57824 */ /* 0x000fe200078e02c4 */
[----:B------:R-:W-:-:S02]  /*2230*/  SHF.R.S32.HI R25, RZ, 0x1f, R25 ;  /* 0x0000001fff197819 */ /* 0x000fc40000011419 */
[----:B------:R-:W-:Y:S02]  /*2240*/  SHF.R.S32.HI R12, RZ, 0x1f, R15 ;  /* 0x0000001fff0c7819 */ /* 0x000fe4000001140f */
[----:B-1----:R-:W-:-:S05]  /*2250*/  LEA R2, R11, 0x6080, 0x1 ;  /* 0x000060800b027811 */ /* 0x002fca00078e08ff */
[----:B------:R1:W-:Y:S01]  /*2260*/  STL [R1+0xd4], R2 ;  /* 0x0000d40201007387 */ /* 0x0003e20000100800 */
[----:B--2---:R-:W-:-:S03]  /*2270*/  LEA R8, R9, 0x6080, 0x1 ;  /* 0x0000608009087811 */ /* 0x004fc600078e08ff */
[----:B------:R-:W-:Y:S04]  /*2280*/  STL [R1+0xd0], R10 ;  /* 0x0000d00a01007387 */ /* 0x000fe80000100800 */
[----:B------:R-:W-:Y:S01]  /*2290*/  STL [R1+0xcc], R8 ;  /* 0x0000cc0801007387 */ /* 0x000fe20000100800 */
[C---:B-1----:R-:W-:Y:S02]  /*22a0*/  IADD3 R2, R6.reuse, 0x20, RZ ;  /* 0x0000002006027810 */ /* 0x042fe40007ffe0ff */
[----:B------:R-:W-:-:S05]  /*22b0*/  @P2 IADD3 R2, R6, -0x20, RZ ;  /* 0xffffffe006022810 */ /* 0x000fca0007ffe0ff */
[----:B------:R1:W-:Y:S02]  /*22c0*/  STL [R1+0x10], R2 ;  /* 0x0000100201007387 */ /* 0x0003e40000100800 */
[----:B-1----:R-:W-:-:S05]  /*22d0*/  IMAD.IADD R2, R21, 0x1, R5 ;  /* 0x0000000115027824 */ /* 0x002fca00078e0205 */
[----:B------:R1:W-:Y:S04]  /*22e0*/  STL [R1+0xa4], R2 ;  /* 0x0000a40201007387 */ /* 0x0003e80000100800 */
[----:B------:R1:W-:Y:S02]  /*22f0*/  STL [R1+0xa0], R0 ;  /* 0x0000a00001007387 */ /* 0x0003e40000100800 */
.L_x_1169:
[----:B------:R-:W2:Y:S01]  /*2300*/  LDL R19, [R1+0x8c] ;  /* 0x00008c0001137983 */ /* 0x000ea20000100800 */
[----:B------:R-:W-:Y:S01]  /*2310*/  ISETP.NE.U32.AND P0, PT, RZ, c[0x0][0x370], PT ;  /* 0x0000dc00ff007a0c */ /* 0x000fe20003f05070 */
[----:B------:R-:W-:Y:S01]  /*2320*/  IMAD.MOV.U32 R18, RZ, RZ, 0x4 ;  /* 0x00000004ff127424 */ /* 0x000fe200078e00ff */
[----:B------:R-:W-:Y:S01]  /*2330*/  CS2R R16, SRZ ;  /* 0x0000000000107805 */ /* 0x000fe2000001ff00 */
[----:B------:R-:W-:Y:S01]  /*2340*/  ISETP.NE.U32.AND P1, PT, RZ, c[0x0][0x360], PT ;  /* 0x0000d800ff007a0c */ /* 0x000fe20003f25070 */
[----:B------:R-:W-:Y:S01]  /*2350*/  IMAD.MOV.U32 R127, RZ, RZ, RZ ;  /* 0x000000ffff7f7224 */ /* 0x000fe200078e00ff */
[----:B------:R-:W-:Y:S01]  /*2360*/  ISETP.NE.AND.EX P2, PT, RZ, c[0x0][0x374], PT, P0 ;  /* 0x0000dd00ff007a0c */ /* 0x000fe20003f45300 */
[----:B------:R-:W-:Y:S01]  /*2370*/  IMAD.MOV.U32 R15, RZ, RZ, RZ ;  /* 0x000000ffff0f7224 */ /* 0x000fe200078e00ff */
[----:B------:R-:W-:-:S02]  /*2380*/  ISETP.NE.AND.EX P0, PT, RZ, c[0x0][0x364], PT, P1 ;  /* 0x0000d900ff007a0c */ /* 0x000fc40003f05310 */
[----:B------:R-:W-:Y:S02]  /*2390*/  ISETP.NE.U32.AND P1, PT, RZ, c[0x0][0x348], PT ;  /* 0x0000d200ff007a0c */ /* 0x000fe40003f25070 */
[----:B------:R-:W-:Y:S02]  /*23a0*/  ISETP.NE.U32.AND P3, PT, RZ, c[0x0][0x350], PT ;  /* 0x0000d400ff007a0c */ /* 0x000fe40003f65070 */
[----:B------:R-:W-:Y:S02]  /*23b0*/  ISETP.NE.U32.AND P4, PT, RZ, c[0x0][0x358], PT ;  /* 0x0000d600ff007a0c */ /* 0x000fe40003f85070 */
[----:B------:R-:W-:Y:S02]  /*23c0*/  ISETP.NE.AND.EX P1, PT, RZ, c[0x0][0x34c], PT, P1 ;  /* 0x0000d300ff007a0c */ /* 0x000fe40003f25310 */
[----:B------:R-:W-:Y:S02]  /*23d0*/  ISETP.NE.AND.EX P3, PT, RZ, c[0x0][0x354], PT, P3 ;  /* 0x0000d500ff007a0c */ /* 0x000fe40003f65330 */
[----:B------:R-:W-:Y:S01]  /*23e0*/  ISETP.NE.AND.EX P4, PT, RZ, c[0x0][0x35c], PT, P4 ;  /* 0x0000d700ff007a0c */ /* 0x000fe20003f85340 */
[----:B--2---:R-:W-:-:S04]  /*23f0*/  @P2 IMAD.WIDE R12, R19, R18, c[0x0][0x370] ;  /* 0x0000dc00130c2625 */ /* 0x004fc800078e0212 */
[CC--:B------:R-:W-:Y:S01]  /*2400*/  @P0 IMAD.WIDE R10, R19.reuse, R18.reuse, c[0x0][0x360] ;  /* 0x0000d800130a0625 */ /* 0x0c0fe200078e0212 */
[----:B------:R-:W2:Y:S03]  /*2410*/  @P2 LDG.E R16, [R12.64] ;  /* 0x000000080c102981 */ /* 0x000ea6000c1e1900 */
[CC--:B------:R-:W-:Y:S01]  /*2420*/  IMAD.WIDE R8, R19.reuse, R18.reuse, c[0x0][0x348] ;  /* 0x0000d20013087625 */ /* 0x0c0fe200078e0212 */
[----:B------:R3:W5:Y:S03]  /*2430*/  @P0 LDG.E R249, [R10.64] ;  /* 0x000000080af90981 */ /* 0x000766000c1e1900 */
[CC--:B------:R-:W-:Y:S01]  /*2440*/  IMAD.WIDE R4, R19.reuse, R18.reuse, c[0x0][0x350] ;  /* 0x0000d40013047625 */ /* 0x0c0fe200078e0212 */
[----:B------:R3:W5:Y:S03]  /*2450*/  @P1 LDG.E R127, [R8.64] ;  /* 0x00000008087f1981 */ /* 0x000766000c1e1900 */
[----:B-1----:R-:W-:Y:S01]  /*2460*/  IMAD.WIDE R2, R19, R18, c[0x0][0x358] ;  /* 0x0000d60013027625 */ /* 0x002fe200078e0212 */
[----:B------:R3:W5:Y:S04]  /*2470*/  @P3 LDG.E R17, [R4.64] ;  /* 0x0000000804113981 */ /* 0x000768000c1e1900 */
[----:B------:R3:W5:Y:S01]  /*2480*/  @P4 LDG.E R15, [R2.64] ;  /* 0x00000008020f4981 */ /* 0x000762000c1e1900 */
[----:B------:R-:W-:Y:S03]  /*2490*/  YIELD ;  /* 0x0000000000007946 */ /* 0x000fe60003800000 */
[----:B--2---:R3:W-:Y:S01]  /*24a0*/  STL [R1+0x5c], R16 ;  /* 0x00005c1001007387 */ /* 0x0047e20000100800 */
[----:B------:R-:W-:Y:S05]  /*24b0*/  @P0 BRA `(.L_x_871) ;  /* 0x0000005000000947 */ /* 0x000fea0003800000 */
[----:B-----5:R-:W-:Y:S01]  /*24c0*/  MOV R249, c[0x0][0x168] ;  /* 0x00005a0000f97a02 */ /* 0x020fe20000000f00 */
[----:B------:R-:W-:Y:S05]  /*24d0*/  @!P1 BRA `(.L_x_871) ;  /* 0x0000003000009947 */ /* 0x000fea0003800000 */
[----:B------:R-:W2:Y:S04]  /*24e0*/  LDG.E R6, [R8.64] ;  /* 0x0000000808067981 */ /* 0x000ea8000c1e1900 */
[----:B------:R-:W2:Y:S02]  /*24f0*/  LDG.E R0, [R8.64+0x4] ;  /* 0x0000040808007981 */ /* 0x000ea4000c1e1900 */
[----:B--2---:R-:W-:-:S02]  /*2500*/  IADD3 R249, -R6, R0, RZ ;  /* 0x0000000006f97210 */ /* 0x004fc40007ffe1ff */
.L_x_871:
[----:B------:R-:W-:-:S04]  /*2510*/  ISETP.NE.U32.AND P0, PT, RZ, c[0x0][0x368], PT ;  /* 0x0000da00ff007a0c */ /* 0x000fc80003f05070 */
[----:B------:R-:W-:-:S13]  /*2520*/  ISETP.NE.AND.EX P0, PT, RZ, c[0x0][0x36c], PT, P0 ;  /* 0x0000db00ff007a0c */ /* 0x000fda0003f05300 */
[----:B------:R-:W-:Y:S05]  /*2530*/  @!P0 BRA `(.L_x_872) ;  /* 0x0000003000008947 */ /* 0x000fea0003800000 */
[----:B---3--:R-:W-:-:S05]  /*2540*/  IMAD.WIDE R4, R19, R18, c[0x0][0x368] ;  /* 0x0000da0013047625 */ /* 0x008fca00078e0212 */
[----:B------:R1:W5:Y:S01]  /*2550*/  LDG.E R14, [R4.64] ;  /* 0x00000008040e7981 */ /* 0x000362000c1e1900 */
[----:B------:R-:W-:Y:S05]  /*2560*/  BRA `(.L_x_873) ;  /* 0x0000005000007947 */ /* 0x000fea0003800000 */
.L_x_872:
[----:B------:R-:W-:Y:S01]  /*2570*/  MOV R14, UR6 ;  /* 0x00000006000e7c02 */ /* 0x000fe20008000f00 */
[----:B------:R-:W-:Y:S05]  /*2580*/  @!P3 BRA `(.L_x_873) ;  /* 0x000000300000b947 */ /* 0x000fea0003800000 */
[----:B------:R-:W2:Y:S04]  /*2590*/  LDG.E R6, [R4.64] ;  /* 0x0000000804067981 */ /* 0x000ea8000c1e1900 */
[----:B------:R-:W2:Y:S02]  /*25a0*/  LDG.E R0, [R4.64+0x4] ;  /* 0x0000040804007981 */ /* 0x000ea4000c1e1900 */
[----:B--2---:R-:W-:Y:S02]  /*25b0*/  IADD3 R14, -R6, R0, RZ ;  /* 0x00000000060e7210 */ /* 0x004fe40007ffe1ff */
.L_x_873:
[----:B-1-3--:R-:W2:Y:S04]  /*25c0*/  LDL.LU R5, [R1+0x84] ;  /* 0x0000840001057983 */ /* 0x00aea80000300800 */
[----:B------:R1:W3:Y:S04]  /*25d0*/  @P4 LDG.E R4, [R2.64] ;  /* 0x0000000802044981 */ /* 0x0002e8000c1e1900 */
[----:B------:R1:W3:Y:S01]  /*25e0*/  @P4 LDG.E R0, [R2.64+0x4] ;  /* 0x0000040802004981 */ /* 0x0002e2000c1e1900 */
[----:B------:R-:W-:Y:S01]  /*25f0*/  ISETP.NE.U32.AND P0, PT, RZ, c[0x0][0x378], PT ;  /* 0x0000de00ff007a0c */ /* 0x000fe20003f05070 */
[----:B-----5:R-:W-:-:S03]  /*2600*/  IMAD.MOV.U32 R126, RZ, RZ, R14 ;  /* 0x000000ffff7e7224 */ /* 0x020fc600078e000e */
[----:B------:R-:W-:Y:S01]  /*2610*/  ISETP.NE.AND.EX P0, PT, RZ, c[0x0][0x37c], PT, P0 ;  /* 0x0000df00ff007a0c */ /* 0x000fe20003f05300 */
[----:B------:R-:W-:-:S05]  /*2620*/  IMAD.MOV.U32 R6, RZ, RZ, c[0x0][0x2c4] ;  /* 0x0000b100ff067624 */ /* 0x000fca00078e00ff */
[----:B------:R-:W-:Y:S01]  /*2630*/  ISETP.NE.AND P2, PT, R6, 0x1, PT ;  /* 0x000000010600780c */ /* 0x000fe20003f45270 */
[----:B------:R-:W-:Y:S02]  /*2640*/  IMAD.IADD R13, R14, 0x1, -R16 ;  /* 0x000000010e0d7824 */ /* 0x000fe400078e0a10 */
[----:B------:R-:W-:-:S04]  /*2650*/  IMAD.MOV.U32 R6, RZ, RZ, c[0x0][0x32c] ;  /* 0x0000cb00ff067624 */ /* 0x000fc800078e00ff */
[----:B-1----:R-:W-:-:S05]  /*2660*/  @P0 IMAD.WIDE R2, R19, R18, c[0x0][0x378] ;  /* 0x0000de0013020625 */ /* 0x002fca00078e0212 */
[----:B------:R1:W5:Y:S01]  /*2670*/  @P0 LDG.E R126, [R2.64] ;  /* 0x00000008027e0981 */ /* 0x000362000c1e1900 */
[----:B------:R-:W-:Y:S02]  /*2680*/  ISETP.GE.AND P1, PT, R6, 0x1, PT ;  /* 0x000000010600780c */ /* 0x000fe40003f26270 */
[----:B------:R-:W-:-:S04]  /*2690*/  LOP3.LUT R209, R209, 0xfffffdff, RZ, 0xc0, !PT ;  /* 0xfffffdffd1d17812 */ /* 0x000fc800078ec0ff */
[----:B------:R-:W-:-:S04]  /*26a0*/  @P2 LOP3.LUT R209, R209, 0x200, RZ, 0xfc, !PT ;  /* 0x00000200d1d12812 */ /* 0x000fc800078efcff */
[----:B------:R-:W-:-:S04]  /*26b0*/  LOP3.LUT R209, R209, 0xffffff7f, RZ, 0xc0, !PT ;  /* 0xffffff7fd1d17812 */ /* 0x000fc800078ec0ff */
[----:B------:R-:W-:Y:S01]  /*26c0*/  @P1 LOP3.LUT R209, R209, 0x80, RZ, 0xfc, !PT ;  /* 0x00000080d1d11812 */ /* 0x000fe200078efcff */
[----:B-1----:R-:W-:Y:S02]  /*26d0*/  IMAD.MOV.U32 R2, RZ, RZ, c[0x0][0x228] ;  /* 0x00008a00ff027624 */ /* 0x002fe400078e00ff */
[----:B--2---:R-:W-:-:S05]  /*26e0*/  IMAD.SHL.U32 R8, R5, 0x80, RZ ;  /* 0x0000008005087824 */ /* 0x004fca00078e00ff */
[----:B------:R1:W-:Y:S01]  /*26f0*/  STL [R1+0x58], R8 ;  /* 0x0000580801007387 */ /* 0x0003e20000100800 */
[----:B---3--:R-:W-:Y:S01]  /*2700*/  @P4 IMAD.IADD R2, R0, 0x1, -R4 ;  /* 0x0000000100024824 */ /* 0x008fe200078e0a04 */
[----:B------:R-:W-:-:S03]  /*2710*/  IADD3 R0, R8, 0x7f, RZ ;  /* 0x0000007f08007810 */ /* 0x000fc60007ffe0ff */
[----:B------:R-:W-:Y:S02]  /*2720*/  IMAD.IADD R250, R13, 0x1, R2 ;  /* 0x000000010dfa7824 */ /* 0x000fe400078e0202 */
[----:B------:R-:W-:-:S03]  /*2730*/  @P2 IMAD.HI.U32 R4, R0, c[0x0][0x2c8], RZ ;  /* 0x0000b20000042a27 */ /* 0x000fc600078e00ff */
[C---:B------:R-:W-:Y:S02]  /*2740*/  IADD3 R3, R250.reuse, 0x2f, RZ ;  /* 0x0000002ffa037810 */ /* 0x040fe40007ffe0ff */
[----:B------:R-:W-:Y:S02]  /*2750*/  @P2 SHF.R.U32.HI R0, RZ, c[0x0][0x2cc], R4 ;  /* 0x0000b300ff002a19 */ /* 0x000fe40000011604 */
[----:B------:R-:W-:Y:S01]  /*2760*/  IADD3 R4, R250, 0x1, -R249 ;  /* 0x00000001fa047810 */ /* 0x000fe20007ffe8f9 */
[----:B------:R-:W-:-:S04]  /*2770*/  IMAD.HI R3, R3, 0x2aaaaaab, RZ ;  /* 0x2aaaaaab03037827 */ /* 0x000fc800078e02ff */
[----:B------:R-:W-:Y:S01]  /*2780*/  IMAD.IADD R0, R4, 0x1, R0 ;  /* 0x0000000104007824 */ /* 0x000fe200078e0200 */
[----:B------:R-:W-:-:S04]  /*2790*/  SHF.R.U32.HI R5, RZ, 0x1f, R3 ;  /* 0x0000001fff057819 */ /* 0x000fc80000011603 */
[----:B------:R-:W-:Y:S02]  /*27a0*/  LEA.HI.SX32 R140, R3, R5, 0x1d ;  /* 0x00000005038c7211 */ /* 0x000fe400078feaff */
[----:B------:R-:W-:Y:S01]  /*27b0*/  IADD3 R4, R0, c[0x0][0x328], RZ ;  /* 0x0000ca0000047a10 */ /* 0x000fe20007ffe0ff */
[----:B------:R-:W-:Y:S05]  /*27c0*/  @!P1 BRA `(.L_x_874) ;  /* 0x0000010000009947 */ /* 0x000fea0003800000 */
[C---:B-1----:R-:W-:Y:S01]  /*27d0*/  ISETP.GT.AND P0, PT, R0.reuse, RZ, PT ;  /* 0x000000ff0000720c */ /* 0x042fe20003f04270 */
        /* <DEDUP_REMOVED lines=9> */
.L_x_876:
[----:B------:R-:W-:-:S13]  /*2870*/  ISETP.NE.AND P0, PT, R6, 0x1, PT ;  /* 0x000000010600780c */ /* 0x000fda0003f05270 */
[----:B------:R-:W-:-:S05]  /*2880*/  @P0 IMAD.HI.U32 R0, R3, c[0x0][0x330], RZ ;  /* 0x0000cc0003000a27 */ /* 0x000fca00078e00ff */
[----:B------:R-:W-:Y:S02]  /*2890*/  @P0 SHF.R.U32.HI R3, RZ, c[0x0][0x334], R0 ;  /* 0x0000cd00ff030a19 */ /* 0x000fe40000011600 */
.L_x_877:
[----:B------:R-:W-:Y:S05]  /*28a0*/  BSYNC B0 ;  /* 0x0000000000007941 */ /* 0x000fea0003800000 */
.L_x_875:
[----:B------:R-:W-:-:S05]  /*28b0*/  IMAD R3, R3, R6, c[0x0][0x32c] ;  /* 0x0000cb0003037624 */ /* 0x000fca00078e0206 */
[----:B------:R-:W-:-:S04]  /*28c0*/  IMNMX R4, R4, R3, PT ;  /* 0x0000000304047217 */ /* 0x000fc80003800200 */
.L_x_874:
[----:B-1----:R-:W-:Y:S01]  /*28d0*/  IADD3 R4, R4, 0x2f, RZ ;  /* 0x0000002f04047810 */ /* 0x002fe20007ffe0ff */
[----:B------:R-:W-:-:S04]  /*28e0*/  @P2 IMAD.HI.U32 R3, R8, c[0x0][0x2c8], RZ ;  /* 0x0000b20008032a27 */ /* 0x000fc800078e00ff */
[----:B------:R-:W-:-:S04]  /*28f0*/  IMAD.HI R4, R4, 0x2aaaaaab, RZ ;  /* 0x2aaaaaab04047827 */ /* 0x000fc800078e02ff */
[----:B------:R-:W-:Y:S01]  /*2900*/  IMAD.MOV.U32 R0, RZ, RZ, R8 ;  /* 0x000000ffff007224 */ /* 0x000fe200078e0008 */
[----:B------:R-:W-:Y:S01]  /*2910*/  @P2 SHF.R.U32.HI R0, RZ, c[0x0][0x2cc], R3 ;  /* 0x0000b300ff002a19 */ /* 0x000fe20000011603 */
[----:B------:R-:W-:Y:S01]  /*2920*/  IMAD.IADD R211, R250, 0x1, -R249 ;  /* 0x00000001fad37824 */ /* 0x000fe200078e0af9 */
[----:B------:R-:W-:-:S03]  /*2930*/  SHF.R.U32.HI R3, RZ, 0x1f, R4 ;  /* 0x0000001fff037819 */ /* 0x000fc60000011604 */
[----:B------:R-:W-:Y:S01]  /*2940*/  IMAD.IADD R0, R211, 0x1, R0 ;  /* 0x00000001d3007824 */ /* 0x000fe200078e0200 */
[----:B------:R-:W-:-:S04]  /*2950*/  LEA.HI.SX32 R4, R4, R3, 0x1d ;  /* 0x0000000304047211 */ /* 0x000fc800078feaff */
[----:B------:R-:W-:Y:S02]  /*2960*/  IADD3 R3, R0, -c[0x0][0x324], RZ ;  /* 0x8000c90000037a10 */ /* 0x000fe40007ffe0ff */
        /* <DEDUP_REMOVED lines=11> */
.L_x_880:
[----:B------:R-:W-:-:S13]  /*2a20*/  ISETP.NE.AND P0, PT, R6, 0x1, PT ;  /* 0x000000010600780c */ /* 0x000fda0003f05270 */
[----:B------:R-:W-:-:S05]  /*2a30*/  @P0 IMAD.HI.U32 R4, R0, c[0x0][0x330], RZ ;  /* 0x0000cc0000040a27 */ /* 0x000fca00078e00ff */
[----:B------:R-:W-:Y:S02]  /*2a40*/  @P0 SHF.R.U32.HI R0, RZ, c[0x0][0x334], R4 ;  /* 0x0000cd00ff000a19 */ /* 0x000fe40000011604 */
.L_x_881:
[----:B------:R-:W-:Y:S05]  /*2a50*/  BSYNC B0 ;  /* 0x0000000000007941 */ /* 0x000fea0003800000 */
.L_x_879:
[----:B------:R-:W-:-:S05]  /*2a60*/  IMAD R0, R0, c[0x0][0x32c], RZ ;  /* 0x0000cb0000007a24 */ /* 0x000fca00078e02ff */
[----:B------:R-:W-:-:S04]  /*2a70*/  IMNMX R3, R3, R0, !PT ;  /* 0x0000000003037217 */ /* 0x000fc80007800200 */
.L_x_878:
        /* <DEDUP_REMOVED lines=12> */
[----:B------:R-:W-:Y:S02]  /*2b40*/  SHF.R.U32.HI R9, RZ, 0x10, R3 ;  /* 0x00000010ff097819 */ /* 0x000fe40000011603 */
[----:B------:R-:W-:Y:S02]  /*2b50*/  LOP3.LUT R20, R3, 0xff, RZ, 0xc0, !PT ;  /* 0x000000ff03147812 */ /* 0x000fe400078ec0ff */
[C---:B------:R-:W-:Y:S01]  /*2b60*/  ISETP.NE.AND P1, PT, R9.reuse, RZ, PT ;  /* 0x000000ff0900720c */ /* 0x040fe20003f25270 */
[----:B------:R1:W-:Y:S03]  /*2b70*/  STL [R1+0x84], R9 ;  /* 0x0000840901007387 */ /* 0x0003e60000100800 */
[----:B------:R-:W-:Y:S01]  /*2b80*/  SEL R125, R9, c[0x0][0x338], P1 ;  /* 0x0000ce00097d7a07 */ /* 0x000fe20000800000 */
[----:B------:R1:W-:Y:S01]  /*2b90*/  STL [R1+0xa8], R20 ;  /* 0x0000a81401007387 */ /* 0x0003e20000100800 */
[----:B------:R-:W-:Y:S05]  /*2ba0*/  @!P0 BRA `(.L_x_883) ;  /* 0x000001d000008947 */ /* 0x000fea0003800000 */
[----:B------:R-:W-:Y:S02]  /*2bb0*/  IABS R3, R125 ;  /* 0x0000007d00037213 */ /* 0x000fe40000000000 */
[----:B------:R-:W-:-:S02]  /*2bc0*/  IADD3 R4, R125, -0x1, R8 ;  /* 0xffffffff7d047810 */ /* 0x000fc40007ffe008 */
[----:B------:R-:W2:Y:S03]  /*2bd0*/  I2F.RP R0, R3 ;  /* 0x0000000300007306 */ /* 0x000ea60000209400 */
[----:B-1----:R-:W-:Y:S02]  /*2be0*/  IMAD.IADD R9, R4, 0x1, -R6 ;  /* 0x0000000104097824 */ /* 0x002fe400078e0a06 */
[----:B------:R-:W-:-:S03]  /*2bf0*/  IMAD.MOV.U32 R4, RZ, RZ, RZ ;  /* 0x000000ffff047224 */ /* 0x000fc600078e00ff */
[----:B------:R-:W-:Y:S01]  /*2c00*/  IABS R12, R9 ;  /* 0x00000009000c7213 */ /* 0x000fe20000000000 */
[----:B--2---:R-:W1:Y:S02]  /*2c10*/  MUFU.RCP R0, R0 ;  /* 0x0000000000007308 */ /* 0x004e640000001000 */
[----:B-1----:R-:W-:-:S06]  /*2c20*/  IADD3 R0, R0, 0xffffffe, RZ ;  /* 0x0ffffffe00007810 */ /* 0x002fcc0007ffe0ff */
[----:B------:R-:W1:Y:S02]  /*2c30*/  F2I.FTZ.U32.TRUNC.NTZ R5, R0 ;  /* 0x0000000000057305 */ /* 0x000e64000021f000 */
        /* <DEDUP_REMOVED lines=20> */
.L_x_883:
[----:B------:R-:W-:Y:S05]  /*2d80*/  BSYNC B0 ;  /* 0x0000000000007941 */ /* 0x000fea0003800000 */
.L_x_882:
[----:B------:R-:W-:-:S04]  /*2d90*/  IMAD R3, R20, R0, R6 ;  /* 0x0000000014037224 */ /* 0x000fc800078e0206 */
[C---:B------:R-:W-:Y:S02]  /*2da0*/  IMAD.IADD R0, R3.reuse, 0x1, R0 ;  /* 0x0000000103007824 */ /* 0x040fe400078e0200 */
[----:B------:R-:W-:-:S03]  /*2db0*/  IMAD R3, R3, 0x30, -R13 ;  /* 0x0000003003037824 */ /* 0x000fc600078e0a0d */
[----:B------:R-:W-:Y:S02]  /*2dc0*/  IMNMX R0, R8, R0, PT ;  /* 0x0000000008007217 */ /* 0x000fe40003800200 */
[----:B------:R-:W-:-:S03]  /*2dd0*/  IMNMX R3, RZ, R3, !PT ;  /* 0x00000003ff037217 */ /* 0x000fc60007800200 */
[----:B------:R-:W-:Y:S02]  /*2de0*/  IMAD R0, R0, 0x30, -R13 ;  /* 0x0000003000007824 */ /* 0x000fe400078e0a0d */
[----:B------:R-:W-:-:S03]  /*2df0*/  IMAD.WIDE.U32 R4, R3, -0x55555555, RZ ;  /* 0xaaaaaaab03047825 */ /* 0x000fc600078e00ff */
        /* <DEDUP_REMOVED lines=10> */
[----:B-1----:R-:W2:Y:S04]  /*2ea0*/  LDL.64 R20, [R1] ;  /* 0x0000000001147983 */ /* 0x002ea80000100a00 */
[----:B------:R-:W3:Y:S04]  /*2eb0*/  LDL R13, [R1+0x8] ;  /* 0x00000800010d7983 */ /* 0x000ee80000100800 */
[----:B------:R-:W4:Y:S04]  /*2ec0*/  LDL R11, [R1+0x3c] ;  /* 0x00003c00010b7983 */ /* 0x000f280000100800 */
[----:B------:R-:W1:Y:S01]  /*2ed0*/  S2R R10, SR_TID.X ;  /* 0x00000000000a7919 */ /* 0x000e620000002100 */
[----:B------:R-:W-:-:S02]  /*2ee0*/  SHF.R.S32.HI R3, RZ, 0x1f, R15 ;  /* 0x0000001fff037819 */ /* 0x000fc4000001140f */
[----:B-1----:R-:W-:-:S04]  /*2ef0*/  SHF.R.S32.HI R9, RZ, 0x1f, R10 ;  /* 0x0000001fff097819 */ /* 0x002fc8000001140a */
[----:B------:R-:W-:-:S04]  /*2f00*/  LEA.HI R9, R9, R10, RZ, 0x2 ;  /* 0x0000000a09097211 */ /* 0x000fc800078f10ff */
[----:B------:R-:W-:-:S04]  /*2f10*/  SHF.R.S32.HI R9, RZ, 0x2, R9 ;  /* 0x00000002ff097819 */ /* 0x000fc80000011409 */
[----:B------:R-:W-:-:S04]  /*2f20*/  IADD3 R88, P0, R9, R15, RZ ;  /* 0x0000000f09587210 */ /* 0x000fc80007f1e0ff */
[----:B------:R-:W-:-:S05]  /*2f30*/  LEA.HI.X.SX32 R89, R9, R3, 0x1, P0 ;  /* 0x0000000309597211 */ /* 0x000fca00000f0eff */
[----:B------:R-:W-:Y:S01]  /*2f40*/  IMAD R3, R89, c[0x0][0x238], RZ ;  /* 0x00008e0059037a24 */ /* 0x000fe200078e02ff */
[----:B------:R-:W-:Y:S02]  /*2f50*/  IADD3 R31, R0, -0x1, RZ ;  /* 0xffffffff001f7810 */ /* 0x000fe40007ffe0ff */
[----:B------:R-:W-:Y:S01]  /*2f60*/  SHF.R.S32.HI R10, RZ, 0x1f, R19 ;  /* 0x0000001fff0a7819 */ /* 0x000fe20000011413 */
[----:B------:R-:W-:Y:S01]  /*2f70*/  IMAD R3, R88, c[0x0][0x23c], R3 ;  /* 0x00008f0058037a24 */ /* 0x000fe200078e0203 */
[----:B------:R-:W-:Y:S02]  /*2f80*/  LOP3.LUT R26, R16, 0xffff, RZ, 0xc0, !PT ;  /* 0x0000ffff101a7812 */ /* 0x000fe400078ec0ff */
[----:B------:R-:W-:Y:S02]  /*2f90*/  SEL R12, R10, RZ, !P4 ;  /* 0x000000ff0a0c7207 */ /* 0x000fe40006000000 */
[----:B------:R-:W-:Y:S01]  /*2fa0*/  SEL R16, R19, RZ, !P4 ;  /* 0x000000ff13107207 */ /* 0x000fe20006000000 */
[----:B------:R-:W-:-:S02]  /*2fb0*/  IMAD.MOV.U32 R128, RZ, RZ, 0x30 ;  /* 0x00000030ff807424 */ /* 0x000fc400078e00ff */
[----:B------:R-:W-:Y:S02]  /*2fc0*/  IMAD R0, R12, c[0x0][0x248], RZ ;  /* 0x000092000c007a24 */ /* 0x000fe400078e02ff */
[----:B------:R-:W-:Y:S02]  /*2fd0*/  IMAD R142, R128, c[0x0][0x23c], RZ ;  /* 0x00008f00808e7a24 */ /* 0x000fe400078e02ff */
[----:B------:R-:W-:Y:S02]  /*2fe0*/  IMAD R6, R16, c[0x0][0x24c], R0 ;  /* 0x0000930010067a24 */ /* 0x000fe400078e0200 */
[----:B------:R-:W-:-:S04]  /*2ff0*/  IMAD.WIDE.U32 R132, R128, c[0x0][0x238], RZ ;  /* 0x00008e0080847a25 */ /* 0x000fc800078e00ff */
[----:B------:R-:W-:Y:S01]  /*3000*/  IMAD.IADD R142, R133, 0x1, R142 ;  /* 0x00000001858e7824 */ /* 0x000fe200078e028e */
[----:B------:R-:W-:Y:S01]  /*3010*/  ISETP.GE.AND P3, PT, R252, c[0x0][0x1d4], PT ;  /* 0x00007500fc007a0c */ /* 0x000fe20003f66270 */
[----:B------:R-:W-:Y:S02]  /*3020*/  IMAD.MOV.U32 R143, RZ, RZ, c[0x0][0x238] ;  /* 0x00008e00ff8f7624 */ /* 0x000fe400078e00ff */
[----:B------:R-:W-:-:S05]  /*3030*/  IMAD.MOV.U32 R141, RZ, RZ, 0x5 ;  /* 0x00000005ff8d7424 */ /* 0x000fca00078e00ff */
[C---:B------:R-:W-:Y:S01]  /*3040*/  SHF.L.U64.HI R141, R143.reuse, R141, c[0x0][0x23c] ;  /* 0x00008f008f8d7619 */ /* 0x040fe2000001028d */
[----:B------:R-:W-:Y:S02]  /*3050*/  IMAD.SHL.U32 R143, R143, 0x20, RZ ;  /* 0x000000208f8f7824 */ /* 0x000fe400078e00ff */
[----:B--2---:R-:W-:-:S04]  /*3060*/  IMAD.WIDE.U32 R4, R88, c[0x0][0x238], R20 ;  /* 0x00008e0058047a25 */ /* 0x004fc800078e0014 */
[----:B------:R-:W-:Y:S02]  /*3070*/  IMAD.IADD R5, R5, 0x1, R3 ;  /* 0x0000000105057824 */ /* 0x000fe400078e0203 */
[----:B------:R-:W-:Y:S02]  /*3080*/  IMAD R3, R31, -0x30, R2 ;  /* 0xffffffd01f037824 */ /* 0x000fe400078e0202 */
[----:B------:R-:W-:-:S03]  /*3090*/  IMAD.WIDE.U32 R4, R26, c[0x0][0x240], R4 ;  /* 0x000090001a047a25 */ /* 0x000fc600078e0004 */
[----:B------:R-:W-:Y:S01]  /*30a0*/  IMNMX R3, R3, 0x30, PT ;  /* 0x0000003003037817 */ /* 0x000fe20003800200 */
[----:B------:R-:W-:-:S04]  /*30b0*/  IMAD R5, R26, c[0x0][0x244], R5 ;  /* 0x000091001a057a24 */ /* 0x000fc800078e0205 */
[----:B------:R-:W-:Y:S02]  /*30c0*/  IMAD.IADD R0, R3, 0x1, -R9 ;  /* 0x0000000103007824 */ /* 0x000fe400078e0a09 */
[----:B------:R-:W-:-:S03]  /*30d0*/  IMAD.WIDE.U32 R92, R16, c[0x0][0x248], R4 ;  /* 0x00009200105c7a25 */ /* 0x000fc600078e0004 */
[----:B------:R-:W-:Y:S01]  /*30e0*/  ISETP.GE.AND P1, PT, R0, 0x1, PT ;  /* 0x000000010000780c */ /* 0x000fe20003f26270 */
[----:B------:R-:W-:Y:S01]  /*30f0*/  IMAD R3, R142, R31, RZ ;  /* 0x0000001f8e037224 */ /* 0x000fe200078e02ff */
[----:B------:R-:W-:Y:S01]  /*3100*/  SHF.R.S32.HI R4, RZ, 0x1f, R31 ;  /* 0x0000001fff047819 */ /* 0x000fe2000001141f */
[----:B------:R-:W-:Y:S02]  /*3110*/  IMAD.IADD R91, R93, 0x1, R6 ;  /* 0x000000015d5b7824 */ /* 0x000fe400078e0206 */
[----:B------:R-:W-:Y:S02]  /*3120*/  IMAD.MOV.U32 R90, RZ, RZ, R92 ;  /* 0x000000ffff5a7224 */ /* 0x000fe400078e005c */
[-C--:B------:R-:W-:Y:S02]  /*3130*/  IMAD R3, R4, R132.reuse, R3 ;  /* 0x0000008404037224 */ /* 0x080fe400078e0203 */
[----:B------:R-:W-:Y:S01]  /*3140*/  IMAD.WIDE.U32 R8, R31, R132, R90 ;  /* 0x000000841f087225 */ /* 0x000fe200078e005a */
[----:B------:R-:W-:-:S03]  /*3150*/  ISETP.GE.AND P5, PT, R20, c[0x0][0x1d4], PT ;  /* 0x0000750014007a0c */ /* 0x000fc60003fa6270 */
[----:B------:R-:W-:Y:S01]  /*3160*/  IMAD.IADD R3, R9, 0x1, R3 ;  /* 0x0000000109037824 */ /* 0x000fe200078e0203 */
[C---:B------:R-:W-:Y:S02]  /*3170*/  @P1 LEA R4, P0, R8.reuse, c[0x0][0x220], 0x1 ;  /* 0x0000880008041a11 */ /* 0x040fe400078008ff */
[----:B---3--:R-:W-:Y:S02]  /*3180*/  ISETP.GE.AND P2, PT, R13, c[0x0][0x1d4], PT ;  /* 0x000075000d007a0c */ /* 0x008fe40003f46270 */
[----:B------:R-:W-:Y:S02]  /*3190*/  @P1 LEA.HI.X R5, R8, c[0x0][0x224], R3, 0x1, P0 ;  /* 0x0000890008051a11 */ /* 0x000fe400000f0c03 */
[----:B------:R-:W-:Y:S01]  /*31a0*/  ISETP.GT.AND P0, PT, R0, 0x20, PT ;  /* 0x000000200000780c */ /* 0x000fe20003f04270 */
[----:B----4-:R-:W-:-:S05]  /*31b0*/  @P1 IMAD.SHL.U32 R0, R11, 0x2, RZ ;  /* 0x000000020b001824 */ /* 0x010fca00078e00ff */
[----:B------:R-:W-:Y:S01]  /*31c0*/  @!PT LDS RZ, [RZ] ;  /* 0x00000000fffff984 */ /* 0x000fe20000000800 */
[----:B------:R-:W-:Y:S01]  /*31d0*/  @!PT LDS RZ, [RZ] ;  /* 0x00000000fffff984 */ /* 0x000fe20000000800 */
[----:B------:R-:W-:Y:S01]  /*31e0*/  @!PT LDS RZ, [RZ] ;  /* 0x00000000fffff984 */ /* 0x000fe20000000800 */
[----:B------:R1:W-:Y:S04]  /*31f0*/  @P1 LDGSTS.E.BYPASS.LTC128B.128 [R0+0x3c80], [R4.64], !P5 ;  /* 0x03c8000004001fae */ /* 0x0003e8000e901d48 */
[----:B------:R1:W-:Y:S04]  /*3200*/  @P1 LDGSTS.E.BYPASS.LTC128B.128 [R0+0x4880], [R4.64+0x40], !P3 ;  /* 0x0488004004001fae */ /* 0x0003e8000d901d48 */
[----:B------:R1:W-:Y:S02]  /*3210*/  @P1 LDGSTS.E.BYPASS.LTC128B.128 [R0+0x5480], [R4.64+0x80], !P2 ;  /* 0x0548008004001fae */ /* 0x0003e4000d101d48 */
[----:B-1----:R-:W-:-:S05]  /*3220*/  @P0 IADD3 R0, P1, R143, R8, RZ ;  /* 0x000000088f000210 */ /* 0x002fca0007f3e0ff */
[----:B------:R-:W-:Y:S01]  /*3230*/  @P0 IMAD.X R3, R3, 0x1, R141, P1 ;  /* 0x0000000103030824 */ /* 0x000fe200008e068d */
[----:B------:R-:W-:-:S04]  /*3240*/  @P0 LEA R4, P1, R0, c[0x0][0x220], 0x1 ;  /* 0x0000880000040a11 */ /* 0x000fc800078208ff */
[----:B------:R-:W-:Y:S02]  /*3250*/  @P0 LEA.HI.X R5, R0, c[0x0][0x224], R3, 0x1, P1 ;  /* 0x0000890000050a11 */ /* 0x000fe400008f0c03 */
[----:B------:R-:W-:-:S04]  /*3260*/  ISETP.NE.U32.AND P1, PT, RZ, c[0x0][0x340], PT ;  /* 0x0000d000ff007a0c */ /* 0x000fc80003f25070 */
[----:B------:R-:W-:-:S13]  /*3270*/  ISETP.NE.AND.EX P1, PT, RZ, c[0x0][0x344], PT, P1 ;  /* 0x0000d100ff007a0c */ /* 0x000fda0003f25310 */
[----:B------:R-:W-:-:S05]  /*3280*/  @P1 IMAD.WIDE R8, R19, R18, c[0x0][0x340] ;  /* 0x0000d00013081625 */ /* 0x000fca00078e0212 */
[----:B------:R-:W2:Y:S01]  /*3290*/  @P1 LDG.E R3, [R8.64] ;  /* 0x0000000808031981 */ /* 0x000ea2000c1e1900 */
[----:B------:R-:W-:-:S04]  /*32a0*/  LOP3.LUT R209, R209, 0xfffffffb, RZ, 0xc0, !PT ;  /* 0xfffffffbd1d17812 */ /* 0x000fc800078ec0ff */
[----:B------:R-:W-:Y:S01]  /*32b0*/  @P5 LOP3.LUT R209, R209, 0x4, RZ, 0xfc, !PT ;  /* 0x00000004d1d15812 */ /* 0x000fe200078efcff */
[----:B------:R-:W-:-:S03]  /*32c0*/  @P0 IMAD.SHL.U32 R0, R11, 0x2, RZ ;  /* 0x000000020b000824 */ /* 0x000fc600078e00ff */
[----:B------:R-:W-:Y:S02]  /*32d0*/  LOP3.LUT R209, R209, 0xfffffffd, RZ, 0xc0, !PT ;  /* 0xfffffffdd1d17812 */ /* 0x000fe400078ec0ff */
[----:B------:R1:W-:Y:S02]  /*32e0*/  @P0 LDGSTS.E.BYPASS.LTC128B.128 [R0+0x4480], [R4.64], !P5 ;  /* 0x0448000004000fae */ /* 0x0003e4000e901d48 */
[----:B------:R-:W-:Y:S02]  /*32f0*/  @P3 LOP3.LUT R209, R209, 0x2, RZ, 0xfc, !PT ;  /* 0x00000002d1d13812 */ /* 0x000fe400078efcff */
[----:B------:R1:W-:Y:S02]  /*3300*/  @P0 LDGSTS.E.BYPASS.LTC128B.128 [R0+0x5080], [R4.64+0x40], !P3 ;  /* 0x0508004004000fae */ /* 0x0003e4000d901d48 */
[----:B------:R-:W-:Y:S02]  /*3310*/  LOP3.LUT R209, R209, 0xfffffffe, RZ, 0xc0, !PT ;  /* 0xfffffffed1d17812 */ /* 0x000fe400078ec0ff */
[----:B------:R1:W-:Y:S01]  /*3320*/  @P0 LDGSTS.E.BYPASS.LTC128B.128 [R0+0x5c80], [R4.64+0x80], !P2 ;  /* 0x05c8008004000fae */ /* 0x0003e2000d101d48 */
[----:B------:R-:W-:-:S03]  /*3330*/  SHF.R.S32.HI R165, RZ, 0x1f, R164 ;  /* 0x0000001fffa57819 */ /* 0x000fc600000114a4 */
[----:B------:R-:W0:Y:S01]  /*3340*/  LDGDEPBAR ;  /* 0x00000000000079af */ /* 0x000e220000000000 */
[----:B------:R-:W-:Y:S01]  /*3350*/  WARPSYNC 0xffffffff ;  /* 0xffffffff00007948 */ /* 0x000fe20003800000 */
[----:B------:R-:W-:Y:S02]  /*3360*/  @P2 LOP3.LUT R209, R209, 0x1, RZ, 0xfc, !PT ;  /* 0x00000001d1d12812 */ /* 0x000fe400078efcff */
[----:B------:R-:W-:Y:S02]  /*3370*/  ISETP.GE.AND P2, PT, R110, c[0x0][0x27c], PT ;  /* 0x00009f006e007a0c */ /* 0x000fe40003f46270 */
[----:B------:R-:W-:Y:S02]  /*3380*/  SHF.R.S32.HI R13, RZ, 0x1f, R138 ;  /* 0x0000001fff0d7819 */ /* 0x000fe4000001148a */
[----:B-----5:R-:W-:Y:S01]  /*3390*/  SHF.R.S32.HI R24, RZ, 0x1f, R126 ;  /* 0x0000001fff187819 */ /* 0x020fe2000001147e */
[----:B-1----:R-:W-:-:S04]  /*33a0*/  IMAD.MOV.U32 R0, RZ, RZ, c[0x0][0x27c] ;  /* 0x00009f00ff007624 */ /* 0x002fc800078e00ff */
[----:B------:R-:W-:Y:S01]  /*33b0*/  IMAD.SHL.U32 R65, R0, 0x2, RZ ;  /* 0x0000000200417824 */ /* 0x000fe200078e00ff */
[--C-:B--2---:R-:W-:Y:S01]  /*33c0*/  @P1 SHF.R.S32.HI R9, RZ, 0x1f, R3.reuse ;  /* 0x0000001fff091819 */ /* 0x104fe20000011403 */
[----:B------:R-:W-:Y:S02]  /*33d0*/  @P1 IMAD.MOV.U32 R8, RZ, RZ, R3 ;  /* 0x000000ffff081224 */ /* 0x000fe400078e0003 */
[----:B------:R-:W-:Y:S02]  /*33e0*/  @!P1 IMAD.MOV.U32 R8, RZ, RZ, R19 ;  /* 0x000000ffff089224 */ /* 0x000fe400078e0013 */
[----:B------:R-:W-:Y:S02]  /*33f0*/  @!P1 IMAD.MOV.U32 R9, RZ, RZ, R10 ;  /* 0x000000ffff099224 */ /* 0x000fe400078e000a */
[----:B------:R-:W-:Y:S01]  /*3400*/  IMAD.WIDE.U32 R4, R26, c[0x0][0x260], R20 ;  /* 0x000098001a047a25 */ /* 0x000fe200078e0014 */
[----:B------:R-:W2:Y:S04]  /*3410*/  LDL R27, [R1+0x6c] ;  /* 0x00006c00011b7983 */ /* 0x000ea80000100800 */
[----:B------:R-:W3:Y:S01]  /*3420*/  LDL R21, [R1+0x68] ;  /* 0x0000680001157983 */ /* 0x000ee20000100800 */
[----:B------:R-:W-:-:S02]  /*3430*/  IMAD R0, R13, c[0x0][0x280], RZ ;  /* 0x0000a0000d007a24 */ /* 0x000fc400078e02ff */
[----:B------:R-:W-:Y:S02]  /*3440*/  IMAD R6, R12, c[0x0][0x268], RZ ;  /* 0x00009a000c067a24 */ /* 0x000fe400078e02ff */
[----:B------:R-:W-:Y:S02]  /*3450*/  IMAD R3, R13, c[0x0][0x290], RZ ;  /* 0x0000a4000d037a24 */ /* 0x000fe400078e02ff */
[C---:B------:R-:W-:Y:S02]  /*3460*/  IMAD R0, R138.reuse, c[0x0][0x284], R0 ;  /* 0x0000a1008a007a24 */ /* 0x040fe400078e0200 */
[----:B------:R-:W-:-:S04]  /*3470*/  IMAD.WIDE.U32 R12, R138, c[0x0][0x280], R110 ;  /* 0x0000a0008a0c7a25 */ /* 0x000fc800078e006e */
[----:B------:R-:W-:Y:S01]  /*3480*/  IMAD.WIDE.U32 R10, R138, c[0x0][0x280], R164 ;  /* 0x0000a0008a0a7a25 */ /* 0x000fe200078e00a4 */
[----:B------:R-:W-:-:S03]  /*3490*/  IADD3 R13, R0, R13, RZ ;  /* 0x0000000d000d7210 */ /* 0x000fc60007ffe0ff */
[----:B------:R-:W-:Y:S02]  /*34a0*/  IMAD.IADD R124, R14, 0x1, R17 ;  /* 0x000000010e7c7824 */ /* 0x000fe400078e0211 */
[----:B------:R-:W-:Y:S02]  /*34b0*/  IMAD R5, R26, c[0x0][0x264], R5 ;  /* 0x000099001a057a24 */ /* 0x000fe400078e0205 */
[----:B------:R-:W-:Y:S01]  /*34c0*/  IMAD.IADD R17, R11, 0x1, R0 ;  /* 0x000000010b117824 */ /* 0x000fe200078e0200 */
[----:B------:R-:W-:Y:S02]  /*34d0*/  SEL R0, RZ, c[0x0][0x27c], !P2 ;  /* 0x00009f00ff007a07 */ /* 0x000fe40005000000 */
[----:B------:R-:W-:Y:S01]  /*34e0*/  ISETP.GE.AND P1, PT, R137, c[0x0][0x27c], PT ;  /* 0x00009f0089007a0c */ /* 0x000fe20003f26270 */
[----:B------:R-:W-:Y:S01]  /*34f0*/  IMAD R25, R16, c[0x0][0x26c], R6 ;  /* 0x00009b0010197a24 */ /* 0x000fe200078e0206 */
[----:B------:R-:W-:Y:S01]  /*3500*/  ISETP.GE.AND P3, PT, R136, c[0x0][0x27c], PT ;  /* 0x00009f0088007a0c */ /* 0x000fe20003f66270 */
[----:B------:R-:W-:Y:S01]  /*3510*/  IMAD.WIDE.U32 R82, R16, c[0x0][0x268], R4 ;  /* 0x00009a0010527a25 */ /* 0x000fe200078e0004 */
[----:B------:R-:W-:-:S02]  /*3520*/  MOV R16, R10 ;  /* 0x0000000a00107202 */ /* 0x000fc40000000f00 */
[----:B------:R-:W-:Y:S01]  /*3530*/  SEL R10, RZ, c[0x0][0x27c], !P1 ;  /* 0x00009f00ff0a7a07 */ /* 0x000fe20004800000 */
[C---:B------:R-:W-:Y:S02]  /*3540*/  IMAD R3, R138.reuse, c[0x0][0x294], R3 ;  /* 0x0000a5008a037a24 */ /* 0x040fe400078e0203 */
[----:B------:R-:W-:Y:S01]  /*3550*/  IMAD.WIDE.U32 R4, R138, c[0x0][0x290], R110 ;  /* 0x0000a4008a047a25 */ /* 0x000fe200078e006e */
[----:B------:R-:W-:-:S03]  /*3560*/  SEL R6, RZ, c[0x0][0x27c], !P3 ;  /* 0x00009f00ff067a07 */ /* 0x000fc60005800000 */
[----:B------:R-:W-:-:S04]  /*3570*/  IMAD.WIDE.U32 R14, R138, c[0x0][0x290], R164 ;  /* 0x0000a4008a0e7a25 */ /* 0x000fc800078e00a4 */
[----:B------:R-:W-:Y:S01]  /*3580*/  IMAD.IADD R0, R110, 0x1, R0 ;  /* 0x000000016e007824 */ /* 0x000fe200078e0200 */
[----:B------:R-:W-:Y:S01]  /*3590*/  IADD3 R11, R3, R5, RZ ;  /* 0x00000005030b7210 */ /* 0x000fe20007ffe0ff */
[----:B------:R-:W-:Y:S02]  /*35a0*/  IMAD.IADD R15, R15, 0x1, R3 ;  /* 0x000000010f0f7824 */ /* 0x000fe400078e0203 */
[----:B------:R-:W-:Y:S01]  /*35b0*/  IMAD.IADD R3, R137, 0x1, R10 ;  /* 0x0000000189037824 */ /* 0x000fe200078e020a */
[----:B------:R-:W-:Y:S01]  /*35c0*/  SHF.R.S32.HI R5, RZ, 0x1f, R0 ;  /* 0x0000001fff057819 */ /* 0x000fe20000011400 */
[----:B------:R-:W-:Y:S01]  /*35d0*/  IMAD.IADD R6, R136, 0x1, R6 ;  /* 0x0000000188067824 */ /* 0x000fe200078e0206 */
[----:B------:R-:W-:Y:S02]  /*35e0*/  MOV R10, R4 ;  /* 0x00000004000a7202 */ /* 0x000fe40000000f00 */
[----:B------:R-:W-:Y:S02]  /*35f0*/  LEA.HI R4, R5, R0, RZ, 0x5 ;  /* 0x0000000005047211 */ /* 0x000fe400078f28ff */
[----:B------:R-:W-:-:S02]  /*3600*/  SHF.R.S32.HI R18, RZ, 0x1f, R3 ;  /* 0x0000001fff127819 */ /* 0x000fc40000011403 */
[----:B------:R-:W-:Y:S02]  /*3610*/  LEA.HI R5, R5, R0, RZ, 0x3 ;  /* 0x0000000005057211 */ /* 0x000fe400078f18ff */
[----:B------:R-:W-:Y:S02]  /*3620*/  SHF.R.S32.HI R0, RZ, 0x1f, R6 ;  /* 0x0000001fff007819 */ /* 0x000fe40000011406 */
[----:B------:R-:W-:Y:S02]  /*3630*/  SHF.R.S32.HI R20, RZ, 0x5, R4 ;  /* 0x00000005ff147819 */ /* 0x000fe40000011404 */
[CC--:B------:R-:W-:Y:S02]  /*3640*/  LEA.HI R4, R18.reuse, R3.reuse, RZ, 0x3 ;  /* 0x0000000312047211 */ /* 0x0c0fe400078f18ff */
[----:B------:R-:W-:Y:S02]  /*3650*/  LEA.HI R18, R18, R3, RZ, 0x5 ;  /* 0x0000000312127211 */ /* 0x000fe400078f28ff */
[----:B------:R-:W-:-:S02]  /*3660*/  LEA.HI R3, R0, R6, RZ, 0x3 ;  /* 0x0000000600037211 */ /* 0x000fc400078f18ff */
[----:B------:R-:W-:Y:S01]  /*3670*/  LEA.HI R0, R0, R6, RZ, 0x5 ;  /* 0x0000000600007211 */ /* 0x000fe200078f28ff */
[----:B------:R-:W-:Y:S01]  /*3680*/  IMAD.MOV.U32 R145, RZ, RZ, c[0x0][0x2b8] ;  /* 0x0000ae00ff917624 */ /* 0x000fe200078e00ff */
[----:B------:R-:W-:Y:S02]  /*3690*/  SHF.R.S32.HI R18, RZ, 0x5, R18 ;  /* 0x00000005ff127819 */ /* 0x000fe40000011412 */
[----:B------:R-:W-:Y:S01]  /*36a0*/  SHF.R.S32.HI R0, RZ, 0x5, R0 ;  /* 0x00000005ff007819 */ /* 0x000fe20000011400 */
[----:B------:R-:W-:Y:S01]  /*36b0*/  IMAD R23, R20, 0x600, R7 ;  /* 0x0000060014177824 */ /* 0x000fe200078e0207 */
[----:B------:R-:W-:Y:S02]  /*36c0*/  MOV R144, c[0x0][0x27c] ;  /* 0x00009f0000907a02 */ /* 0x000fe40000000f00 */
[----:B------:R-:W-:Y:S02]  /*36d0*/  ISETP.NE.AND P4, PT, R145, 0x1, PT ;  /* 0x000000019100780c */ /* 0x000fe40003f85270 */
[----:B------:R-:W-:-:S02]  /*36e0*/  ISETP.GE.AND P0, PT, R144, 0x1, PT ;  /* 0x000000019000780c */ /* 0x000fc40003f06270 */
[----:B------:R-:W-:Y:S01]  /*36f0*/  LOP3.LUT R209, R209, 0xffffffef, RZ, 0xc0, !PT ;  /* 0xffffffefd1d17812 */ /* 0x000fe200078ec0ff */
[----:B------:R-:W-:-:S03]  /*3700*/  IMAD.WIDE.U32 R106, R8, c[0x0][0x2b0], RZ ;  /* 0x0000ac00086a7a25 */ /* 0x000fc600078e00ff */
[----:B------:R-:W-:Y:S01]  /*3710*/  LOP3.LUT R209, R209, 0xfffffff7, RZ, 0xc0, !PT ;  /* 0xfffffff7d1d17812 */ /* 0x000fe200078ec0ff */
[C---:B------:R-:W-:Y:S01]  /*3720*/  IMAD R134, R128.reuse, c[0x0][0x284], RZ ;  /* 0x0000a10080867a24 */ /* 0x040fe200078e02ff */
[----:B------:R-:W-:Y:S01]  /*3730*/  LOP3.LUT R87, R5, 0xfffffff8, RZ, 0xc0, !PT ;  /* 0xfffffff805577812 */ /* 0x000fe200078ec0ff */
[----:B------:R-:W-:Y:S01]  /*3740*/  IMAD R135, R128, c[0x0][0x294], RZ ;  /* 0x0000a50080877a24 */ /* 0x000fe200078e02ff */
[----:B------:R-:W-:Y:S01]  /*3750*/  LOP3.LUT R86, R4, 0xfffffff8, RZ, 0xc0, !PT ;  /* 0xfffffff804567812 */ /* 0x000fe200078ec0ff */
[----:B------:R-:W-:Y:S01]  /*3760*/  IMAD.WIDE.U32 R130, R128, c[0x0][0x280], RZ ;  /* 0x0000a00080827a25 */ /* 0x000fe200078e00ff */
[----:B------:R-:W-:Y:S02]  /*3770*/  LOP3.LUT R85, R3, 0xfffffff8, RZ, 0xc0, !PT ;  /* 0xfffffff803557812 */ /* 0x000fe400078ec0ff */
[----:B------:R-:W-:Y:S01]  /*3780*/  @P4 LOP3.LUT R209, R209, 0x8, RZ, 0xfc, !PT ;  /* 0x00000008d1d14812 */ /* 0x000fe200078efcff */
[----:B------:R-:W-:-:S04]  /*3790*/  IMAD.WIDE.U32 R100, R126, c[0x0][0x280], R16 ;  /* 0x0000a0007e647a25 */ /* 0x000fc800078e0010 */
[----:B------:R-:W-:-:S04]  /*37a0*/  IMAD.WIDE.U32 R98, R126, c[0x0][0x290], R14 ;  /* 0x0000a4007e627a25 */ /* 0x000fc800078e000e */
[----:B------:R-:W-:-:S04]  /*37b0*/  IMAD.WIDE.U32 R128, R128, c[0x0][0x290], RZ ;  /* 0x0000a40080807a25 */ /* 0x000fc800078e00ff */
[----:B------:R-:W-:-:S04]  /*37c0*/  IMAD.WIDE.U32 R104, R26, c[0x0][0x1e8], RZ ;  /* 0x00007a001a687a25 */ /* 0x000fc800078e00ff */
[----:B------:R-:W-:-:S04]  /*37d0*/  IMAD.WIDE.U32 R102, R26, c[0x0][0x210], RZ ;  /* 0x000084001a667a25 */ /* 0x000fc800078e00ff */
[----:B------:R-:W-:-:S04]  /*37e0*/  IMAD.WIDE.U32 R96, R126, c[0x0][0x280], R12 ;  /* 0x0000a0007e607a25 */ /* 0x000fc800078e000c */
[----:B------:R-:W-:Y:S01]  /*37f0*/  IMAD.WIDE.U32 R94, R126, c[0x0][0x290], R10 ;  /* 0x0000a4007e5e7a25 */ /* 0x000fe200078e000a */
[----:B------:R-:W-:Y:S02]  /*3800*/  IADD3 R134, R131, R134, RZ ;  /* 0x0000008683867210 */ /* 0x000fe40007ffe0ff */
[----:B------:R-:W-:Y:S01]  /*3810*/  SHF.R.S32.HI R63, RZ, 0x3, R5 ;  /* 0x00000003ff3f7819 */ /* 0x000fe20000011405 */
[----:B------:R-:W-:Y:S01]  /*3820*/  IMAD.IADD R135, R129, 0x1, R135 ;  /* 0x0000000181877824 */ /* 0x000fe200078e0287 */
[----:B------:R-:W-:Y:S01]  /*3830*/  SHF.R.S32.HI R62, RZ, 0x3, R4 ;  /* 0x00000003ff3e7819 */ /* 0x000fe20000011404 */
[C---:B------:R-:W-:Y:S01]  /*3840*/  IMAD R123, R26.reuse, c[0x0][0x1ec], R105 ;  /* 0x00007b001a7b7a24 */ /* 0x040fe200078e0269 */
[----:B------:R-:W-:Y:S01]  /*3850*/  SHF.R.S32.HI R61, RZ, 0x3, R3 ;  /* 0x00000003ff3d7819 */ /* 0x000fe20000011403 */
[----:B------:R-:W-:Y:S01]  /*3860*/  IMAD R122, R26, c[0x0][0x214], R103 ;  /* 0x000085001a7a7a24 */ /* 0x000fe200078e0267 */
[----:B------:R-:W-:Y:S01]  /*3870*/  SHF.R.S32.HI R117, RZ, 0x1f, R87 ;  /* 0x0000001fff757819 */ /* 0x000fe20000011457 */
[----:B------:R-:W-:Y:S01]  /*3880*/  IMAD.IADD R84, R83, 0x1, R25 ;  /* 0x0000000153547824 */ /* 0x000fe200078e0219 */
[----:B------:R-:W-:-:S02]  /*3890*/  SHF.R.S32.HI R116, RZ, 0x1f, R86 ;  /* 0x0000001fff747819 */ /* 0x000fc40000011456 */
[----:B------:R-:W-:Y:S02]  /*38a0*/  SHF.R.S32.HI R115, RZ, 0x1f, R85 ;  /* 0x0000001fff737819 */ /* 0x000fe40000011455 */
[----:B------:R-:W-:Y:S01]  /*38b0*/  @P0 LOP3.LUT R209, R209, 0x10, RZ, 0xfc, !PT ;  /* 0x00000010d1d10812 */ /* 0x000fe200078efcff */
[----:B------:R-:W-:Y:S01]  /*38c0*/  ULDC.U8 UR5, c[0x0][0x298] ;  /* 0x0000a60000057ab9 */ /* 0x000fe20000000000 */
[C---:B---3--:R-:W-:Y:S02]  /*38d0*/  LOP3.LUT R19, R21.reuse, 0x18, R5, 0xf8, !PT ;  /* 0x0000001815137812 */ /* 0x048fe400078ef805 */
[----:B------:R-:W-:Y:S02]  /*38e0*/  LOP3.LUT R6, R21, 0x18, R4, 0xf8, !PT ;  /* 0x0000001815067812 */ /* 0x000fe400078ef804 */
[-C--:B--2---:R-:W-:Y:S02]  /*38f0*/  LOP3.LUT R22, R19, R27.reuse, RZ, 0x3c, !PT ;  /* 0x0000001b13167212 */ /* 0x084fe400078e3cff */
[----:B------:R-:W-:Y:S01]  /*3900*/  LOP3.LUT R19, R21, 0x18, R3, 0xf8, !PT ;  /* 0x0000001815137812 */ /* 0x000fe200078ef803 */
[--C-:B------:R-:W-:Y:S01]  /*3910*/  IMAD R21, R18, 0x600, R7.reuse ;  /* 0x0000060012157824 */ /* 0x100fe200078e0207 */
[-C--:B------:R-:W-:Y:S01]  /*3920*/  LOP3.LUT R20, R6, R27.reuse, RZ, 0x3c, !PT ;  /* 0x0000001b06147212 */ /* 0x080fe200078e3cff */
[----:B------:R-:W-:Y:S01]  /*3930*/  IMAD R18, R0, 0x600, R7 ;  /* 0x0000060000127824 */ /* 0x000fe200078e0207 */
[----:B------:R-:W-:Y:S01]  /*3940*/  LOP3.LUT R6, R19, R27, RZ, 0x3c, !PT ;  /* 0x0000001b13067212 */ /* 0x000fe200078e3cff */
[----:B------:R-:W-:-:S03]  /*3950*/  IMAD R0, R9, c[0x0][0x2b0], RZ ;  /* 0x0000ac0009007a24 */ /* 0x000fc600078e02ff */
[----:B------:R-:W-:Y:S01]  /*3960*/  IADD3 R19, R18, R6, RZ ;  /* 0x0000000612137210 */ /* 0x000fe20007ffe0ff */
[C---:B------:R-:W-:Y:S02]  /*3970*/  IMAD R6, R24.reuse, c[0x0][0x280], RZ ;  /* 0x0000a00018067a24 */ /* 0x040fe400078e02ff */
[----:B------:R-:W-:Y:S02]  /*3980*/  IMAD R9, R24, c[0x0][0x290], RZ ;  /* 0x0000a40018097a24 */ /* 0x000fe400078e02ff */
[----:B------:R-:W-:Y:S02]  /*3990*/  IMAD R18, R8, c[0x0][0x2b4], R0 ;  /* 0x0000ad0008127a24 */ /* 0x000fe400078e0200 */
[C---:B------:R-:W-:Y:S01]  /*39a0*/  IMAD R8, R126.reuse, c[0x0][0x284], R6 ;  /* 0x0000a1007e087a24 */ /* 0x040fe200078e0206 */
[----:B------:R-:W-:Y:S01]  /*39b0*/  IADD3 R22, R23, R22, RZ ;  /* 0x0000001617167210 */ /* 0x000fe20007ffe0ff */
[----:B------:R-:W-:Y:S02]  /*39c0*/  IMAD R6, R126, c[0x0][0x294], R9 ;  /* 0x0000a5007e067a24 */ /* 0x000fe400078e0209 */
[----:B------:R-:W-:Y:S01]  /*39d0*/  IMAD.IADD R20, R21, 0x1, R20 ;  /* 0x0000000115147824 */ /* 0x000fe200078e0214 */
[----:B------:R-:W-:Y:S01]  /*39e0*/  IADD3 R121, R107, R18, RZ ;  /* 0x000000126b797210 */ /* 0x000fe20007ffe0ff */
[----:B------:R-:W-:Y:S01]  /*39f0*/  IMAD R0, R170, 0x40, R138 ;  /* 0x00000040aa007824 */ /* 0x000fe200078e028a */
[----:B------:R-:W-:Y:S01]  /*3a00*/  IADD3 R120, R101, R8, RZ ;  /* 0x0000000865787210 */ /* 0x000fe20007ffe0ff */
[----:B------:R-:W-:Y:S01]  /*3a10*/  IMAD.IADD R118, R8, 0x1, R97 ;  /* 0x0000000108767824 */ /* 0x000fe200078e0261 */
[----:B------:R-:W-:Y:S01]  /*3a20*/  IADD3 R119, R99, R6, RZ ;  /* 0x0000000663777210 */ /* 0x000fe20007ffe0ff */
[----:B------:R-:W-:Y:S01]  /*3a30*/  IMAD.IADD R114, R6, 0x1, R95 ;  /* 0x0000000106727824 */ /* 0x000fe200078e025f */
[----:B------:R-:W-:Y:S01]  /*3a40*/  SHF.L.U32 R113, R22, 0x1, RZ ;  /* 0x0000000116717819 */ /* 0x000fe200000006ff */
[----:B------:R-:W-:Y:S01]  /*3a50*/  IMAD.SHL.U32 R112, R20, 0x2, RZ ;  /* 0x0000000214707824 */ /* 0x000fe200078e00ff */
[----:B------:R-:W-:Y:S01]  /*3a60*/  SHF.L.U32 R109, R19, 0x1, RZ ;  /* 0x00000001136d7819 */ /* 0x000fe200000006ff */
[----:B------:R-:W-:Y:S06]  /*3a70*/  BAR.SYNC.DEFER_BLOCKING 0x0 ;  /* 0x0000000000007b1d */ /* 0x000fec0000010000 */
.L_x_911:
        /* <DEDUP_REMOVED lines=27> */
[----:B------:R-:W-:Y:S04]  /*3c30*/  IMAD.WIDE.U32 R4, R78, c[0x0][0x1f0], R4 ;  /* 0x00007c004e047a25 */ /* 0x000fe800078e0004 */
        /* <DEDUP_REMOVED lines=79> */
.L_x_889:
[----:B------:R-:W-:Y:S05]  /*4130*/  BSYNC B0 ;  /* 0x0000000000007941 */ /* 0x000fea0003800000 */
.L_x_888:
        /* <DEDUP_REMOVED lines=9> */
[----:B--2---:R-:W-:Y:S01]  /*41d0*/  PRMT R28, R8, 0x5410, R9 ;  /* 0x00005410081c7816 */ /* 0x004fe20000000009 */
        /* <DEDUP_REMOVED lines=26> */
[C---:B----4-:R-:W-:Y:S01]  /*4380*/  LEA R54, P0, R110.reuse, R52, 0x1 ;  /* 0x000000346e367211 */ /* 0x050fe200078008ff */
[----:B------:R-:W2:Y:S01]  /*4390*/  LDL R10, [R1+0xc] ;  /* 0x00000c00010a7983 */ /* 0x000ea20000100800 */
        /* <DEDUP_REMOVED lines=19> */
[----:B--2---:R-:W1:Y:S02]  /*44d0*/  LDS.128 R8, [R10+0x2400] ;  /* 0x002400000a087984 */ /* 0x004e640000000c00 */
        /* <DEDUP_REMOVED lines=37> */
.L_x_892:
[----:B------:R-:W-:Y:S05]  /*4730*/  BSYNC B0 ;  /* 0x0000000000007941 */ /* 0x000fea0003800000 */
.L_x_891:
[----:B------:R-:W-:Y:S01]  /*4740*/  ISETP.GE.AND P0, PT, R137, c[0x0][0x1d4], PT ;  /* 0x0000750089007a0c */ /* 0x000fe20003f06270 */
[----:B------:R-:W-:Y:S01]  /*4750*/  @!UPT UIADD3 URZ, URZ, URZ, URZ ;  /* 0x0000003f3f3ff290 */ /* 0x000fe2000fffe03f */
[----:B------:R-:W-:Y:S11]  /*4760*/  BSSY B0, `(.L_x_893) ;  /* 0x000003b000007945 */ /* 0x000ff60003800000 */
[----:B------:R-:W-:-:S05]  /*4770*/  @P0 BRA `(.L_x_894) ;  /* 0x0000039000000947 */ /* 0x000fca0003800000 */
[----:B------:R-:W2:Y:S04]  /*4780*/  LDL R4, [R1+0x10] ;  /* 0x0000100001047983 */ /* 0x000ea80000100800 */
[----:B------:R-:W5:Y:S02]  /*4790*/  LDL R3, [R1+0x64] ;  /* 0x0000640001037983 */ /* 0x000f640000100800 */
[----:B-----5:R-:W-:Y:S02]  /*47a0*/  IMAD.SHL.U32 R3, R3, 0x8, RZ ;  /* 0x0000000803037824 */ /* 0x020fe400078e00ff */
[----:B-12---:R1:W2:Y:S03]  /*47b0*/  LDS.128 R8, [R4+0x2400] ;  /* 0x0024000004087984 */ /* 0x0062a60000000c00 */
[C---:B----4-:R-:W-:Y:S04]  /*47c0*/  LEA R34, P0, R3.reuse, R52, 0x1 ;  /* 0x0000003403227211 */ /* 0x050fe800078008ff */
[----:B---3--:R-:W-:Y:S02]  /*47d0*/  LEA.HI.X.SX32 R35, R3, R53, 0x1, P0 ;  /* 0x0000003503237211 */ /* 0x008fe400000f0eff */
[----:B------:R-:W-:Y:S11]  /*47e0*/  ISETP.GE.AND P0, PT, R169, c[0x0][0x27c], PT ;  /* 0x00009f00a9007a0c */ /* 0x000ff60003f06270 */
[----:B------:R-:W-:Y:S02]  /*47f0*/  @!UPT UIADD3 URZ, URZ, URZ, URZ ;  /* 0x0000003f3f3ff290 */ /* 0x000fe4000fffe03f */
[----:B------:R-:W-:Y:S02]  /*4800*/  @!P0 SHF.R.U64 R6, R36, 0x10, R37 ;  /* 0x0000001024068819 */ /* 0x000fe40000001225 */
[--C-:B------:R-:W-:Y:S02]  /*4810*/  @!P0 SHF.R.U64 R3, R12, 0x10, R13.reuse ;  /* 0x000000100c038819 */ /* 0x100fe4000000120d */
[----:B-1----:R-:W-:Y:S02]  /*4820*/  @!P0 SHF.R.U32.HI R4, RZ, 0x10, R13 ;  /* 0x00000010ff048819 */ /* 0x002fe4000001160d */
[----:B------:R-:W-:Y:S02]  /*4830*/  @!P0 PRMT R6, R46, 0x5410, R6 ;  /* 0x000054102e068816 */ /* 0x000fe40000000006 */
[----:B------:R-:W-:Y:S02]  /*4840*/  @!P0 PRMT R3, R24, 0x5432, R3 ;  /* 0x0000543218038816 */ /* 0x000fe40000000003 */
[----:B------:R-:W-:Y:S01]  /*4850*/  @!P0 SHF.R.U32.HI R5, RZ, 0x10, R37 ;  /* 0x00000010ff058819 */ /* 0x000fe20000011625 */
[----:B------:R-:W-:Y:S01]  /*4860*/  @!P0 IMAD.U32 R18, R6, 0x10000, RZ ;  /* 0x0001000006128824 */ /* 0x000fe200078e00ff */
[----:B------:R-:W-:Y:S01]  /*4870*/  @!P0 PRMT R12, R24, 0x5410, R4 ;  /* 0x00005410180c8816 */ /* 0x000fe20000000004 */
[----:B------:R-:W-:Y:S01]  /*4880*/  @!P0 IMAD.U32 R13, R3, 0x10000, RZ ;  /* 0x00010000030d8824 */ /* 0x000fe200078e00ff */
[----:B------:R-:W-:Y:S02]  /*4890*/  @!P0 PRMT R30, R46, 0x5432, R5 ;  /* 0x000054322e1e8816 */ /* 0x000fe40000000005 */
[----:B------:R-:W-:Y:S01]  /*48a0*/  @!P0 LOP3.LUT R24, R6, 0xffff0000, RZ, 0xc0, !PT ;  /* 0xffff000006188812 */ /* 0x000fe200078ec0ff */
[C---:B--2---:R-:W-:Y:S01]  /*48b0*/  @!P0 IMAD.U32 R29, R9.reuse, 0x10000, RZ ;  /* 0x00010000091d8824 */ /* 0x044fe200078e00ff */
[----:B------:R-:W-:Y:S02]  /*48c0*/  @!P0 LOP3.LUT R4, R8, 0xffff0000, RZ, 0xc0, !PT ;  /* 0xffff000008048812 */ /* 0x000fe400078ec0ff */
[----:B------:R-:W-:Y:S02]  /*48d0*/  @!P0 LOP3.LUT R5, R9, 0xffff0000, RZ, 0xc0, !PT ;  /* 0xffff000009058812 */ /* 0x000fe400078ec0ff */
[----:B------:R-:W-:Y:S01]  /*48e0*/  @!P0 LOP3.LUT R6, R3, 0xffff0000, RZ, 0xc0, !PT ;  /* 0xffff000003068812 */ /* 0x000fe200078ec0ff */
[----:B------:R-:W-:Y:S01]  /*48f0*/  @!P0 FMUL.FTZ R32, R4, R18 ;  /* 0x0000001204208220 */ /* 0x000fe20000410000 */
[----:B------:R-:W-:Y:S01]  /*4900*/  @!P0 SHF.L.U32 R19, R8, 0x10, RZ ;  /* 0x0000001008138819 */ /* 0x000fe200000006ff */
[-C--:B------:R-:W-:Y:S02]  /*4910*/  @!P0 FMUL.FTZ R3, R4, R13.reuse ;  /* 0x0000000d04038220 */ /* 0x080fe40000410000 */
        /* <DEDUP_REMOVED lines=31> */
.L_x_894:
[----:B------:R-:W-:Y:S05]  /*4b10*/  BSYNC B0 ;  /* 0x0000000000007941 */ /* 0x000fea0003800000 */
.L_x_893:
[----:B------:R-:W-:Y:S01]  /*4b20*/  ISETP.GE.AND P0, PT, R136, c[0x0][0x1d4], PT ;  /* 0x0000750088007a0c */ /* 0x000fe20003f06270 */
[----:B------:R-:W-:Y:S01]  /*4b30*/  @!UPT UIADD3 URZ, URZ, URZ, URZ ;  /* 0x0000003f3f3ff290 */ /* 0x000fe2000fffe03f */
[----:B------:R-:W-:Y:S11]  /*4b40*/  BSSY B0, `(.L_x_895) ;  /* 0x000003e000007945 */ /* 0x000ff60003800000 */
[----:B------:R-:W-:-:S05]  /*4b50*/  @P0 BRA `(.L_x_896) ;  /* 0x000003c000000947 */ /* 0x000fca0003800000 */
[----:B------:R-:W2:Y:S01]  /*4b60*/  LDL R4, [R1+0xc] ;  /* 0x00000c0001047983 */ /* 0x000ea20000100800 */
[----:B---3--:R-:W-:Y:S03]  /*4b70*/  IMAD.MOV.U32 R5, RZ, RZ, R53 ;  /* 0x000000ffff057224 */ /* 0x008fe600078e0035 */
[----:B------:R-:W3:Y:S02]  /*4b80*/  LDL R3, [R1+0x60] ;  /* 0x0000600001037983 */ /* 0x000ee40000100800 */
[----:B---3--:R-:W-:Y:S02]  /*4b90*/  IMAD.SHL.U32 R3, R3, 0x8, RZ ;  /* 0x0000000803037824 */ /* 0x008fe400078e00ff */
[----:B--2---:R-:W-:Y:S01]  /*4ba0*/  IMAD.MOV.U32 R6, RZ, RZ, R4 ;  /* 0x000000ffff067224 */ /* 0x004fe200078e0004 */
[----:B----4-:R-:W-:Y:S04]  /*4bb0*/  MOV R4, R52 ;  /* 0x0000003400047202 */ /* 0x010fe80000000f00 */
[C---:B------:R-:W-:Y:S01]  /*4bc0*/  LEA R32, P0, R3.reuse, R4, 0x1 ;  /* 0x0000000403207211 */ /* 0x040fe200078008ff */
[----:B-1----:R1:W2:Y:S03]  /*4bd0*/  LDS.128 R8, [R6+0x3000] ;  /* 0x0030000006087984 */ /* 0x0022a60000000c00 */
[----:B------:R-:W-:Y:S02]  /*4be0*/  LEA.HI.X.SX32 R33, R3, R5, 0x1, P0 ;  /* 0x0000000503217211 */ /* 0x000fe400000f0eff */
[----:B------:R-:W-:Y:S11]  /*4bf0*/  ISETP.GE.AND P0, PT, R166, c[0x0][0x27c], PT ;  /* 0x00009f00a6007a0c */ /* 0x000ff60003f06270 */
[----:B------:R-:W-:Y:S02]  /*4c00*/  @!UPT UIADD3 URZ, URZ, URZ, URZ ;  /* 0x0000003f3f3ff290 */ /* 0x000fe4000fffe03f */
[--C-:B------:R-:W-:Y:S02]  /*4c10*/  @!P0 SHF.R.U64 R3, R14, 0x10, R15.reuse ;  /* 0x000000100e038819 */ /* 0x100fe4000000120f */
[----:B------:R-:W-:Y:S02]  /*4c20*/  @!P0 SHF.R.U32.HI R4, RZ, 0x10, R15 ;  /* 0x00000010ff048819 */ /* 0x000fe4000001160f */
[----:B------:R-:W-:Y:S02]  /*4c30*/  @!P0 PRMT R3, R25, 0x5432, R3 ;  /* 0x0000543219038816 */ /* 0x000fe40000000003 */
[--C-:B-1----:R-:W-:Y:S02]  /*4c40*/  @!P0 SHF.R.U64 R6, R38, 0x10, R39.reuse ;  /* 0x0000001026068819 */ /* 0x102fe40000001227 */
[----:B------:R-:W-:Y:S02]  /*4c50*/  @!P0 SHF.R.U32.HI R5, RZ, 0x10, R39 ;  /* 0x00000010ff058819 */ /* 0x000fe40000011627 */
[----:B------:R-:W-:Y:S02]  /*4c60*/  @!P0 PRMT R6, R47, 0x5410, R6 ;  /* 0x000054102f068816 */ /* 0x000fe40000000006 */
[----:B------:R-:W-:Y:S02]  /*4c70*/  @!P0 PRMT R12, R25, 0x5410, R4 ;  /* 0x00005410190c8816 */ /* 0x000fe40000000004 */
[----:B------:R-:W-:Y:S01]  /*4c80*/  @!P0 SHF.L.U32 R13, R3, 0x10, RZ ;  /* 0x00000010030d8819 */ /* 0x000fe200000006ff */
[C---:B------:R-:W-:Y:S01]  /*4c90*/  @!P0 IMAD.U32 R14, R6.reuse, 0x10000, RZ ;  /* 0x00010000060e8824 */ /* 0x040fe200078e00ff */
[----:B------:R-:W-:Y:S02]  /*4ca0*/  @!P0 PRMT R24, R47, 0x5432, R5 ;  /* 0x000054322f188816 */ /* 0x000fe40000000005 */
[----:B------:R-:W-:Y:S02]  /*4cb0*/  @!P0 LOP3.LUT R18, R6, 0xffff0000, RZ, 0xc0, !PT ;  /* 0xffff000006128812 */ /* 0x000fe400078ec0ff */
[----:B------:R-:W-:Y:S01]  /*4cc0*/  @!P0 LOP3.LUT R6, R3, 0xffff0000, RZ, 0xc0, !PT ;  /* 0xffff000003068812 */ /* 0x000fe200078ec0ff */
[C---:B--2---:R-:W-:Y:S01]  /*4cd0*/  @!P0 IMAD.U32 R15, R8.reuse, 0x10000, RZ ;  /* 0x00010000080f8824 */ /* 0x044fe200078e00ff */
[----:B------:R-:W-:Y:S01]  /*4ce0*/  @!P0 LOP3.LUT R4, R8, 0xffff0000, RZ, 0xc0, !PT ;  /* 0xffff000008048812 */ /* 0x000fe200078ec0ff */
[C---:B------:R-:W-:Y:S01]  /*4cf0*/  @!P0 IMAD.U32 R19, R9.reuse, 0x10000, RZ ;  /* 0x0001000009138824 */ /* 0x040fe200078e00ff */
[----:B------:R-:W-:Y:S03]  /*4d00*/  @!P0 LOP3.LUT R5, R9, 0xffff0000, RZ, 0xc0, !PT ;  /* 0xffff000009058812 */ /* 0x000fe600078ec0ff */
[C---:B------:R-:W-:Y:S02]  /*4d10*/  @!P0 FMUL.FTZ R3, R4.reuse, R13 ;  /* 0x0000000d04038220 */ /* 0x040fe40000410000 */
[----:B------:R-:W-:Y:S02]  /*4d20*/  @!P0 FMUL.FTZ R25, R4, R14 ;  /* 0x0000000e04198220 */ /* 0x000fe40000410000 */
[C---:B------:R-:W-:Y:S02]  /*4d30*/  @!P0 FMUL.FTZ R29, R5.reuse, R18 ;  /* 0x00000012051d8220 */ /* 0x040fe40000410000 */
[----:B------:R-:W-:Y:S01]  /*4d40*/  @!P0 FFMA.FTZ R3, R14, R15, R3 ;  /* 0x0000000f0e038223 */ /* 0x000fe20000010003 */
[----:B------:R-:W-:Y:S01]  /*4d50*/  @!P0 SHF.L.U32 R14, R24, 0x10, RZ ;  /* 0x00000010180e8819 */ /* 0x000fe200000006ff */
[-C--:B------:R-:W-:Y:S01]  /*4d60*/  @!P0 FMUL.FTZ R4, R5, R6.reuse ;  /* 0x0000000605048220 */ /* 0x080fe20000410000 */
[----:B------:R-:W-:Y:S01]  /*4d70*/  @!P0 LOP3.LUT R5, R10, 0xffff0000, RZ, 0xc0, !PT ;  /* 0xffff00000a058812 */ /* 0x000fe200078ec0ff */
[----:B------:R-:W-:Y:S01]  /*4d80*/  @!P0 FFMA.FTZ R35, R15, R13, -R25 ;  /* 0x0000000d0f238223 */ /* 0x000fe20000010819 */
[----:B------:R-:W-:Y:S01]  /*4d90*/  @!P0 SHF.L.U32 R25, R11, 0x10, RZ ;  /* 0x000000100b198819 */ /* 0x000fe200000006ff */
[C---:B------:R-:W-:Y:S01]  /*4da0*/  @!P0 IMAD.U32 R13, R12.reuse, 0x10000, RZ ;  /* 0x000100000c0d8824 */ /* 0x040fe200078e00ff */
[----:B------:R-:W-:Y:S01]  /*4db0*/  @!P0 LOP3.LUT R12, R12, 0xffff0000, RZ, 0xc0, !PT ;  /* 0xffff00000c0c8812 */ /* 0x000fe200078ec0ff */
[----:B------:R-:W-:Y:S01]  /*4dc0*/  @!P0 FFMA.FTZ R34, R19, R6, -R29 ;  /* 0x0000000613228223 */ /* 0x000fe2000001081d */
[----:B------:R-:W-:Y:S01]  /*4dd0*/  @!P0 LOP3.LUT R6, R11, 0xffff0000, RZ, 0xc0, !PT ;  /* 0xffff00000b068812 */ /* 0x000fe200078ec0ff */
[----:B------:R-:W-:Y:S01]  /*4de0*/  @!P0 IMAD.U32 R15, R10, 0x10000, RZ ;  /* 0x000100000a0f8824 */ /* 0x000fe200078e00ff */
[----:B------:R-:W-:Y:S01]  /*4df0*/  @!P0 LOP3.LUT R24, R24, 0xffff0000, RZ, 0xc0, !PT ;  /* 0xffff000018188812 */ /* 0x000fe200078ec0ff */
        /* <DEDUP_REMOVED lines=18> */
.L_x_896:
[----:B------:R-:W-:Y:S05]  /*4f20*/  BSYNC B0 ;  /* 0x0000000000007941 */ /* 0x000fea0003800000 */
.L_x_895:
[----:B------:R-:W2:Y:S01]  /*4f30*/  LDL R4, [R1+0x1c] ;  /* 0x00001c0001047983 */ /* 0x000ea20000100800 */
[----:B------:R-:W-:Y:S01]  /*4f40*/  BSSY B0, `(.L_x_897) ;  /* 0x000003c000007945 */ /* 0x000fe20003800000 */
[----:B--2---:R-:W-:Y:S11]  /*4f50*/  ISETP.GE.AND P0, PT, R4, c[0x0][0x1d4], PT ;  /* 0x0000750004007a0c */ /* 0x004ff60003f06270 */
[----:B------:R-:W-:Y:S02]  /*4f60*/  @!UPT UIADD3 URZ, URZ, URZ, URZ ;  /* 0x0000003f3f3ff290 */ /* 0x000fe4000fffe03f */
[----:B------:R-:W-:-:S05]  /*4f70*/  @P0 BRA `(.L_x_898) ;  /* 0x0000038000000947 */ /* 0x000fca0003800000 */
[C---:B----4-:R-:W-:Y:S01]  /*4f80*/  LEA R24, P0, R4.reuse, R52, 0x1 ;  /* 0x0000003404187211 */ /* 0x050fe200078008ff */
[----:B------:R-:W2:Y:S04]  /*4f90*/  LDL R3, [R1+0x10] ;  /* 0x0000100001037983 */ /* 0x000ea80000100800 */
[----:B------:R-:W4:Y:S02]  /*4fa0*/  LDL R5, [R1+0x78] ;  /* 0x0000780001057983 */ /* 0x000f240000100800 */
[----:B---34-:R-:W-:Y:S02]  /*4fb0*/  LEA.HI.X R25, R4, R53, R5, 0x1, P0 ;  /* 0x0000003504197211 */ /* 0x018fe400000f0c05 */
[----:B-12---:R1:W2:Y:S01]  /*4fc0*/  LDS.128 R8, [R3+0x3000] ;  /* 0x0030000003087984 */ /* 0x0062a20000000c00 */
[----:B------:R-:W-:Y:S11]  /*4fd0*/  ISETP.GE.AND P0, PT, R168, c[0x0][0x27c], PT ;  /* 0x00009f00a8007a0c */ /* 0x000ff60003f06270 */
[----:B------:R-:W-:Y:S02]  /*4fe0*/  @!UPT UIADD3 URZ, URZ, URZ, URZ ;  /* 0x0000003f3f3ff290 */ /* 0x000fe4000fffe03f */
[----:B------:R-:W-:Y:S02]  /*4ff0*/  @!P0 SHF.R.U64 R6, R40, 0x10, R41 ;  /* 0x0000001028068819 */ /* 0x000fe40000001229 */
[----:B------:R-:W-:Y:S02]  /*5000*/  @!P0 SHF.R.U32.HI R4, RZ, 0x10, R17 ;  /* 0x00000010ff048819 */ /* 0x000fe40000011611 */
[----:B------:R-:W-:Y:S02]  /*5010*/  @!P0 PRMT R6, R48, 0x5410, R6 ;  /* 0x0000541030068816 */ /* 0x000fe40000000006 */
[----:B------:R-:W-:Y:S02]  /*5020*/  @!P0 SHF.R.U32.HI R5, RZ, 0x10, R41 ;  /* 0x00000010ff058819 */ /* 0x000fe40000011629 */
[----:B------:R-:W-:Y:S01]  /*5030*/  @!P0 PRMT R12, R26, 0x5410, R4 ;  /* 0x000054101a0c8816 */ /* 0x000fe20000000004 */
[----:B------:R-:W-:Y:S01]  /*5040*/  @!P0 IMAD.U32 R14, R6, 0x10000, RZ ;  /* 0x00010000060e8824 */ /* 0x000fe200078e00ff */
[----:B-1----:R-:W-:Y:S02]  /*5050*/  @!P0 SHF.R.U64 R3, R16, 0x10, R17 ;  /* 0x0000001010038819 */ /* 0x002fe40000001211 */
[----:B------:R-:W-:Y:S02]  /*5060*/  @!P0 PRMT R18, R48, 0x5432, R5 ;  /* 0x0000543230128816 */ /* 0x000fe40000000005 */
[----:B------:R-:W-:Y:S02]  /*5070*/  @!P0 PRMT R3, R26, 0x5432, R3 ;  /* 0x000054321a038816 */ /* 0x000fe40000000003 */
[----:B------:R-:W-:Y:S02]  /*5080*/  @!P0 LOP3.LUT R16, R6, 0xffff0000, RZ, 0xc0, !PT ;  /* 0xffff000006108812 */ /* 0x000fe400078ec0ff */
[C---:B------:R-:W-:Y:S01]  /*5090*/  @!P0 LOP3.LUT R6, R3.reuse, 0xffff0000, RZ, 0xc0, !PT ;  /* 0xffff000003068812 */ /* 0x040fe200078ec0ff */
[----:B------:R-:W-:Y:S02]  /*50a0*/  @!P0 IMAD.U32 R13, R3, 0x10000, RZ ;  /* 0x00010000030d8824 */ /* 0x000fe400078e00ff */
[C---:B--2---:R-:W-:Y:S01]  /*50b0*/  @!P0 IMAD.U32 R15, R8.reuse, 0x10000, RZ ;  /* 0x00010000080f8824 */ /* 0x044fe200078e00ff */
[----:B------:R-:W-:Y:S02]  /*50c0*/  @!P0 LOP3.LUT R4, R8, 0xffff0000, RZ, 0xc0, !PT ;  /* 0xffff000008048812 */ /* 0x000fe400078ec0ff */
[C---:B------:R-:W-:Y:S02]  /*50d0*/  @!P0 LOP3.LUT R5, R9.reuse, 0xffff0000, RZ, 0xc0, !PT ;  /* 0xffff000009058812 */ /* 0x040fe400078ec0ff */
[----:B------:R-:W-:Y:S01]  /*50e0*/  @!P0 SHF.L.U32 R17, R9, 0x10, RZ ;  /* 0x0000001009118819 */ /* 0x000fe200000006ff */
[C---:B------:R-:W-:Y:S02]  /*50f0*/  @!P0 FMUL.FTZ R19, R4.reuse, R14 ;  /* 0x0000000e04138220 */ /* 0x040fe40000410000 */
[-C--:B------:R-:W-:Y:S02]  /*5100*/  @!P0 FMUL.FTZ R3, R4, R13.reuse ;  /* 0x0000000d04038220 */ /* 0x080fe40000410000 */
        /* <DEDUP_REMOVED lines=31> */
.L_x_898:
[----:B------:R-:W-:Y:S05]  /*5300*/  BSYNC B0 ;  /* 0x0000000000007941 */ /* 0x000fea0003800000 */
.L_x_897:
[----:B------:R-:W2:Y:S01]  /*5310*/  LDL R4, [R1+0x18] ;  /* 0x0000180001047983 */ /* 0x000ea20000100800 */
[----:B------:R-:W-:Y:S01]  /*5320*/  BSSY B0, `(.L_x_899) ;  /* 0x000003c000007945 */ /* 0x000fe20003800000 */
[----:B--2---:R-:W-:Y:S11]  /*5330*/  ISETP.GE.AND P0, PT, R4, c[0x0][0x1d4], PT ;  /* 0x0000750004007a0c */ /* 0x004ff60003f06270 */
[----:B------:R-:W-:Y:S02]  /*5340*/  @!UPT UIADD3 URZ, URZ, URZ, URZ ;  /* 0x0000003f3f3ff290 */ /* 0x000fe4000fffe03f */
[----:B------:R-:W-:-:S05]  /*5350*/  @P0 BRA `(.L_x_900) ;  /* 0x0000038000000947 */ /* 0x000fca0003800000 */
[C---:B-1--4-:R-:W-:Y:S01]  /*5360*/  LEA R24, P0, R4.reuse, R52, 0x1 ;  /* 0x0000003404187211 */ /* 0x052fe200078008ff */
[----:B------:R-:W2:Y:S04]  /*5370*/  LDL R3, [R1+0xc] ;  /* 0x00000c0001037983 */ /* 0x000ea80000100800 */
[----:B------:R-:W4:Y:S02]  /*5380*/  LDL R5, [R1+0x74] ;  /* 0x0000740001057983 */ /* 0x000f240000100800 */
[----:B---34-:R-:W-:Y:S02]  /*5390*/  LEA.HI.X R25, R4, R53, R5, 0x1, P0 ;  /* 0x0000003504197211 */ /* 0x018fe400000f0c05 */
[----:B--2---:R1:W2:Y:S01]  /*53a0*/  LDS.128 R8, [R3+0x3c00] ;  /* 0x003c000003087984 */ /* 0x0042a20000000c00 */
        /* <DEDUP_REMOVED lines=51> */
.L_x_900:
[----:B------:R-:W-:Y:S05]  /*56e0*/  BSYNC B0 ;  /* 0x0000000000007941 */ /* 0x000fea0003800000 */
.L_x_899:
[----:B------:R-:W2:Y:S02]  /*56f0*/  LDL R4, [R1+0x14] ;  /* 0x0000140001047983 */ /* 0x000ea40000100800 */
        /* <DEDUP_REMOVED lines=60> */
.L_x_887:
        /* <DEDUP_REMOVED lines=47> */
.L_x_902:
[----:B------:R-:W-:Y:S05]  /*5db0*/  BSYNC B0 ;  /* 0x0000000000007941 */ /* 0x000fea0003800000 */
.L_x_901:
        /* <DEDUP_REMOVED lines=12> */
[----:B------:R-:W-:Y:S01]  /*5e80*/  PRMT R30, R5, 0x5410, R6 ;  /* 0x00005410051e7816 */ /* 0x000fe20000000006 */
[----:B------:R-:W-:Y:S01]  /*5e90*/  IMAD.MOV.U32 R5, RZ, RZ, R19 ;  /* 0x000000ffff057224 */ /* 0x000fe200078e0013 */
[----:B------:R-:W-:Y:S02]  /*5ea0*/  MOV R6, R18 ;  /* 0x0000001200067202 */ /* 0x000fe40000000f00 */
        /* <DEDUP_REMOVED lines=19> */
[----:B------:R-:W-:Y:S01]  /*5fe0*/  LDS.128 R48, [R113+0x3c80] ;  /* 0x003c800071307984 */ /* 0x000fe20000000c00 */
[----:B------:R-:W-:Y:S01]  /*5ff0*/  ISETP.GE.AND P0, PT, R110, c[0x0][0x27c], PT ;  /* 0x00009f006e007a0c */ /* 0x000fe20003f06270 */
[----:B------:R-:W-:Y:S01]  /*6000*/  IMAD.MOV.U32 R25, RZ, RZ, R8 ;  /* 0x000000ffff197224 */ /* 0x000fe200078e0008 */
[----:B------:R-:W-:Y:S01]  /*6010*/  SHF.R.S32.HI R4, RZ, 0x1f, R3 ;  /* 0x0000001fff047819 */ /* 0x000fe20000011403 */
[----:B------:R-:W-:Y:S01]  /*6020*/  IMAD.MOV.U32 R40, RZ, RZ, R33 ;  /* 0x000000ffff287224 */ /* 0x000fe200078e0021 */
[----:B------:R-:W-:Y:S01]  /*6030*/  MOV R38, R32 ;  /* 0x0000002000267202 */ /* 0x000fe20000000f00 */
[----:B------:R-:W-:Y:S01]  /*6040*/  IMAD.MOV.U32 R36, RZ, RZ, R35 ;  /* 0x000000ffff247224 */ /* 0x000fe200078e0023 */
[----:B------:R-:W-:Y:S01]  /*6050*/  LEA.HI R3, R4, R3, RZ, 0x4 ;  /* 0x0000000304037211 */ /* 0x000fe200078f20ff */
[----:B------:R-:W-:Y:S02]  /*6060*/  IMAD.MOV.U32 R5, RZ, RZ, R10 ;  /* 0x000000ffff057224 */ /* 0x000fe400078e000a */
[----:B------:R-:W-:Y:S01]  /*6070*/  IMAD.MOV.U32 R24, RZ, RZ, R9 ;  /* 0x000000ffff187224 */ /* 0x000fe200078e0009 */
        /* <DEDUP_REMOVED lines=12> */
[----:B------:R-:W-:Y:S02]  /*6140*/  @!P0 SHF.R.U64 R8, R10, 0x10, R11 ;  /* 0x000000100a088819 */ /* 0x000fe4000000120b */
[----:B------:R-:W-:Y:S01]  /*6150*/  @!P0 SHF.R.U32.HI R6, RZ, 0x10, R9 ;  /* 0x00000010ff068819 */ /* 0x000fe20000011609 */
[----:B------:R-:W-:Y:S01]  /*6160*/  IMAD.IADD R3, R3, 0x1, R4 ;  /* 0x0000000103037824 */ /* 0x000fe200078e0204 */
[----:B------:R-:W-:Y:S01]  /*6170*/  @!P0 PRMT R9, R25, 0x5410, R26 ;  /* 0x0000541019098816 */ /* 0x000fe2000000001a */
[----:B------:R-:W-:Y:S01]  /*6180*/  IMAD.MOV.U32 R4, RZ, RZ, R11 ;  /* 0x000000ffff047224 */ /* 0x000fe200078e000b */
[----:B------:R-:W-:Y:S01]  /*6190*/  @!P0 PRMT R10, R24, 0x5410, R6 ;  /* 0x00005410180a8816 */ /* 0x000fe20000000006 */
[----:B------:R-:W-:Y:S01]  /*61a0*/  IMAD.SHL.U32 R3, R3, 0x2, RZ ;  /* 0x0000000203037824 */ /* 0x000fe200078e00ff */
[----:B------:R-:W-:Y:S02]  /*61b0*/  @!P0 PRMT R43, R36, 0x5410, R32 ;  /* 0x00005410242b8816 */ /* 0x000fe40000000020 */
[----:B------:R-:W-:Y:S02]  /*61c0*/  @!P0 LOP3.LUT R6, R9, 0xffff0000, RZ, 0xc0, !PT ;  /* 0xffff000009068812 */ /* 0x000fe400078ec0ff */
[----:B------:R1:W2:Y:S01]  /*61d0*/  LDS.128 R12, [R3+0x3c80] ;  /* 0x003c8000030c7984 */ /* 0x0002a20000000c00 */
[----:B------:R-:W-:Y:S02]  /*61e0*/  @!P0 PRMT R37, R40, 0x5410, R37 ;  /* 0x0000541028258816 */ /* 0x000fe40000000025 */
[----:B------:R-:W-:Y:S02]  /*61f0*/  MOV R33, R34 ;  /* 0x0000002200217202 */ /* 0x000fe40000000f00 */
[----:B------:R-:W-:Y:S02]  /*6200*/  @!P0 SHF.R.U64 R34, R34, 0x10, R35 ;  /* 0x0000001022228819 */ /* 0x000fe40000001223 */
[----:B------:R-:W-:Y:S02]  /*6210*/  @!P0 PRMT R35, R38, 0x5410, R39 ;  /* 0x0000541026238816 */ /* 0x000fe40000000027 */
[----:B------:R-:W-:Y:S02]  /*6220*/  @!P0 PRMT R39, R33, 0x5410, R34 ;  /* 0x0000541021278816 */ /* 0x000fe40000000022 */
[----:B------:R-:W-:Y:S02]  /*6230*/  @!P0 LOP3.LUT R26, R35, 0xffff0000, RZ, 0xc0, !PT ;  /* 0xffff0000231a8812 */ /* 0x000fe400078ec0ff */
[----:B-1----:R-:W-:Y:S02]  /*6240*/  @!P0 SHF.R.U32.HI R3, RZ, 0x10, R11 ;  /* 0x00000010ff038819 */ /* 0x002fe4000001160b */
[----:B------:R-:W-:Y:S01]  /*6250*/  @!P0 PRMT R11, R5, 0x5410, R8 ;  /* 0x00005410050b8816 */ /* 0x000fe20000000008 */
[----:B------:R-:W-:Y:S01]  /*6260*/  @!P0 IMAD.U32 R8, R35, 0x10000, RZ ;  /* 0x0001000023088824 */ /* 0x000fe200078e00ff */
[----:B------:R-:W-:Y:S01]  /*6270*/  @!P0 PRMT R25, R4, 0x5410, R3 ;  /* 0x0000541004198816 */ /* 0x000fe20000000003 */
[----:B------:R-:W-:Y:S01]  /*6280*/  @!P0 IMAD.U32 R5, R9, 0x10000, RZ ;  /* 0x0001000009058824 */ /* 0x000fe200078e00ff */
[----:B------:R-:W-:Y:S01]  /*6290*/  @!P0 LOP3.LUT R35, R37, 0xffff0000, RZ, 0xc0, !PT ;  /* 0xffff000025238812 */ /* 0x000fe200078ec0ff */
[C---:B--2---:R-:W-:Y:S01]  /*62a0*/  @!P0 IMAD.U32 R3, R12.reuse, 0x10000, RZ ;  /* 0x000100000c038824 */ /* 0x044fe200078e00ff */
[----:B------:R-:W-:Y:S02]  /*62b0*/  @!P0 LOP3.LUT R4, R12, 0xffff0000, RZ, 0xc0, !PT ;  /* 0xffff00000c048812 */ /* 0x000fe400078ec0ff */
[C---:B------:R-:W-:Y:S01]  /*62c0*/  @!P0 LOP3.LUT R32, R48.reuse, 0xffff0000, RZ, 0xc0, !PT ;  /* 0xffff000030208812 */ /* 0x040fe200078ec0ff */
[----:B------:R-:W-:Y:S01]  /*62d0*/  @!P0 FMUL.FTZ R9, R3, R8 ;  /* 0x0000000803098220 */ /* 0x000fe20000410000 */
[----:B------:R-:W-:Y:S01]  /*62e0*/  @!P0 SHF.L.U32 R24, R48, 0x10, RZ ;  /* 0x0000001030188819 */ /* 0x000fe200000006ff */
[C---:B------:R-:W-:Y:S01]  /*62f0*/  @!P0 FMUL.FTZ R33, R4.reuse, R26 ;  /* 0x0000001a04218220 */ /* 0x040fe20000410000 */
[C---:B------:R-:W-:Y:S01]  /*6300*/  @!P0 LOP3.LUT R36, R49.reuse, 0xffff0000, RZ, 0xc0, !PT ;  /* 0xffff000031248812 */ /* 0x040fe200078ec0ff */
[-C--:B------:R-:W-:Y:S01]  /*6310*/  @!P0 FMUL.FTZ R4, R4, R6.reuse ;  /* 0x0000000604048220 */ /* 0x080fe20000410000 */
[----:B------:R-:W-:Y:S01]  /*6320*/  @!P0 SHF.L.U32 R34, R49, 0x10, RZ ;  /* 0x0000001031228819 */ /* 0x000fe200000006ff */
[----:B------:R-:W-:Y:S01]  /*6330*/  @!P0 FFMA.FTZ R75, R32, R6, -R33 ;  /* 0x00000006204b8223 */ /* 0x000fe20000010821 */
[----:B------:R-:W-:Y:S01]  /*6340*/  @!P0 LOP3.LUT R6, R13, 0xffff0000, RZ, 0xc0, !PT ;  /* 0xffff00000d068812 */ /* 0x000fe200078ec0ff */
[-C--:B------:R-:W-:Y:S01]  /*6350*/  @!P0 FMUL.FTZ R3, R3, R5.reuse ;  /* 0x0000000503038220 */ /* 0x080fe20000410000 */
[----:B------:R-:W-:Y:S01]  /*6360*/  @!P0 SHF.L.U32 R38, R50, 0x10, RZ ;  /* 0x0000001032268819 */ /* 0x000fe200000006ff */
[----:B------:R-:W-:Y:S01]  /*6370*/  @!P0 FFMA.FTZ R76, R24, R5, -R9 ;  /* 0x00000005184c8223 */ /* 0x000fe20000010809 */
[----:B------:R-:W-:Y:S01]  /*6380*/  @!P0 LOP3.LUT R9, R10, 0xffff0000, RZ, 0xc0, !PT ;  /* 0xffff00000a098812 */ /* 0x000fe200078ec0ff */
[----:B------:R-:W-:Y:S01]  /*6390*/  @!P0 IMAD.U32 R33, R37, 0x10000, RZ ;  /* 0x0001000025218824 */ /* 0x000fe200078e00ff */
[----:B------:R-:W-:Y:S01]  /*63a0*/  @!P0 LOP3.LUT R40, R50, 0xffff0000, RZ, 0xc0, !PT ;  /* 0xffff000032288812 */ /* 0x000fe200078ec0ff */
[----:B------:R-:W-:Y:S01]  /*63b0*/  @!P0 IMAD.U32 R5, R13, 0x10000, RZ ;  /* 0x000100000d058824 */ /* 0x000fe200078e00ff */
[C---:B------:R-:W-:Y:S01]  /*63c0*/  @!P0 SHF.L.U32 R42, R51.reuse, 0x10, RZ ;  /* 0x00000010332a8819 */ /* 0x040fe200000006ff */
[----:B------:R-:W-:Y:S01]  /*63d0*/  @!P0 FFMA.FTZ R3, R8, R24, R3 ;  /* 0x0000001808038223 */ /* 0x000fe20000010003 */
[----:B------:R-:W-:Y:S01]  /*63e0*/  @!P0 LOP3.LUT R44, R51, 0xffff0000, RZ, 0xc0, !PT ;  /* 0xffff0000332c8812 */ /* 0x000fe200078ec0ff */
[----:B------:R-:W-:Y:S02]  /*63f0*/  @!P0 FMUL.FTZ R24, R6, R35 ;  /* 0x0000002306188220 */ /* 0x000fe40000410000 */
[----:B------:R-:W-:Y:S02]  /*6400*/  @!P0 IMAD.U32 R8, R10, 0x10000, RZ ;  /* 0x000100000a088824 */ /* 0x000fe400078e00ff */
[----:B------:R-:W-:Y:S02]  /*6410*/  @!P0 FMUL.FTZ R10, R5, R33 ;  /* 0x00000021050a8220 */ /* 0x000fe40000410000 */
[-C--:B------:R-:W-:Y:S02]  /*6420*/  @!P0 FMUL.FTZ R6, R6, R9.reuse ;  /* 0x0000000906068220 */ /* 0x080fe40000410000 */
[----:B------:R-:W-:Y:S01]  /*6430*/  @!P0 FFMA.FTZ R73, R36, R9, -R24 ;  /* 0x0000000924498223 */ /* 0x000fe20000010818 */
[----:B------:R-:W-:Y:S01]  /*6440*/  @!P0 LOP3.LUT R9, R14, 0xffff0000, RZ, 0xc0, !PT ;  /* 0xffff00000e098812 */ /* 0x000fe200078ec0ff */
[C---:B------:R-:W-:Y:S01]  /*6450*/  @!P0 IMAD.U32 R37, R39.reuse, 0x10000, RZ ;  /* 0x0001000027258824 */ /* 0x040fe200078e00ff */
[----:B------:R-:W-:Y:S01]  /*6460*/  @!P0 LOP3.LUT R39, R39, 0xffff0000, RZ, 0xc0, !PT ;  /* 0xffff000027278812 */ /* 0x000fe200078ec0ff */
[-C--:B------:R-:W-:Y:S02]  /*6470*/  @!P0 FMUL.FTZ R5, R5, R8.reuse ;  /* 0x0000000805058220 */ /* 0x080fe40000410000 */
[----:B------:R-:W-:Y:S02]  /*6480*/  @!P0 FFMA.FTZ R74, R34, R8, -R10 ;  /* 0x00000008224a8223 */ /* 0x000fe4000001080a */
[----:B------:R-:W-:Y:S02]  /*6490*/  @!P0 IMAD.U32 R8, R14, 0x10000, RZ ;  /* 0x000100000e088824 */ /* 0x000fe400078e00ff */
[C---:B------:R-:W-:Y:S01]  /*64a0*/  @!P0 IMAD.U32 R10, R11.reuse, 0x10000, RZ ;  /* 0x000100000b0a8824 */ /* 0x040fe200078e00ff */
[----:B------:R-:W-:Y:S01]  /*64b0*/  @!P0 LOP3.LUT R11, R11, 0xffff0000, RZ, 0xc0, !PT ;  /* 0xffff00000b0b8812 */ /* 0x000fe200078ec0ff */
[----:B------:R-:W-:Y:S02]  /*64c0*/  @!P0 FMUL.FTZ R24, R8, R37 ;  /* 0x0000002508188220 */ /* 0x000fe40000410000 */
[----:B------:R-:W-:Y:S02]  /*64d0*/  @!P0 FMUL.FTZ R41, R9, R39 ;  /* 0x0000002709298220 */ /* 0x000fe40000410000 */
[----:B------:R-:W-:Y:S01]  /*64e0*/  @!P0 FFMA.FTZ R4, R26, R32, R4 ;  /* 0x000000201a048223 */ /* 0x000fe20000010004 */
[----:B------:R-:W-:Y:S01]  /*64f0*/  @!P0 F2FP.BF16.PACK_AB R32, R75, R76 ;  /* 0x0000004c4b20823e */ /* 0x000fe200000010ff */
[-C--:B------:R-:W-:Y:S02]  /*6500*/  @!P0 FMUL.FTZ R8, R8, R10.reuse ;  /* 0x0000000a08088220 */ /* 0x080fe40000410000 */
[----:B------:R-:W-:Y:S01]  /*6510*/  @!P0 FFMA.FTZ R72, R38, R10, -R24 ;  /* 0x0000000a26488223 */ /* 0x000fe20000010818 */
[----:B------:R-:W-:Y:S01]  /*6520*/  @!P0 MOV R48, R32 ;  /* 0x0000002000308202 */ /* 0x000fe20000000f00 */
[-C--:B------:R-:W-:Y:S02]  /*6530*/  @!P0 FFMA.FTZ R71, R40, R11.reuse, -R41 ;  /* 0x0000000b28478223 */ /* 0x080fe40000010829 */
[C---:B------:R-:W-:Y:S01]  /*6540*/  @!P0 IMAD.U32 R41, R43.reuse, 0x10000, RZ ;  /* 0x000100002b298824 */ /* 0x040fe200078e00ff */
[----:B------:R-:W-:Y:S01]  /*6550*/  @!P0 LOP3.LUT R43, R43, 0xffff0000, RZ, 0xc0, !PT ;  /* 0xffff00002b2b8812 */ /* 0x000fe200078ec0ff */
[----:B------:R-:W-:Y:S01]  /*6560*/  @!P0 IMAD.U32 R10, R15, 0x10000, RZ ;  /* 0x000100000f0a8824 */ /* 0x000fe200078e00ff */
[----:B------:R-:W-:Y:S01]  /*6570*/  @!P0 F2FP.BF16.PACK_AB R26, R71, R72 ;  /* 0x00000048471a823e */ /* 0x000fe200000010ff */
[C---:B------:R-:W-:Y:S01]  /*6580*/  @!P0 IMAD.U32 R24, R25.reuse, 0x10000, RZ ;  /* 0x0001000019188824 */ /* 0x040fe200078e00ff */
[----:B------:R-:W-:Y:S01]  /*6590*/  @!P0 LOP3.LUT R25, R25, 0xffff0000, RZ, 0xc0, !PT ;  /* 0xffff000019198812 */ /* 0x000fe200078ec0ff */
[----:B------:R-:W-:Y:S02]  /*65a0*/  @!P0 FFMA.FTZ R5, R33, R34, R5 ;  /* 0x0000002221058223 */ /* 0x000fe40000010005 */
[----:B------:R-:W-:Y:S01]  /*65b0*/  @!P0 FMUL.FTZ R9, R9, R11 ;  /* 0x0000000b09098220 */ /* 0x000fe20000410000 */
[----:B------:R-:W-:Y:S01]  /*65c0*/  @!P0 LOP3.LUT R11, R15, 0xffff0000, RZ, 0xc0, !PT ;  /* 0xffff00000f0b8812 */ /* 0x000fe200078ec0ff */
[----:B------:R-:W-:Y:S02]  /*65d0*/  @!P0 FFMA.FTZ R6, R35, R36, R6 ;  /* 0x0000002423068223 */ /* 0x000fe40000010006 */
[C---:B------:R-:W-:Y:S02]  /*65e0*/  @!P0 FMUL.FTZ R68, R10.reuse, R41 ;  /* 0x000000290a448220 */ /* 0x040fe40000410000 */
[----:B------:R-:W-:Y:S01]  /*65f0*/  @!P0 FMUL.FTZ R10, R10, R24 ;  /* 0x000000180a0a8220 */ /* 0x000fe20000410000 */
[----:B------:R-:W-:Y:S01]  /*6600*/  @!P0 F2FP.BF16.PACK_AB R5, R6, R5 ;  /* 0x000000050605823e */ /* 0x000fe200000010ff */
[----:B------:R-:W-:Y:S02]  /*6610*/  @!P0 FFMA.FTZ R8, R37, R38, R8 ;  /* 0x0000002625088223 */ /* 0x000fe40000010008 */
[C---:B------:R-:W-:Y:S02]  /*6620*/  @!P0 FMUL.FTZ R70, R11.reuse, R43 ;  /* 0x0000002b0b468220 */ /* 0x040fe40000410000 */
[-C--:B------:R-:W-:Y:S02]  /*6630*/  @!P0 FMUL.FTZ R11, R11, R25.reuse ;  /* 0x000000190b0b8220 */ /* 0x080fe40000410000 */
[----:B------:R-:W-:Y:S02]  /*6640*/  @!P0 FFMA.FTZ R9, R39, R40, R9 ;  /* 0x0000002827098223 */ /* 0x000fe40000010009 */
[----:B------:R-:W-:Y:S02]  /*6650*/  @!P0 FFMA.FTZ R10, R41, R42, R10 ;  /* 0x0000002a290a8223 */ /* 0x000fe4000001000a */
[----:B------:R-:W-:Y:S01]  /*6660*/  @!P0 FFMA.FTZ R24, R42, R24, -R68 ;  /* 0x000000182a188223 */ /* 0x000fe20000010844 */
[----:B------:R-:W-:Y:S01]  /*6670*/  @!P0 F2FP.BF16.PACK_AB R68, R73, R74 ;  /* 0x0000004a4944823e */ /* 0x000fe200000010ff */
[----:B------:R-:W-:Y:S02]  /*6680*/  @!P0 FFMA.FTZ R70, R44, R25, -R70 ;  /* 0x000000192c468223 */ /* 0x000fe40000010846 */
[----:B------:R-:W-:Y:S02]  /*6690*/  @!P0 FFMA.FTZ R11, R43, R44, R11 ;  /* 0x0000002c2b0b8223 */ /* 0x000fe4000001000b */
[----:B------:R-:W-:Y:S01]  /*66a0*/  @!P0 IMAD.MOV.U32 R49, RZ, RZ, R68 ;  /* 0x000000ffff318224 */ /* 0x000fe200078e0044 */
[----:B------:R-:W-:Y:S01]  /*66b0*/  @!P0 F2FP.BF16.PACK_AB R25, R70, R24 ;  /* 0x000000184619823e */ /* 0x000fe200000010ff */
[----:B------:R-:W-:Y:S01]  /*66c0*/  @!P0 IMAD.MOV.U32 R50, RZ, RZ, R26 ;  /* 0x000000ffff328224 */ /* 0x000fe200078e001a */
[----:B------:R-:W-:Y:S01]  /*66d0*/  @!P0 F2FP.BF16.PACK_AB R24, R4, R3 ;  /* 0x000000030418823e */ /* 0x000fe200000010ff */
[----:B------:R-:W-:Y:S01]  /*66e0*/  @!P0 IMAD.MOV.U32 R13, RZ, RZ, R5 ;  /* 0x000000ffff0d8224 */ /* 0x000fe200078e0005 */
[----:B------:R-:W-:Y:S02]  /*66f0*/  @!P0 F2FP.BF16.PACK_AB R3, R11, R10 ;  /* 0x0000000a0b03823e */ /* 0x000fe400000010ff */
[----:B------:R-:W-:Y:S01]  /*6700*/  @!P0 F2FP.BF16.PACK_AB R4, R9, R8 ;  /* 0x000000080904823e */ /* 0x000fe200000010ff */
[----:B------:R-:W-:Y:S01]  /*6710*/  @!P0 IMAD.MOV.U32 R12, RZ, RZ, R24 ;  /* 0x000000ffff0c8224 */ /* 0x000fe200078e0018 */
[----:B------:R-:W-:Y:S01]  /*6720*/  @!P0 MOV R51, R25 ;  /* 0x0000001900338202 */ /* 0x000fe20000000f00 */
[----:B------:R-:W-:Y:S01]  /*6730*/  @!P0 IMAD.MOV.U32 R15, RZ, RZ, R3 ;  /* 0x000000ffff0f8224 */ /* 0x000fe200078e0003 */
[----:B------:R-:W-:Y:S02]  /*6740*/  @!P0 MOV R14, R4 ;  /* 0x00000004000e8202 */ /* 0x000fe40000000f00 */
[C---:B----4-:R-:W-:Y:S04]  /*6750*/  LEA R4, P0, R87.reuse, R66, 0x1 ;  /* 0x0000004257047211 */ /* 0x050fe800078008ff */
[----:B---3--:R-:W-:Y:S02]  /*6760*/  LEA.HI.X R5, R87, R67, R117, 0x1, P0 ;  /* 0x0000004357057211 */ /* 0x008fe400000f0c75 */
[C---:B------:R-:W-:Y:S03]  /*6770*/  ISETP.GE.AND P0, PT, R69.reuse, c[0x0][0x1d4], PT ;  /* 0x0000750045007a0c */ /* 0x040fe60003f06270 */
[----:B------:R1:W-:Y:S10]  /*6780*/  ST.E.128 [R4.64], R48 ;  /* 0x0000003004007985 */ /* 0x0003f4000c101d08 */
[----:B------:R-:W-:Y:S05]  /*6790*/  @!P0 IMAD.WIDE R8, R69, 0x2, R66 ;  /* 0x0000000245088825 */ /* 0x000fea00078e0242 */
[----:B------:R1:W-:Y:S02]  /*67a0*/  @!P0 ST.E.128 [R8.64], R12 ;  /* 0x0000000c08008985 */ /* 0x0003e4000c101d08 */
.L_x_904:
[----:B------:R-:W-:Y:S05]  /*67b0*/  BSYNC B0 ;  /* 0x0000000000007941 */ /* 0x000fea0003800000 */
.L_x_903:
[----:B------:R-:W-:Y:S01]  /*67c0*/  ISETP.GE.AND P0, PT, R137, c[0x0][0x1d4], PT ;  /* 0x0000750089007a0c */ /* 0x000fe20003f06270 */
[----:B------:R-:W-:Y:S01]  /*67d0*/  @!UPT UIADD3 URZ, URZ, URZ, URZ ;  /* 0x0000003f3f3ff290 */ /* 0x000fe2000fffe03f */
[----:B------:R-:W-:Y:S11]  /*67e0*/  BSSY B0, `(.L_x_905) ;  /* 0x0000078000007945 */ /* 0x000ff60003800000 */
[----:B------:R-:W-:-:S05]  /*67f0*/  @P0 BRA `(.L_x_906) ;  /* 0x0000076000000947 */ /* 0x000fca0003800000 */
[----:B------:R-:W-:Y:S01]  /*6800*/  SEL R3, R65, R64, !P1 ;  /* 0x0000004041037207 */ /* 0x000fe20004800000 */
[----:B------:R-:W2:Y:S01]  /*6810*/  LDS.128 R40, [R112+0x3c80] ;  /* 0x003c800070287984 */ /* 0x000ea20000000c00 */
[----:B------:R-:W-:Y:S02]  /*6820*/  ISETP.GE.AND P0, PT, R137, c[0x0][0x27c], PT ;  /* 0x00009f0089007a0c */ /* 0x000fe40003f06270 */
[----:B-1----:R-:W-:Y:S04]  /*6830*/  SHF.R.S32.HI R4, RZ, 0x1f, R3 ;  /* 0x0000001fff047819 */ /* 0x002fe80000011403 */
        /* <DEDUP_REMOVED lines=20> */
[----:B--2---:R-:W-:Y:S01]  /*6980*/  @!P0 IMAD.U32 R11, R40, 0x10000, RZ ;  /* 0x00010000280b8824 */ /* 0x004fe200078e00ff */
[----:B------:R-:W-:Y:S01]  /*6990*/  @!P0 SHF.L.U32 R25, R41, 0x10, RZ ;  /* 0x0000001029198819 */ /* 0x000fe200000006ff */
[C---:B------:R-:W-:Y:S01]  /*69a0*/  @!P0 IMAD.U32 R36, R43.reuse, 0x10000, RZ ;  /* 0x000100002b248824 */ /* 0x040fe200078e00ff */
        /* <DEDUP_REMOVED lines=91> */
.L_x_906:
[----:B------:R-:W-:Y:S05]  /*6f60*/  BSYNC B0 ;  /* 0x0000000000007941 */ /* 0x000fea0003800000 */
.L_x_905:
[----:B------:R-:W-:Y:S11]  /*6f70*/  ISETP.GE.AND P0, PT, R136, c[0x0][0x1d4], PT ;  /* 0x0000750088007a0c */ /* 0x000ff60003f06270 */
[----:B------:R-:W-:Y:S02]  /*6f80*/  @!UPT UIADD3 URZ, URZ, URZ, URZ ;  /* 0x0000003f3f3ff290 */ /* 0x000fe4000fffe03f */
[----:B------:R-:W-:-:S05]  /*6f90*/  @P0 BRA `(.L_x_890) ;  /* 0x00000ad000000947 */ /* 0x000fca0003800000 */
[----:B------:R-:W-:Y:S01]  /*6fa0*/  SEL R3, R65, R64, !P3 ;  /* 0x0000004041037207 */ /* 0x000fe20005800000 */
[----:B------:R-:W2:Y:S01]  /*6fb0*/  LDS.128 R36, [R109+0x3c80] ;  /* 0x003c80006d247984 */ /* 0x000ea20000000c00 */
[C---:B----4-:R-:W-:Y:S02]  /*6fc0*/  LEA R44, P0, R85.reuse, R66, 0x1 ;  /* 0x00000042552c7211 */ /* 0x050fe400078008ff */
[----:B-1----:R-:W-:Y:S02]  /*6fd0*/  SHF.R.S32.HI R4, RZ, 0x1f, R3 ;  /* 0x0000001fff047819 */ /* 0x002fe40000011403 */
[----:B---3--:R-:W-:Y:S02]  /*6fe0*/  LEA.HI.X R45, R85, R67, R115, 0x1, P0 ;  /* 0x00000043552d7211 */ /* 0x008fe400000f0c73 */
[----:B------:R-:W-:Y:S02]  /*6ff0*/  LEA.HI R3, R4, R3, RZ, 0x4 ;  /* 0x0000000304037211 */ /* 0x000fe400078f20ff */
[----:B------:R-:W-:Y:S02]  /*7000*/  ISETP.GE.AND P0, PT, R136, c[0x0][0x27c], PT ;  /* 0x00009f0088007a0c */ /* 0x000fe40003f06270 */
[----:B------:R-:W-:Y:S04]  /*7010*/  LEA.HI.SX32 R3, R3, R61, 0x1c ;  /* 0x0000003d03037211 */ /* 0x000fe800078fe2ff */
[----:B------:R-:W-:Y:S01]  /*7020*/  SHF.R.S32.HI R4, RZ, 0x1f, R3 ;  /* 0x0000001fff047819 */ /* 0x000fe20000011403 */
[----:B------:R-:W-:Y:S03]  /*7030*/  IMAD.SHL.U32 R34, R3, 0x8, RZ ;  /* 0x0000000803227824 */ /* 0x000fe600078e00ff */
[----:B------:R-:W-:Y:S03]  /*7040*/  LEA.HI R4, R4, R3, RZ, 0x2 ;  /* 0x0000000304047211 */ /* 0x000fe600078f10ff */
[----:B------:R-:W-:Y:S02]  /*7050*/  @!P0 SHF.R.U32.HI R11, RZ, 0x10, R59 ;  /* 0x00000010ff0b8819 */ /* 0x000fe4000001163b */
[----:B------:R-:W-:Y:S02]  /*7060*/  SHF.R.S32.HI R3, RZ, 0x2, R4 ;  /* 0x00000002ff037819 */ /* 0x000fe40000011404 */
[----:B------:R-:W-:Y:S02]  /*7070*/  LOP3.LUT R4, R147, 0x18, R34, 0xf8, !PT ;  /* 0x0000001893047812 */ /* 0x000fe400078ef822 */
[----:B------:R-:W-:Y:S01]  /*7080*/  @!P0 PRMT R24, R60, 0x5410, R11 ;  /* 0x000054103c188816 */ /* 0x000fe2000000000b */
[----:B------:R-:W-:Y:S01]  /*7090*/  IMAD R3, R3, 0x600, R7 ;  /* 0x0000060003037824 */ /* 0x000fe200078e0207 */
[----:B-----5:R-:W-:Y:S02]  /*70a0*/  LOP3.LUT R4, R4, R146, RZ, 0x3c, !PT ;  /* 0x0000009204047212 */ /* 0x020fe400078e3cff */
[--C-:B------:R-:W-:Y:S01]  /*70b0*/  @!P0 SHF.R.U64 R8, R56, 0x10, R57.reuse ;  /* 0x0000001038088819 */ /* 0x100fe20000001239 */
[----:B------:R-:W-:Y:S01]  /*70c0*/  @!P0 IMAD.U32 R28, R24, 0x10000, RZ ;  /* 0x00010000181c8824 */ /* 0x000fe200078e00ff */
[----:B------:R-:W-:Y:S01]  /*70d0*/  @!P0 SHF.R.U32.HI R10, RZ, 0x10, R57 ;  /* 0x00000010ff0a8819 */ /* 0x000fe20000011639 */
[----:B------:R-:W-:Y:S01]  /*70e0*/  IMAD.IADD R3, R3, 0x1, R4 ;  /* 0x0000000103037824 */ /* 0x000fe200078e0204 */
[----:B------:R-:W-:Y:S02]  /*70f0*/  @!P0 PRMT R19, R47, 0x5410, R8 ;  /* 0x000054102f138816 */ /* 0x000fe40000000008 */
[----:B------:R-:W-:Y:S01]  /*7100*/  @!P0 SHF.R.U32.HI R4, RZ, 0x10, R21 ;  /* 0x00000010ff048819 */ /* 0x000fe20000011615 */
[----:B------:R-:W-:Y:S01]  /*7110*/  IMAD.SHL.U32 R3, R3, 0x2, RZ ;  /* 0x0000000203037824 */ /* 0x000fe200078e00ff */
[----:B--2---:R-:W-:Y:S01]  /*7120*/  @!P0 LOP3.LUT R32, R39, 0xffff0000, RZ, 0xc0, !PT ;  /* 0xffff000027208812 */ /* 0x004fe200078ec0ff */
[----:B------:R-:W-:Y:S01]  /*7130*/  @!P0 IMAD.U32 R11, R36, 0x10000, RZ ;  /* 0x00010000240b8824 */ /* 0x000fe200078e00ff */
[C---:B------:R-:W-:Y:S02]  /*7140*/  @!P0 SHF.L.U32 R25, R38.reuse, 0x10, RZ ;  /* 0x0000001026198819 */ /* 0x040fe400000006ff */
[----:B------:R1:W2:Y:S01]  /*7150*/  LDS.128 R12, [R3+0x3c80] ;  /* 0x003c8000030c7984 */ /* 0x0002a20000000c00 */
[----:B------:R-:W-:Y:S02]  /*7160*/  @!P0 LOP3.LUT R27, R38, 0xffff0000, RZ, 0xc0, !PT ;  /* 0xffff0000261b8812 */ /* 0x000fe400078ec0ff */
[----:B------:R-:W-:Y:S02]  /*7170*/  @!P0 PRMT R8, R29, 0x5410, R4 ;  /* 0x000054101d088816 */ /* 0x000fe40000000004 */
[----:B------:R-:W-:Y:S01]  /*7180*/  @!P0 PRMT R18, R47, 0x5432, R10 ;  /* 0x000054322f128816 */ /* 0x000fe2000000000a */
[----:B------:R-:W-:Y:S01]  /*7190*/  @!P0 IMAD.U32 R10, R19, 0x10000, RZ ;  /* 0x00010000130a8824 */ /* 0x000fe200078e00ff */
[--C-:B------:R-:W-:Y:S02]  /*71a0*/  @!P0 SHF.R.U64 R5, R22, 0x10, R23.reuse ;  /* 0x0000001016058819 */ /* 0x100fe40000001217 */
[----:B------:R-:W-:Y:S02]  /*71b0*/  @!P0 SHF.R.U32.HI R6, RZ, 0x10, R23 ;  /* 0x00000010ff068819 */ /* 0x000fe40000011617 */
[----:B------:R-:W-:Y:S02]  /*71c0*/  @!P0 SHF.R.U64 R17, R58, 0x10, R59 ;  /* 0x000000103a118819 */ /* 0x000fe4000000123b */
[----:B------:R-:W-:Y:S01]  /*71d0*/  @!P0 PRMT R16, R30, 0x5410, R6 ;  /* 0x000054101e108816 */ /* 0x000fe20000000006 */
[C---:B------:R-:W-:Y:S01]  /*71e0*/  @!P0 IMAD.U32 R6, R8.reuse, 0x10000, RZ ;  /* 0x0001000008068824 */ /* 0x040fe200078e00ff */
[----:B------:R-:W-:Y:S02]  /*71f0*/  @!P0 LOP3.LUT R8, R8, 0xffff0000, RZ, 0xc0, !PT ;  /* 0xffff000008088812 */ /* 0x000fe400078ec0ff */
[----:B------:R-:W-:Y:S02]  /*7200*/  @!P0 PRMT R26, R60, 0x5432, R17 ;  /* 0x000054323c1a8816 */ /* 0x000fe40000000011 */
[----:B------:R-:W-:Y:S02]  /*7210*/  @!P0 PRMT R17, R30, 0x5432, R5 ;  /* 0x000054321e118816 */ /* 0x000fe40000000005 */
[----:B------:R-:W-:Y:S02]  /*7220*/  @!P0 LOP3.LUT R30, R24, 0xffff0000, RZ, 0xc0, !PT ;  /* 0xffff0000181e8812 */ /* 0x000fe400078ec0ff */
[----:B-1----:R-:W-:Y:S01]  /*7230*/  @!P0 SHF.R.U64 R3, R20, 0x10, R21 ;  /* 0x0000001014038819 */ /* 0x002fe20000001215 */
[----:B------:R-:W-:Y:S01]  /*7240*/  @!P0 IMAD.U32 R20, R18, 0x10000, RZ ;  /* 0x0001000012148824 */ /* 0x000fe200078e00ff */
[----:B------:R-:W-:Y:S02]  /*7250*/  @!P0 SHF.L.U32 R21, R37, 0x10, RZ ;  /* 0x0000001025158819 */ /* 0x000fe400000006ff */
[----:B------:R-:W-:Y:S01]  /*7260*/  @!P0 PRMT R9, R29, 0x5432, R3 ;  /* 0x000054321d098816 */ /* 0x000fe20000000003 */
[----:B------:R-:W-:Y:S04]  /*7270*/  @!P0 IMAD.U32 R29, R39, 0x10000, RZ ;  /* 0x00010000271d8824 */ /* 0x000fe800078e00ff */
        /* <DEDUP_REMOVED lines=76> */
.L_x_886:
[----:B------:R1:W2:Y:S01]  /*7740*/  SHFL.IDX PT, R5, R28, RZ, 0x1e1f ;  /* 0x001e1fff1c057589 */ /* 0x0002a200000e0000 */
[----:B------:R-:W-:Y:S03]  /*7750*/  IMAD R3, R31, -0x30, R2 ;  /* 0xffffffd01f037824 */ /* 0x000fe600078e0202 */
[----:B------:R1:W3:Y:S02]  /*7760*/  SHFL.IDX PT, R4, R29, RZ, 0x1e1f ;  /* 0x001e1fff1d047589 */ /* 0x0002e400000e0000 */
[----:B------:R-:W-:Y:S04]  /*7770*/  IMNMX R77, R3, 0x30, PT ;  /* 0x00000030034d7817 */ /* 0x000fe80003800200 */
[----:B------:R-:W-:Y:S11]  /*7780*/  ISETP.GT.AND P0, PT, R77, R138, PT ;  /* 0x0000008a4d00720c */ /* 0x000ff60003f04270 */
[----:B------:R-:W-:Y:S02]  /*7790*/  @!UPT UIADD3 URZ, URZ, URZ, URZ ;  /* 0x0000003f3f3ff290 */ /* 0x000fe4000fffe03f */
[----:B------:R-:W-:-:S05]  /*77a0*/  @!P0 BRA `(.L_x_890) ;  /* 0x000002c000008947 */ /* 0x000fca0003800000 */
[----:B------:R-:W4:Y:S01]  /*77b0*/  LDL R10, [R1+0x1c] ;  /* 0x00001c00010a7983 */ /* 0x000f220000100800 */
[C---:B------:R-:W-:Y:S03]  /*77c0*/  ISETP.GE.AND P0, PT, R110.reuse, c[0x0][0x1d4], PT ;  /* 0x000075006e007a0c */ /* 0x040fe60003f06270 */
[----:B------:R-:W5:Y:S04]  /*77d0*/  LDL R11, [R1+0x78] ;  /* 0x00007800010b7983 */ /* 0x000f680000100800 */
[----:B---3--:R-:W3:Y:S04]  /*77e0*/  LDL R16, [R1+0x18] ;  /* 0x0000180001107983 */ /* 0x008ee80000100800 */
[----:B--2---:R-:W2:Y:S02]  /*77f0*/  LDL R17, [R1+0x74] ;  /* 0x0000740001117983 */ /* 0x004ea40000100800 */
[CC--:B------:R-:W-:Y:S02]  /*7800*/  @!P0 LEA R8, P4, R110.reuse, R4.reuse, 0x1 ;  /* 0x000000046e088211 */ /* 0x0c0fe400078808ff */
[----:B------:R-:W2:Y:S02]  /*7810*/  LDL R14, [R1+0xc] ;  /* 0x00000c00010e7983 */ /* 0x000ea40000100800 */
[-C--:B------:R-:W-:Y:S02]  /*7820*/  @!P0 LEA.HI.X R9, R110, R5.reuse, R111, 0x1, P4 ;  /* 0x000000056e098211 */ /* 0x080fe400020f0c6f */
[----:B------:R-:W2:Y:S04]  /*7830*/  LDL R6, [R1+0x10] ;  /* 0x0000100001067983 */ /* 0x000ea80000100800 */
[----:B------:R-:W2:Y:S04]  /*7840*/  LDL R20, [R1+0x64] ;  /* 0x0000640001147983 */ /* 0x000ea80000100800 */
[----:B------:R-:W2:Y:S04]  /*7850*/  LDL R25, [R1+0x60] ;  /* 0x0000600001197983 */ /* 0x000ea80000100800 */
[----:B------:R-:W2:Y:S04]  /*7860*/  LDL R15, [R1+0x14] ;  /* 0x00001400010f7983 */ /* 0x000ea80000100800 */
[----:B------:R-:W2:Y:S01]  /*7870*/  LDL R24, [R1+0x70] ;  /* 0x0000700001187983 */ /* 0x000ea20000100800 */
[C---:B----4-:R-:W-:Y:S11]  /*7880*/  ISETP.GE.AND P5, PT, R10.reuse, c[0x0][0x1d4], PT ;  /* 0x000075000a007a0c */ /* 0x050ff60003fa6270 */
[----:B------:R-:W-:Y:S02]  /*7890*/  @!UPT UIADD3 URZ, URZ, URZ, URZ ;  /* 0x0000003f3f3ff290 */ /* 0x000fe4000fffe03f */
[CC--:B------:R-:W-:Y:S04]  /*78a0*/  @!P5 LEA R12, P4, R10.reuse, R4.reuse, 0x1 ;  /* 0x000000040a0cd211 */ /* 0x0c0fe800078808ff */
[-C--:B-----5:R-:W-:Y:S02]  /*78b0*/  @!P5 LEA.HI.X R13, R10, R5.reuse, R11, 0x1, P4 ;  /* 0x000000050a0dd211 */ /* 0x0a0fe400020f0c0b */
[C---:B---3--:R-:W-:Y:S11]  /*78c0*/  ISETP.GE.AND P4, PT, R16.reuse, c[0x0][0x1d4], PT ;  /* 0x0000750010007a0c */ /* 0x048ff60003f86270 */
[----:B------:R-:W-:Y:S02]  /*78d0*/  @!UPT UIADD3 URZ, URZ, URZ, URZ ;  /* 0x0000003f3f3ff290 */ /* 0x000fe4000fffe03f */
[CC--:B------:R-:W-:Y:S04]  /*78e0*/  @!P4 LEA R10, P6, R16.reuse, R4.reuse, 0x1 ;  /* 0x00000004100ac211 */ /* 0x0c0fe800078c08ff */
[-C--:B--2---:R-:W-:Y:S02]  /*78f0*/  @!P4 LEA.HI.X R11, R16, R5.reuse, R17, 0x1, P6 ;  /* 0x00000005100bc211 */ /* 0x084fe400030f0c11 */
[----:B------:R-:W2:Y:S04]  /*7900*/  @!P0 LDS.128 R16, [R14+0x2400] ;  /* 0x002400000e108984 */ /* 0x000ea80000000c00 */
[----:B--2---:R2:W-:Y:S01]  /*7910*/  @!P0 ST.E.128 [R8.64], R16 ;  /* 0x0000001008008985 */ /* 0x0045e2000c101d08 */
[----:B------:R-:W-:Y:S11]  /*7920*/  ISETP.GE.AND P0, PT, R137, c[0x0][0x1d4], PT ;  /* 0x0000750089007a0c */ /* 0x000ff60003f06270 */
[----:B------:R-:W-:Y:S02]  /*7930*/  @!UPT UIADD3 URZ, URZ, URZ, URZ ;  /* 0x0000003f3f3ff290 */ /* 0x000fe4000fffe03f */
[----:B------:R-:W3:Y:S01]  /*7940*/  @!P0 LDS.128 R16, [R6+0x2400] ;  /* 0x0024000006108984 */ /* 0x000ee20000000c00 */
[----:B------:R-:W-:Y:S04]  /*7950*/  @!P0 IMAD.SHL.U32 R3, R20, 0x8, RZ ;  /* 0x0000000814038824 */ /* 0x000fe800078e00ff */
[--C-:B--2---:R-:W-:Y:S05]  /*7960*/  @!P0 IMAD.WIDE R8, R3, 0x2, R4.reuse ;  /* 0x0000000203088825 */ /* 0x104fea00078e0204 */
[----:B---3--:R2:W-:Y:S01]  /*7970*/  @!P0 ST.E.128 [R8.64], R16 ;  /* 0x0000001008008985 */ /* 0x0085e2000c101d08 */
[----:B------:R-:W-:Y:S11]  /*7980*/  ISETP.GE.AND P0, PT, R136, c[0x0][0x1d4], PT ;  /* 0x0000750088007a0c */ /* 0x000ff60003f06270 */
[----:B------:R-:W-:Y:S02]  /*7990*/  @!UPT UIADD3 URZ, URZ, URZ, URZ ;  /* 0x0000003f3f3ff290 */ /* 0x000fe4000fffe03f */
[----:B------:R-:W3:Y:S01]  /*79a0*/  @!P0 LDS.128 R20, [R14+0x3000] ;  /* 0x003000000e148984 */ /* 0x000ee20000000c00 */
[----:B------:R-:W-:Y:S04]  /*79b0*/  @!P0 IMAD.SHL.U32 R3, R25, 0x8, RZ ;  /* 0x0000000819038824 */ /* 0x000fe800078e00ff */
[----:B--2---:R-:W-:Y:S05]  /*79c0*/  @!P0 IMAD.WIDE R8, R3, 0x2, R4 ;  /* 0x0000000203088825 */ /* 0x004fea00078e0204 */
[----:B---3--:R-:W-:Y:S01]  /*79d0*/  @!P0 ST.E.128 [R8.64], R20 ;  /* 0x0000001408008985 */ /* 0x008fe2000c101d08 */
[C---:B------:R-:W-:Y:S03]  /*79e0*/  ISETP.GE.AND P0, PT, R15.reuse, c[0x0][0x1d4], PT ;  /* 0x000075000f007a0c */ /* 0x040fe60003f06270 */
[----:B------:R-:W2:Y:S10]  /*79f0*/  @!P5 LDS.128 R16, [R6+0x3000] ;  /* 0x003000000610d984 */ /* 0x000eb40000000c00 */
[C---:B------:R-:W-:Y:S04]  /*7a00*/  @!P0 LEA R4, P6, R15.reuse, R4, 0x1 ;  /* 0x000000040f048211 */ /* 0x040fe800078c08ff */
[----:B------:R-:W-:Y:S01]  /*7a10*/  @!P0 LEA.HI.X R5, R15, R5, R24, 0x1, P6 ;  /* 0x000000050f058211 */ /* 0x000fe200030f0c18 */
[----:B--2---:R-:W-:Y:S04]  /*7a20*/  @!P5 ST.E.128 [R12.64], R16 ;  /* 0x000000100c00d985 */ /* 0x004fe8000c101d08 */
[----:B------:R-:W2:Y:S04]  /*7a30*/  @!P4 LDS.128 R12, [R14+0x3c00] ;  /* 0x003c00000e0cc984 */ /* 0x000ea80000000c00 */
[----:B--2---:R-:W-:Y:S04]  /*7a40*/  @!P4 ST.E.128 [R10.64], R12 ;  /* 0x0000000c0a00c985 */ /* 0x004fe8000c101d08 */
[----:B------:R-:W2:Y:S04]  /*7a50*/  @!P0 LDS.128 R8, [R6+0x3c00] ;  /* 0x003c000006088984 */ /* 0x000ea80000000c00 */
[----:B--2---:R2:W-:Y:S02]  /*7a60*/  @!P0 ST.E.128 [R4.64], R8 ;  /* 0x0000000804008985 */ /* 0x0045e4000c101d08 */
.L_x_890:
[----:B------:R-:W-:Y:S05]  /*7a70*/  BSYNC B1 ;  /* 0x0000000000017941 */ /* 0x000fea0003800000 */
.L_x_885:
[----:B-12--5:R-:W-:Y:S01]  /*7a80*/  IMAD.WIDE R8, R31, 0x30, R88 ;  /* 0x000000301f087825 */ /* 0x026fe200078e0258 */
[----:B------:R-:W2:Y:S01]  /*7a90*/  LDL R24, [R1+0x3c] ;  /* 0x00003c0001187983 */ /* 0x000ea20000100800 */
[----:B------:R-:W-:Y:S01]  /*7aa0*/  P2R R13, PR, RZ, 0x2 ;  /* 0x00000002ff0d7803 */ /* 0x000fe20000000000 */
[----:B------:R-:W-:Y:S01]  /*7ab0*/  BSSY B0, `(.L_x_907) ;  /* 0x000006b000007945 */ /* 0x000fe20003800000 */
[----:B------:R-:W-:Y:S01]  /*7ac0*/  IMAD R10, R81, c[0x0][0x218], RZ ;  /* 0x00008600510a7a24 */ /* 0x000fe200078e02ff */
[C---:B------:R-:W-:Y:S01]  /*7ad0*/  LOP3.LUT P1, RZ, R209.reuse, 0x4, RZ, 0xc0, !PT ;  /* 0x00000004d1ff7812 */ /* 0x040fe2000782c0ff */
[----:B------:R-:W1:Y:S01]  /*7ae0*/  S2R R3, SR_TID.X ;  /* 0x0000000000037919 */ /* 0x000e620000002100 */
[----:B------:R-:W-:Y:S01]  /*7af0*/  LOP3.LUT P6, RZ, R209, 0x1, RZ, 0xc0, !PT ;  /* 0x00000001d1ff7812 */ /* 0x000fe200078cc0ff */
[----:B------:R-:W-:Y:S01]  /*7b00*/  IMAD R10, R78, c[0x0][0x21c], R10 ;  /* 0x000087004e0a7a24 */ /* 0x000fe200078e020a */
[----:B-1----:R-:W-:Y:S04]  /*7b10*/  SHF.R.S32.HI R25, RZ, 0x1f, R3 ;  /* 0x0000001fff197819 */ /* 0x002fe80000011403 */
[----:B------:R-:W-:Y:S04]  /*7b20*/  LEA.HI R25, R25, R3, RZ, 0x2 ;  /* 0x0000000319197211 */ /* 0x000fe800078f10ff */
[----:B------:R-:W-:Y:S05]  /*7b30*/  SHF.R.S32.HI R25, RZ, 0x2, R25 ;  /* 0x00000002ff197819 */ /* 0x000fea0000011419 */
[----:B------:R-:W-:Y:S05]  /*7b40*/  IMAD.IADD R3, R77, 0x1, -R25 ;  /* 0x000000014d037824 */ /* 0x000fea00078e0a19 */
[C---:B------:R-:W-:Y:S11]  /*7b50*/  ISETP.GE.AND P0, PT, R3.reuse, 0x21, PT ;  /* 0x000000210300780c */ /* 0x040ff60003f06270 */
[----:B------:R-:W-:Y:S02]  /*7b60*/  @!UPT UIADD3 URZ, URZ, URZ, URZ ;  /* 0x0000003f3f3ff290 */ /* 0x000fe4000fffe03f */
[C---:B------:R-:W-:Y:S05]  /*7b70*/  @P0 IADD3 R6, P4, R8.reuse, 0x20, RZ ;  /* 0x0000002008060810 */ /* 0x040fea0007f9e0ff */
[----:B------:R-:W-:Y:S01]  /*7b80*/  @P0 IMAD.X R11, RZ, RZ, R9, P4 ;  /* 0x000000ffff0b0224 */ /* 0x000fe200020e0609 */
[----:B------:R-:W-:Y:S11]  /*7b90*/  ISETP.GE.AND P4, PT, R3, 0x1, PT ;  /* 0x000000010300780c */ /* 0x000ff60003f86270 */
[----:B------:R-:W-:Y:S02]  /*7ba0*/  @!UPT UIADD3 URZ, URZ, URZ, URZ ;  /* 0x0000003f3f3ff290 */ /* 0x000fe4000fffe03f */
[----:B------:R-:W-:Y:S01]  /*7bb0*/  @P4 MOV R5, R84 ;  /* 0x0000005400054202 */ /* 0x000fe20000000f00 */
[----:B------:R-:W-:Y:S02]  /*7bc0*/  @P4 IMAD R3, R9, c[0x0][0x258], RZ ;  /* 0x0000960009034a24 */ /* 0x000fe400078e02ff */
[----:B---3--:R-:W-:Y:S02]  /*7bd0*/  @P4 IMAD.MOV.U32 R4, RZ, RZ, R82 ;  /* 0x000000ffff044224 */ /* 0x008fe400078e0052 */
[C---:B------:R-:W-:Y:S02]  /*7be0*/  @P4 IMAD R3, R8.reuse, c[0x0][0x25c], R3 ;  /* 0x0000970008034a24 */ /* 0x040fe400078e0203 */
[----:B------:R-:W-:Y:S04]  /*7bf0*/  @P4 IMAD.WIDE.U32 R4, R8, c[0x0][0x258], R4 ;  /* 0x0000960008044a25 */ /* 0x000fe800078e0004 */
[----:B------:R-:W-:Y:S01]  /*7c00*/  @P4 IMAD.IADD R3, R5, 0x1, R3 ;  /* 0x0000000105034824 */ /* 0x000fe200078e0203 */
[C---:B------:R-:W-:Y:S04]  /*7c10*/  @P4 LEA R8, P5, R4.reuse, c[0x0][0x250], 0x1 ;  /* 0x0000940004084a11 */ /* 0x040fe800078a08ff */
[----:B------:R-:W-:Y:S01]  /*7c20*/  @P4 LEA.HI.X R9, R4, c[0x0][0x254], R3, 0x1, P5 ;  /* 0x0000950004094a11 */ /* 0x000fe200028f0c03 */
[----:B------:R-:W-:Y:S02]  /*7c30*/  IMAD R3, R80, c[0x0][0x208], RZ ;  /* 0x0000820050037a24 */ /* 0x000fe400078e02ff */
[C---:B------:R-:W-:Y:S04]  /*7c40*/  IMAD.WIDE.U32 R4, R79.reuse, c[0x0][0x208], RZ ;  /* 0x000082004f047a25 */ /* 0x040fe800078e00ff */
[----:B------:R-:W-:Y:S04]  /*7c50*/  IMAD R3, R79, c[0x0][0x20c], R3 ;  /* 0x000083004f037a24 */ /* 0x000fe800078e0203 */
[----:B------:R-:W-:Y:S04]  /*7c60*/  IMAD.IADD R5, R5, 0x1, R3 ;  /* 0x0000000105057824 */ /* 0x000fe800078e0203 */
[----:B------:R-:W-:Y:S05]  /*7c70*/  IMAD.WIDE.U32 R4, R78, c[0x0][0x218], R4 ;  /* 0x000086004e047a25 */ /* 0x000fea00078e0004 */
[----:B------:R-:W-:Y:S01]  /*7c80*/  IADD3 R3, P5, R102, R4, RZ ;  /* 0x0000000466037210 */ /* 0x000fe20007fbe0ff */
[----:B------:R-:W-:Y:S02]  /*7c90*/  @P0 IMAD R4, R11, c[0x0][0x258], RZ ;  /* 0x000096000b040a24 */ /* 0x000fe400078e02ff */
[----:B------:R-:W-:Y:S01]  /*7ca0*/  @P0 IMAD.MOV.U32 R11, RZ, RZ, R84 ;  /* 0x000000ffff0b0224 */ /* 0x000fe200078e0054 */
[----:B------:R-:W-:Y:S02]  /*7cb0*/  IADD3.X R12, R122, R5, R10, P5, !PT ;  /* 0x000000057a0c7210 */ /* 0x000fe40002ffe40a */
[----:B------:R-:W-:Y:S05]  /*7cc0*/  @P0 MOV R10, R82 ;  /* 0x00000052000a0202 */ /* 0x000fea0000000f00 */
[C---:B------:R-:W-:Y:S04]  /*7cd0*/  @P0 IMAD.WIDE.U32 R10, R6.reuse, c[0x0][0x258], R10 ;  /* 0x00009600060a0a25 */ /* 0x040fe800078e000a */
[----:B------:R-:W-:Y:S01]  /*7ce0*/  @P0 IMAD R6, R6, c[0x0][0x25c], R4 ;  /* 0x0000970006060a24 */ /* 0x000fe200078e0204 */
[C---:B------:R-:W-:Y:S03]  /*7cf0*/  @P0 LEA R4, P5, R10.reuse, c[0x0][0x250], 0x1 ;  /* 0x000094000a040a11 */ /* 0x040fe600078a08ff */
[----:B------:R-:W-:Y:S05]  /*7d00*/  @P0 IMAD.IADD R6, R11, 0x1, R6 ;  /* 0x000000010b060824 */ /* 0x000fea00078e0206 */
[----:B------:R-:W-:Y:S02]  /*7d10*/  @P0 LEA.HI.X R5, R10, c[0x0][0x254], R6, 0x1, P5 ;  /* 0x000095000a050a11 */ /* 0x000fe400028f0c06 */
[C---:B------:R-:W-:Y:S04]  /*7d20*/  LEA R6, P5, R3.reuse, c[0x0][0x1f8], 0x1 ;  /* 0x00007e0003067a11 */ /* 0x040fe800078a08ff */
[----:B------:R-:W-:Y:S02]  /*7d30*/  LEA.HI.X R10, R3, c[0x0][0x1fc], R12, 0x1, P5 ;  /* 0x00007f00030a7a11 */ /* 0x000fe400028f0c0c */
[----:B------:R-:W-:Y:S02]  /*7d40*/  LOP3.LUT P5, RZ, R209, 0x2, RZ, 0xc0, !PT ;  /* 0x00000002d1ff7812 */ /* 0x000fe400078ac0ff */
[C---:B--2---:R-:W-:Y:S05]  /*7d50*/  @P4 SHF.L.U32 R3, R24.reuse, 0x1, RZ ;  /* 0x0000000118034819 */ /* 0x044fea00000006ff */
[----:B------:R-:W-:Y:S01]  /*7d60*/  @!PT LDS RZ, [RZ] ;  /* 0x00000000fffff984 */ /* 0x000fe20000000800 */
[----:B------:R-:W-:Y:S01]  /*7d70*/  @!PT LDS RZ, [RZ] ;  /* 0x00000000fffff984 */ /* 0x000fe20000000800 */
[----:B------:R-:W-:Y:S01]  /*7d80*/  @!PT LDS RZ, [RZ] ;  /* 0x00000000fffff984 */ /* 0x000fe20000000800 */
[----:B------:R1:W-:Y:S01]  /*7d90*/  @P4 LDGSTS.E.BYPASS.LTC128B.128 [R3+0x1880], [R8.64], !P1 ;  /* 0x0188000008034fae */ /* 0x0003e2000c901d48 */
[----:B------:R-:W-:Y:S05]  /*7da0*/  ISETP.NE.AND P1, PT, R13, RZ, PT ;  /* 0x000000ff0d00720c */ /* 0x000fea0003f25270 */
[----:B------:R1:W-:Y:S04]  /*7db0*/  @P4 LDGSTS.E.BYPASS.LTC128B.128 [R3+0x2480], [R8.64+0x40], !P5 ;  /* 0x0248004008034fae */ /* 0x0003e8000e901d48 */
[----:B------:R1:W-:Y:S01]  /*7dc0*/  @P4 LDGSTS.E.BYPASS.LTC128B.128 [R3+0x3080], [R8.64+0x80], !P6 ;  /* 0x0308008008034fae */ /* 0x0003e2000f101d48 */
[----:B------:R-:W-:Y:S01]  /*7dd0*/  LOP3.LUT P4, RZ, R209, 0x4, RZ, 0xc0, !PT ;  /* 0x00000004d1ff7812 */ /* 0x000fe2000788c0ff */
[----:B-1----:R-:W-:Y:S11]  /*7de0*/  @P0 IMAD.SHL.U32 R3, R24, 0x2, RZ ;  /* 0x0000000218030824 */ /* 0x002ff600078e00ff */
[----:B------:R-:W-:Y:S01]  /*7df0*/  @!UPT UIADD3 URZ, URZ, URZ, URZ ;  /* 0x0000003f3f3ff290 */ /* 0x000fe2000fffe03f */
        /* <DEDUP_REMOVED lines=11> */
[C---:B------:R-:W-:Y:S03]  /*7eb0*/  ISETP.GE.AND P0, PT, R110.reuse, c[0x0][0x1d4], PT ;  /* 0x000075006e007a0c */ /* 0x040fe60003f06270 */
[----:B----4-:R-:W4:Y:S04]  /*7ec0*/  LDL R19, [R1+0x78] ;  /* 0x0000780001137983 */ /* 0x010f280000100800 */
        /* <DEDUP_REMOVED lines=10> */
[C---:B-----5:R-:W-:Y:S11]  /*7f70*/  ISETP.GE.AND P5, PT, R18.reuse, c[0x0][0x1d4], PT ;  /* 0x0000750012007a0c */ /* 0x060ff60003fa6270 */
[----:B------:R-:W-:Y:S02]  /*7f80*/  @!UPT UIADD3 URZ, URZ, URZ, URZ ;  /* 0x0000003f3f3ff290 */ /* 0x000fe4000fffe03f */
[CC--:B------:R-:W-:Y:S04]  /*7f90*/  @!P5 LEA R12, P4, R18.reuse, R4.reuse, 0x1 ;  /* 0x00000004120cd211 */ /* 0x0c0fe800078808ff */
[-C--:B----4-:R-:W-:Y:S02]  /*7fa0*/  @!P5 LEA.HI.X R13, R18, R5.reuse, R19, 0x1, P4 ;  /* 0x00000005120dd211 */ /* 0x090fe400020f0c13 */
[C---:B---3--:R-:W-:Y:S11]  /*7fb0*/  ISETP.GE.AND P4, PT, R16.reuse, c[0x0][0x1d4], PT ;  /* 0x0000750010007a0c */ /* 0x048ff60003f86270 */
[----:B------:R-:W-:Y:S02]  /*7fc0*/  @!UPT UIADD3 URZ, URZ, URZ, URZ ;  /* 0x0000003f3f3ff290 */ /* 0x000fe4000fffe03f */
[CC--:B-1----:R-:W-:Y:S04]  /*7fd0*/  @!P4 LEA R10, P6, R16.reuse, R4.reuse, 0x1 ;  /* 0x00000004100ac211 */ /* 0x0c2fe800078c08ff */
[-C--:B--2---:R-:W-:Y:S02]  /*7fe0*/  @!P4 LEA.HI.X R11, R16, R5.reuse, R17, 0x1, P6 ;  /* 0x00000005100bc211 */ /* 0x084fe400030f0c11 */
[----:B------:R-:W1:Y:S04]  /*7ff0*/  @!P0 LDS.128 R16, [R14] ;  /* 0x000000000e108984 */ /* 0x000e680000000c00 */
[----:B-1----:R1:W-:Y:S01]  /*8000*/  @!P0 ST.E.128 [R8.64], R16 ;  /* 0x0000001008008985 */ /* 0x0023e2000c101d08 */
[----:B------:R-:W-:Y:S11]  /*8010*/  ISETP.GE.AND P0, PT, R137, c[0x0][0x1d4], PT ;  /* 0x0000750089007a0c */ /* 0x000ff60003f06270 */
[----:B------:R-:W-:Y:S02]  /*8020*/  @!UPT UIADD3 URZ, URZ, URZ, URZ ;  /* 0x0000003f3f3ff290 */ /* 0x000fe4000fffe03f */
[----:B------:R-:W2:Y:S01]  /*8030*/  @!P0 LDS.128 R16, [R26] ;  /* 0x000000001a108984 */ /* 0x000ea20000000c00 */
[----:B------:R-:W-:Y:S04]  /*8040*/  @!P0 IMAD.SHL.U32 R3, R20, 0x8, RZ ;  /* 0x0000000814038824 */ /* 0x000fe800078e00ff */
[--C-:B-1----:R-:W-:Y:S05]  /*8050*/  @!P0 IMAD.WIDE R8, R3, 0x2, R4.reuse ;  /* 0x0000000203088825 */ /* 0x102fea00078e0204 */
[----:B--2---:R1:W-:Y:S01]  /*8060*/  @!P0 ST.E.128 [R8.64], R16 ;  /* 0x0000001008008985 */ /* 0x0043e2000c101d08 */
[----:B------:R-:W-:Y:S11]  /*8070*/  ISETP.GE.AND P0, PT, R136, c[0x0][0x1d4], PT ;  /* 0x0000750088007a0c */ /* 0x000ff60003f06270 */
[----:B------:R-:W-:Y:S02]  /*8080*/  @!UPT UIADD3 URZ, URZ, URZ, URZ ;  /* 0x0000003f3f3ff290 */ /* 0x000fe4000fffe03f */
[----:B------:R-:W2:Y:S01]  /*8090*/  @!P0 LDS.128 R20, [R14+0xc00] ;  /* 0x000c00000e148984 */ /* 0x000ea20000000c00 */
[----:B------:R-:W-:Y:S04]  /*80a0*/  @!P0 IMAD.SHL.U32 R3, R28, 0x8, RZ ;  /* 0x000000081c038824 */ /* 0x000fe800078e00ff */
[----:B-1----:R-:W-:Y:S05]  /*80b0*/  @!P0 IMAD.WIDE R8, R3, 0x2, R4 ;  /* 0x0000000203088825 */ /* 0x002fea00078e0204 */
[----:B--2---:R-:W-:Y:S01]  /*80c0*/  @!P0 ST.E.128 [R8.64], R20 ;  /* 0x0000001408008985 */ /* 0x004fe2000c101d08 */
[C---:B------:R-:W-:Y:S03]  /*80d0*/  ISETP.GE.AND P0, PT, R15.reuse, c[0x0][0x1d4], PT ;  /* 0x000075000f007a0c */ /* 0x040fe60003f06270 */
[----:B------:R-:W1:Y:S10]  /*80e0*/  @!P5 LDS.128 R16, [R26+0xc00] ;  /* 0x000c00001a10d984 */ /* 0x000e740000000c00 */
[C---:B------:R-:W-:Y:S04]  /*80f0*/  @!P0 LEA R4, P6, R15.reuse, R4, 0x1 ;  /* 0x000000040f048211 */ /* 0x040fe800078c08ff */
[----:B------:R-:W-:Y:S01]  /*8100*/  @!P0 LEA.HI.X R5, R15, R5, R27, 0x1, P6 ;  /* 0x000000050f058211 */ /* 0x000fe200030f0c1b */
[----:B-1----:R-:W-:Y:S04]  /*8110*/  @!P5 ST.E.128 [R12.64], R16 ;  /* 0x000000100c00d985 */ /* 0x002fe8000c101d08 */
[----:B------:R-:W1:Y:S04]  /*8120*/  @!P4 LDS.128 R12, [R14+0x1800] ;  /* 0x001800000e0cc984 */ /* 0x000e680000000c00 */
[----:B-1----:R-:W-:Y:S04]  /*8130*/  @!P4 ST.E.128 [R10.64], R12 ;  /* 0x0000000c0a00c985 */ /* 0x002fe8000c101d08 */
[----:B------:R-:W1:Y:S04]  /*8140*/  @!P0 LDS.128 R8, [R26+0x1800] ;  /* 0x001800001a088984 */ /* 0x000e680000000c00 */
[----:B-1----:R1:W-:Y:S02]  /*8150*/  @!P0 ST.E.128 [R4.64], R8 ;  /* 0x0000000804008985 */ /* 0x0023e4000c101d08 */
.L_x_908:
[----:B------:R-:W-:Y:S05]  /*8160*/  BSYNC B0 ;  /* 0x0000000000007941 */ /* 0x000fea0003800000 */
.L_x_907:
        /* <DEDUP_REMOVED lines=43> */
.L_x_910:
[----:B------:R-:W-:Y:S05]  /*8420*/  BSYNC B0 ;  /* 0x0000000000007941 */ /* 0x000fea0003800000 */
.L_x_909:
[----:B------:R-:W0:Y:S01]  /*8430*/  LDGDEPBAR ;  /* 0x00000000000079af */ /* 0x000e220000000000 */
[----:B------:R-:W-:Y:S01]  /*8440*/  IADD3 R31, R31, -0x1, RZ ;  /* 0xffffffff1f1f7810 */ /* 0x000fe20007ffe0ff */
[----:B------:R-:W-:-:S05]  /*8450*/  @P5 BRA `(.L_x_911) ;  /* 0xffffb62000005947 */ /* 0x000fca000383ffff */
[----:B------:R-:W-:Y:S01]  /*8460*/  WARPSYNC 0xffffffff ;  /* 0xffffffff00007948 */ /* 0x000fe20003800000 */
[----:B------:R-:W-:Y:S06]  /*8470*/  BAR.SYNC.DEFER_BLOCKING 0x0 ;  /* 0x0000000000007b1d */ /* 0x000fec0000010000 */
.L_x_884:
[----:B----4-:R-:W4:Y:S01]  /*8480*/  LDL R14, [R1+0x58] ;  /* 0x00005800010e7983 */ /* 0x010f220000100800 */
[----:B------:R-:W-:-:S05]  /*8490*/  IMAD.MOV.U32 R0, RZ, RZ, c[0x0][0x2c4] ;  /* 0x0000b100ff007624 */ /* 0x000fca00078e00ff */
[----:B------:R-:W-:Y:S01]  /*84a0*/  ISETP.NE.AND P3, PT, R0, 0x1, PT ;  /* 0x000000010000780c */ /* 0x000fe20003f65270 */
[----:B-12---:R-:W-:-:S05]  /*84b0*/  IMAD.MOV.U32 R4, RZ, RZ, c[0x0][0x32c] ;  /* 0x0000cb00ff047624 */ /* 0x006fca00078e00ff */
[----:B------:R-:W-:Y:S02]  /*84c0*/  ISETP.GE.AND P1, PT, R4, 0x1, PT ;  /* 0x000000010400780c */ /* 0x000fe40003f26270 */
[----:B------:R-:W-:Y:S02]  /*84d0*/  IADD3 R2, R250, 0x1, -R249 ;  /* 0x00000001fa027810 */ /* 0x000fe40007ffe8f9 */
[----:B----4-:R-:W-:-:S05]  /*84e0*/  IADD3 R0, R14, 0x7f, RZ ;  /* 0x0000007f0e007810 */ /* 0x010fca0007ffe0ff */
[----:B------:R-:W-:-:S05]  /*84f0*/  @P3 IMAD.HI.U32 R3, R0, c[0x0][0x2c8], RZ ;  /* 0x0000b20000033a27 */ /* 0x000fca00078e00ff */
[----:B------:R-:W-:-:S05]  /*8500*/  @P3 SHF.R.U32.HI R0, RZ, c[0x0][0x2cc], R3 ;  /* 0x0000b300ff003a19 */ /* 0x000fca0000011603 */
[----:B------:R-:W-:-:S05]  /*8510*/  IMAD.IADD R0, R2, 0x1, R0 ;  /* 0x0000000102007824 */ /* 0x000fca00078e0200 */
[----:B------:R-:W-:Y:S01]  /*8520*/  IADD3 R3, R0, c[0x0][0x328], RZ ;  /* 0x0000ca0000037a10 */ /* 0x000fe20007ffe0ff */
[----:B------:R-:W-:Y:S05]  /*8530*/  @!P1 BRA `(.L_x_912) ;  /* 0x0000011000009947 */ /* 0x000fea0003800000 */
[C---:B------:R-:W-:Y:S01]  /*8540*/  ISETP.GT.AND P0, PT, R0.reuse, RZ, PT ;  /* 0x000000ff0000720c */ /* 0x040fe20003f04270 */
[----:B------:R-:W-:Y:S01]  /*8550*/  BSSY B0, `(.L_x_913) ;  /* 0x000000d000007945 */ /* 0x000fe20003800000 */
[----:B------:R-:W-:Y:S01]  /*8560*/  IADD3 R2, R0, -0x1, RZ ;  /* 0xffffffff00027810 */ /* 0x000fe20007ffe0ff */
[----:B------:R-:W-:-:S10]  /*8570*/  IMAD.MOV.U32 R4, RZ, RZ, c[0x0][0x32c] ;  /* 0x0000cb00ff047624 */ /* 0x000fd400078e00ff */
[----:B------:R-:W-:Y:S05]  /*8580*/  @P0 BRA `(.L_x_914) ;  /* 0x0000006000000947 */ /* 0x000fea0003800000 */
[----:B------:R-:W-:Y:S01]  /*8590*/  ISETP.NE.AND P0, PT, R4, 0x1, PT ;  /* 0x000000010400780c */ /* 0x000fe20003f05270 */
[----:B------:R-:W-:-:S12]  /*85a0*/  IMAD.MOV R0, RZ, RZ, -R0 ;  /* 0x000000ffff007224 */ /* 0x000fd800078e0a00 */
[----:B------:R-:W-:-:S05]  /*85b0*/  @P0 IMAD.HI.U32 R2, R0, c[0x0][0x330], RZ ;  /* 0x0000cc0000020a27 */ /* 0x000fca00078e00ff */
[----:B------:R-:W-:-:S04]  /*85c0*/  @P0 SHF.R.U32.HI R0, RZ, c[0x0][0x334], R2 ;  /* 0x0000cd00ff000a19 */ /* 0x000fc80000011602 */
[----:B------:R-:W-:Y:S01]  /*85d0*/  LOP3.LUT R2, RZ, R0, RZ, 0x33, !PT ;  /* 0x00000000ff027212 */ /* 0x000fe200078e33ff */
[----:B------:R-:W-:Y:S05]  /*85e0*/  BRA `(.L_x_915) ;  /* 0x0000003000007947 */ /* 0x000fea0003800000 */
.L_x_914:
[----:B------:R-:W-:-:S13]  /*85f0*/  ISETP.NE.AND P0, PT, R4, 0x1, PT ;  /* 0x000000010400780c */ /* 0x000fda0003f05270 */
[----:B------:R-:W-:-:S05]  /*8600*/  @P0 IMAD.HI.U32 R0, R2, c[0x0][0x330], RZ ;  /* 0x0000cc0002000a27 */ /* 0x000fca00078e00ff */
[----:B------:R-:W-:Y:S02]  /*8610*/  @P0 SHF.R.U32.HI R2, RZ, c[0x0][0x334], R0 ;  /* 0x0000cd00ff020a19 */ /* 0x000fe40000011600 */
.L_x_915:
[----:B------:R-:W-:Y:S05]  /*8620*/  BSYNC B0 ;  /* 0x0000000000007941 */ /* 0x000fea0003800000 */
.L_x_913:
[----:B------:R-:W-:-:S05]  /*8630*/  IMAD R2, R2, R4, c[0x0][0x32c] ;  /* 0x0000cb0002027624 */ /* 0x000fca00078e0204 */
[----:B------:R-:W-:-:S04]  /*8640*/  IMNMX R3, R3, R2, PT ;  /* 0x0000000203037217 */ /* 0x000fc80003800200 */
.L_x_912:
[----:B------:R-:W-:Y:S01]  /*8650*/  IADD3 R3, R3, 0x2f, RZ ;  /* 0x0000002f03037810 */ /* 0x000fe20007ffe0ff */
[----:B------:R-:W-:-:S04]  /*8660*/  @P3 IMAD.HI.U32 R2, R14, c[0x0][0x2c8], RZ ;  /* 0x0000b2000e023a27 */ /* 0x000fc800078e00ff */
[----:B------:R-:W-:-:S04]  /*8670*/  IMAD.HI R3, R3, 0x2aaaaaab, RZ ;  /* 0x2aaaaaab03037827 */ /* 0x000fc800078e02ff */
[----:B------:R-:W-:Y:S01]  /*8680*/  IMAD.MOV.U32 R0, RZ, RZ, R14 ;  /* 0x000000ffff007224 */ /* 0x000fe200078e000e */
[----:B------:R-:W-:Y:S02]  /*8690*/  @P3 SHF.R.U32.HI R0, RZ, c[0x0][0x2cc], R2 ;  /* 0x0000b300ff003a19 */ /* 0x000fe40000011602 */
        /* <DEDUP_REMOVED lines=16> */
.L_x_918:
[----:B------:R-:W-:-:S04]  /*87a0*/  MOV R3, c[0x0][0x32c] ;  /* 0x0000cb0000037a02 */ /* 0x000fc80000000f00 */
[----:B------:R-:W-:-:S13]  /*87b0*/  ISETP.NE.AND P0, PT, R3, 0x1, PT ;  /* 0x000000010300780c */ /* 0x000fda0003f05270 */
[----:B------:R-:W-:-:S05]  /*87c0*/  @P0 IMAD.HI.U32 R3, R0, c[0x0][0x330], RZ ;  /* 0x0000cc0000030a27 */ /* 0x000fca00078e00ff */
[----:B------:R-:W-:Y:S02]  /*87d0*/  @P0 SHF.R.U32.HI R0, RZ, c[0x0][0x334], R3 ;  /* 0x0000cd00ff000a19 */ /* 0x000fe40000011603 */
.L_x_919:
[----:B------:R-:W-:Y:S05]  /*87e0*/  BSYNC B0 ;  /* 0x0000000000007941 */ /* 0x000fea0003800000 */
.L_x_917:
[----:B------:R-:W-:-:S05]  /*87f0*/  IMAD R0, R0, c[0x0][0x32c], RZ ;  /* 0x0000cb0000007a24 */ /* 0x000fca00078e02ff */
[----:B------:R-:W-:-:S05]  /*8800*/  IMNMX R2, R2, R0, !PT ;  /* 0x0000000002027217 */ /* 0x000fca0007800200 */
.L_x_916:
[----:B------:R-:W-:Y:S01]  /*8810*/  IMAD.HI R2, R2, 0x2aaaaaab, RZ ;  /* 0x2aaaaaab02027827 */ /* 0x000fe200078e02ff */
[----:B------:R-:W-:Y:S04]  /*8820*/  BSSY B0, `(.L_x_920) ;  /* 0x0000024000007945 */ /* 0x000fe80003800000 */
[----:B------:R-:W-:-:S04]  /*8830*/  SHF.R.U32.HI R0, RZ, 0x1f, R2 ;  /* 0x0000001fff007819 */ /* 0x000fc80000011602 */
[----:B------:R-:W-:Y:S01]  /*8840*/  LEA.HI.SX32 R2, R2, R0, 0x1d ;  /* 0x0000000002027211 */ /* 0x000fe200078feaff */
[----:B------:R-:W-:-:S03]  /*8850*/  IMAD.MOV.U32 R0, RZ, RZ, RZ ;  /* 0x000000ffff007224 */ /* 0x000fc600078e00ff */
[----:B------:R-:W-:-:S04]  /*8860*/  IMNMX R6, RZ, R2, !PT ;  /* 0x00000002ff067217 */ /* 0x000fc80007800200 */
[----:B------:R-:W-:-:S13]  /*8870*/  ISETP.GT.AND P0, PT, R8, R6, PT ;  /* 0x000000060800720c */ /* 0x000fda0003f04270 */
[----:B------:R-:W-:Y:S05]  /*8880*/  @!P0 BRA `(.L_x_921) ;  /* 0x000001d000008947 */ /* 0x000fea0003800000 */
[----:B------:R-:W-:Y:S02]  /*8890*/  IABS R2, R125 ;  /* 0x0000007d00027213 */ /* 0x000fe40000000000 */
[----:B------:R-:W-:Y:S02]  /*88a0*/  IADD3 R3, R125, -0x1, R8 ;  /* 0xffffffff7d037810 */ /* 0x000fe40007ffe008 */
[----:B------:R-:W1:Y:S03]  /*88b0*/  I2F.RP R0, R2 ;  /* 0x0000000200007306 */ /* 0x000e660000209400 */
[----:B------:R-:W-:-:S05]  /*88c0*/  IMAD.IADD R9, R3, 0x1, -R6 ;  /* 0x0000000103097824 */ /* 0x000fca00078e0a06 */
[----:B------:R-:W-:Y:S01]  /*88d0*/  IABS R11, R9 ;  /* 0x00000009000b7213 */ /* 0x000fe20000000000 */
[----:B-1----:R-:W1:Y:S02]  /*88e0*/  MUFU.RCP R0, R0 ;  /* 0x0000000000007308 */ /* 0x002e640000001000 */
[----:B-1----:R-:W-:-:S06]  /*88f0*/  IADD3 R0, R0, 0xffffffe, RZ ;  /* 0x0ffffffe00007810 */ /* 0x002fcc0007ffe0ff */
[----:B---3--:R-:W1:Y:S02]  /*8900*/  F2I.FTZ.U32.TRUNC.NTZ R5, R0 ;  /* 0x0000000000057305 */ /* 0x008e64000021f000 */
        /* <DEDUP_REMOVED lines=21> */
.L_x_921:
[----:B------:R-:W-:Y:S05]  /*8a60*/  BSYNC B0 ;  /* 0x0000000000007941 */ /* 0x000fea0003800000 */
.L_x_920:
[----:B------:R-:W2:Y:S01]  /*8a70*/  LDL R2, [R1+0xa8] ;  /* 0x0000a80001027983 */ /* 0x000ea20000100800 */
        /* <DEDUP_REMOVED lines=50> */
[----:B--2---:R-:W-:-:S04]  /*8da0*/  IMAD R3, R2, R0, R6 ;  /* 0x0000000002037224 */ /* 0x004fc800078e0206 */
[--C-:B------:R-:W-:Y:S01]  /*8db0*/  IMAD.IADD R2, R3, 0x1, R0.reuse ;  /* 0x0000000103027824 */ /* 0x100fe200078e0200 */
[----:B------:R1:W-:Y:S01]  /*8dc0*/  STL [R1+0x20], R3 ;  /* 0x0000200301007387 */ /* 0x0003e20000100800 */
[----:B------:R-:W-:-:S03]  /*8dd0*/  PRMT R0, RZ, 0x7610, R0 ;  /* 0x00007610ff007816 */ /* 0x000fc60000000000 */
[----:B------:R-:W-:-:S04]  /*8de0*/  IMNMX R221, R8, R2, PT ;  /* 0x0000000208dd7217 */ /* 0x000fc80003800200 */
[----:B------:R-:W-:-:S13]  /*8df0*/  ISETP.GT.AND P0, PT, R221, R3, PT ;  /* 0x00000003dd00720c */ /* 0x000fda0003f04270 */
[----:B------:R-:W-:Y:S05]  /*8e00*/  @!P0 BRA `(.L_x_922) ;  /* 0x00018d6000008947 */ /* 0x000fea0003800000 */
[----:B------:R-:W2:Y:S04]  /*8e10*/  LDL R9, [R1+0x8c] ;  /* 0x00008c0001097983 */ /* 0x000ea80000100800 */
[----:B------:R-:W4:Y:S04]  /*8e20*/  LDL R4, [R1+0x28] ;  /* 0x0000280001047983 */ /* 0x000f280000100800 */
[----:B---3--:R-:W3:Y:S01]  /*8e30*/  LDL R5, [R1+0x88] ;  /* 0x0000880001057983 */ /* 0x008ee20000100800 */
[----:B------:R-:W-:-:S03]  /*8e40*/  ISETP.NE.U32.AND P0, PT, RZ, c[0x0][0x340], PT ;  /* 0x0000d000ff007a0c */ /* 0x000fc60003f05070 */
[----:B------:R-:W3:Y:S01]  /*8e50*/  LDL.64 R16, [R1] ;  /* 0x0000000001107983 */ /* 0x000ee20000100a00 */
[----:B------:R-:W-:-:S03]  /*8e60*/  ISETP.NE.AND.EX P1, PT, RZ, c[0x0][0x344], PT, P0 ;  /* 0x0000d100ff007a0c */ /* 0x000fc60003f25300 */
[----:B------:R-:W3:Y:S10]  /*8e70*/  LDL R11, [R1+0x8] ;  /* 0x00000800010b7983 */ /* 0x000ef40000100800 */
[----:B------:R-:W-:Y:S01]  /*8e80*/  @P1 IMAD.MOV.U32 R2, RZ, RZ, 0x4 ;  /* 0x00000004ff021424 */ /* 0x000fe200078e00ff */
[----:B------:R-:W-:-:S05]  /*8e90*/  SHF.R.S32.HI R0, RZ, 0x1f, R127 ;  /* 0x0000001fff007819 */ /* 0x000fca000001147f */
[----:B------:R-:W-:Y:S01]  /*8ea0*/  IMAD R0, R0, c[0x0][0x178], RZ ;  /* 0x00005e0000007a24 */ /* 0x000fe200078e02ff */
[----:B------:R-:W-:-:S03]  /*8eb0*/  ISETP.NE.U32.AND P0, PT, RZ, c[0x0][0x348], PT ;  /* 0x0000d200ff007a0c */ /* 0x000fc60003f05070 */
[----:B------:R-:W-:Y:S01]  /*8ec0*/  IMAD R0, R127, c[0x0][0x17c], R0 ;  /* 0x00005f007f007a24 */ /* 0x000fe200078e0200 */
[----:B------:R-:W-:Y:S01]  /*8ed0*/  ISETP.NE.AND.EX P0, PT, RZ, c[0x0][0x34c], PT, P0 ;  /* 0x0000d300ff007a0c */ /* 0x000fe20003f05300 */
[----:B-12---:R-:W-:-:S05]  /*8ee0*/  @P1 IMAD.WIDE R2, R9, R2, c[0x0][0x340] ;  /* 0x0000d00009021625 */ /* 0x006fca00078e0202 */
[----:B------:R1:W5:Y:S01]  /*8ef0*/  @P1 LDG.E R13, [R2.64] ;  /* 0x00000008020d1981 */ /* 0x000362000c1e1900 */
[----:B----4-:R-:W-:Y:S02]  /*8f00*/  IADD3 R4, R4, R14, RZ ;  /* 0x0000000e04047210 */ /* 0x010fe40007ffe0ff */
[----:B---3--:R-:W-:Y:S01]  /*8f10*/  LOP3.LUT R88, R5, 0xffff, RZ, 0xc0, !PT ;  /* 0x0000ffff05587812 */ /* 0x008fe200078ec0ff */
[----:B------:R-:W2:Y:S02]  /*8f20*/  S2R R15, SR_TID.X ;  /* 0x00000000000f7919 */ /* 0x000ea40000002100 */
[----:B------:R-:W-:Y:S01]  /*8f30*/  @P3 IMAD.HI.U32 R8, R4, c[0x0][0x2c8], RZ ;  /* 0x0000b20004083a27 */ /* 0x000fe200078e00ff */
[----:B------:R-:W-:-:S03]  /*8f40*/  SEL R5, R9, RZ, !P0 ;  /* 0x000000ff09057207 */ /* 0x000fc60004000000 */
[----:B-1----:R-:W-:-:S04]  /*8f50*/  IMAD.WIDE.U32 R2, R127, c[0x0][0x178], RZ ;  /* 0x00005e007f027a25 */ /* 0x002fc800078e00ff */
[----:B------:R-:W-:Y:S01]  /*8f60*/  IMAD.IADD R3, R3, 0x1, R0 ;  /* 0x0000000103037824 */ /* 0x000fe200078e0200 */
[----:B------:R-:W-:-:S03]  /*8f70*/  SHF.R.S32.HI R0, RZ, 0x1f, R9 ;  /* 0x0000001fff007819 */ /* 0x000fc60000011409 */
[----:B------:R-:W-:Y:S01]  /*8f80*/  IMAD.WIDE.U32 R2, R88, c[0x0][0x1b8], R2 ;  /* 0x00006e0058027a25 */ /* 0x000fe200078e0002 */
[----:B------:R-:W-:-:S03]  /*8f90*/  SEL R6, R0, RZ, !P0 ;  /* 0x000000ff00067207 */ /* 0x000fc60004000000 */
[----:B------:R-:W-:Y:S01]  /*8fa0*/  IMAD.MOV.U32 R0, RZ, RZ, R4 ;  /* 0x000000ffff007224 */ /* 0x000fe200078e0004 */
[----:B------:R-:W-:Y:S01]  /*8fb0*/  @P3 SHF.R.U32.HI R0, RZ, c[0x0][0x2cc], R8 ;  /* 0x0000b300ff003a19 */ /* 0x000fe20000011608 */
[----:B------:R-:W-:Y:S02]  /*8fc0*/  IMAD R3, R88, c[0x0][0x1bc], R3 ;  /* 0x00006f0058037a24 */ /* 0x000fe400078e0203 */
[----:B------:R-:W-:Y:S01]  /*8fd0*/  IMAD R6, R6, c[0x0][0x1c0], RZ ;  /* 0x0000700006067a24 */ /* 0x000fe200078e02ff */
[----:B------:R-:W-:Y:S01]  /*8fe0*/  SHF.R.S32.HI R8, RZ, 0x1f, R0 ;  /* 0x0000001fff087819 */ /* 0x000fe20000011400 */
[----:B------:R-:W-:-:S04]  /*8ff0*/  IMAD.WIDE.U32 R2, R5, c[0x0][0x1c0], R2 ;  /* 0x0000700005027a25 */ /* 0x000fc800078e0002 */
[----:B------:R-:W-:Y:S02]  /*9000*/  IMAD R6, R5, c[0x0][0x1c4], R6 ;  /* 0x0000710005067a24 */ /* 0x000fe400078e0206 */
[----:B------:R-:W-:-:S04]  /*9010*/  IMAD.MOV R5, RZ, RZ, -R0 ;  /* 0x000000ffff057224 */ /* 0x000fc800078e0a00 */
[----:B------:R-:W-:Y:S01]  /*9020*/  IMAD R4, R5, c[0x0][0x2c4], R4 ;  /* 0x0000b10005047a24 */ /* 0x000fe200078e0204 */
[----:B------:R-:W-:Y:S01]  /*9030*/  IADD3 R3, R3, R6, RZ ;  /* 0x0000000603037210 */ /* 0x000fe20007ffe0ff */
[----:B------:R-:W-:-:S04]  /*9040*/  IMAD R5, R8, c[0x0][0x1b0], RZ ;  /* 0x00006c0008057a24 */ /* 0x000fc800078e02ff */
[C---:B------:R-:W-:Y:S01]  /*9050*/  IMAD R6, R0.reuse, c[0x0][0x1b4], R5 ;  /* 0x00006d0000067a24 */ /* 0x040fe200078e0205 */
[----:B------:R-:W-:Y:S01]  /*9060*/  SHF.R.S32.HI R5, RZ, 0x1f, R4 ;  /* 0x0000001fff057819 */ /* 0x000fe20000011404 */
[----:B------:R-:W-:Y:S01]  /*9070*/  IMAD.WIDE.U32 R2, R0, c[0x0][0x1b0], R2 ;  /* 0x00006c0000027a25 */ /* 0x000fe200078e0002 */
[----:B--2---:R-:W-:-:S03]  /*9080*/  SHF.R.S32.HI R10, RZ, 0x1f, R15 ;  /* 0x0000001fff0a7819 */ /* 0x004fc6000001140f */
[----:B------:R-:W-:Y:S02]  /*9090*/  IMAD R0, R5, c[0x0][0x1a8], RZ ;  /* 0x00006a0005007a24 */ /* 0x000fe400078e02ff */
[----:B------:R-:W-:Y:S01]  /*90a0*/  IMAD.IADD R3, R3, 0x1, R6 ;  /* 0x0000000103037824 */ /* 0x000fe200078e0206 */
[----:B------:R-:W-:Y:S01]  /*90b0*/  LEA.HI R10, R10, R15, RZ, 0x2 ;  /* 0x0000000f0a0a7211 */ /* 0x000fe200078f10ff */
[C---:B------:R-:W-:Y:S02]  /*90c0*/  IMAD R0, R4.reuse, c[0x0][0x1ac], R0 ;  /* 0x00006b0004007a24 */ /* 0x040fe400078e0200 */
[----:B------:R-:W-:Y:S01]  /*90d0*/  IMAD.WIDE.U32 R2, R4, c[0x0][0x1a8], R2 ;  /* 0x00006a0004027a25 */ /* 0x000fe200078e0002 */
[----:B------:R-:W-:-:S04]  /*90e0*/  SHF.R.S32.HI R10, RZ, 0x2, R10 ;  /* 0x00000002ff0a7819 */ /* 0x000fc8000001140a */
[----:B------:R-:W-:Y:S02]  /*90f0*/  IADD3 R0, R3, R0, RZ ;  /* 0x0000000003007210 */ /* 0x000fe40007ffe0ff */
[----:B------:R-:W-:Y:S01]  /*9100*/  LEA R12, P0, R2, c[0x0][0x160], 0x1 ;  /* 0x00005800020c7a11 */ /* 0x000fe200078008ff */
[----:B------:R-:W-:Y:S01]  /*9110*/  IMAD.IADD R5, R10, 0x1, R14 ;  /* 0x000000010a057824 */ /* 0x000fe200078e020e */
[----:B------:R-:W-:Y:S02]  /*9120*/  ISETP.GE.AND P4, PT, R16, c[0x0][0x198], PT ;  /* 0x0000660010007a0c */ /* 0x000fe40003f86270 */
[----:B------:R-:W-:Y:S02]  /*9130*/  ISETP.GE.AND P3, PT, R252, c[0x0][0x198], PT ;  /* 0x00006600fc007a0c */ /* 0x000fe40003f66270 */
[----:B------:R-:W-:Y:S02]  /*9140*/  ISETP.GE.AND P2, PT, R11, c[0x0][0x198], PT ;  /* 0x000066000b007a0c */ /* 0x000fe40003f46270 */
[----:B------:R-:W-:-:S02]  /*9150*/  LEA.HI.X R6, R2, c[0x0][0x164], R0, 0x1, P0 ;  /* 0x0000590002067a11 */ /* 0x000fc400000f0c00 */
[----:B------:R-:W-:Y:S02]  /*9160*/  IADD3 R134, R221, -0x1, RZ ;  /* 0xffffffffdd867810 */ /* 0x000fe40007ffe0ff */
[----:B------:R-:W-:Y:S01]  /*9170*/  @!P1 MOV R13, R9 ;  /* 0x00000009000d9202 */ /* 0x000fe20000000f00 */
[----:B------:R-:W-:Y:S05]  /*9180*/  BRA.DIV ~URZ, `(.L_x_923) ;  /* 0x0001dcf27f007947 */ /* 0x000fea000b800000 */
[----:B------:R1:W2:Y:S02]  /*9190*/  SHFL.IDX PT, R4, R6, RZ, 0x1c1f ;  /* 0x001c1fff06047589 */ /* 0x0002a400000e0000 */
.L_x_1174:
[----:B------:R-:W-:Y:S05]  /*91a0*/  BRA.DIV ~URZ, `(.L_x_924) ;  /* 0x0001dd427f007947 */ /* 0x000fea000b800000 */
[----:B------:R3:W4:Y:S02]  /*91b0*/  SHFL.IDX PT, R0, R12, RZ, 0x1c1f ;  /* 0x001c1fff0c007589 */ /* 0x00072400000e0000 */
.L_x_1175:
[----:B------:R-:W-:Y:S01]  /*91c0*/  IMAD R34, R249, c[0x0][0x2c4], RZ ;  /* 0x0000b100f9227a24 */ /* 0x000fe200078e02ff */
[----:B------:R-:W-:Y:S04]  /*91d0*/  BSSY B0, `(.L_x_925) ;  /* 0x0000015000007945 */ /* 0x000fe80003800000 */
[----:B------:R-:W-:-:S13]  /*91e0*/  ISETP.GE.AND P0, PT, R5, R34, PT ;  /* 0x000000220500720c */ /* 0x000fda0003f06270 */
[----:B------:R-:W-:Y:S05]  /*91f0*/  @P0 BRA `(.L_x_926) ;  /* 0x0000012000000947 */ /* 0x000fea0003800000 */
[----:B---3--:R-:W3:Y:S04]  /*9200*/  LDL.64 R2, [R1] ;  /* 0x0000000001027983 */ /* 0x008ee80000100a00 */
[----:B----4-:R-:W4:Y:S04]  /*9210*/  LDL R15, [R1+0x8] ;  /* 0x00000800010f7983 */ /* 0x010f280000100800 */
[----:B--2---:R-:W2:Y:S04]  /*9220*/  LDL R14, [R1+0x3c] ;  /* 0x00003c00010e7983 */ /* 0x004ea80000100800 */
[----:B------:R-:W2:Y:S04]  /*9230*/  LDL R17, [R1+0x94] ;  /* 0x0000940001117983 */ /* 0x000ea80000100800 */
[----:B------:R-:W2:Y:S01]  /*9240*/  LDL R16, [R1+0x90] ;  /* 0x0000900001107983 */ /* 0x000ea20000100800 */
[----:B------:R-:W-:-:S02]  /*9250*/  LEA R8, P1, R252, R0, 0x1 ;  /* 0x00000000fc087211 */ /* 0x000fc400078208ff */
[----:B---3--:R-:W-:-:S04]  /*9260*/  LEA R10, P0, R2, R0, 0x1 ;  /* 0x00000000020a7211 */ /* 0x008fc800078008ff */
[----:B------:R-:W-:Y:S02]  /*9270*/  LEA.HI.X R11, R2, R4, R3, 0x1, P0 ;  /* 0x00000004020b7211 */ /* 0x000fe400000f0c03 */
[----:B----4-:R-:W-:Y:S01]  /*9280*/  LEA R2, P0, R15, R0, 0x1 ;  /* 0x000000000f027211 */ /* 0x010fe200078008ff */
[----:B--2---:R-:W-:Y:S01]  /*9290*/  IMAD.SHL.U32 R0, R14, 0x2, RZ ;  /* 0x000000020e007824 */ /* 0x004fe200078e00ff */
[----:B------:R-:W-:-:S04]  /*92a0*/  LEA.HI.X R9, R252, R4, R17, 0x1, P1 ;  /* 0x00000004fc097211 */ /* 0x000fc800008f0c11 */
[----:B------:R-:W-:Y:S01]  /*92b0*/  @!PT LDS RZ, [RZ] ;  /* 0x00000000fffff984 */ /* 0x000fe20000000800 */
[----:B------:R-:W-:Y:S01]  /*92c0*/  @!PT LDS RZ, [RZ] ;  /* 0x00000000fffff984 */ /* 0x000fe20000000800 */
[----:B------:R-:W-:Y:S01]  /*92d0*/  @!PT LDS RZ, [RZ] ;  /* 0x00000000fffff984 */ /* 0x000fe20000000800 */
[----:B------:R2:W-:Y:S01]  /*92e0*/  LDGSTS.E.BYPASS.LTC128B.128 [R0+0x6080], [R10.64], !P4 ;  /* 0x060800000a007fae */ /* 0x0005e2000e101d48 */
[----:B------:R-:W-:-:S03]  /*92f0*/  LEA.HI.X R3, R15, R4, R16, 0x1, P0 ;  /* 0x000000040f037211 */ /* 0x000fc600000f0c10 */
[----:B------:R2:W-:Y:S04]  /*9300*/  LDGSTS.E.BYPASS.LTC128B.128 [R0+0x8080], [R8.64], !P3 ;  /* 0x0808000008007fae */ /* 0x0005e8000d901d48 */
[----:B------:R2:W-:Y:S02]  /*9310*/  LDGSTS.E.BYPASS.LTC128B.128 [R0+0xa080], [R2.64], !P2 ;  /* 0x0a08000002007fae */ /* 0x0005e4000d101d48 */
.L_x_926:
[----:B------:R-:W-:Y:S05]  /*9320*/  BSYNC B0 ;  /* 0x0000000000007941 */ /* 0x000fea0003800000 */
.L_x_925:
[----:B------:R-:W-:Y:S05]  /*9330*/  BRA.DIV ~URZ, `(.L_x_927) ;  /* 0x0001dc227f007947 */ /* 0x000fea000b800000 */
[----:B--2---:R2:W1:Y:S04]  /*9340*/  SHFL.IDX PT, R4, R6, 0x1, 0x1c1f ;  /* 0x003c1f0006047f89 */ /* 0x00446800000e0000 */
[----:B----4-:R2:W4:Y:S02]  /*9350*/  SHFL.IDX PT, R0, R12, 0x1, 0x1c1f ;  /* 0x003c1f000c007f89 */ /* 0x01052400000e0000 */
.L_x_1176:
[----:B------:R-:W-:Y:S01]  /*9360*/  IADD3 R2, R5, 0x20, RZ ;  /* 0x0000002005027810 */ /* 0x000fe20007ffe0ff */
[----:B------:R-:W-:Y:S03]  /*9370*/  BSSY B0, `(.L_x_928) ;  /* 0x0000015000007945 */ /* 0x000fe60003800000 */
[----:B------:R-:W-:-:S13]  /*9380*/  ISETP.GE.AND P0, PT, R2, R34, PT ;  /* 0x000000220200720c */ /* 0x000fda0003f06270 */
[----:B------:R-:W-:Y:S05]  /*9390*/  @P0 BRA `(.L_x_929) ;  /* 0x0000012000000947 */ /* 0x000fea0003800000 */
[----:B--2---:R-:W2:Y:S04]  /*93a0*/  LDL.64 R18, [R1] ;  /* 0x0000000001127983 */ /* 0x004ea80000100a00 */
[----:B---3--:R-:W3:Y:S04]  /*93b0*/  LDL R15, [R1+0x8] ;  /* 0x00000800010f7983 */ /* 0x008ee80000100800 */
[----:B----4-:R-:W4:Y:S04]  /*93c0*/  LDL R14, [R1+0x3c] ;  /* 0x00003c00010e7983 */ /* 0x010f280000100800 */
[----:B------:R-:W4:Y:S04]  /*93d0*/  LDL R17, [R1+0x94] ;  /* 0x0000940001117983 */ /* 0x000f280000100800 */
[----:B------:R-:W4:Y:S01]  /*93e0*/  LDL R16, [R1+0x90] ;  /* 0x0000900001107983 */ /* 0x000f220000100800 */
[----:B------:R-:W-:-:S02]  /*93f0*/  LEA R8, P1, R252, R0, 0x1 ;  /* 0x00000000fc087211 */ /* 0x000fc400078208ff */
[----:B--2---:R-:W-:-:S04]  /*9400*/  LEA R10, P0, R18, R0, 0x1 ;  /* 0x00000000120a7211 */ /* 0x004fc800078008ff */
[----:B-1----:R-:W-:Y:S02]  /*9410*/  LEA.HI.X R11, R18, R4, R19, 0x1, P0 ;  /* 0x00000004120b7211 */ /* 0x002fe400000f0c13 */
[----:B---3--:R-:W-:Y:S01]  /*9420*/  LEA R2, P0, R15, R0, 0x1 ;  /* 0x000000000f027211 */ /* 0x008fe200078008ff */
[----:B----4-:R-:W-:Y:S01]  /*9430*/  IMAD.SHL.U32 R0, R14, 0x2, RZ ;  /* 0x000000020e007824 */ /* 0x010fe200078e00ff */
        /* <DEDUP_REMOVED lines=8> */
.L_x_929:
[----:B------:R-:W-:Y:S05]  /*94c0*/  BSYNC B0 ;  /* 0x0000000000007941 */ /* 0x000fea0003800000 */
.L_x_928:
[----:B------:R-:W-:Y:S05]  /*94d0*/  BRA.DIV ~URZ, `(.L_x_930) ;  /* 0x0001db527f007947 */ /* 0x000fea000b800000 */
[----:B-1----:R1:W2:Y:S02]  /*94e0*/  SHFL.IDX PT, R4, R6, 0x2, 0x1c1f ;  /* 0x005c1f0006047f89 */ /* 0x0022a400000e0000 */
.L_x_1177:
[----:B------:R-:W-:Y:S05]  /*94f0*/  BRA.DIV ~URZ, `(.L_x_931) ;  /* 0x0001dba27f007947 */ /* 0x000fea000b800000 */
[----:B----4-:R4:W1:Y:S02]  /*9500*/  SHFL.IDX PT, R0, R12, 0x2, 0x1c1f ;  /* 0x005c1f000c007f89 */ /* 0x01086400000e0000 */
.L_x_1178:
[----:B------:R-:W-:Y:S01]  /*9510*/  IADD3 R2, R5, 0x40, RZ ;  /* 0x0000004005027810 */ /* 0x000fe20007ffe0ff */
[----:B------:R-:W-:Y:S03]  /*9520*/  BSSY B0, `(.L_x_932) ;  /* 0x0000015000007945 */ /* 0x000fe60003800000 */
[----:B------:R-:W-:-:S13]  /*9530*/  ISETP.GE.AND P0, PT, R2, R34, PT ;  /* 0x000000220200720c */ /* 0x000fda0003f06270 */
[----:B------:R-:W-:Y:S05]  /*9540*/  @P0 BRA `(.L_x_933) ;  /* 0x0000012000000947 */ /* 0x000fea0003800000 */
[----:B---3--:R-:W3:Y:S04]  /*9550*/  LDL.64 R18, [R1] ;  /* 0x0000000001127983 */ /* 0x008ee80000100a00 */
[----:B----4-:R-:W4:Y:S04]  /*9560*/  LDL R15, [R1+0x8] ;  /* 0x00000800010f7983 */ /* 0x010f280000100800 */
[----:B--2---:R-:W2:Y:S04]  /*9570*/  LDL R14, [R1+0x3c] ;  /* 0x00003c00010e7983 */ /* 0x004ea80000100800 */
[----:B------:R-:W2:Y:S04]  /*9580*/  LDL R17, [R1+0x94] ;  /* 0x0000940001117983 */ /* 0x000ea80000100800 */
[----:B------:R-:W2:Y:S01]  /*9590*/  LDL R16, [R1+0x90] ;  /* 0x0000900001107983 */ /* 0x000ea20000100800 */
[----:B-1----:R-:W-:-:S02]  /*95a0*/  LEA R8, P1, R252, R0, 0x1 ;  /* 0x00000000fc087211 */ /* 0x002fc400078208ff */
        /* <DEDUP_REMOVED lines=12> */
.L_x_933:
[----:B------:R-:W-:Y:S05]  /*9670*/  BSYNC B0 ;  /* 0x0000000000007941 */ /* 0x000fea0003800000 */
.L_x_932:
[----:B------:R-:W-:Y:S05]  /*9680*/  BRA.DIV ~URZ, `(.L_x_934) ;  /* 0x0001da827f007947 */ /* 0x000fea000b800000 */
[----:B--2---:R2:W3:Y:S04]  /*9690*/  SHFL.IDX PT, R4, R6, 0x3, 0x1c1f ;  /* 0x007c1f0006047f89 */ /* 0x0044e800000e0000 */
[----:B-1----:R2:W1:Y:S02]  /*96a0*/  SHFL.IDX PT, R0, R12, 0x3, 0x1c1f ;  /* 0x007c1f000c007f89 */ /* 0x00246400000e0000 */
.L_x_1179:
[----:B--2---:R-:W2:Y:S04]  /*96b0*/  LDL.64 R104, [R1] ;  /* 0x0000000001687983 */ /* 0x004ea80000100a00 */
[----:B----4-:R-:W4:Y:S04]  /*96c0*/  LDL R101, [R1+0x94] ;  /* 0x0000940001657983 */ /* 0x010f280000100800 */
[----:B---3--:R-:W3:Y:S04]  /*96d0*/  LDL R99, [R1+0x8] ;  /* 0x0000080001637983 */ /* 0x008ee80000100800 */
[----:B------:R-:W3:Y:S04]  /*96e0*/  LDL R103, [R1+0x3c] ;  /* 0x00003c0001677983 */ /* 0x000ee80000100800 */
[----:B------:R-:W3:Y:S01]  /*96f0*/  LDL R100, [R1+0x90] ;  /* 0x0000900001647983 */ /* 0x000ee20000100800 */
[----:B------:R-:W-:-:S04]  /*9700*/  IADD3 R2, R5, 0x60, RZ ;  /* 0x0000006005027810 */ /* 0x000fc80007ffe0ff */
[----:B------:R-:W-:Y:S01]  /*9710*/  ISETP.GE.AND P0, PT, R2, R34, PT ;  /* 0x000000220200720c */ /* 0x000fe20003f06270 */
[----:B-----5:R-:W-:-:S05]  /*9720*/  IMAD.WIDE.U32 R16, R13, c[0x0][0x2b0], RZ ;  /* 0x0000ac000d107a25 */ /* 0x020fca00078e00ff */
[----:B------:R1:W-:Y:S07]  /*9730*/  STL.64 [R1+0x48], R16 ;  /* 0x0000481001007387 */ /* 0x0003ee0000100a00 */
[----:B-12---:R-:W-:-:S04]  /*9740*/  @!P0 LEA R10, P1, R104, R0, 0x1 ;  /* 0x00000000680a8211 */ /* 0x006fc800078208ff */
[----:B------:R-:W-:Y:S02]  /*9750*/  @!P0 LEA.HI.X R11, R104, R4, R105, 0x1, P1 ;  /* 0x00000004680b8211 */ /* 0x000fe400008f0c69 */
[----:B------:R-:W-:-:S04]  /*9760*/  @!P0 LEA R8, P1, R252, R0, 0x1 ;  /* 0x00000000fc088211 */ /* 0x000fc800078208ff */
[----:B----4-:R-:W-:Y:S02]  /*9770*/  @!P0 LEA.HI.X R9, R252, R4, R101, 0x1, P1 ;  /* 0x00000004fc098211 */ /* 0x010fe400008f0c65 */
[----:B---3--:R-:W-:Y:S01]  /*9780*/  @!P0 LEA R2, P1, R99, R0, 0x1 ;  /* 0x0000000063028211 */ /* 0x008fe200078208ff */
[----:B------:R-:W-:-:S03]  /*9790*/  @!P0 IMAD.SHL.U32 R0, R103, 0x2, RZ ;  /* 0x0000000267008824 */ /* 0x000fc600078e00ff */
[----:B------:R-:W-:Y:S02]  /*97a0*/  @!P0 LEA.HI.X R3, R99, R4, R100, 0x1, P1 ;  /* 0x0000000463038211 */ /* 0x000fe400008f0c64 */
[----:B------:R-:W-:Y:S01]  /*97b0*/  @!PT LDS RZ, [RZ] ;  /* 0x00000000fffff984 */ /* 0x000fe20000000800 */
[----:B------:R-:W-:Y:S01]  /*97c0*/  @!PT LDS RZ, [RZ] ;  /* 0x00000000fffff984 */ /* 0x000fe20000000800 */
[----:B------:R-:W-:Y:S01]  /*97d0*/  @!PT LDS RZ, [RZ] ;  /* 0x00000000fffff984 */ /* 0x000fe20000000800 */
[----:B------:R1:W-:Y:S04]  /*97e0*/  @!P0 LDGSTS.E.BYPASS.LTC128B.128 [R0+0x7880], [R10.64], !P4 ;  /* 0x078800000a008fae */ /* 0x0003e8000e101d48 */
[----:B------:R1:W-:Y:S04]  /*97f0*/  @!P0 LDGSTS.E.BYPASS.LTC128B.128 [R0+0x9880], [R8.64], !P3 ;  /* 0x0988000008008fae */ /* 0x0003e8000d901d48 */
[----:B------:R1:W-:Y:S04]  /*9800*/  @!P0 LDGSTS.E.BYPASS.LTC128B.128 [R0+0xb880], [R2.64], !P2 ;  /* 0x0b88000002008fae */ /* 0x0003e8000d101d48 */
[----:B------:R-:W0:Y:S01]  /*9810*/  LDGDEPBAR ;  /* 0x00000000000079af */ /* 0x000e220000000000 */
[----:B-1----:R-:W-:-:S05]  /*9820*/  SHF.R.S32.HI R0, RZ, 0x1f, R13 ;  /* 0x0000001fff007819 */ /* 0x002fca000001140d */
[----:B------:R-:W-:-:S04]  /*9830*/  IMAD R0, R0, c[0x0][0x2b0], RZ ;  /* 0x0000ac0000007a24 */ /* 0x000fc800078e02ff */
[----:B------:R-:W-:-:S04]  /*9840*/  IMAD R0, R13, c[0x0][0x2b4], R0 ;  /* 0x0000ad000d007a24 */ /* 0x000fc800078e0200 */
[----:B------:R-:W-:-:S05]  /*9850*/  IMAD.IADD R6, R17, 0x1, R0 ;  /* 0x0000000111067824 */ /* 0x000fca00078e0200 */
[----:B------:R1:W-:Y:S01]  /*9860*/  STL [R1+0x54], R6 ;  /* 0x0000540601007387 */ /* 0x0003e20000100800 */
[----:B------:R-:W-:Y:S02]  /*9870*/  WARPSYNC 0xffffffff ;  /* 0xffffffff00007948 */ /* 0x000fe40003800000 */
[----:B------:R-:W2:Y:S04]  /*9880*/  LDL R14, [R1+0x28] ;  /* 0x00002800010e7983 */ /* 0x000ea80000100800 */
[----:B------:R-:W3:Y:S01]  /*9890*/  LDL R12, [R1+0x5c] ;  /* 0x00005c00010c7983 */ /* 0x000ee20000100800 */
[----:B------:R-:W-:Y:S02]  /*98a0*/  IMAD.MOV.U32 R108, RZ, RZ, 0x30 ;  /* 0x00000030ff6c7424 */ /* 0x000fe400078e00ff */
[----:B------:R-:W-:Y:S02]  /*98b0*/  IMAD.MOV.U32 R0, RZ, RZ, c[0x0][0x2b8] ;  /* 0x0000ae00ff007624 */ /* 0x000fe400078e00ff */
[----:B------:R-:W-:Y:S01]  /*98c0*/  IMAD R133, R221, R108, -0x30 ;  /* 0xffffffd0dd857424 */ /* 0x000fe200078e026c */
[----:B------:R-:W-:Y:S02]  /*98d0*/  BAR.SYNC.DEFER_BLOCKING 0x0 ;  /* 0x0000000000007b1d */ /* 0x000fe40000010000 */
[----:B------:R-:W-:-:S02]  /*98e0*/  ISETP.NE.AND P1, PT, R0, 0x1, PT ;  /* 0x000000010000780c */ /* 0x000fc40003f25270 */
[----:B------:R-:W-:Y:S01]  /*98f0*/  LOP3.LUT R209, R209, 0xfffffeff, RZ, 0xc0, !PT ;  /* 0xfffffeffd1d17812 */ /* 0x000fe200078ec0ff */
[----:B------:R-:W-:-:S10]  /*9900*/  IMAD.MOV.U32 R220, RZ, RZ, RZ ;  /* 0x000000ffffdc7224 */ /* 0x000fd400078e00ff */
[----:B------:R-:W-:Y:S01]  /*9910*/  @P1 LOP3.LUT R209, R209, 0x100, RZ, 0xfc, !PT ;  /* 0x00000100d1d11812 */ /* 0x000fe200078efcff */
[----:B--2---:R-:W-:-:S05]  /*9920*/  IMAD.IADD R2, R14, 0x1, R133 ;  /* 0x000000010e027824 */ /* 0x004fca00078e0285 */
[C---:B------:R-:W-:Y:S01]  /*9930*/  ISETP.GE.AND P0, PT, R2.reuse, R250, PT ;  /* 0x000000fa0200720c */ /* 0x040fe20003f06270 */
[----:B---3--:R-:W-:-:S03]  /*9940*/  IMAD.IADD R2, R2, 0x1, R12 ;  /* 0x0000000102027824 */ /* 0x008fc600078e020c */
[----:B------:R-:W-:Y:S01]  /*9950*/  ISETP.GT.OR P0, PT, R14, 0x2f, P0 ;  /* 0x0000002f0e00780c */ /* 0x000fe20000704670 */
[----:B------:R-:W-:-:S04]  /*9960*/  @P1 IMAD.HI.U32 R3, R2, c[0x0][0x2bc], RZ ;  /* 0x0000af0002031a27 */ /* 0x000fc800078e00ff */
[----:B------:R-:W-:Y:S01]  /*9970*/  IMAD.MOV.U32 R0, RZ, RZ, R2 ;  /* 0x000000ffff007224 */ /* 0x000fe200078e0002 */
[----:B------:R-:W-:-:S07]  /*9980*/  @P1 SHF.R.U32.HI R0, RZ, c[0x0][0x2c0], R3 ;  /* 0x0000b000ff001a19 */ /* 0x000fce0000011603 */
[----:B------:R-:W-:-:S04]  /*9990*/  @!P0 IADD3 R3, P1, R0, R16, RZ ;  /* 0x0000001000038210 */ /* 0x000fc80007f3e0ff */
[----:B------:R-:W-:Y:S02]  /*99a0*/  @!P0 LEA.HI.X.SX32 R5, R0, R6, 0x1, P1 ;  /* 0x0000000600058211 */ /* 0x000fe400008f0eff */
[----:B------:R-:W-:-:S04]  /*99b0*/  @!P0 LEA R4, P1, R3, c[0x0][0x2a0], 0x2 ;  /* 0x0000a80003048a11 */ /* 0x000fc800078210ff */
[----:B------:R-:W-:-:S05]  /*99c0*/  @!P0 LEA.HI.X R5, R3, c[0x0][0x2a4], R5, 0x2, P1 ;  /* 0x0000a90003058a11 */ /* 0x000fca00008f1405 */
[----:B------:R-:W2:Y:S01]  /*99d0*/  @!P0 LDG.E R220, [R4.64] ;  /* 0x0000000804dc8981 */ /* 0x000ea2000c1e1900 */
[----:B------:R-:W-:-:S04]  /*99e0*/  IMAD.MOV R0, RZ, RZ, -R0 ;  /* 0x000000ffff007224 */ /* 0x000fc800078e0a00 */
[----:B------:R-:W-:Y:S01]  /*99f0*/  IMAD R222, R0, c[0x0][0x2b8], R2 ;  /* 0x0000ae0000de7a24 */ /* 0x000fe200078e0202 */
[----:B-1----:R-:W1:Y:S04]  /*9a00*/  S2R R6, SR_TID.X ;  /* 0x0000000000067919 */ /* 0x002e680000002100 */
[----:B------:R-:W-:Y:S01]  /*9a10*/  SHF.R.S32.HI R97, RZ, 0x1f, R222 ;  /* 0x0000001fff617819 */ /* 0x000fe200000114de */
[----:B------:R-:W-:-:S04]  /*9a20*/  IMAD.WIDE.U32 R2, R222, c[0x0][0x1e0], RZ ;  /* 0x00007800de027a25 */ /* 0x000fc800078e00ff */
[----:B------:R-:W-:-:S04]  /*9a30*/  IMAD R0, R97, c[0x0][0x1e0], RZ ;  /* 0x0000780061007a24 */ /* 0x000fc800078e02ff */
[----:B------:R-:W-:-:S04]  /*9a40*/  IMAD R0, R222, c[0x0][0x1e4], R0 ;  /* 0x00007900de007a24 */ /* 0x000fc800078e0200 */
[----:B------:R-:W-:Y:S02]  /*9a50*/  IMAD.IADD R3, R3, 0x1, R0 ;  /* 0x0000000103037824 */ /* 0x000fe400078e0200 */
[----:B------:R-:W-:-:S04]  /*9a60*/  IMAD.WIDE.U32 R10, R88, c[0x0][0x1e8], RZ ;  /* 0x00007a00580a7a25 */ /* 0x000fc800078e00ff */
[----:B------:R-:W-:Y:S01]  /*9a70*/  IMAD R108, R221, -0x30, R108 ;  /* 0xffffffd0dd6c7824 */ /* 0x000fe200078e026c */
[----:B-1----:R-:W-:Y:S01]  /*9a80*/  SHF.R.S32.HI R102, RZ, 0x1f, R6 ;  /* 0x0000001fff667819 */ /* 0x002fe20000011406 */
[----:B------:R-:W-:Y:S02]  /*9a90*/  IMAD R8, R88, c[0x0][0x1ec], R11 ;  /* 0x00007b0058087a24 */ /* 0x000fe400078e020b */
[----:B------:R-:W-:Y:S01]  /*9aa0*/  IMAD.IADD R132, R250, 0x1, R108 ;  /* 0x00000001fa847824 */ /* 0x000fe200078e026c */
[----:B------:R-:W-:-:S04]  /*9ab0*/  LEA.HI R102, R102, R6, RZ, 0x2 ;  /* 0x0000000666667211 */ /* 0x000fc800078f10ff */
[----:B------:R-:W-:Y:S02]  /*9ac0*/  SHF.R.S32.HI R102, RZ, 0x2, R102 ;  /* 0x00000002ff667819 */ /* 0x000fe40000011466 */
[----:B------:R-:W-:-:S05]  /*9ad0*/  IMNMX R6, R132, 0x30, PT ;  /* 0x0000003084067817 */ /* 0x000fca0003800200 */
[----:B------:R-:W-:-:S05]  /*9ae0*/  IMAD.IADD R6, R6, 0x1, -R102 ;  /* 0x0000000106067824 */ /* 0x000fca00078e0a66 */
[----:B------:R-:W-:Y:S01]  /*9af0*/  ISETP.GE.AND P1, PT, R6, 0x1, PT ;  /* 0x000000010600780c */ /* 0x000fe20003f26270 */
[----:B------:R-:W-:Y:S04]  /*9b00*/  STL.64 [R1+0x40], R10 ;  /* 0x0000400a01007387 */ /* 0x000fe80000100a00 */
[----:B------:R-:W-:Y:S08]  /*9b10*/  STL [R1+0x50], R8 ;  /* 0x0000500801007387 */ /* 0x000ff00000100800 */
[----:B------:R-:W-:-:S02]  /*9b20*/  @P1 ISETP.GE.AND P2, PT, R104, c[0x0][0x1d4], PT ;  /* 0x0000750068001a0c */ /* 0x000fc40003f46270 */
[----:B------:R-:W-:Y:S02]  /*9b30*/  @P1 ISETP.GE.AND P3, PT, R252, c[0x0][0x1d4], PT ;  /* 0x00007500fc001a0c */ /* 0x000fe40003f66270 */
[----:B------:R-:W-:Y:S02]  /*9b40*/  LOP3.LUT R209, R209, 0xffffffbf, RZ, 0xc0, !PT ;  /* 0xffffffbfd1d17812 */ /* 0x000fe400078ec0ff */
[----:B--2---:R-:W-:Y:S01]  /*9b50*/  SHF.R.S32.HI R98, RZ, 0x1f, R220 ;  /* 0x0000001fff627819 */ /* 0x004fe200000114dc */
[----:B------:R-:W-:-:S04]  /*9b60*/  IMAD.WIDE.U32 R2, R220, c[0x0][0x1f0], R2 ;  /* 0x00007c00dc027a25 */ /* 0x000fc800078e0002 */
[----:B------:R-:W-:-:S04]  /*9b70*/  IMAD R0, R98, c[0x0][0x1f0], RZ ;  /* 0x00007c0062007a24 */ /* 0x000fc800078e02ff */
[----:B------:R-:W-:Y:S01]  /*9b80*/  IMAD R4, R220, c[0x0][0x1f4], R0 ;  /* 0x00007d00dc047a24 */ /* 0x000fe200078e0200 */
[----:B------:R-:W-:-:S04]  /*9b90*/  IADD3 R0, P0, R2, R10, RZ ;  /* 0x0000000a02007210 */ /* 0x000fc80007f1e0ff */
[----:B------:R-:W-:Y:S02]  /*9ba0*/  IADD3.X R2, R8, R3, R4, P0, !PT ;  /* 0x0000000308027210 */ /* 0x000fe400007fe404 */
[----:B------:R-:W-:-:S04]  /*9bb0*/  LEA R3, P0, R0, c[0x0][0x1c8], 0x1 ;  /* 0x0000720000037a11 */ /* 0x000fc800078008ff */
[----:B------:R-:W-:Y:S02]  /*9bc0*/  LEA.HI.X R5, R0, c[0x0][0x1cc], R2, 0x1, P0 ;  /* 0x0000730000057a11 */ /* 0x000fe400000f0c02 */
[----:B------:R-:W1:Y:S04]  /*9bd0*/  SHFL.IDX PT, R0, R3, RZ, 0x1c1f ;  /* 0x001c1fff03007589 */ /* 0x000e6800000e0000 */
[----:B------:R-:W2:Y:S04]  /*9be0*/  SHFL.IDX PT, R2, R5, RZ, 0x1c1f ;  /* 0x001c1fff05027589 */ /* 0x000ea800000e0000 */
[----:B------:R3:W4:Y:S04]  /*9bf0*/  SHFL.IDX PT, R4, R3, 0x1, 0x1c1f ;  /* 0x003c1f0003047f89 */ /* 0x00072800000e0000 */
[----:B------:R-:W5:Y:S01]  /*9c00*/  SHFL.IDX PT, R5, R5, 0x1, 0x1c1f ;  /* 0x003c1f0005057f89 */ /* 0x000f6200000e0000 */
[----:B-1----:R-:W-:-:S04]  /*9c10*/  @P1 LEA R8, P0, R104, R0, 0x1 ;  /* 0x0000000068081211 */ /* 0x002fc800078008ff */
[----:B--2---:R-:W-:Y:S01]  /*9c20*/  @P1 LEA.HI.X R9, R104, R2, R105, 0x1, P0 ;  /* 0x0000000268091211 */ /* 0x004fe200000f0c69 */
[----:B---3--:R-:W-:-:S05]  /*9c30*/  @P1 IMAD.SHL.U32 R3, R103, 0x2, RZ ;  /* 0x0000000267031824 */ /* 0x008fca00078e00ff */
[----:B------:R1:W-:Y:S01]  /*9c40*/  @P1 LDGSTS.E.BYPASS.LTC128B.128 [R3+0x3c80], [R8.64], !P2 ;  /* 0x03c8000008031fae */ /* 0x0003e2000d101d48 */
[----:B------:R-:W-:Y:S02]  /*9c50*/  ISETP.GE.AND P0, PT, R6, 0x21, PT ;  /* 0x000000210600780c */ /* 0x000fe40003f06270 */
[----:B-1----:R-:W-:-:S04]  /*9c60*/  @P1 LEA R8, P2, R252, R0, 0x1 ;  /* 0x00000000fc081211 */ /* 0x002fc800078408ff */
[----:B------:R-:W-:Y:S02]  /*9c70*/  @P1 LEA.HI.X R9, R252, R2, R101, 0x1, P2 ;  /* 0x00000002fc091211 */ /* 0x000fe400010f0c65 */
[----:B------:R-:W-:-:S03]  /*9c80*/  @P1 LEA R12, P2, R99, R0, 0x1 ;  /* 0x00000000630c1211 */ /* 0x000fc600078408ff */
[----:B------:R1:W-:Y:S01]  /*9c90*/  @P1 LDGSTS.E.BYPASS.LTC128B.128 [R3+0x4880], [R8.64], !P3 ;  /* 0x0488000008031fae */ /* 0x0003e2000d901d48 */
[C---:B------:R-:W-:Y:S02]  /*9ca0*/  @P1 LEA.HI.X R13, R99.reuse, R2, R100, 0x1, P2 ;  /* 0x00000002630d1211 */ /* 0x040fe400010f0c64 */
[----:B------:R-:W-:Y:S02]  /*9cb0*/  @P1 ISETP.GE.AND P2, PT, R99, c[0x0][0x1d4], PT ;  /* 0x0000750063001a0c */ /* 0x000fe40003f46270 */
[C---:B----4-:R-:W-:Y:S02]  /*9cc0*/  @P0 LEA R10, P3, R104.reuse, R4, 0x1 ;  /* 0x00000004680a0211 */ /* 0x050fe400078608ff */
[C---:B------:R-:W-:Y:S02]  /*9cd0*/  @P0 ISETP.GE.AND P4, PT, R104.reuse, c[0x0][0x1d4], PT ;  /* 0x0000750068000a0c */ /* 0x040fe40003f86270 */
[----:B-----5:R-:W-:Y:S02]  /*9ce0*/  @P0 LEA.HI.X R11, R104, R5, R105, 0x1, P3 ;  /* 0x00000005680b0211 */ /* 0x020fe400018f0c69 */
[----:B------:R-:W-:-:S05]  /*9cf0*/  @P0 ISETP.GE.AND P3, PT, R252, c[0x0][0x1d4], PT ;  /* 0x00007500fc000a0c */ /* 0x000fca0003f66270 */
[----:B------:R2:W-:Y:S01]  /*9d00*/  @P1 LDGSTS.E.BYPASS.LTC128B.128 [R3+0x5480], [R12.64], !P2 ;  /* 0x054800000c031fae */ /* 0x0005e2000d101d48 */
[----:B------:R-:W-:Y:S01]  /*9d10*/  @P0 ISETP.GE.AND P2, PT, R99, c[0x0][0x1d4], PT ;  /* 0x0000750063000a0c */ /* 0x000fe20003f46270 */
[----:B------:R-:W-:-:S05]  /*9d20*/  @P0 IMAD.SHL.U32 R0, R103, 0x2, RZ ;  /* 0x0000000267000824 */ /* 0x000fca00078e00ff */
[----:B------:R3:W-:Y:S01]  /*9d30*/  @P0 LDGSTS.E.BYPASS.LTC128B.128 [R0+0x4480], [R10.64], !P4 ;  /* 0x044800000a000fae */ /* 0x0007e2000e101d48 */
[----:B-1----:R-:W-:-:S04]  /*9d40*/  @P0 LEA R8, P1, R252, R4, 0x1 ;  /* 0x00000004fc080211 */ /* 0x002fc800078208ff */
[----:B------:R-:W-:Y:S02]  /*9d50*/  @P0 LEA.HI.X R9, R252, R5, R101, 0x1, P1 ;  /* 0x00000005fc090211 */ /* 0x000fe400008f0c65 */
[----:B------:R-:W-:-:S03]  /*9d60*/  @P0 LEA R2, P1, R99, R4, 0x1 ;  /* 0x0000000463020211 */ /* 0x000fc600078208ff */
[----:B------:R3:W-:Y:S01]  /*9d70*/  @P0 LDGSTS.E.BYPASS.LTC128B.128 [R0+0x5080], [R8.64], !P3 ;  /* 0x0508000008000fae */ /* 0x0007e2000d901d48 */
[----:B--2---:R-:W-:Y:S02]  /*9d80*/  @P0 LEA.HI.X R3, R99, R5, R100, 0x1, P1 ;  /* 0x0000000563030211 */ /* 0x004fe400008f0c64 */
[----:B------:R-:W-:-:S03]  /*9d90*/  ISETP.GT.AND P1, PT, R14, 0x2f, PT ;  /* 0x0000002f0e00780c */ /* 0x000fc60003f24270 */
[----:B------:R3:W-:Y:S01]  /*9da0*/  @P0 LDGSTS.E.BYPASS.LTC128B.128 [R0+0x5c80], [R2.64], !P2 ;  /* 0x05c8000002000fae */ /* 0x0007e2000d101d48 */
[----:B------:R-:W-:-:S03]  /*9db0*/  ISETP.LT.AND P0, PT, RZ, c[0x0][0x27c], PT ;  /* 0x00009f00ff007a0c */ /* 0x000fc60003f01270 */
[----:B------:R-:W0:Y:S06]  /*9dc0*/  LDGDEPBAR ;  /* 0x00000000000079af */ /* 0x000e2c0000000000 */
[----:B------:R-:W-:-:S04]  /*9dd0*/  @P1 LOP3.LUT R209, R209, 0x40, RZ, 0xfc, !PT ;  /* 0x00000040d1d11812 */ /* 0x000fc800078efcff */
[----:B------:R-:W-:Y:S05]  /*9de0*/  @P0 BRA `(.L_x_935) ;  /* 0x0000002000000947 */ /* 0x000fea0003800000 */
[----:B------:R-:W-:-:S04]  /*9df0*/  DEPBAR.LE SB0, 0x1 ;  /* 0x000080400000791a */ /* 0x000fc80000000000 */
[----:B------:R-:W-:Y:S05]  /*9e00*/  BRA `(.L_x_936) ;  /* 0x00006ee000007947 */ /* 0x000fea0003800000 */
.L_x_935:
[----:B------:R-:W2:Y:S01]  /*9e10*/  LDL R106, [R1+0x58] ;  /* 0x00005800016a7983 */ /* 0x000ea20000100800 */
[----:B------:R-:W-:Y:S01]  /*9e20*/  ULDC.U8 UR4, c[0x0][0x298] ;  /* 0x0000a60000047ab9 */ /* 0x000fe20000000000 */
[----:B---3--:R-:W-:Y:S01]  /*9e30*/  SHF.R.S32.HI R0, RZ, 0x1f, R126 ;  /* 0x0000001fff007819 */ /* 0x008fe2000001147e */
[----:B------:R-:W-:Y:S01]  /*9e40*/  IMAD.WIDE.U32 R4, R126, c[0x0][0x280], RZ ;  /* 0x0000a0007e047a25 */ /* 0x000fe200078e00ff */
[----:B------:R-:W-:Y:S01]  /*9e50*/  ISETP.NE.AND P0, PT, RZ, UR4, PT ;  /* 0x00000004ff007c0c */ /* 0x000fe2000bf05270 */
[----:B------:R-:W-:Y:S02]  /*9e60*/  BSSY B2, `(.L_x_936) ;  /* 0x00006e8000027945 */ /* 0x000fe40003800000 */
[C---:B------:R-:W-:Y:S02]  /*9e70*/  IMAD R2, R0.reuse, c[0x0][0x280], RZ ;  /* 0x0000a00000027a24 */ /* 0x040fe400078e02ff */
[----:B------:R-:W-:Y:S02]  /*9e80*/  IMAD R0, R0, c[0x0][0x290], RZ ;  /* 0x0000a40000007a24 */ /* 0x000fe400078e02ff */
[----:B------:R-:W-:-:S02]  /*9e90*/  IMAD R8, R126, c[0x0][0x284], R2 ;  /* 0x0000a1007e087a24 */ /* 0x000fc400078e0202 */
[C---:B------:R-:W-:Y:S02]  /*9ea0*/  IMAD R6, R126.reuse, c[0x0][0x294], R0 ;  /* 0x0000a5007e067a24 */ /* 0x040fe400078e0200 */
[----:B------:R-:W-:Y:S01]  /*9eb0*/  IMAD.WIDE.U32 R2, R126, c[0x0][0x290], RZ ;  /* 0x0000a4007e027a25 */ /* 0x000fe200078e00ff */
[----:B------:R-:W-:-:S04]  /*9ec0*/  IADD3 R8, R8, R5, RZ ;  /* 0x0000000508087210 */ /* 0x000fc80007ffe0ff */
[----:B------:R-:W-:Y:S02]  /*9ed0*/  IADD3 R6, R6, R3, RZ ;  /* 0x0000000306067210 */ /* 0x000fe40007ffe0ff */
[----:B--2---:R-:W-:-:S04]  /*9ee0*/  IADD3 R28, R138, R106, RZ ;  /* 0x0000006a8a1c7210 */ /* 0x004fc80007ffe0ff */
[----:B------:R-:W-:Y:S01]  /*9ef0*/  LEA R0, R170, R28, 0x6 ;  /* 0x0000001caa007211 */ /* 0x000fe200078e30ff */
[----:B------:R-:W-:Y:S05]  /*9f00*/  @!P0 BRA `(.L_x_937) ;  /* 0x0000376000008947 */ /* 0x000fea0003800000 */
[----:B------:R1:W5:Y:S01]  /*9f10*/  LDL R81, [R1+0xc8] ;  /* 0x0000c80001517983 */ /* 0x0003620000100800 */
[----:B------:R-:W-:-:S03]  /*9f20*/  IMAD.MOV.U32 R9, RZ, RZ, c[0x0][0x2c4] ;  /* 0x0000b100ff097624 */ /* 0x000fc600078e00ff */
[----:B------:R1:W5:Y:S02]  /*9f30*/  LDL R80, [R1+0xc4] ;  /* 0x0000c40001507983 */ /* 0x0003640000100800 */
[----:B------:R-:W-:Y:S02]  /*9f40*/  ISETP.NE.AND P1, PT, R9, 0x1, PT ;  /* 0x000000010900780c */ /* 0x000fe40003f25270 */
[----:B------:R1:W5:Y:S04]  /*9f50*/  LDL R79, [R1+0xc0] ;  /* 0x0000c000014f7983 */ /* 0x0003680000100800 */
[----:B------:R1:W5:Y:S04]  /*9f60*/  LDL R78, [R1+0xbc] ;  /* 0x0000bc00014e7983 */ /* 0x0003680000100800 */
[----:B------:R1:W5:Y:S03]  /*9f70*/  LDL R75, [R1+0xb8] ;  /* 0x0000b800014b7983 */ /* 0x0003660000100800 */
[----:B------:R-:W-:-:S05]  /*9f80*/  @P1 IMAD.HI.U32 R3, R0, c[0x0][0x2c8], RZ ;  /* 0x0000b20000031a27 */ /* 0x000fca00078e00ff */
[----:B------:R-:W-:Y:S01]  /*9f90*/  @P1 SHF.R.U32.HI R0, RZ, c[0x0][0x2cc], R3 ;  /* 0x0000b300ff001a19 */ /* 0x000fe20000011603 */
[----:B------:R-:W-:-:S03]  /*9fa0*/  IMAD.MOV.U32 R5, RZ, RZ, R8 ;  /* 0x000000ffff057224 */ /* 0x000fc600078e0008 */
[----:B------:R-:W-:Y:S01]  /*9fb0*/  SHF.R.S32.HI R3, RZ, 0x1f, R0 ;  /* 0x0000001fff037819 */ /* 0x000fe20000011400 */
[----:B------:R-:W-:Y:S01]  /*9fc0*/  IMAD.MOV.U32 R9, RZ, RZ, R6 ;  /* 0x000000ffff097224 */ /* 0x000fe200078e0006 */
[----:B------:R-:W-:-:S03]  /*9fd0*/  MOV R8, R2 ;  /* 0x0000000200087202 */ /* 0x000fc60000000f00 */
[C---:B------:R-:W-:Y:S02]  /*9fe0*/  IMAD R6, R3.reuse, c[0x0][0x280], RZ ;  /* 0x0000a00003067a24 */ /* 0x040fe400078e02ff */
[----:B------:R-:W-:Y:S02]  /*9ff0*/  IMAD R10, R3, c[0x0][0x290], RZ ;  /* 0x0000a400030a7a24 */ /* 0x000fe400078e02ff */
[----:B------:R-:W-:-:S04]  /*a000*/  IMAD.WIDE.U32 R4, R0, c[0x0][0x280], R4 ;  /* 0x0000a00000047a25 */ /* 0x000fc800078e0004 */
[----:B------:R-:W-:-:S04]  /*a010*/  IMAD.WIDE.U32 R2, R0, c[0x0][0x290], R8 ;  /* 0x0000a40000027a25 */ /* 0x000fc800078e0008 */
[C---:B------:R-:W-:Y:S02]  /*a020*/  IMAD R6, R0.reuse, c[0x0][0x284], R6 ;  /* 0x0000a10000067a24 */ /* 0x040fe400078e0206 */
[----:B------:R-:W-:Y:S01]  /*a030*/  IMAD R0, R0, c[0x0][0x294], R10 ;  /* 0x0000a50000007a24 */ /* 0x000fe200078e020a */
[----:B------:R-:W-:-:S04]  /*a040*/  LEA R41, P0, R2, c[0x0][0x288], 0x1 ;  /* 0x0000a20002297a11 */ /* 0x000fc800078008ff */
[----:B------:R-:W-:-:S04]  /*a050*/  IADD3 R0, R3, R0, RZ ;  /* 0x0000000003007210 */ /* 0x000fc80007ffe0ff */
[----:B------:R-:W-:Y:S02]  /*a060*/  LEA.HI.X R29, R2, c[0x0][0x28c], R0, 0x1, P0 ;  /* 0x0000a300021d7a11 */ /* 0x000fe400000f0c00 */
[----:B------:R-:W-:Y:S02]  /*a070*/  ISETP.GE.AND P0, PT, R28, R34, PT ;  /* 0x000000221c00720c */ /* 0x000fe40003f06270 */
[----:B------:R-:W-:Y:S02]  /*a080*/  LEA R40, P1, R4, c[0x0][0x270], 0x1 ;  /* 0x00009c0004287a11 */ /* 0x000fe400078208ff */
[----:B------:R-:W-:-:S04]  /*a090*/  IADD3 R6, R5, R6, RZ ;  /* 0x0000000605067210 */ /* 0x000fc80007ffe0ff */
[----:B------:R-:W-:Y:S01]  /*a0a0*/  LEA.HI.X R35, R4, c[0x0][0x274], R6, 0x1, P1 ;  /* 0x00009d0004237a11 */ /* 0x000fe200008f0c06 */
[----:B------:R1:W2:Y:S01]  /*a0b0*/  SHFL.IDX PT, R2, R41, RZ, 0x1e1f ;  /* 0x001e1fff29027589 */ /* 0x0002a200000e0000 */
[----:B------:R-:W-:Y:S03]  /*a0c0*/  BSSY B0, `(.L_x_938) ;  /* 0x0000050000007945 */ /* 0x000fe60003800000 */
[----:B------:R1:W3:Y:S01]  /*a0d0*/  SHFL.IDX PT, R4, R40, RZ, 0x1e1f ;  /* 0x001e1fff28047589 */ /* 0x0002e200000e0000 */
[----:B------:R-:W-:-:S03]  /*a0e0*/  CS2R R64, SRZ ;  /* 0x0000000000407805 */ /* 0x000fc6000001ff00 */
[----:B------:R1:W4:Y:S01]  /*a0f0*/  SHFL.IDX PT, R5, R35, RZ, 0x1e1f ;  /* 0x001e1fff23057589 */ /* 0x00032200000e0000 */
[----:B------:R-:W-:-:S03]  /*a100*/  CS2R R42, SRZ ;  /* 0x00000000002a7805 */ /* 0x000fc6000001ff00 */
[----:B------:R1:W1:Y:S01]  /*a110*/  SHFL.IDX PT, R3, R29, RZ, 0x1e1f ;  /* 0x001e1fff1d037589 */ /* 0x00026200000e0000 */
        /* <DEDUP_REMOVED lines=11> */
[----:B------:R-:W-:Y:S05]  /*a1d0*/  @P0 BRA `(.L_x_939) ;  /* 0x000003e000000947 */ /* 0x000fea0003800000 */
[----:B--2---:R-:W-:Y:S01]  /*a1e0*/  ISETP.GE.AND P0, PT, R169, c[0x0][0x27c], PT ;  /* 0x00009f00a9007a0c */ /* 0x004fe20003f06270 */
[----:B------:R-:W-:Y:S01]  /*a1f0*/  CS2R R20, SRZ ;  /* 0x0000000000147805 */ /* 0x000fe2000001ff00 */
[----:B------:R-:W-:Y:S01]  /*a200*/  ISETP.GE.AND P1, PT, R166, c[0x0][0x27c], PT ;  /* 0x00009f00a6007a0c */ /* 0x000fe20003f26270 */
[----:B------:R-:W-:-:S10]  /*a210*/  CS2R R22, SRZ ;  /* 0x0000000000167805 */ /* 0x000fd4000001ff00 */
[C---:B------:R-:W-:Y:S01]  /*a220*/  @!P0 IMAD.SHL.U32 R0, R169.reuse, 0x2, RZ ;  /* 0x00000002a9008824 */ /* 0x040fe200078e00ff */
[----:B-----5:R-:W-:-:S04]  /*a230*/  @!P0 SHF.L.U64.HI R6, R169, 0x1, R81 ;  /* 0x00000001a9068819 */ /* 0x020fc80000010251 */
[----:B---3--:R-:W-:-:S05]  /*a240*/  @!P0 IADD3 R10, P2, R4, R0, RZ ;  /* 0x00000000040a8210 */ /* 0x008fca0007f5e0ff */
[----:B----4-:R-:W-:Y:S01]  /*a250*/  @!P0 IMAD.X R11, R5, 0x1, R6, P2 ;  /* 0x00000001050b8824 */ /* 0x010fe200010e0606 */
[----:B------:R-:W-:-:S04]  /*a260*/  @!P0 IADD3 R8, P2, R2, R0, RZ ;  /* 0x0000000002088210 */ /* 0x000fc80007f5e0ff */
[----:B------:R2:W5:Y:S01]  /*a270*/  @!P0 LD.E.64 R20, [R10.64] ;  /* 0x000000080a148980 */ /* 0x000562000c101b00 */
[----:B-1----:R-:W-:Y:S02]  /*a280*/  @!P0 IMAD.X R9, R3, 0x1, R6, P2 ;  /* 0x0000000103098824 */ /* 0x002fe400010e0606 */
[C---:B------:R-:W-:Y:S01]  /*a290*/  @!P1 IMAD.SHL.U32 R6, R166.reuse, 0x2, RZ ;  /* 0x00000002a6069824 */ /* 0x040fe200078e00ff */
[----:B------:R-:W-:Y:S02]  /*a2a0*/  @!P1 SHF.L.U64.HI R0, R166, 0x1, R80 ;  /* 0x00000001a6009819 */ /* 0x000fe40000010250 */
[----:B------:R1:W5:Y:S01]  /*a2b0*/  @!P0 LD.E.64 R22, [R8.64] ;  /* 0x0000000808168980 */ /* 0x000362000c101b00 */
[----:B------:R-:W-:Y:S01]  /*a2c0*/  ISETP.GE.AND P0, PT, R168, c[0x0][0x27c], PT ;  /* 0x00009f00a8007a0c */ /* 0x000fe20003f06270 */
[----:B------:R-:W-:Y:S01]  /*a2d0*/  CS2R R24, SRZ ;  /* 0x0000000000187805 */ /* 0x000fe2000001ff00 */
[----:B------:R-:W-:Y:S01]  /*a2e0*/  CS2R R26, SRZ ;  /* 0x00000000001a7805 */ /* 0x000fe2000001ff00 */
[----:B--2---:R-:W-:-:S05]  /*a2f0*/  @!P1 IADD3 R10, P2, R4, R6, RZ ;  /* 0x00000006040a9210 */ /* 0x004fca0007f5e0ff */
[----:B------:R-:W-:Y:S01]  /*a300*/  @!P1 IMAD.X R11, R5, 0x1, R0, P2 ;  /* 0x00000001050b9824 */ /* 0x000fe200010e0600 */
[----:B-1----:R-:W-:-:S04]  /*a310*/  @!P1 IADD3 R8, P2, R2, R6, RZ ;  /* 0x0000000602089210 */ /* 0x002fc80007f5e0ff */
[C---:B------:R-:W-:Y:S01]  /*a320*/  @!P0 IMAD.SHL.U32 R6, R168.reuse, 0x2, RZ ;  /* 0x00000002a8068824 */ /* 0x040fe200078e00ff */
[----:B------:R-:W-:Y:S01]  /*a330*/  ISETP.GE.AND P3, PT, R139, c[0x0][0x27c], PT ;  /* 0x00009f008b007a0c */ /* 0x000fe20003f66270 */
[----:B------:R1:W5:Y:S01]  /*a340*/  @!P1 LD.E.64 R24, [R10.64] ;  /* 0x000000080a189980 */ /* 0x000362000c101b00 */
[----:B------:R-:W-:Y:S01]  /*a350*/  @!P1 IMAD.X R9, R3, 0x1, R0, P2 ;  /* 0x0000000103099824 */ /* 0x000fe200010e0600 */
[----:B------:R-:W-:-:S04]  /*a360*/  @!P0 SHF.L.U64.HI R0, R168, 0x1, R79 ;  /* 0x00000001a8008819 */ /* 0x000fc8000001024f */
[----:B------:R2:W5:Y:S01]  /*a370*/  @!P1 LD.E.64 R26, [R8.64] ;  /* 0x00000008081a9980 */ /* 0x000562000c101b00 */
[----:B------:R-:W-:Y:S01]  /*a380*/  CS2R R30, SRZ ;  /* 0x00000000001e7805 */ /* 0x000fe2000001ff00 */
[----:B------:R-:W-:Y:S01]  /*a390*/  CS2R R32, SRZ ;  /* 0x0000000000207805 */ /* 0x000fe2000001ff00 */
[----:B-1----:R-:W-:-:S05]  /*a3a0*/  @!P0 IADD3 R10, P1, R4, R6, RZ ;  /* 0x00000006040a8210 */ /* 0x002fca0007f3e0ff */
[----:B------:R-:W-:Y:S01]  /*a3b0*/  @!P0 IMAD.X R11, R5, 0x1, R0, P1 ;  /* 0x00000001050b8824 */ /* 0x000fe200008e0600 */
[----:B--2---:R-:W-:Y:S01]  /*a3c0*/  @!P0 IADD3 R8, P1, R2, R6, RZ ;  /* 0x0000000602088210 */ /* 0x004fe20007f3e0ff */
[----:B------:R-:W-:-:S03]  /*a3d0*/  @!P3 IMAD.SHL.U32 R6, R139, 0x2, RZ ;  /* 0x000000028b06b824 */ /* 0x000fc600078e00ff */
[----:B------:R1:W5:Y:S01]  /*a3e0*/  @!P0 LD.E.64 R30, [R10.64] ;  /* 0x000000080a1e8980 */ /* 0x000362000c101b00 */
[----:B------:R-:W-:Y:S01]  /*a3f0*/  @!P0 IMAD.X R9, R3, 0x1, R0, P1 ;  /* 0x0000000103098824 */ /* 0x000fe200008e0600 */
[----:B------:R-:W-:-:S04]  /*a400*/  @!P3 SHF.L.U64.HI R0, R139, 0x1, R78 ;  /* 0x000000018b00b819 */ /* 0x000fc8000001024e */
[----:B------:R2:W5:Y:S01]  /*a410*/  @!P0 LD.E.64 R32, [R8.64] ;  /* 0x0000000808208980 */ /* 0x000562000c101b00 */
[----:B------:R-:W-:Y:S02]  /*a420*/  @!P3 IADD3 R12, P0, R2, R6, RZ ;  /* 0x00000006020cb210 */ /* 0x000fe40007f1e0ff */
[----:B------:R-:W-:-:S03]  /*a430*/  ISETP.GE.AND P1, PT, R164, c[0x0][0x27c], PT ;  /* 0x00009f00a4007a0c */ /* 0x000fc60003f26270 */
[----:B------:R-:W-:Y:S01]  /*a440*/  @!P3 IMAD.X R13, R3, 0x1, R0, P0 ;  /* 0x00000001030db824 */ /* 0x000fe200000e0600 */
[----:B------:R-:W-:Y:S02]  /*a450*/  ISETP.GE.AND P0, PT, R167, c[0x0][0x27c], PT ;  /* 0x00009f00a7007a0c */ /* 0x000fe40003f06270 */
[----:B------:R-:W-:-:S05]  /*a460*/  @!P3 IADD3 R14, P2, R4, R6, RZ ;  /* 0x00000006040eb210 */ /* 0x000fca0007f5e0ff */
[----:B------:R-:W-:Y:S02]  /*a470*/  @!P3 IMAD.X R15, R5, 0x1, R0, P2 ;  /* 0x00000001050fb824 */ /* 0x000fe400010e0600 */
[----:B------:R-:W-:Y:S01]  /*a480*/  @!P1 IMAD.WIDE R18, R164, 0x2, R4 ;  /* 0x00000002a4129825 */ /* 0x000fe200078e0204 */
[----:B-1----:R-:W-:-:S03]  /*a490*/  CS2R R10, SRZ ;  /* 0x00000000000a7805 */ /* 0x002fc6000001ff00 */
[----:B------:R-:W-:Y:S01]  /*a4a0*/  @!P1 IMAD.WIDE R16, R164, 0x2, R2 ;  /* 0x00000002a4109825 */ /* 0x000fe200078e0202 */
[----:B--2---:R-:W-:-:S03]  /*a4b0*/  CS2R R8, SRZ ;  /* 0x0000000000087805 */ /* 0x004fc6000001ff00 */
[C---:B------:R-:W-:Y:S01]  /*a4c0*/  @!P0 IMAD.SHL.U32 R0, R167.reuse, 0x2, RZ ;  /* 0x00000002a7008824 */ /* 0x040fe200078e00ff */
[----:B------:R1:W5:Y:S01]  /*a4d0*/  @!P1 LD.E.64 R10, [R18.64] ;  /* 0x00000008120a9980 */ /* 0x000362000c101b00 */
[----:B------:R-:W-:-:S03]  /*a4e0*/  @!P0 SHF.L.U64.HI R6, R167, 0x1, R75 ;  /* 0x00000001a7068819 */ /* 0x000fc6000001024b */
[----:B------:R1:W5:Y:S01]  /*a4f0*/  @!P1 LD.E.64 R8, [R16.64] ;  /* 0x0000000810089980 */ /* 0x000362000c101b00 */
[----:B------:R-:W-:-:S05]  /*a500*/  @!P0 IADD3 R4, P1, R4, R0, RZ ;  /* 0x0000000004048210 */ /* 0x000fca0007f3e0ff */
[--C-:B------:R-:W-:Y:S01]  /*a510*/  @!P0 IMAD.X R5, R5, 0x1, R6.reuse, P1 ;  /* 0x0000000105058824 */ /* 0x100fe200008e0606 */
[----:B------:R-:W-:Y:S01]  /*a520*/  @!P0 IADD3 R2, P1, R2, R0, RZ ;  /* 0x0000000002028210 */ /* 0x000fe20007f3e0ff */
[----:B------:R-:W-:Y:S01]  /*a530*/  CS2R R36, SRZ ;  /* 0x0000000000247805 */ /* 0x000fe2000001ff00 */
[----:B------:R-:W-:Y:S01]  /*a540*/  CS2R R38, SRZ ;  /* 0x0000000000267805 */ /* 0x000fe2000001ff00 */
[----:B------:R-:W-:Y:S01]  /*a550*/  CS2R R42, SRZ ;  /* 0x00000000002a7805 */ /* 0x000fe2000001ff00 */
[----:B------:R-:W-:Y:S01]  /*a560*/  CS2R R44, SRZ ;  /* 0x00000000002c7805 */ /* 0x000fe2000001ff00 */
[----:B------:R-:W-:Y:S02]  /*a570*/  @!P0 IMAD.X R3, R3, 0x1, R6, P1 ;  /* 0x0000000103038824 */ /* 0x000fe400008e0606 */
[----:B------:R1:W5:Y:S04]  /*a580*/  @!P3 LD.E.64 R36, [R14.64] ;  /* 0x000000080e24b980 */ /* 0x000368000c101b00 */
[----:B------:R1:W5:Y:S04]  /*a590*/  @!P3 LD.E.64 R38, [R12.64] ;  /* 0x000000080c26b980 */ /* 0x000368000c101b00 */
[----:B------:R1:W5:Y:S04]  /*a5a0*/  @!P0 LD.E.64 R42, [R4.64] ;  /* 0x00000008042a8980 */ /* 0x000368000c101b00 */
[----:B------:R1:W5:Y:S02]  /*a5b0*/  @!P0 LD.E.64 R44, [R2.64] ;  /* 0x00000008022c8980 */ /* 0x000364000c101b00 */
.L_x_939:
[----:B--2---:R-:W-:Y:S05]  /*a5c0*/  BSYNC B0 ;  /* 0x0000000000007941 */ /* 0x004fea0003800000 */
.L_x_938:
[----:B------:R-:W-:Y:S01]  /*a5d0*/  IADD3 R0, R28, 0x40, RZ ;  /* 0x000000401c007810 */ /* 0x000fe20007ffe0ff */
[----:B-1---5:R-:W-:Y:S01]  /*a5e0*/  IMAD.MOV.U32 R2, RZ, RZ, R36 ;  /* 0x000000ffff027224 */ /* 0x022fe200078e0024 */
[----:B------:R-:W-:Y:S01]  /*a5f0*/  MOV R6, R8 ;  /* 0x0000000800067202 */ /* 0x000fe20000000f00 */
[----:B---3--:R-:W-:Y:S01]  /*a600*/  IMAD.MOV.U32 R4, RZ, RZ, R42 ;  /* 0x000000ffff047224 */ /* 0x008fe200078e002a */
[----:B------:R-:W-:Y:S01]  /*a610*/  ISETP.GE.AND P0, PT, R0, R34, PT ;  /* 0x000000220000720c */ /* 0x000fe20003f06270 */
[----:B------:R-:W-:Y:S01]  /*a620*/  IMAD.MOV.U32 R0, RZ, RZ, R37 ;  /* 0x000000ffff007224 */ /* 0x000fe200078e0025 */
[----:B----4-:R1:W2:Y:S01]  /*a630*/  SHFL.IDX PT, R5, R35, 0x1, 0x1e1f ;  /* 0x003e1f0023057f89 */ /* 0x0102a200000e0000 */
[----:B------:R-:W-:Y:S01]  /*a640*/  IMAD.MOV.U32 R3, RZ, RZ, R43 ;  /* 0x000000ffff037224 */ /* 0x000fe200078e002b */
[----:B------:R-:W-:Y:S01]  /*a650*/  BSSY B0, `(.L_x_940) ;  /* 0x000006d000007945 */ /* 0x000fe20003800000 */
[----:B------:R-:W-:Y:S01]  /*a660*/  IMAD.MOV.U32 R13, RZ, RZ, R22 ;  /* 0x000000ffff0d7224 */ /* 0x000fe200078e0016 */
[----:B------:R-:W-:Y:S01]  /*a670*/  PRMT R74, R0, 0x5410, R2 ;  /* 0x00005410004a7816 */ /* 0x000fe20000000002 */
[----:B------:R-:W-:Y:S01]  /*a680*/  IMAD.MOV.U32 R2, RZ, RZ, R24 ;  /* 0x000000ffff027224 */ /* 0x000fe200078e0018 */
[----:B------:R-:W-:Y:S01]  /*a690*/  PRMT R77, R3, 0x5410, R4 ;  /* 0x00005410034d7816 */ /* 0x000fe20000000004 */
[----:B------:R-:W-:Y:S01]  /*a6a0*/  IMAD.MOV.U32 R0, RZ, RZ, R25 ;  /* 0x000000ffff007224 */ /* 0x000fe200078e0019 */
[----:B------:R-:W-:Y:S01]  /*a6b0*/  MOV R4, R30 ;  /* 0x0000001e00047202 */ /* 0x000fe20000000f00 */
[----:B------:R-:W-:Y:S01]  /*a6c0*/  IMAD.MOV.U32 R3, RZ, RZ, R31 ;  /* 0x000000ffff037224 */ /* 0x000fe200078e001f */
[----:B------:R-:W-:Y:S01]  /*a6d0*/  CS2R R58, SRZ ;  /* 0x00000000003a7805 */ /* 0x000fe2000001ff00 */
[----:B------:R-:W-:Y:S01]  /*a6e0*/  IMAD.MOV.U32 R12, RZ, RZ, R23 ;  /* 0x000000ffff0c7224 */ /* 0x000fe200078e0017 */
[----:B------:R-:W-:Y:S01]  /*a6f0*/  PRMT R70, R0, 0x5410, R2 ;  /* 0x0000541000467816 */ /* 0x000fe20000000002 */
[----:B------:R-:W-:Y:S01]  /*a700*/  IMAD.MOV.U32 R2, RZ, RZ, R10 ;  /* 0x000000ffff027224 */ /* 0x000fe200078e000a */
[----:B------:R-:W-:Y:S01]  /*a710*/  PRMT R72, R3, 0x5410, R4 ;  /* 0x0000541003487816 */ /* 0x000fe20000000004 */
[----:B------:R-:W-:Y:S01]  /*a720*/  IMAD.MOV.U32 R0, RZ, RZ, R11 ;  /* 0x000000ffff007224 */ /* 0x000fe200078e000b */
[----:B------:R-:W-:Y:S01]  /*a730*/  MOV R4, R20 ;  /* 0x0000001400047202 */ /* 0x000fe20000000f00 */
[----:B------:R-:W-:Y:S01]  /*a740*/  IMAD.MOV.U32 R3, RZ, RZ, R21 ;  /* 0x000000ffff037224 */ /* 0x000fe200078e0015 */
[----:B------:R-:W-:Y:S01]  /*a750*/  PRMT R67, R12, 0x5410, R13 ;  /* 0x000054100c437816 */ /* 0x000fe2000000000d */
[----:B------:R-:W-:Y:S01]  /*a760*/  CS2R R54, SRZ ;  /* 0x0000000000367805 */ /* 0x000fe2000001ff00 */
[----:B------:R-:W-:Y:S01]  /*a770*/  PRMT R66, R0, 0x5410, R2 ;  /* 0x0000541000427816 */ /* 0x000fe20000000002 */
[----:B------:R-:W-:Y:S01]  /*a780*/  IMAD.MOV.U32 R2, RZ, RZ, R38 ;  /* 0x000000ffff027224 */ /* 0x000fe200078e0026 */
[----:B------:R-:W-:Y:S01]  /*a790*/  PRMT R68, R3, 0x5410, R4 ;  /* 0x0000541003447816 */ /* 0x000fe20000000004 */
[----:B------:R-:W-:Y:S01]  /*a7a0*/  IMAD.MOV.U32 R0, RZ, RZ, R39 ;  /* 0x000000ffff007224 */ /* 0x000fe200078e0027 */
[----:B------:R-:W-:Y:S01]  /*a7b0*/  MOV R4, R44 ;  /* 0x0000002c00047202 */ /* 0x000fe20000000f00 */
[----:B------:R-:W-:Y:S01]  /*a7c0*/  IMAD.MOV.U32 R3, RZ, RZ, R45 ;  /* 0x000000ffff037224 */ /* 0x000fe200078e002d */
[----:B------:R-:W-:Y:S01]  /*a7d0*/  CS2R R50, SRZ ;  /* 0x0000000000327805 */ /* 0x000fe2000001ff00 */
[----:B------:R-:W-:Y:S01]  /*a7e0*/  CS2R R46, SRZ ;  /* 0x00000000002e7805 */ /* 0x000fe2000001ff00 */
[----:B------:R-:W-:Y:S01]  /*a7f0*/  PRMT R73, R0, 0x5410, R2 ;  /* 0x0000541000497816 */ /* 0x000fe20000000002 */
[----:B------:R-:W-:Y:S01]  /*a800*/  IMAD.MOV.U32 R2, RZ, RZ, R26 ;  /* 0x000000ffff027224 */ /* 0x000fe200078e001a */
[----:B------:R-:W-:Y:S01]  /*a810*/  PRMT R76, R3, 0x5410, R4 ;  /* 0x00005410034c7816 */ /* 0x000fe20000000004 */
[----:B------:R-:W-:Y:S01]  /*a820*/  IMAD.MOV.U32 R3, RZ, RZ, R33 ;  /* 0x000000ffff037224 */ /* 0x000fe200078e0021 */
[----:B------:R-:W-:Y:S01]  /*a830*/  MOV R0, R27 ;  /* 0x0000001b00007202 */ /* 0x000fe20000000f00 */
[----:B------:R-:W-:Y:S01]  /*a840*/  CS2R R62, SRZ ;  /* 0x00000000003e7805 */ /* 0x000fe2000001ff00 */
[----:B------:R-:W-:Y:S01]  /*a850*/  MOV R4, R32 ;  /* 0x0000002000047202 */ /* 0x000fe20000000f00 */
[----:B------:R-:W-:Y:S01]  /*a860*/  CS2R R60, SRZ ;  /* 0x00000000003c7805 */ /* 0x000fe2000001ff00 */
[----:B------:R-:W-:Y:S01]  /*a870*/  PRMT R69, R0, 0x5410, R2 ;  /* 0x0000541000457816 */ /* 0x000fe20000000002 */
[----:B------:R-:W-:Y:S01]  /*a880*/  IMAD.MOV.U32 R0, RZ, RZ, R9 ;  /* 0x000000ffff007224 */ /* 0x000fe200078e0009 */
[----:B------:R-:W-:Y:S01]  /*a890*/  PRMT R71, R3, 0x5410, R4 ;  /* 0x0000541003477816 */ /* 0x000fe20000000004 */
[----:B------:R-:W3:Y:S01]  /*a8a0*/  SHFL.IDX PT, R2, R41, 0x1, 0x1e1f ;  /* 0x003e1f0029027f89 */ /* 0x000ee200000e0000 */
[----:B------:R-:W-:Y:S01]  /*a8b0*/  CS2R R56, SRZ ;  /* 0x0000000000387805 */ /* 0x000fe2000001ff00 */
[----:B------:R-:W-:Y:S01]  /*a8c0*/  CS2R R52, SRZ ;  /* 0x0000000000347805 */ /* 0x000fe2000001ff00 */
[----:B-1----:R-:W-:Y:S01]  /*a8d0*/  PRMT R35, R0, 0x5410, R6 ;  /* 0x0000541000237816 */ /* 0x002fe20000000006 */
[----:B------:R1:W4:Y:S01]  /*a8e0*/  SHFL.IDX PT, R4, R40, 0x1, 0x1e1f ;  /* 0x003e1f0028047f89 */ /* 0x00032200000e0000 */
[----:B------:R-:W-:-:S03]  /*a8f0*/  CS2R R48, SRZ ;  /* 0x0000000000307805 */ /* 0x000fc6000001ff00 */
[----:B------:R2:W3:Y:S01]  /*a900*/  SHFL.IDX PT, R3, R29, 0x1, 0x1e1f ;  /* 0x003e1f001d037f89 */ /* 0x0004e200000e0000 */
[----:B-1----:R-:W-:Y:S01]  /*a910*/  CS2R R40, SRZ ;  /* 0x0000000000287805 */ /* 0x002fe2000001ff00 */
[----:B--2---:R-:W-:Y:S01]  /*a920*/  CS2R R28, SRZ ;  /* 0x00000000001c7805 */ /* 0x004fe2000001ff00 */
[----:B------:R-:W-:Y:S05]  /*a930*/  @P0 BRA `(.L_x_941) ;  /* 0x000003e000000947 */ /* 0x000fea0003800000 */
[----:B---34-:R-:W-:Y:S01]  /*a940*/  ISETP.GE.AND P0, PT, R169, c[0x0][0x27c], PT ;  /* 0x00009f00a9007a0c */ /* 0x018fe20003f06270 */
[----:B------:R-:W-:Y:S01]  /*a950*/  CS2R R46, SRZ ;  /* 0x00000000002e7805 */ /* 0x000fe2000001ff00 */
[----:B------:R-:W-:Y:S01]  /*a960*/  ISETP.GE.AND P1, PT, R166, c[0x0][0x27c], PT ;  /* 0x00009f00a6007a0c */ /* 0x000fe20003f26270 */
[----:B------:R-:W-:-:S10]  /*a970*/  CS2R R48, SRZ ;  /* 0x0000000000307805 */ /* 0x000fd4000001ff00 */
[C---:B------:R-:W-:Y:S01]  /*a980*/  @!P0 IMAD.SHL.U32 R0, R169.reuse, 0x2, RZ ;  /* 0x00000002a9008824 */ /* 0x040fe200078e00ff */
[----:B------:R-:W-:-:S04]  /*a990*/  @!P0 SHF.L.U64.HI R6, R169, 0x1, R81 ;  /* 0x00000001a9068819 */ /* 0x000fc80000010251 */
[----:B------:R-:W-:-:S05]  /*a9a0*/  @!P0 IADD3 R14, P2, R4, R0, RZ ;  /* 0x00000000040e8210 */ /* 0x000fca0007f5e0ff */
[----:B------:R-:W-:Y:S01]  /*a9b0*/  @!P0 IMAD.X R15, R5, 0x1, R6, P2 ;  /* 0x00000001050f8824 */ /* 0x000fe200010e0606 */
[----:B------:R-:W-:Y:S01]  /*a9c0*/  @!P0 IADD3 R12, P2, R2, R0, RZ ;  /* 0x00000000020c8210 */ /* 0x000fe20007f5e0ff */
[----:B------:R-:W-:-:S03]  /*a9d0*/  @!P1 IMAD.SHL.U32 R0, R166, 0x2, RZ ;  /* 0x00000002a6009824 */ /* 0x000fc600078e00ff */
[----:B------:R1:W5:Y:S01]  /*a9e0*/  @!P0 LD.E.64 R46, [R14.64] ;  /* 0x000000080e2e8980 */ /* 0x000362000c101b00 */
[----:B------:R-:W-:Y:S01]  /*a9f0*/  @!P0 IMAD.X R13, R3, 0x1, R6, P2 ;  /* 0x00000001030d8824 */ /* 0x000fe200010e0606 */
[----:B------:R-:W-:-:S04]  /*aa00*/  @!P1 SHF.L.U64.HI R6, R166, 0x1, R80 ;  /* 0x00000001a6069819 */ /* 0x000fc80000010250 */
[----:B------:R2:W5:Y:S01]  /*aa10*/  @!P0 LD.E.64 R48, [R12.64] ;  /* 0x000000080c308980 */ /* 0x000562000c101b00 */
[----:B------:R-:W-:Y:S01]  /*aa20*/  ISETP.GE.AND P0, PT, R168, c[0x0][0x27c], PT ;  /* 0x00009f00a8007a0c */ /* 0x000fe20003f06270 */
[----:B------:R-:W-:Y:S01]  /*aa30*/  CS2R R50, SRZ ;  /* 0x0000000000327805 */ /* 0x000fe2000001ff00 */
[----:B------:R-:W-:Y:S01]  /*aa40*/  CS2R R52, SRZ ;  /* 0x0000000000347805 */ /* 0x000fe2000001ff00 */
[----:B-1----:R-:W-:-:S05]  /*aa50*/  @!P1 IADD3 R14, P2, R4, R0, RZ ;  /* 0x00000000040e9210 */ /* 0x002fca0007f5e0ff */
[----:B------:R-:W-:Y:S01]  /*aa60*/  @!P1 IMAD.X R15, R5, 0x1, R6, P2 ;  /* 0x00000001050f9824 */ /* 0x000fe200010e0606 */
[----:B--2---:R-:W-:-:S04]  /*aa70*/  @!P1 IADD3 R12, P2, R2, R0, RZ ;  /* 0x00000000020c9210 */ /* 0x004fc80007f5e0ff */
[C---:B------:R-:W-:Y:S01]  /*aa80*/  @!P0 IMAD.SHL.U32 R0, R168.reuse, 0x2, RZ ;  /* 0x00000002a8008824 */ /* 0x040fe200078e00ff */
[----:B------:R-:W-:Y:S01]  /*aa90*/  ISETP.GE.AND P3, PT, R139, c[0x0][0x27c], PT ;  /* 0x00009f008b007a0c */ /* 0x000fe20003f66270 */
[----:B------:R1:W5:Y:S01]  /*aaa0*/  @!P1 LD.E.64 R50, [R14.64] ;  /* 0x000000080e329980 */ /* 0x000362000c101b00 */
[----:B------:R-:W-:Y:S01]  /*aab0*/  @!P1 IMAD.X R13, R3, 0x1, R6, P2 ;  /* 0x00000001030d9824 */ /* 0x000fe200010e0606 */
[----:B------:R-:W-:-:S04]  /*aac0*/  @!P0 SHF.L.U64.HI R6, R168, 0x1, R79 ;  /* 0x00000001a8068819 */ /* 0x000fc8000001024f */
[----:B------:R2:W5:Y:S01]  /*aad0*/  @!P1 LD.E.64 R52, [R12.64] ;  /* 0x000000080c349980 */ /* 0x000562000c101b00 */
[----:B------:R-:W-:Y:S01]  /*aae0*/  CS2R R54, SRZ ;  /* 0x0000000000367805 */ /* 0x000fe2000001ff00 */
[----:B------:R-:W-:-:S04]  /*aaf0*/  CS2R R56, SRZ ;  /* 0x0000000000387805 */ /* 0x000fc8000001ff00 */
[----:B------:R-:W-:Y:S01]  /*ab00*/  @!P3 IMAD.SHL.U32 R16, R139, 0x2, RZ ;  /* 0x000000028b10b824 */ /* 0x000fe200078e00ff */
[----:B-1----:R-:W-:-:S05]  /*ab10*/  @!P0 IADD3 R14, P1, R4, R0, RZ ;  /* 0x00000000040e8210 */ /* 0x002fca0007f3e0ff */
[----:B------:R-:W-:Y:S01]  /*ab20*/  @!P0 IMAD.X R15, R5, 0x1, R6, P1 ;  /* 0x00000001050f8824 */ /* 0x000fe200008e0606 */
[----:B--2---:R-:W-:-:S04]  /*ab30*/  @!P0 IADD3 R12, P1, R2, R0, RZ ;  /* 0x00000000020c8210 */ /* 0x004fc80007f3e0ff */
[----:B------:R1:W5:Y:S01]  /*ab40*/  @!P0 LD.E.64 R54, [R14.64] ;  /* 0x000000080e368980 */ /* 0x000362000c101b00 */
[----:B------:R-:W-:Y:S01]  /*ab50*/  @!P0 IMAD.X R13, R3, 0x1, R6, P1 ;  /* 0x00000001030d8824 */ /* 0x000fe200008e0606 */
[----:B------:R-:W-:-:S04]  /*ab60*/  @!P3 SHF.L.U64.HI R0, R139, 0x1, R78 ;  /* 0x000000018b00b819 */ /* 0x000fc8000001024e */
[----:B------:R2:W5:Y:S01]  /*ab70*/  @!P0 LD.E.64 R56, [R12.64] ;  /* 0x000000080c388980 */ /* 0x000562000c101b00 */
[----:B------:R-:W-:Y:S01]  /*ab80*/  ISETP.GE.AND P1, PT, R164, c[0x0][0x27c], PT ;  /* 0x00009f00a4007a0c */ /* 0x000fe20003f26270 */
[----:B------:R-:W-:Y:S01]  /*ab90*/  CS2R R28, SRZ ;  /* 0x00000000001c7805 */ /* 0x000fe2000001ff00 */
[----:B------:R-:W-:Y:S01]  /*aba0*/  CS2R R40, SRZ ;  /* 0x0000000000287805 */ /* 0x000fe2000001ff00 */
[----:B--2---:R-:W-:-:S05]  /*abb0*/  @!P3 IADD3 R12, P0, R2, R16, RZ ;  /* 0x00000010020cb210 */ /* 0x004fca0007f1e0ff */
[----:B------:R-:W-:Y:S01]  /*abc0*/  @!P3 IMAD.X R13, R3, 0x1, R0, P0 ;  /* 0x00000001030db824 */ /* 0x000fe200000e0600 */
[----:B------:R-:W-:Y:S02]  /*abd0*/  ISETP.GE.AND P0, PT, R167, c[0x0][0x27c], PT ;  /* 0x00009f00a7007a0c */ /* 0x000fe40003f06270 */
[----:B-1----:R-:W-:Y:S02]  /*abe0*/  @!P3 IADD3 R14, P2, R4, R16, RZ ;  /* 0x00000010040eb210 */ /* 0x002fe40007f5e0ff */
[----:B------:R-:W-:-:S04]  /*abf0*/  @!P1 IMAD.WIDE R18, R164, 0x2, R4 ;  /* 0x00000002a4129825 */ /* 0x000fc800078e0204 */
[----:B------:R-:W-:Y:S01]  /*ac00*/  @!P3 IMAD.X R15, R5, 0x1, R0, P2 ;  /* 0x00000001050fb824 */ /* 0x000fe200010e0600 */
[----:B------:R1:W5:Y:S01]  /*ac10*/  @!P1 LD.E.64 R28, [R18.64] ;  /* 0x00000008121c9980 */ /* 0x000362000c101b00 */
[----:B------:R-:W-:-:S04]  /*ac20*/  @!P1 IMAD.WIDE R16, R164, 0x2, R2 ;  /* 0x00000002a4109825 */ /* 0x000fc800078e0202 */
[C---:B------:R-:W-:Y:S01]  /*ac30*/  @!P0 IMAD.SHL.U32 R0, R167.reuse, 0x2, RZ ;  /* 0x00000002a7008824 */ /* 0x040fe200078e00ff */
[----:B------:R1:W5:Y:S01]  /*ac40*/  @!P1 LD.E.64 R40, [R16.64] ;  /* 0x0000000810289980 */ /* 0x000362000c101b00 */
[----:B------:R-:W-:-:S03]  /*ac50*/  @!P0 SHF.L.U64.HI R6, R167, 0x1, R75 ;  /* 0x00000001a7068819 */ /* 0x000fc6000001024b */
        /* <DEDUP_REMOVED lines=12> */
.L_x_941:
[----:B---34-:R-:W-:Y:S05]  /*ad20*/  BSYNC B0 ;  /* 0x0000000000007941 */ /* 0x018fea0003800000 */
.L_x_940:
[----:B-----5:R-:W-:Y:S01]  /*ad30*/  IMAD.MOV.U32 R0, RZ, RZ, R64 ;  /* 0x000000ffff007224 */ /* 0x020fe200078e0040 */
[----:B------:R-:W-:-:S04]  /*ad40*/  DEPBAR.LE SB0, 0x1 ;  /* 0x000080400000791a */ /* 0x000fc80000000000 */
[----:B-1----:R-:W-:Y:S01]  /*ad50*/  IMAD.MOV.U32 R4, RZ, RZ, R65 ;  /* 0x000000ffff047224 */ /* 0x002fe200078e0041 */
[----:B------:R-:W-:Y:S01]  /*ad60*/  BSSY B1, `(.L_x_942) ;  /* 0x000015c000017945 */ /* 0x000fe20003800000 */
[----:B------:R-:W-:Y:S02]  /*ad70*/  IMAD.MOV.U32 R3, RZ, RZ, R58 ;  /* 0x000000ffff037224 */ /* 0x000fe400078e003a */
[----:B------:R-:W-:Y:S01]  /*ad80*/  IMAD.MOV.U32 R2, RZ, RZ, R59 ;  /* 0x000000ffff027224 */ /* 0x000fe200078e003b */
[----:B------:R-:W-:Y:S01]  /*ad90*/  PRMT R87, R4, 0x5410, R0 ;  /* 0x0000541004577816 */ /* 0x000fe20000000000 */
[----:B------:R-:W-:Y:S01]  /*ada0*/  IMAD.MOV.U32 R0, RZ, RZ, R54 ;  /* 0x000000ffff007224 */ /* 0x000fe200078e0036 */
[----:B------:R-:W-:Y:S02]  /*adb0*/  MOV R4, R55 ;  /* 0x0000003700047202 */ /* 0x000fe40000000f00 */
[----:B------:R-:W-:Y:S01]  /*adc0*/  PRMT R85, R2, 0x5410, R3 ;  /* 0x0000541002557816 */ /* 0x000fe20000000003 */
[----:B------:R-:W-:Y:S01]  /*add0*/  IMAD.MOV.U32 R3, RZ, RZ, R50 ;  /* 0x000000ffff037224 */ /* 0x000fe200078e0032 */
[----:B------:R-:W-:Y:S01]  /*ade0*/  PRMT R83, R83, 0x5410, R0 ;  /* 0x0000541053537816 */ /* 0x000fe20000000000 */
[----:B------:R-:W-:-:S02]  /*adf0*/  IMAD.MOV.U32 R0, RZ, RZ, R46 ;  /* 0x000000ffff007224 */ /* 0x000fc400078e002e */
[----:B------:R-:W-:Y:S01]  /*ae00*/  IMAD.MOV.U32 R2, RZ, RZ, R51 ;  /* 0x000000ffff027224 */ /* 0x000fe200078e0033 */
[----:B------:R-:W-:Y:S01]  /*ae10*/  PRMT R83, R4, 0x7610, R83 ;  /* 0x0000761004537816 */ /* 0x000fe20000000053 */
        /* <DEDUP_REMOVED lines=9> */
[----:B------:R-:W-:-:S02]  /*aeb0*/  MOV R3, R28 ;  /* 0x0000001c00037202 */ /* 0x000fc40000000f00 */
[----:B------:R-:W-:Y:S01]  /*aec0*/  PRMT R86, R4, 0x7610, R86 ;  /* 0x0000761004567816 */ /* 0x000fe20000000056 */
[----:B------:R-:W-:Y:S01]  /*aed0*/  IMAD.IADD R4, R34, 0x1, -R106 ;  /* 0x0000000122047824 */ /* 0x000fe200078e0a6a */
[----:B------:R-:W-:Y:S01]  /*aee0*/  PRMT R75, R2, 0x5410, R3 ;  /* 0x00005410024b7816 */ /* 0x000fe20000000003 */
[----:B------:R-:W-:Y:S01]  /*aef0*/  IMAD.MOV.U32 R2, RZ, RZ, R61 ;  /* 0x000000ffff027224 */ /* 0x000fe200078e003d */
[----:B------:R-:W-:Y:S02]  /*af00*/  MOV R3, R60 ;  /* 0x0000003c00037202 */ /* 0x000fe40000000f00 */
[----:B------:R-:W-:Y:S01]  /*af10*/  IMNMX R19, R4, 0x80, PT ;  /* 0x0000008004137817 */ /* 0x000fe20003800200 */
[----:B------:R-:W-:Y:S01]  /*af20*/  IMAD.MOV.U32 R4, RZ, RZ, R48 ;  /* 0x000000ffff047224 */ /* 0x000fe200078e0030 */
[----:B------:R-:W-:Y:S01]  /*af30*/  PRMT R82, R82, 0x5410, R0 ;  /* 0x0000541052527816 */ /* 0x000fe20000000000 */
[----:B------:R-:W-:Y:S01]  /*af40*/  IMAD.MOV.U32 R0, RZ, RZ, R53 ;  /* 0x000000ffff007224 */ /* 0x000fe200078e0035 */
[----:B------:R-:W-:Y:S01]  /*af50*/  BAR.SYNC.DEFER_BLOCKING 0x0 ;  /* 0x0000000000007b1d */ /* 0x000fe20000010000 */
[----:B------:R-:W-:-:S02]  /*af60*/  ISETP.GE.AND P0, PT, R138, R19, PT ;  /* 0x000000138a00720c */ /* 0x000fc40003f06270 */
[----:B------:R-:W-:Y:S01]  /*af70*/  PRMT R84, R2, 0x5410, R3 ;  /* 0x0000541002547816 */ /* 0x000fe20000000003 */
[----:B------:R-:W-:Y:S01]  /*af80*/  IMAD.MOV.U32 R3, RZ, RZ, R57 ;  /* 0x000000ffff037224 */ /* 0x000fe200078e0039 */
[----:B------:R-:W-:-:S04]  /*af90*/  MOV R2, R52 ;  /* 0x0000003400027202 */ /* 0x000fc80000000f00 */
[----:B------:R-:W-:Y:S01]  /*afa0*/  PRMT R80, R0, 0x5410, R2 ;  /* 0x0000541000507816 */ /* 0x000fe20000000002 */
[----:B------:R-:W-:Y:S01]  /*afb0*/  IMAD.MOV.U32 R2, RZ, RZ, R40 ;  /* 0x000000ffff027224 */ /* 0x000fe200078e0028 */
[----:B------:R-:W-:Y:S01]  /*afc0*/  PRMT R82, R3, 0x7610, R82 ;  /* 0x0000761003527816 */ /* 0x000fe20000000052 */
[----:B------:R-:W-:Y:S01]  /*afd0*/  IMAD.MOV.U32 R0, RZ, RZ, R41 ;  /* 0x000000ffff007224 */ /* 0x000fe200078e0029 */
[----:B------:R-:W-:-:S04]  /*afe0*/  MOV R3, R49 ;  /* 0x0000003100037202 */ /* 0x000fc80000000f00 */
[----:B------:R-:W-:Y:S02]  /*aff0*/  PRMT R78, R3, 0x5410, R4 ;  /* 0x00005410034e7816 */ /* 0x000fe40000000004 */
[----:B------:R-:W-:Y:S01]  /*b000*/  PRMT R34, R0, 0x5410, R2 ;  /* 0x0000541000227816 */ /* 0x000fe20000000002 */
[----:B------:R-:W-:Y:S05]  /*b010*/  @P0 BRA `(.L_x_943) ;  /* 0x0000130000000947 */ /* 0x000fea0003800000 */
[----:B------:R-:W-:Y:S01]  /*b020*/  ISETP.GE.AND P0, PT, R164, c[0x0][0x27c], PT ;  /* 0x00009f00a4007a0c */ /* 0x000fe20003f06270 */
[----:B------:R-:W-:-:S12]  /*b030*/  BSSY B0, `(.L_x_944) ;  /* 0x0000031000007945 */ /* 0x000fd80003800000 */
[----:B------:R-:W-:Y:S05]  /*b040*/  @P0 BRA `(.L_x_945) ;  /* 0x000002f000000947 */ /* 0x000fea0003800000 */
[----:B------:R-:W2:Y:S01]  /*b050*/  LDL R89, [R1+0xc] ;  /* 0x00000c0001597983 */ /* 0x000ea20000100800 */
[----:B------:R-:W-:Y:S02]  /*b060*/  SHF.R.U32.HI R0, RZ, 0x10, R11 ;  /* 0x00000010ff007819 */ /* 0x000fe4000001160b */
[----:B------:R-:W-:Y:S02]  /*b070*/  SHF.R.U32.HI R2, RZ, 0x10, R9 ;  /* 0x00000010ff027819 */ /* 0x000fe40000011609 */
[----:B------:R-:W-:Y:S02]  /*b080*/  PRMT R6, R66, 0x5410, R0 ;  /* 0x0000541042067816 */ /* 0x000fe40000000000 */
[----:B------:R-:W-:Y:S02]  /*b090*/  PRMT R0, R35, 0x5410, R2 ;  /* 0x0000541023007816 */ /* 0x000fe40000000002 */
[----:B------:R-:W-:Y:S02]  /*b0a0*/  SHF.R.U64 R3, R10, 0x10, R11 ;  /* 0x000000100a037819 */ /* 0x000fe4000000120b */
[----:B------:R-:W-:-:S02]  /*b0b0*/  SHF.R.U64 R4, R8, 0x10, R9 ;  /* 0x0000001008047819 */ /* 0x000fc40000001209 */
[----:B------:R-:W-:Y:S02]  /*b0c0*/  LOP3.LUT R18, R0, 0xffff0000, RZ, 0xc0, !PT ;  /* 0xffff000000127812 */ /* 0x000fe400078ec0ff */
[----:B------:R-:W-:Y:S02]  /*b0d0*/  PRMT R9, R35, 0x5432, R4 ;  /* 0x0000543223097816 */ /* 0x000fe40000000004 */
[----:B------:R-:W-:Y:S02]  /*b0e0*/  PRMT R10, R66, 0x5432, R3 ;  /* 0x00005432420a7816 */ /* 0x000fe40000000003 */
[----:B------:R-:W-:Y:S01]  /*b0f0*/  LOP3.LUT R17, R6, 0xffff0000, RZ, 0xc0, !PT ;  /* 0xffff000006117812 */ /* 0x000fe200078ec0ff */
[----:B--2---:R-:W1:Y:S02]  /*b100*/  LDS.128 R12, [R89+0x4800] ;  /* 0x00480000590c7984 */ /* 0x004e640000000c00 */
[C---:B-1----:R-:W-:Y:S01]  /*b110*/  LOP3.LUT R8, R14.reuse, 0xffff0000, RZ, 0xc0, !PT ;  /* 0xffff00000e087812 */ /* 0x042fe200078ec0ff */
[C---:B------:R-:W-:Y:S01]  /*b120*/  IMAD.U32 R11, R15.reuse, 0x10000, RZ ;  /* 0x000100000f0b7824 */ /* 0x040fe200078e00ff */
[----:B------:R-:W-:Y:S01]  /*b130*/  LOP3.LUT R2, R15, 0xffff0000, RZ, 0xc0, !PT ;  /* 0xffff00000f027812 */ /* 0x000fe200078ec0ff */
[----:B------:R-:W-:Y:S01]  /*b140*/  IMAD.U32 R16, R14, 0x10000, RZ ;  /* 0x000100000e107824 */ /* 0x000fe200078e00ff */
[----:B------:R-:W-:Y:S01]  /*b150*/  SHF.L.U32 R5, R12, 0x10, RZ ;  /* 0x000000100c057819 */ /* 0x000fe200000006ff */
[----:B------:R-:W-:Y:S01]  /*b160*/  IMAD.U32 R15, R0, 0x10000, RZ ;  /* 0x00010000000f7824 */ /* 0x000fe200078e00ff */
[----:B------:R-:W-:Y:S01]  /*b170*/  LOP3.LUT R4, R12, 0xffff0000, RZ, 0xc0, !PT ;  /* 0xffff00000c047812 */ /* 0x000fe200078ec0ff */
[----:B------:R-:W-:Y:S01]  /*b180*/  IMAD.U32 R14, R6, 0x10000, RZ ;  /* 0x00010000060e7824 */ /* 0x000fe200078e00ff */
[C---:B------:R-:W-:Y:S01]  /*b190*/  SHF.L.U32 R3, R13.reuse, 0x10, RZ ;  /* 0x000000100d037819 */ /* 0x040fe200000006ff */
[C---:B------:R-:W-:Y:S01]  /*b1a0*/  FMUL.FTZ R12, R8.reuse, R15 ;  /* 0x0000000f080c7220 */ /* 0x040fe20000410000 */
[----:B------:R-:W-:Y:S01]  /*b1b0*/  LOP3.LUT R0, R13, 0xffff0000, RZ, 0xc0, !PT ;  /* 0xffff00000d007812 */ /* 0x000fe200078ec0ff */
[----:B------:R-:W-:-:S02]  /*b1c0*/  FMUL.FTZ R8, R8, R14 ;  /* 0x0000000e08087220 */ /* 0x000fc40000410000 */
[----:B------:R-:W-:Y:S01]  /*b1d0*/  FFMA.FTZ R13, R16, R14, -R12 ;  /* 0x0000000e100d7223 */ /* 0x000fe2000001080c */
[----:B------:R-:W-:Y:S01]  /*b1e0*/  SHF.L.U32 R14, R10, 0x10, RZ ;  /* 0x000000100a0e7819 */ /* 0x000fe200000006ff */
[----:B------:R-:W-:Y:S01]  /*b1f0*/  FFMA.FTZ R12, R16, R15, R8 ;  /* 0x0000000f100c7223 */ /* 0x000fe20000010008 */
[----:B------:R-:W-:Y:S01]  /*b200*/  LOP3.LUT R10, R10, 0xffff0000, RZ, 0xc0, !PT ;  /* 0xffff00000a0a7812 */ /* 0x000fe200078ec0ff */
[C---:B------:R-:W-:Y:S02]  /*b210*/  FMUL.FTZ R6, R2.reuse, R18 ;  /* 0x0000001202067220 */ /* 0x040fe40000410000 */
[C---:B------:R-:W-:Y:S01]  /*b220*/  IMAD.U32 R15, R9.reuse, 0x10000, RZ ;  /* 0x00010000090f7824 */ /* 0x040fe200078e00ff */
[----:B------:R-:W-:Y:S01]  /*b230*/  LOP3.LUT R9, R9, 0xffff0000, RZ, 0xc0, !PT ;  /* 0xffff000009097812 */ /* 0x000fe200078ec0ff */
[-C--:B------:R-:W-:Y:S02]  /*b240*/  FMUL.FTZ R2, R2, R17.reuse ;  /* 0x0000001102027220 */ /* 0x080fe40000410000 */
[----:B------:R-:W-:-:S02]  /*b250*/  FFMA.FTZ R8, R11, R17, -R6 ;  /* 0x000000110b087223 */ /* 0x000fc40000010806 */
[----:B------:R-:W-:Y:S02]  /*b260*/  FFMA.FTZ R11, R11, R18, R2 ;  /* 0x000000120b0b7223 */ /* 0x000fe40000010002 */
[----:B------:R-:W-:Y:S02]  /*b270*/  FMUL.FTZ R6, R4, R15 ;  /* 0x0000000f04067220 */ /* 0x000fe40000410000 */
[----:B------:R-:W-:Y:S01]  /*b280*/  FMUL.FTZ R2, R0, R9 ;  /* 0x0000000900027220 */ /* 0x000fe20000410000 */
[----:B------:R-:W-:Y:S01]  /*b290*/  F2FP.BF16.PACK_AB R11, R11, R8 ;  /* 0x000000080b0b723e */ /* 0x000fe200000010ff */
[----:B------:R-:W-:Y:S02]  /*b2a0*/  FMUL.FTZ R4, R4, R14 ;  /* 0x0000000e04047220 */ /* 0x000fe40000410000 */
[----:B------:R-:W-:Y:S02]  /*b2b0*/  FMUL.FTZ R0, R0, R10 ;  /* 0x0000000a00007220 */ /* 0x000fe40000410000 */
[----:B------:R-:W-:-:S02]  /*b2c0*/  FFMA.FTZ R6, R5, R14, -R6 ;  /* 0x0000000e05067223 */ /* 0x000fc40000010806 */
[----:B------:R-:W-:Y:S02]  /*b2d0*/  FFMA.FTZ R4, R5, R15, R4 ;  /* 0x0000000f05047223 */ /* 0x000fe40000010004 */
[C---:B------:R-:W-:Y:S01]  /*b2e0*/  FFMA.FTZ R2, R3.reuse, R10, -R2 ;  /* 0x0000000a03027223 */ /* 0x040fe20000010802 */
[----:B------:R-:W-:Y:S01]  /*b2f0*/  F2FP.BF16.PACK_AB R10, R12, R13 ;  /* 0x0000000d0c0a723e */ /* 0x000fe200000010ff */
[----:B------:R-:W-:Y:S01]  /*b300*/  FFMA.FTZ R0, R3, R9, R0 ;  /* 0x0000000903007223 */ /* 0x000fe20000010000 */
[----:B------:R-:W-:-:S04]  /*b310*/  F2FP.BF16.PACK_AB R8, R4, R6 ;  /* 0x000000060408723e */ /* 0x000fc800000010ff */
[----:B------:R-:W-:-:S05]  /*b320*/  F2FP.BF16.PACK_AB R9, R0, R2 ;  /* 0x000000020009723e */ /* 0x000fca00000010ff */
[----:B------:R1:W-:Y:S02]  /*b330*/  STS.128 [R89+0x4800], R8 ;  /* 0x0048000859007388 */ /* 0x0003e40000000c00 */
.L_x_945:
[----:B------:R-:W-:Y:S05]  /*b340*/  BSYNC B0 ;  /* 0x0000000000007941 */ /* 0x000fea0003800000 */
.L_x_944:
[----:B------:R-:W-:Y:S01]  /*b350*/  ISETP.GE.AND P0, PT, R169, c[0x0][0x27c], PT ;  /* 0x00009f00a9007a0c */ /* 0x000fe20003f06270 */
[----:B------:R-:W-:-:S12]  /*b360*/  BSSY B0, `(.L_x_946) ;  /* 0x0000031000007945 */ /* 0x000fd80003800000 */
[----:B------:R-:W-:Y:S05]  /*b370*/  @P0 BRA `(.L_x_947) ;  /* 0x000002f000000947 */ /* 0x000fea0003800000 */
[----:B------:R-:W2:Y:S01]  /*b380*/  LDL R35, [R1+0x10] ;  /* 0x0000100001237983 */ /* 0x000ea20000100800 */
[----:B------:R-:W-:Y:S02]  /*b390*/  SHF.R.U64 R0, R20, 0x10, R21 ;  /* 0x0000001014007819 */ /* 0x000fe40000001215 */
[----:B------:R-:W-:Y:S02]  /*b3a0*/  SHF.R.U32.HI R4, RZ, 0x10, R23 ;  /* 0x00000010ff047819 */ /* 0x000fe40000011617 */
[----:B------:R-:W-:Y:S02]  /*b3b0*/  SHF.R.U32.HI R2, RZ, 0x10, R21 ;  /* 0x00000010ff027819 */ /* 0x000fe40000011615 */
[C---:B------:R-:W-:Y:S02]  /*b3c0*/  PRMT R13, R68.reuse, 0x5432, R0 ;  /* 0x00005432440d7816 */ /* 0x040fe40000000000 */
[----:B------:R-:W-:Y:S02]  /*b3d0*/  PRMT R0, R67, 0x5410, R4 ;  /* 0x0000541043007816 */ /* 0x000fe40000000004 */
[----:B------:R-:W-:-:S02]  /*b3e0*/  PRMT R6, R68, 0x5410, R2 ;  /* 0x0000541044067816 */ /* 0x000fc40000000002 */
[----:B------:R-:W-:Y:S01]  /*b3f0*/  SHF.R.U64 R3, R22, 0x10, R23 ;  /* 0x0000001016037819 */ /* 0x000fe20000001217 */
[C---:B------:R-:W-:Y:S01]  /*b400*/  IMAD.U32 R16, R0.reuse, 0x10000, RZ ;  /* 0x0001000000107824 */ /* 0x040fe200078e00ff */
[----:B------:R-:W-:Y:S02]  /*b410*/  LOP3.LUT R18, R0, 0xffff0000, RZ, 0xc0, !PT ;  /* 0xffff000000127812 */ /* 0x000fe400078ec0ff */
[----:B------:R-:W-:Y:S02]  /*b420*/  PRMT R12, R67, 0x5432, R3 ;  /* 0x00005432430c7816 */ /* 0x000fe40000000003 */
[----:B------:R-:W-:Y:S01]  /*b430*/  LOP3.LUT R17, R6, 0xffff0000, RZ, 0xc0, !PT ;  /* 0xffff000006117812 */ /* 0x000fe200078ec0ff */
[----:B-12---:R-:W1:Y:S02]  /*b440*/  LDS.128 R8, [R35+0x4800] ;  /* 0x0048000023087984 */ /* 0x006e640000000c00 */
[C---:B-1----:R-:W-:Y:S01]  /*b450*/  IMAD.U32 R15, R10.reuse, 0x10000, RZ ;  /* 0x000100000a0f7824 */ /* 0x042fe200078e00ff */
[----:B------:R-:W-:Y:S01]  /*b460*/  LOP3.LUT R10, R10, 0xffff0000, RZ, 0xc0, !PT ;  /* 0xffff00000a0a7812 */ /* 0x000fe200078ec0ff */
[C---:B------:R-:W-:Y:S01]  /*b470*/  IMAD.U32 R14, R11.reuse, 0x10000, RZ ;  /* 0x000100000b0e7824 */ /* 0x040fe200078e00ff */
[----:B------:R-:W-:Y:S01]  /*b480*/  LOP3.LUT R2, R11, 0xffff0000, RZ, 0xc0, !PT ;  /* 0xffff00000b027812 */ /* 0x000fe200078ec0ff */
[----:B------:R-:W-:Y:S01]  /*b490*/  IMAD.U32 R11, R6, 0x10000, RZ ;  /* 0x00010000060b7824 */ /* 0x000fe200078e00ff */
[----:B------:R-:W-:-:S02]  /*b4a0*/  SHF.L.U32 R5, R8, 0x10, RZ ;  /* 0x0000001008057819 */ /* 0x000fc400000006ff */
[----:B------:R-:W-:Y:S01]  /*b4b0*/  LOP3.LUT R4, R8, 0xffff0000, RZ, 0xc0, !PT ;  /* 0xffff000008047812 */ /* 0x000fe200078ec0ff */
[C---:B------:R-:W-:Y:S01]  /*b4c0*/  FMUL.FTZ R8, R10.reuse, R16 ;  /* 0x000000100a087220 */ /* 0x040fe20000410000 */
[C---:B------:R-:W-:Y:S01]  /*b4d0*/  SHF.L.U32 R3, R9.reuse, 0x10, RZ ;  /* 0x0000001009037819 */ /* 0x040fe200000006ff */
[-C--:B------:R-:W-:Y:S01]  /*b4e0*/  FMUL.FTZ R10, R10, R11.reuse ;  /* 0x0000000b0a0a7220 */ /* 0x080fe20000410000 */
[----:B------:R-:W-:Y:S01]  /*b4f0*/  LOP3.LUT R0, R9, 0xffff0000, RZ, 0xc0, !PT ;  /* 0xffff000009007812 */ /* 0x000fe200078ec0ff */
[----:B------:R-:W-:Y:S02]  /*b500*/  FMUL.FTZ R6, R2, R18 ;  /* 0x0000001202067220 */ /* 0x000fe40000410000 */
[C---:B------:R-:W-:Y:S02]  /*b510*/  FFMA.FTZ R10, R15.reuse, R16, R10 ;  /* 0x000000100f0a7223 */ /* 0x040fe4000001000a */
[----:B------:R-:W-:Y:S01]  /*b520*/  FFMA.FTZ R9, R15, R11, -R8 ;  /* 0x0000000b0f097223 */ /* 0x000fe20000010808 */
[C---:B------:R-:W-:Y:S01]  /*b530*/  SHF.L.U32 R15, R13.reuse, 0x10, RZ ;  /* 0x000000100d0f7819 */ /* 0x040fe200000006ff */
[C---:B------:R-:W-:Y:S01]  /*b540*/  IMAD.U32 R16, R12.reuse, 0x10000, RZ ;  /* 0x000100000c107824 */ /* 0x040fe200078e00ff */
[----:B------:R-:W-:Y:S01]  /*b550*/  LOP3.LUT R12, R12, 0xffff0000, RZ, 0xc0, !PT ;  /* 0xffff00000c0c7812 */ /* 0x000fe200078ec0ff */
[-C--:B------:R-:W-:Y:S01]  /*b560*/  FMUL.FTZ R2, R2, R17.reuse ;  /* 0x0000001102027220 */ /* 0x080fe20000410000 */
[----:B------:R-:W-:Y:S01]  /*b570*/  LOP3.LUT R13, R13, 0xffff0000, RZ, 0xc0, !PT ;  /* 0xffff00000d0d7812 */ /* 0x000fe200078ec0ff */
[----:B------:R-:W-:Y:S01]  /*b580*/  FFMA.FTZ R8, R14, R17, -R6 ;  /* 0x000000110e087223 */ /* 0x000fe20000010806 */
[----:B------:R-:W-:Y:S01]  /*b590*/  F2FP.BF16.PACK_AB R10, R10, R9 ;  /* 0x000000090a0a723e */ /* 0x000fe200000010ff */
[----:B------:R-:W-:-:S02]  /*b5a0*/  FFMA.FTZ R11, R14, R18, R2 ;  /* 0x000000120e0b7223 */ /* 0x000fc40000010002 */
[----:B------:R-:W-:Y:S02]  /*b5b0*/  FMUL.FTZ R6, R4, R16 ;  /* 0x0000001004067220 */ /* 0x000fe40000410000 */
[----:B------:R-:W-:Y:S01]  /*b5c0*/  FMUL.FTZ R2, R0, R12 ;  /* 0x0000000c00027220 */ /* 0x000fe20000410000 */
[----:B------:R-:W-:Y:S01]  /*b5d0*/  F2FP.BF16.PACK_AB R11, R11, R8 ;  /* 0x000000080b0b723e */ /* 0x000fe200000010ff */
[----:B------:R-:W-:Y:S02]  /*b5e0*/  FMUL.FTZ R4, R4, R15 ;  /* 0x0000000f04047220 */ /* 0x000fe40000410000 */
[----:B------:R-:W-:Y:S02]  /*b5f0*/  FMUL.FTZ R0, R0, R13 ;  /* 0x0000000d00007220 */ /* 0x000fe40000410000 */
[C---:B------:R-:W-:Y:S02]  /*b600*/  FFMA.FTZ R6, R5.reuse, R15, -R6 ;  /* 0x0000000f05067223 */ /* 0x040fe40000010806 */
[----:B------:R-:W-:-:S02]  /*b610*/  FFMA.FTZ R4, R5, R16, R4 ;  /* 0x0000001005047223 */ /* 0x000fc40000010004 */
[C---:B------:R-:W-:Y:S02]  /*b620*/  FFMA.FTZ R2, R3.reuse, R13, -R2 ;  /* 0x0000000d03027223 */ /* 0x040fe40000010802 */
[----:B------:R-:W-:Y:S01]  /*b630*/  FFMA.FTZ R0, R3, R12, R0 ;  /* 0x0000000c03007223 */ /* 0x000fe20000010000 */
[----:B------:R-:W-:-:S04]  /*b640*/  F2FP.BF16.PACK_AB R8, R4, R6 ;  /* 0x000000060408723e */ /* 0x000fc800000010ff */
[----:B------:R-:W-:-:S05]  /*b650*/  F2FP.BF16.PACK_AB R9, R0, R2 ;  /* 0x000000020009723e */ /* 0x000fca00000010ff */
[----:B------:R1:W-:Y:S02]  /*b660*/  STS.128 [R35+0x4800], R8 ;  /* 0x0048000823007388 */ /* 0x0003e40000000c00 */
.L_x_947:
[----:B------:R-:W-:Y:S05]  /*b670*/  BSYNC B0 ;  /* 0x0000000000007941 */ /* 0x000fea0003800000 */
.L_x_946:
        /* <DEDUP_REMOVED lines=50> */
.L_x_949:
[----:B------:R-:W-:Y:S05]  /*b9a0*/  BSYNC B0 ;  /* 0x0000000000007941 */ /* 0x000fea0003800000 */
.L_x_948:
[----:B------:R-:W-:Y:S01]  /*b9b0*/  ISETP.GE.AND P0, PT, R168, c[0x0][0x27c], PT ;  /* 0x00009f00a8007a0c */ /* 0x000fe20003f06270 */
[----:B------:R-:W-:-:S12]  /*b9c0*/  BSSY B0, `(.L_x_950) ;  /* 0x0000031000007945 */ /* 0x000fd80003800000 */
[----:B------:R-:W-:Y:S05]  /*b9d0*/  @P0 BRA `(.L_x_951) ;  /* 0x000002f000000947 */ /* 0x000fea0003800000 */
[----:B-1----:R-:W2:Y:S01]  /*b9e0*/  LDL R20, [R1+0x10] ;  /* 0x0000100001147983 */ /* 0x002ea20000100800 */
        /* <DEDUP_REMOVED lines=11> */
[----:B--2---:R-:W1:Y:S02]  /*baa0*/  LDS.128 R8, [R20+0x6800] ;  /* 0x0068000014087984 */ /* 0x004e640000000c00 */
        /* <DEDUP_REMOVED lines=34> */
.L_x_951:
[----:B------:R-:W-:Y:S05]  /*bcd0*/  BSYNC B0 ;  /* 0x0000000000007941 */ /* 0x000fea0003800000 */
.L_x_950:
        /* <DEDUP_REMOVED lines=50> */
.L_x_953:
[----:B------:R-:W-:Y:S05]  /*c000*/  BSYNC B0 ;  /* 0x0000000000007941 */ /* 0x000fea0003800000 */
.L_x_952:
[----:B------:R-:W-:-:S13]  /*c010*/  ISETP.GE.AND P0, PT, R167, c[0x0][0x27c], PT ;  /* 0x00009f00a7007a0c */ /* 0x000fda0003f06270 */
        /* <DEDUP_REMOVED lines=48> */
.L_x_943:
[----:B------:R-:W-:Y:S05]  /*c320*/  BSYNC B1 ;  /* 0x0000000000017941 */ /* 0x000fea0003800000 */
.L_x_942:
[----:B------:R-:W-:-:S04]  /*c330*/  IADD3 R0, R138, 0x40, RZ ;  /* 0x000000408a007810 */ /* 0x000fc80007ffe0ff */
[----:B------:R-:W-:-:S13]  /*c340*/  ISETP.GE.AND P0, PT, R0, R19, PT ;  /* 0x000000130000720c */ /* 0x000fda0003f06270 */
[----:B------:R-:W-:Y:S05]  /*c350*/  @P0 BRA `(.L_x_954) ;  /* 0x0000498000000947 */ /* 0x000fea0003800000 */
        /* <DEDUP_REMOVED lines=50> */
.L_x_956:
[----:B------:R-:W-:Y:S05]  /*c680*/  BSYNC B0 ;  /* 0x0000000000007941 */ /* 0x000fea0003800000 */
.L_x_955:
        /* <DEDUP_REMOVED lines=50> */
.L_x_958:
[----:B------:R-:W-:Y:S05]  /*c9b0*/  BSYNC B0 ;  /* 0x0000000000007941 */ /* 0x000fea0003800000 */
.L_x_957:
        /* <DEDUP_REMOVED lines=50> */
.L_x_960:
[----:B------:R-:W-:Y:S05]  /*cce0*/  BSYNC B0 ;  /* 0x0000000000007941 */ /* 0x000fea0003800000 */
.L_x_959:
        /* <DEDUP_REMOVED lines=50> */
.L_x_962:
[----:B------:R-:W-:Y:S05]  /*d010*/  BSYNC B0 ;  /* 0x0000000000007941 */ /* 0x000fea0003800000 */
.L_x_961:
        /* <DEDUP_REMOVED lines=50> */
.L_x_964:
[----:B------:R-:W-:Y:S05]  /*d340*/  BSYNC B0 ;  /* 0x0000000000007941 */ /* 0x000fea0003800000 */
.L_x_963:
        /* <DEDUP_REMOVED lines=48> */
[----:B------:R1:W-:Y:S01]  /*d650*/  STS.128 [R19+0x9800], R8 ;  /* 0x0098000813007388 */ /* 0x0003e20000000c00 */
[----:B------:R-:W-:Y:S05]  /*d660*/  BRA `(.L_x_954) ;  /* 0x0000367000007947 */ /* 0x000fea0003800000 */
.L_x_937:
[----:B------:R1:W5:Y:S01]  /*d670*/  LDL R37, [R1+0x64] ;  /* 0x0000640001257983 */ /* 0x0003620000100800 */
[----:B------:R-:W-:-:S03]  /*d680*/  IMAD.MOV.U32 R3, RZ, RZ, c[0x0][0x2c4] ;  /* 0x0000b100ff037624 */ /* 0x000fc600078e00ff */
[----:B------:R1:W5:Y:S02]  /*d690*/  LDL R36, [R1+0x60] ;  /* 0x0000600001247983 */ /* 0x0003640000100800 */
[----:B------:R-:W-:Y:S01]  /*d6a0*/  ISETP.NE.AND P0, PT, R3, 0x1, PT ;  /* 0x000000010300780c */ /* 0x000fe20003f05270 */
[----:B------:R-:W-:-:S12]  /*d6b0*/  IMAD.MOV.U32 R5, RZ, RZ, R8 ;  /* 0x000000ffff057224 */ /* 0x000fd800078e0008 */
[----:B------:R-:W-:-:S05]  /*d6c0*/  @P0 IMAD.HI.U32 R3, R0, c[0x0][0x2c8], RZ ;  /* 0x0000b20000030a27 */ /* 0x000fca00078e00ff */
[----:B------:R-:W-:-:S04]  /*d6d0*/  @P0 SHF.R.U32.HI R0, RZ, c[0x0][0x2cc], R3 ;  /* 0x0000b300ff000a19 */ /* 0x000fc80000011603 */
        /* <DEDUP_REMOVED lines=38> */
[----:B------:R-:W-:Y:S01]  /*d940*/  CS2R R20, SRZ ;  /* 0x0000000000147805 */ /* 0x000fe2000001ff00 */
[----:B------:R-:W-:Y:S01]  /*d950*/  CS2R R14, SRZ ;  /* 0x00000000000e7805 */ /* 0x000fe2000001ff00 */
[----:B------:R-:W-:Y:S01]  /*d960*/  CS2R R12, SRZ ;  /* 0x00000000000c7805 */ /* 0x000fe2000001ff00 */
[----:B------:R-:W-:Y:S01]  /*d970*/  CS2R R46, SRZ ;  /* 0x00000000002e7805 */ /* 0x000fe2000001ff00 */
[----:B------:R-:W-:-:S06]  /*d980*/  CS2R R44, SRZ ;  /* 0x00000000002c7805 */ /* 0x000fcc000001ff00 */
[C---:B------:R-:W-:Y:S01]  /*d990*/  @!P0 IMAD.SHL.U32 R6, R110.reuse, 0x2, RZ ;  /* 0x000000026e068824 */ /* 0x040fe200078e00ff */
[----:B------:R-:W-:-:S04]  /*d9a0*/  @!P0 SHF.L.U64.HI R0, R110, 0x1, R111 ;  /* 0x000000016e008819 */ /* 0x000fc8000001026f */
[-C--:B---3--:R-:W-:Y:S02]  /*d9b0*/  @!P0 IADD3 R26, P1, R4, R6.reuse, RZ ;  /* 0x00000006041a8210 */ /* 0x088fe40007f3e0ff */
[----:B------:R-:W-:Y:S02]  /*d9c0*/  @!P0 IADD3 R24, P3, R2, R6, RZ ;  /* 0x0000000602188210 */ /* 0x000fe40007f7e0ff */
[----:B----4-:R-:W-:Y:S02]  /*d9d0*/  @!P0 IADD3.X R27, R5, R0, RZ, P1, !PT ;  /* 0x00000000051b8210 */ /* 0x010fe40000ffe4ff */
[----:B------:R-:W-:Y:S01]  /*d9e0*/  ISETP.GE.AND P1, PT, R136, c[0x0][0x27c], PT ;  /* 0x00009f0088007a0c */ /* 0x000fe20003f26270 */
[----:B-1----:R-:W-:Y:S01]  /*d9f0*/  @!P0 IMAD.X R25, R3, 0x1, R0, P3 ;  /* 0x0000000103198824 */ /* 0x002fe200018e0600 */
[----:B-----5:R-:W-:-:S05]  /*da00*/  @!P2 SHF.L.U32 R6, R37, 0x3, RZ ;  /* 0x000000032506a819 */ /* 0x020fca00000006ff */
[----:B------:R-:W-:-:S04]  /*da10*/  @!P2 IMAD.WIDE R10, R6, 0x2, R4 ;  /* 0x00000002060aa825 */ /* 0x000fc800078e0204 */
[----:B------:R-:W-:Y:S01]  /*da20*/  @!P2 IMAD.WIDE R8, R6, 0x2, R2 ;  /* 0x000000020608a825 */ /* 0x000fe200078e0202 */
[----:B------:R1:W5:Y:S03]  /*da30*/  @!P2 LD.E.128 R20, [R10.64] ;  /* 0x000000080a14a980 */ /* 0x000366000c101d00 */
[----:B------:R-:W-:Y:S01]  /*da40*/  @!P1 IMAD.SHL.U32 R0, R36, 0x8, RZ ;  /* 0x0000000824009824 */ /* 0x000fe200078e00ff */
[----:B------:R2:W5:Y:S01]  /*da50*/  @!P2 LD.E.128 R12, [R8.64] ;  /* 0x00000008080ca980 */ /* 0x000562000c101d00 */
[----:B------:R-:W-:Y:S01]  /*da60*/  CS2R R42, SRZ ;  /* 0x00000000002a7805 */ /* 0x000fe2000001ff00 */
[----:B------:R-:W-:Y:S01]  /*da70*/  CS2R R40, SRZ ;  /* 0x0000000000287805 */ /* 0x000fe2000001ff00 */
[----:B------:R-:W-:Y:S01]  /*da80*/  CS2R R18, SRZ ;  /* 0x0000000000127805 */ /* 0x000fe2000001ff00 */
[----:B------:R-:W-:Y:S01]  /*da90*/  CS2R R16, SRZ ;  /* 0x0000000000107805 */ /* 0x000fe2000001ff00 */
[----:B------:R-:W-:-:S04]  /*daa0*/  @!P1 IMAD.WIDE R4, R0, 0x2, R4 ;  /* 0x0000000200049825 */ /* 0x000fc800078e0204 */
[----:B------:R-:W-:Y:S01]  /*dab0*/  @!P1 IMAD.WIDE R2, R0, 0x2, R2 ;  /* 0x0000000200029825 */ /* 0x000fe200078e0202 */
[----:B------:R3:W5:Y:S04]  /*dac0*/  @!P1 LD.E.128 R44, [R4.64] ;  /* 0x00000008042c9980 */ /* 0x000768000c101d00 */
[----:B------:R3:W5:Y:S04]  /*dad0*/  @!P1 LD.E.128 R40, [R2.64] ;  /* 0x0000000802289980 */ /* 0x000768000c101d00 */
[----:B------:R3:W5:Y:S01]  /*dae0*/  @!P0 LD.E.128 R16, [R26.64] ;  /* 0x000000081a108980 */ /* 0x000762000c101d00 */
[----:B-1----:R-:W-:Y:S01]  /*daf0*/  CS2R R10, SRZ ;  /* 0x00000000000a7805 */ /* 0x002fe2000001ff00 */
[----:B--2---:R-:W-:-:S06]  /*db00*/  CS2R R8, SRZ ;  /* 0x0000000000087805 */ /* 0x004fcc000001ff00 */
[----:B------:R3:W5:Y:S02]  /*db10*/  @!P0 LD.E.128 R8, [R24.64] ;  /* 0x0000000818088980 */ /* 0x000764000c101d00 */
.L_x_966:
[----:B--2---:R-:W-:Y:S05]  /*db20*/  BSYNC B0 ;  /* 0x0000000000007941 */ /* 0x004fea0003800000 */
.L_x_965:
[----:B------:R-:W-:Y:S01]  /*db30*/  IADD3 R0, R28, 0x40, RZ ;  /* 0x000000401c007810 */ /* 0x000fe20007ffe0ff */
[----:B---3-5:R-:W-:Y:S01]  /*db40*/  IMAD.MOV.U32 R4, RZ, RZ, R46 ;  /* 0x000000ffff047224 */ /* 0x028fe200078e002e */
[----:B------:R-:W-:Y:S01]  /*db50*/  MOV R24, R11 ;  /* 0x0000000b00187202 */ /* 0x000fe20000000f00 */
[----:B-1----:R-:W-:Y:S01]  /*db60*/  IMAD.MOV.U32 R3, RZ, RZ, R47 ;  /* 0x000000ffff037224 */ /* 0x002fe200078e002f */
[----:B------:R-:W-:Y:S01]  /*db70*/  ISETP.GE.AND P0, PT, R0, R34, PT ;  /* 0x000000220000720c */ /* 0x000fe20003f06270 */
[----:B------:R-:W-:Y:S01]  /*db80*/  IMAD.MOV.U32 R2, RZ, RZ, R44 ;  /* 0x000000ffff027224 */ /* 0x000fe200078e002c */
[----:B----4-:R-:W1:Y:S01]  /*db90*/  SHFL.IDX PT, R5, R30, 0x1, 0x1e1f ;  /* 0x003e1f001e057f89 */ /* 0x010e6200000e0000 */
[----:B------:R-:W-:Y:S01]  /*dba0*/  IMAD.MOV.U32 R0, RZ, RZ, R45 ;  /* 0x000000ffff007224 */ /* 0x000fe200078e002d */
[----:B------:R-:W-:Y:S01]  /*dbb0*/  PRMT R83, R3, 0x5410, R4 ;  /* 0x0000541003537816 */ /* 0x000fe20000000004 */
[----:B------:R-:W-:Y:S01]  /*dbc0*/  IMAD.MOV.U32 R3, RZ, RZ, R23 ;  /* 0x000000ffff037224 */ /* 0x000fe200078e0017 */
[----:B------:R-:W-:Y:S01]  /*dbd0*/  MOV R4, R22 ;  /* 0x0000001600047202 */ /* 0x000fe20000000f00 */
[----:B------:R-:W-:Y:S01]  /*dbe0*/  IMAD.MOV.U32 R25, RZ, RZ, R10 ;  /* 0x000000ffff197224 */ /* 0x000fe200078e000a */
[----:B------:R-:W-:Y:S01]  /*dbf0*/  PRMT R82, R0, 0x5410, R2 ;  /* 0x0000541000527816 */ /* 0x000fe20000000002 */
[----:B------:R-:W-:Y:S01]  /*dc00*/  IMAD.MOV.U32 R2, RZ, RZ, R20 ;  /* 0x000000ffff027224 */ /* 0x000fe200078e0014 */
[----:B------:R-:W-:Y:S01]  /*dc10*/  PRMT R79, R3, 0x5410, R4 ;  /* 0x00005410034f7816 */ /* 0x000fe20000000004 */
[----:B------:R-:W-:Y:S01]  /*dc20*/  IMAD.MOV.U32 R0, RZ, RZ, R21 ;  /* 0x000000ffff007224 */ /* 0x000fe200078e0015 */
[----:B------:R-:W-:Y:S01]  /*dc30*/  MOV R3, R19 ;  /* 0x0000001300037202 */ /* 0x000fe20000000f00 */
        /* <DEDUP_REMOVED lines=8> */
[----:B------:R-:W-:Y:S01]  /*dcc0*/  CS2R R72, SRZ ;  /* 0x0000000000487805 */ /* 0x000fe2000001ff00 */
[----:B------:R-:W-:Y:S01]  /*dcd0*/  PRMT R35, R2, 0x5410, R4 ;  /* 0x0000541002237816 */ /* 0x000fe20000000004 */
[----:B------:R-:W-:Y:S01]  /*dce0*/  IMAD.MOV.U32 R2, RZ, RZ, R40 ;  /* 0x000000ffff027224 */ /* 0x000fe200078e0028 */
[----:B------:R-:W-:Y:S01]  /*dcf0*/  PRMT R33, R33, 0x5410, R0 ;  /* 0x0000541021217816 */ /* 0x000fe20000000000 */
[----:B------:R-:W-:Y:S01]  /*dd00*/  IMAD.MOV.U32 R0, RZ, RZ, R41 ;  /* 0x000000ffff007224 */ /* 0x000fe200078e0029 */
[----:B------:R-:W-:Y:S01]  /*dd10*/  PRMT R38, R24, 0x5410, R25 ;  /* 0x0000541018267816 */ /* 0x000fe20000000019 */
        /* <DEDUP_REMOVED lines=14> */
[----:B------:R2:W3:Y:S01]  /*de00*/  SHFL.IDX PT, R2, R32, 0x1, 0x1e1f ;  /* 0x003e1f0020027f89 */ /* 0x0004e200000e0000 */
[----:B------:R-:W-:Y:S01]  /*de10*/  CS2R R52, SRZ ;  /* 0x0000000000347805 */ /* 0x000fe2000001ff00 */
[----:B------:R-:W-:Y:S01]  /*de20*/  CS2R R70, SRZ ;  /* 0x0000000000467805 */ /* 0x000fe2000001ff00 */
[----:B------:R-:W-:Y:S01]  /*de30*/  CS2R R68, SRZ ;  /* 0x0000000000447805 */ /* 0x000fe2000001ff00 */
[----:B------:R4:W1:Y:S01]  /*de40*/  SHFL.IDX PT, R4, R31, 0x1, 0x1e1f ;  /* 0x003e1f001f047f89 */ /* 0x00086200000e0000 */
[----:B------:R-:W-:Y:S01]  /*de50*/  CS2R R66, SRZ ;  /* 0x0000000000427805 */ /* 0x000fe2000001ff00 */
[----:B------:R-:W-:Y:S01]  /*de60*/  CS2R R64, SRZ ;  /* 0x0000000000407805 */ /* 0x000fe2000001ff00 */
[----:B------:R-:W-:Y:S01]  /*de70*/  CS2R R58, SRZ ;  /* 0x00000000003a7805 */ /* 0x000fe2000001ff00 */
[----:B------:R4:W1:Y:S01]  /*de80*/  SHFL.IDX PT, R3, R29, 0x1, 0x1e1f ;  /* 0x003e1f001d037f89 */ /* 0x00086200000e0000 */
[----:B------:R-:W-:Y:S01]  /*de90*/  CS2R R56, SRZ ;  /* 0x0000000000387805 */ /* 0x000fe2000001ff00 */
[----:B--2---:R-:W-:Y:S01]  /*dea0*/  PRMT R32, R0, 0x7610, R32 ;  /* 0x0000761000207816 */ /* 0x004fe20000000020 */
[----:B------:R-:W-:Y:S05]  /*deb0*/  @P0 BRA `(.L_x_968) ;  /* 0x0000021000000947 */ /* 0x000fea0003800000 */
[----:B---3--:R-:W-:Y:S01]  /*dec0*/  ISETP.GE.AND P0, PT, R110, c[0x0][0x27c], PT ;  /* 0x00009f006e007a0c */ /* 0x008fe20003f06270 */
        /* <DEDUP_REMOVED lines=9> */
[-C--:B-1----:R-:W-:Y:S02]  /*df60*/  @!P0 IADD3 R26, P1, R4, R0.reuse, RZ ;  /* 0x00000000041a8210 */ /* 0x082fe40007f3e0ff */
[----:B------:R-:W-:Y:S02]  /*df70*/  @!P0 IADD3 R24, P3, R2, R0, RZ ;  /* 0x0000000002188210 */ /* 0x000fe40007f7e0ff */
[----:B------:R-:W-:Y:S02]  /*df80*/  @!P0 IADD3.X R27, R5, R6, RZ, P1, !PT ;  /* 0x00000006051b8210 */ /* 0x000fe40000ffe4ff */
[----:B------:R-:W-:Y:S01]  /*df90*/  ISETP.GE.AND P1, PT, R136, c[0x0][0x27c], PT ;  /* 0x00009f0088007a0c */ /* 0x000fe20003f26270 */
[----:B------:R-:W-:Y:S01]  /*dfa0*/  @!P0 IMAD.X R25, R3, 0x1, R6, P3 ;  /* 0x0000000103198824 */ /* 0x000fe200018e0606 */
[----:B------:R-:W-:Y:S01]  /*dfb0*/  @!P2 SHF.L.U32 R6, R37, 0x3, RZ ;  /* 0x000000032506a819 */ /* 0x000fe200000006ff */
[----:B------:R-:W-:Y:S01]  /*dfc0*/  CS2R R70, SRZ ;  /* 0x0000000000467805 */ /* 0x000fe2000001ff00 */
[----:B------:R-:W-:Y:S01]  /*dfd0*/  CS2R R68, SRZ ;  /* 0x0000000000447805 */ /* 0x000fe2000001ff00 */
[----:B------:R-:W-:Y:S01]  /*dfe0*/  CS2R R54, SRZ ;  /* 0x0000000000367805 */ /* 0x000fe2000001ff00 */
[----:B------:R-:W-:Y:S01]  /*dff0*/  CS2R R52, SRZ ;  /* 0x0000000000347805 */ /* 0x000fe2000001ff00 */
[----:B----4-:R-:W-:Y:S01]  /*e000*/  @!P2 IMAD.WIDE R30, R6, 0x2, R4 ;  /* 0x00000002061ea825 */ /* 0x010fe200078e0204 */
[----:B------:R-:W-:Y:S01]  /*e010*/  CS2R R58, SRZ ;  /* 0x00000000003a7805 */ /* 0x000fe2000001ff00 */
[----:B------:R-:W-:-:S02]  /*e020*/  CS2R R56, SRZ ;  /* 0x0000000000387805 */ /* 0x000fc4000001ff00 */
[----:B------:R-:W-:Y:S01]  /*e030*/  @!P2 IMAD.WIDE R28, R6, 0x2, R2 ;  /* 0x00000002061ca825 */ /* 0x000fe200078e0202 */
[----:B------:R1:W5:Y:S03]  /*e040*/  @!P2 LD.E.128 R60, [R30.64] ;  /* 0x000000081e3ca980 */ /* 0x000366000c101d00 */
[----:B------:R-:W-:Y:S01]  /*e050*/  @!P1 IMAD.SHL.U32 R0, R36, 0x8, RZ ;  /* 0x0000000824009824 */ /* 0x000fe200078e00ff */
[----:B------:R1:W5:Y:S03]  /*e060*/  @!P2 LD.E.128 R64, [R28.64] ;  /* 0x000000081c40a980 */ /* 0x000366000c101d00 */
[C---:B------:R-:W-:Y:S01]  /*e070*/  @!P1 IMAD.WIDE R4, R0.reuse, 0x2, R4 ;  /* 0x0000000200049825 */ /* 0x040fe200078e0204 */
[----:B------:R1:W5:Y:S03]  /*e080*/  @!P0 LD.E.128 R52, [R26.64] ;  /* 0x000000081a348980 */ /* 0x000366000c101d00 */
[----:B------:R-:W-:Y:S01]  /*e090*/  @!P1 IMAD.WIDE R2, R0, 0x2, R2 ;  /* 0x0000000200029825 */ /* 0x000fe200078e0202 */
[----:B------:R1:W5:Y:S04]  /*e0a0*/  @!P1 LD.E.128 R72, [R4.64] ;  /* 0x0000000804489980 */ /* 0x000368000c101d00 */
[----:B------:R1:W5:Y:S04]  /*e0b0*/  @!P1 LD.E.128 R68, [R2.64] ;  /* 0x0000000802449980 */ /* 0x000368000c101d00 */
[----:B------:R1:W5:Y:S02]  /*e0c0*/  @!P0 LD.E.128 R56, [R24.64] ;  /* 0x0000000818388980 */ /* 0x000364000c101d00 */
.L_x_968:
[----:B---3--:R-:W-:Y:S05]  /*e0d0*/  BSYNC B0 ;  /* 0x0000000000007941 */ /* 0x008fea0003800000 */
.L_x_967:
        /* <DEDUP_REMOVED lines=47> */
[----:B------:R1:W5:Y:S04]  /*e3d0*/  LDL R107, [R1+0x68] ;  /* 0x00006800016b7983 */ /* 0x0003680000100800 */
[----:B------:R1:W5:Y:S01]  /*e3e0*/  LDL R106, [R1+0x6c] ;  /* 0x00006c00016a7983 */ /* 0x0003620000100800 */
[----:B------:R-:W-:Y:S01]  /*e3f0*/  ISETP.GE.AND P0, PT, R110, c[0x0][0x27c], PT ;  /* 0x00009f006e007a0c */ /* 0x000fe20003f06270 */
[----:B------:R-:W-:-:S12]  /*e400*/  BSSY B0, `(.L_x_971) ;  /* 0x000006a000007945 */ /* 0x000fd80003800000 */
[----:B------:R-:W-:Y:S05]  /*e410*/  @P0 BRA `(.L_x_972) ;  /* 0x0000068000000947 */ /* 0x000fea0003800000 */
[----:B------:R-:W2:Y:S01]  /*e420*/  LDL R109, [R1+0xcc] ;  /* 0x0000cc00016d7983 */ /* 0x000ea20000100800 */
[----:B------:R-:W-:Y:S01]  /*e430*/  IMAD.MOV.U32 R0, RZ, RZ, c[0x0][0x27c] ;  /* 0x00009f00ff007624 */ /* 0x000fe200078e00ff */
[----:B------:R-:W-:Y:S02]  /*e440*/  SHF.R.U64 R8, R8, 0x10, R9 ;  /* 0x0000001008087819 */ /* 0x000fe40000001209 */
[----:B------:R-:W-:Y:S02]  /*e450*/  SHF.R.U32.HI R4, RZ, 0x10, R11 ;  /* 0x00000010ff047819 */ /* 0x000fe4000001160b */
[----:B------:R-:W-:Y:S02]  /*e460*/  LEA.HI R0, R0, R170, RZ, 0x1d ;  /* 0x000000aa00007211 */ /* 0x000fe400078fe8ff */
[----:B------:R-:W-:Y:S02]  /*e470*/  SHF.R.U64 R5, R16, 0x10, R17 ;  /* 0x0000001010057819 */ /* 0x000fe40000001211 */
[----:B------:R-:W-:Y:S01]  /*e480*/  SHF.R.S32.HI R3, RZ, 0x1f, R0 ;  /* 0x0000001fff037819 */ /* 0x000fe20000011400 */
[----:B------:R-:W-:Y:S01]  /*e490*/  IMAD.SHL.U32 R2, R0, 0x8, RZ ;  /* 0x0000000800027824 */ /* 0x000fe200078e00ff */
[----:B------:R-:W-:-:S02]  /*e4a0*/  SHF.R.U64 R6, R18, 0x10, R19 ;  /* 0x0000001012067819 */ /* 0x000fc40000001213 */
[----:B------:R-:W-:Y:S02]  /*e4b0*/  LEA.HI R0, R3, R0, RZ, 0x2 ;  /* 0x0000000003007211 */ /* 0x000fe400078f10ff */
[----:B-----5:R-:W-:Y:S02]  /*e4c0*/  LOP3.LUT R2, R107, 0x18, R2, 0xf8, !PT ;  /* 0x000000186b027812 */ /* 0x020fe400078ef802 */
[----:B------:R-:W-:Y:S01]  /*e4d0*/  SHF.R.U32.HI R3, RZ, 0x10, R9 ;  /* 0x00000010ff037819 */ /* 0x000fe20000011609 */
[----:B------:R-:W-:Y:S01]  /*e4e0*/  IMAD.SHL.U32 R0, R0, 0x400, RZ ;  /* 0x0000040000007824 */ /* 0x000fe200078e00ff */
[----:B------:R-:W-:Y:S02]  /*e4f0*/  LOP3.LUT R2, R2, R106, RZ, 0x3c, !PT ;  /* 0x0000006a02027212 */ /* 0x000fe400078e3cff */
[----:B------:R-:W-:Y:S02]  /*e500*/  SHF.R.U64 R9, R10, 0x10, R11 ;  /* 0x000000100a097819 */ /* 0x000fe4000000120b */
[----:B------:R-:W-:-:S02]  /*e510*/  LOP3.LUT R0, R0, 0x7ffff000, RZ, 0xc0, !PT ;  /* 0x7ffff00000007812 */ /* 0x000fc400078ec0ff */
[----:B------:R-:W-:Y:S02]  /*e520*/  PRMT R18, R38, 0x5410, R4 ;  /* 0x0000541026127816 */ /* 0x000fe40000000004 */
[----:B------:R-:W-:Y:S02]  /*e530*/  IADD3 R0, R2, R0, R7 ;  /* 0x0000000002007210 */ /* 0x000fe40007ffe007 */
[----:B------:R-:W-:Y:S01]  /*e540*/  SHF.R.U32.HI R2, RZ, 0x10, R19 ;  /* 0x00000010ff027819 */ /* 0x000fe20000011613 */
[----:B------:R-:W-:Y:S01]  /*e550*/  IMAD.U32 R50, R18, 0x10000, RZ ;  /* 0x0001000012327824 */ /* 0x000fe200078e00ff */
[----:B------:R-:W-:Y:S01]  /*e560*/  PRMT R19, R38, 0x5432, R9 ;  /* 0x0000543226137816 */ /* 0x000fe20000000009 */
[----:B------:R-:W-:Y:S01]  /*e570*/  IMAD.SHL.U32 R48, R0, 0x2, RZ ;  /* 0x0000000200307824 */ /* 0x000fe200078e00ff */
[----:B------:R-:W-:Y:S02]  /*e580*/  SHF.R.U32.HI R0, RZ, 0x10, R17 ;  /* 0x00000010ff007819 */ /* 0x000fe40000011611 */
[----:B------:R-:W-:-:S02]  /*e590*/  PRMT R37, R35, 0x5410, R5 ;  /* 0x0000541023257816 */ /* 0x000fc40000000005 */
[----:B------:R-:W3:Y:S01]  /*e5a0*/  LDS.128 R24, [R48+0x6080] ;  /* 0x0060800030187984 */ /* 0x000ee20000000c00 */
[C---:B------:R-:W-:Y:S02]  /*e5b0*/  PRMT R36, R33.reuse, 0x5432, R0 ;  /* 0x0000543221247816 */ /* 0x040fe40000000000 */
[----:B------:R-:W-:Y:S02]  /*e5c0*/  PRMT R33, R33, 0x5410, R8 ;  /* 0x0000541021217816 */ /* 0x000fe40000000008 */
[----:B------:R-:W-:Y:S02]  /*e5d0*/  PRMT R32, R32, 0x5410, R3 ;  /* 0x0000541020207816 */ /* 0x000fe40000000003 */
[----:B------:R-:W-:Y:S02]  /*e5e0*/  PRMT R35, R35, 0x5432, R6 ;  /* 0x0000543223237816 */ /* 0x000fe40000000006 */
[----:B------:R-:W-:Y:S02]  /*e5f0*/  PRMT R34, R39, 0x5410, R2 ;  /* 0x0000541027227816 */ /* 0x000fe40000000002 */
[----:B------:R-:W-:Y:S01]  /*e600*/  LOP3.LUT R18, R18, 0xffff0000, RZ, 0xc0, !PT ;  /* 0xffff000012127812 */ /* 0x000fe200078ec0ff */
[C---:B---3--:R-:W-:Y:S01]  /*e610*/  IMAD.U32 R9, R24.reuse, 0x10000, RZ ;  /* 0x0001000018097824 */ /* 0x048fe200078e00ff */
[----:B------:R-:W-:Y:S01]  /*e620*/  SHF.L.U32 R6, R25, 0x10, RZ ;  /* 0x0000001019067819 */ /* 0x000fe200000006ff */
[----:B------:R-:W-:Y:S01]  /*e630*/  IMAD.U32 R2, R27, 0x10000, RZ ;  /* 0x000100001b027824 */ /* 0x000fe200078e00ff */
[----:B------:R-:W-:-:S02]  /*e640*/  LOP3.LUT R8, R24, 0xffff0000, RZ, 0xc0, !PT ;  /* 0xffff000018087812 */ /* 0x000fc400078ec0ff */
[----:B------:R-:W-:Y:S01]  /*e650*/  LOP3.LUT R5, R25, 0xffff0000, RZ, 0xc0, !PT ;  /* 0xffff000019057812 */ /* 0x000fe200078ec0ff */
[----:B------:R-:W-:Y:S01]  /*e660*/  IMAD.U32 R25, R37, 0x10000, RZ ;  /* 0x0001000025197824 */ /* 0x000fe200078e00ff */
[----:B------:R-:W-:Y:S01]  /*e670*/  LOP3.LUT R0, R27, 0xffff0000, RZ, 0xc0, !PT ;  /* 0xffff00001b007812 */ /* 0x000fe200078ec0ff */
[----:B------:R-:W-:Y:S01]  /*e680*/  IMAD.U32 R27, R32, 0x10000, RZ ;  /* 0x00010000201b7824 */ /* 0x000fe200078e00ff */
[C---:B------:R-:W-:Y:S02]  /*e690*/  SHF.L.U32 R4, R26.reuse, 0x10, RZ ;  /* 0x000000101a047819 */ /* 0x040fe400000006ff */
[----:B------:R-:W-:Y:S02]  /*e6a0*/  LOP3.LUT R3, R26, 0xffff0000, RZ, 0xc0, !PT ;  /* 0xffff00001a037812 */ /* 0x000fe400078ec0ff */
[----:B------:R-:W-:Y:S01]  /*e6b0*/  SHF.L.U32 R26, R34, 0x10, RZ ;  /* 0x00000010221a7819 */ /* 0x000fe200000006ff */
[----:B--2-4-:R-:W2:Y:S02]  /*e6c0*/  LDS.128 R28, [R109] ;  /* 0x000000006d1c7984 */ /* 0x014ea40000000c00 */
[C---:B--2---:R-:W-:Y:S01]  /*e6d0*/  SHF.L.U32 R38, R29.reuse, 0x10, RZ ;  /* 0x000000101d267819 */ /* 0x044fe200000006ff */
[----:B------:R-:W-:Y:S01]  /*e6e0*/  IMAD.U32 R16, R30, 0x10000, RZ ;  /* 0x000100001e107824 */ /* 0x000fe200078e00ff */
[----:B------:R-:W-:Y:S01]  /*e6f0*/  LOP3.LUT R17, R29, 0xffff0000, RZ, 0xc0, !PT ;  /* 0xffff00001d117812 */ /* 0x000fe200078ec0ff */
[----:B------:R-:W-:Y:S01]  /*e700*/  IMAD.U32 R39, R28, 0x10000, RZ ;  /* 0x000100001c277824 */ /* 0x000fe200078e00ff */
[----:B------:R-:W-:Y:S01]  /*e710*/  LOP3.LUT R29, R30, 0xffff0000, RZ, 0xc0, !PT ;  /* 0xffff00001e1d7812 */ /* 0x000fe200078ec0ff */
[----:B------:R-:W-:Y:S01]  /*e720*/  IMAD.U32 R30, R33, 0x10000, RZ ;  /* 0x00010000211e7824 */ /* 0x000fe200078e00ff */
[C---:B------:R-:W-:Y:S01]  /*e730*/  LOP3.LUT R10, R31.reuse, 0xffff0000, RZ, 0xc0, !PT ;  /* 0xffff00001f0a7812 */ /* 0x040fe200078ec0ff */
[----:B------:R-:W-:Y:S01]  /*e740*/  IMAD.U32 R11, R31, 0x10000, RZ ;  /* 0x000100001f0b7824 */ /* 0x000fe200078e00ff */
[----:B------:R-:W-:Y:S01]  /*e750*/  LOP3.LUT R28, R28, 0xffff0000, RZ, 0xc0, !PT ;  /* 0xffff00001c1c7812 */ /* 0x000fe200078ec0ff */
[----:B------:R-:W-:-:S02]  /*e760*/  FMUL.FTZ R24, R9, R30 ;  /* 0x0000001e09187220 */ /* 0x000fc40000410000 */
[-C--:B------:R-:W-:Y:S02]  /*e770*/  FMUL.FTZ R9, R9, R25.reuse ;  /* 0x0000001909097220 */ /* 0x080fe40000410000 */
[C---:B------:R-:W-:Y:S02]  /*e780*/  FFMA.FTZ R49, R39.reuse, R25, -R24 ;  /* 0x0000001927317223 */ /* 0x040fe40000010818 */
[----:B------:R-:W-:Y:S02]  /*e790*/  IMAD.U32 R25, R36, 0x10000, RZ ;  /* 0x0001000024197824 */ /* 0x000fe400078e00ff */
[C---:B------:R-:W-:Y:S02]  /*e7a0*/  FMUL.FTZ R24, R6.reuse, R27 ;  /* 0x0000001b06187220 */ /* 0x040fe40000410000 */
[----:B------:R-:W-:Y:S02]  /*e7b0*/  FFMA.FTZ R39, R39, R30, R9 ;  /* 0x0000001e27277223 */ /* 0x000fe40000010009 */
[----:B------:R-:W-:-:S02]  /*e7c0*/  FMUL.FTZ R9, R6, R25 ;  /* 0x0000001906097220 */ /* 0x000fc40000410000 */
[----:B------:R-:W-:Y:S01]  /*e7d0*/  FFMA.FTZ R31, R38, R25, -R24 ;  /* 0x00000019261f7223 */ /* 0x000fe20000010818 */
[----:B------:R-:W-:Y:S01]  /*e7e0*/  LOP3.LUT R24, R33, 0xffff0000, RZ, 0xc0, !PT ;  /* 0xffff000021187812 */ /* 0x000fe200078ec0ff */
[----:B------:R-:W-:Y:S01]  /*e7f0*/  FMUL.FTZ R6, R2, R50 ;  /* 0x0000003202067220 */ /* 0x000fe20000410000 */
[----:B------:R-:W-:Y:S01]  /*e800*/  LOP3.LUT R33, R32, 0xffff0000, RZ, 0xc0, !PT ;  /* 0xffff000020217812 */ /* 0x000fe200078ec0ff */
[-C--:B------:R-:W-:Y:S02]  /*e810*/  FMUL.FTZ R2, R2, R26.reuse ;  /* 0x0000001a02027220 */ /* 0x080fe40000410000 */
[----:B------:R-:W-:Y:S01]  /*e820*/  FFMA.FTZ R27, R38, R27, R9 ;  /* 0x0000001b261b7223 */ /* 0x000fe20000010009 */
[----:B------:R-:W-:Y:S01]  /*e830*/  LOP3.LUT R9, R37, 0xffff0000, RZ, 0xc0, !PT ;  /* 0xffff000025097812 */ /* 0x000fe200078ec0ff */
[C---:B------:R-:W-:Y:S02]  /*e840*/  FFMA.FTZ R30, R11.reuse, R26, -R6 ;  /* 0x0000001a0b1e7223 */ /* 0x040fe40000010806 */
[----:B------:R-:W-:Y:S01]  /*e850*/  FFMA.FTZ R26, R11, R50, R2 ;  /* 0x000000320b1a7223 */ /* 0x000fe20000010002 */
[----:B------:R-:W-:Y:S01]  /*e860*/  LOP3.LUT R11, R36, 0xffff0000, RZ, 0xc0, !PT ;  /* 0xffff0000240b7812 */ /* 0x000fe200078ec0ff */
[----:B------:R-:W-:-:S02]  /*e870*/  FMUL.FTZ R2, R8, R24 ;  /* 0x0000001808027220 */ /* 0x000fc40000410000 */
[-C--:B------:R-:W-:Y:S02]  /*e880*/  FMUL.FTZ R6, R8, R9.reuse ;  /* 0x0000000908067220 */ /* 0x080fe40000410000 */
[----:B------:R-:W-:Y:S02]  /*e890*/  FFMA.FTZ R25, R28, R9, -R2 ;  /* 0x000000091c197223 */ /* 0x000fe40000010802 */
[C---:B------:R-:W-:Y:S01]  /*e8a0*/  IMAD.U32 R36, R19.reuse, 0x10000, RZ ;  /* 0x0001000013247824 */ /* 0x040fe200078e00ff */
[----:B------:R-:W-:Y:S01]  /*e8b0*/  LOP3.LUT R19, R19, 0xffff0000, RZ, 0xc0, !PT ;  /* 0xffff000013137812 */ /* 0x000fe200078ec0ff */
[----:B------:R-:W-:Y:S02]  /*e8c0*/  FMUL.FTZ R2, R5, R11 ;  /* 0x0000000b05027220 */ /* 0x000fe40000410000 */
[----:B------:R-:W-:Y:S02]  /*e8d0*/  IMAD.U32 R32, R35, 0x10000, RZ ;  /* 0x0001000023207824 */ /* 0x000fe400078e00ff */
[----:B------:R-:W-:-:S02]  /*e8e0*/  FMUL.FTZ R8, R5, R33 ;  /* 0x0000002105087220 */ /* 0x000fc40000410000 */
[C---:B------:R-:W-:Y:S02]  /*e8f0*/  FMUL.FTZ R5, R4.reuse, R36 ;  /* 0x0000002404057220 */ /* 0x040fe40000410000 */
[C---:B------:R-:W-:Y:S02]  /*e900*/  FFMA.FTZ R9, R17.reuse, R33, R2 ;  /* 0x0000002111097223 */ /* 0x040fe40000010002 */
[----:B------:R-:W-:Y:S01]  /*e910*/  FFMA.FTZ R11, R17, R11, -R8 ;  /* 0x0000000b110b7223 */ /* 0x000fe20000010808 */
[----:B------:R-:W-:Y:S01]  /*e920*/  LOP3.LUT R17, R35, 0xffff0000, RZ, 0xc0, !PT ;  /* 0xffff000023117812 */ /* 0x000fe200078ec0ff */
[----:B------:R-:W-:Y:S01]  /*e930*/  FMUL.FTZ R2, R4, R32 ;  /* 0x0000002004027220 */ /* 0x000fe20000410000 */
[----:B------:R-:W-:Y:S01]  /*e940*/  LOP3.LUT R8, R34, 0xffff0000, RZ, 0xc0, !PT ;  /* 0xffff000022087812 */ /* 0x000fe200078ec0ff */
[----:B------:R-:W-:Y:S01]  /*e950*/  FFMA.FTZ R24, R28, R24, R6 ;  /* 0x000000181c187223 */ /* 0x000fe20000010006 */
[----:B------:R-:W-:Y:S01]  /*e960*/  F2FP.BF16.PACK_AB R9, R9, R27 ;  /* 0x0000001b0909723e */ /* 0x000fe200000010ff */
[----:B------:R-:W-:-:S02]  /*e970*/  FFMA.FTZ R6, R16, R32, -R5 ;  /* 0x0000002010067223 */ /* 0x000fc40000010805 */
[----:B------:R-:W-:Y:S01]  /*e980*/  FFMA.FTZ R5, R16, R36, R2 ;  /* 0x0000002410057223 */ /* 0x000fe20000010002 */
[----:B------:R-:W-:Y:S01]  /*e990*/  F2FP.BF16.PACK_AB R16, R25, R49 ;  /* 0x000000311910723e */ /* 0x000fe200000010ff */
[C---:B------:R-:W-:Y:S02]  /*e9a0*/  FMUL.FTZ R4, R3.reuse, R19 ;  /* 0x0000001303047220 */ /* 0x040fe40000410000 */
[C---:B------:R-:W-:Y:S02]  /*e9b0*/  FMUL.FTZ R2, R0.reuse, R18 ;  /* 0x0000001200027220 */ /* 0x040fe40000410000 */
[-C--:B------:R-:W-:Y:S02]  /*e9c0*/  FMUL.FTZ R3, R3, R17.reuse ;  /* 0x0000001103037220 */ /* 0x080fe40000410000 */
[-C--:B------:R-:W-:Y:S02]  /*e9d0*/  FMUL.FTZ R0, R0, R8.reuse ;  /* 0x0000000800007220 */ /* 0x080fe40000410000 */
[----:B------:R-:W-:Y:S01]  /*e9e0*/  FFMA.FTZ R4, R29, R17, -R4 ;  /* 0x000000111d047223 */ /* 0x000fe20000010804 */
[----:B------:R-:W-:Y:S01]  /*e9f0*/  F2FP.BF16.PACK_AB R17, R11, R31 ;  /* 0x0000001f0b11723e */ /* 0x000fe200000010ff */
[----:B------:R-:W-:Y:S01]  /*ea00*/  FFMA.FTZ R2, R10, R8, -R2 ;  /* 0x000000080a027223 */ /* 0x000fe20000010802 */
[----:B------:R-:W-:Y:S01]  /*ea10*/  F2FP.BF16.PACK_AB R8, R24, R39 ;  /* 0x000000271808723e */ /* 0x000fe200000010ff */
[----:B------:R-:W-:-:S02]  /*ea20*/  FFMA.FTZ R3, R29, R19, R3 ;  /* 0x000000131d037223 */ /* 0x000fc40000010003 */
[----:B------:R-:W-:Y:S01]  /*ea30*/  FFMA.FTZ R0, R10, R18, R0 ;  /* 0x000000120a007223 */ /* 0x000fe20000010000 */
[----:B------:R-:W-:Y:S02]  /*ea40*/  F2FP.BF16.PACK_AB R18, R4, R6 ;  /* 0x000000060412723e */ /* 0x000fe400000010ff */
[----:B------:R-:W-:Y:S02]  /*ea50*/  F2FP.BF16.PACK_AB R19, R2, R30 ;  /* 0x0000001e0213723e */ /* 0x000fe400000010ff */
[----:B------:R-:W-:Y:S02]  /*ea60*/  F2FP.BF16.PACK_AB R10, R3, R5 ;  /* 0x00000005030a723e */ /* 0x000fe400000010ff */
[----:B------:R-:W-:Y:S01]  /*ea70*/  F2FP.BF16.PACK_AB R11, R0, R26 ;  /* 0x0000001a000b723e */ /* 0x000fe200000010ff */
[----:B------:R2:W-:Y:S04]  /*ea80*/  STS.128 [R109], R16 ;  /* 0x000000106d007388 */ /* 0x0005e80000000c00 */
[----:B------:R2:W-:Y:S02]  /*ea90*/  STS.128 [R48+0x6080], R8 ;  /* 0x0060800830007388 */ /* 0x0005e40000000c00 */
.L_x_972:
[----:B------:R-:W-:Y:S05]  /*eaa0*/  BSYNC B0 ;  /* 0x0000000000007941 */ /* 0x000fea0003800000 */
.L_x_971:
[----:B------:R-:W-:Y:S01]  /*eab0*/  ISETP.GE.AND P0, PT, R137, c[0x0][0x27c], PT ;  /* 0x00009f0089007a0c */ /* 0x000fe20003f06270 */
[----:B------:R-:W-:-:S12]  /*eac0*/  BSSY B0, `(.L_x_973) ;  /* 0x000006b000007945 */ /* 0x000fd80003800000 */
[----:B------:R-:W-:Y:S05]  /*ead0*/  @P0 BRA `(.L_x_974) ;  /* 0x0000069000000947 */ /* 0x000fea0003800000 */
[----:B------:R-:W3:Y:S04]  /*eae0*/  LDL R2, [R1+0x64] ;  /* 0x0000640001027983 */ /* 0x000ee80000100800 */
[----:B--2---:R-:W2:Y:S01]  /*eaf0*/  LDL R34, [R1+0xdc] ;  /* 0x0000dc0001227983 */ /* 0x004ea20000100800 */
[----:B------:R-:W-:Y:S01]  /*eb00*/  IMAD.MOV.U32 R0, RZ, RZ, c[0x0][0x27c] ;  /* 0x00009f00ff007624 */ /* 0x000fe200078e00ff */
[----:B------:R-:W-:Y:S02]  /*eb10*/  SHF.R.U64 R12, R12, 0x10, R13 ;  /* 0x000000100c0c7819 */ /* 0x000fe4000000120d */
[----:B------:R-:W-:Y:S02]  /*eb20*/  SHF.R.U64 R5, R20, 0x10, R21 ;  /* 0x0000001014057819 */ /* 0x000fe40000001215 */
[----:B------:R-:W-:-:S02]  /*eb30*/  SHF.R.U64 R6, R22, 0x10, R23 ;  /* 0x0000001016067819 */ /* 0x000fc40000001217 */
[----:B------:R-:W-:Y:S02]  /*eb40*/  SHF.R.U32.HI R4, RZ, 0x10, R15 ;  /* 0x00000010ff047819 */ /* 0x000fe4000001160f */
[----:B----4-:R-:W-:Y:S02]  /*eb50*/  PRMT R29, R79, 0x5432, R6 ;  /* 0x000054324f1d7816 */ /* 0x010fe40000000006 */
[----:B------:R-:W-:Y:S02]  /*eb60*/  PRMT R26, R77, 0x5410, R4 ;  /* 0x000054104d1a7816 */ /* 0x000fe40000000004 */
[----:B---3--:R-:W-:-:S04]  /*eb70*/  LEA.HI R0, R0, R2, RZ, 0x1d ;  /* 0x0000000200007211 */ /* 0x008fc800078fe8ff */
[----:B------:R-:W-:Y:S01]  /*eb80*/  SHF.R.S32.HI R2, RZ, 0x1f, R0 ;  /* 0x0000001fff027819 */ /* 0x000fe20000011400 */
[----:B------:R-:W-:Y:S01]  /*eb90*/  IMAD.SHL.U32 R3, R0, 0x8, RZ ;  /* 0x0000000800037824 */ /* 0x000fe200078e00ff */
[----:B--2---:R-:W2:Y:S02]  /*eba0*/  LDS.128 R16, [R34] ;  /* 0x0000000022107984 */ /* 0x004ea40000000c00 */
[----:B------:R-:W-:Y:S02]  /*ebb0*/  LEA.HI R0, R2, R0, RZ, 0x2 ;  /* 0x0000000002007211 */ /* 0x000fe400078f10ff */
[----:B-----5:R-:W-:Y:S02]  /*ebc0*/  LOP3.LUT R2, R107, 0x18, R3, 0xf8, !PT ;  /* 0x000000186b027812 */ /* 0x020fe400078ef803 */
[----:B------:R-:W-:Y:S01]  /*ebd0*/  SHF.R.U32.HI R3, RZ, 0x10, R13 ;  /* 0x00000010ff037819 */ /* 0x000fe2000001160d */
[----:B------:R-:W-:Y:S01]  /*ebe0*/  IMAD.SHL.U32 R0, R0, 0x400, RZ ;  /* 0x0000040000007824 */ /* 0x000fe200078e00ff */
[----:B------:R-:W-:-:S02]  /*ebf0*/  LOP3.LUT R2, R2, R106, RZ, 0x3c, !PT ;  /* 0x0000006a02027212 */ /* 0x000fc400078e3cff */
[----:B------:R-:W-:Y:S02]  /*ec00*/  SHF.R.U64 R13, R14, 0x10, R15 ;  /* 0x000000100e0d7819 */ /* 0x000fe4000000120f */
[----:B------:R-:W-:Y:S02]  /*ec10*/  LOP3.LUT R0, R0, 0x7ffff000, RZ, 0xc0, !PT ;  /* 0x7ffff00000007812 */ /* 0x000fe400078ec0ff */
[----:B------:R-:W-:Y:S02]  /*ec20*/  PRMT R20, R76, 0x5410, R3 ;  /* 0x000054104c147816 */ /* 0x000fe40000000003 */
[----:B------:R-:W-:Y:S02]  /*ec30*/  IADD3 R0, R2, R0, R7 ;  /* 0x0000000002007210 */ /* 0x000fe40007ffe007 */
[----:B------:R-:W-:Y:S01]  /*ec40*/  SHF.R.U32.HI R2, RZ, 0x10, R23 ;  /* 0x00000010ff027819 */ /* 0x000fe20000011617 */
[----:B------:R-:W-:Y:S01]  /*ec50*/  IMAD.U32 R33, R20, 0x10000, RZ ;  /* 0x0001000014217824 */ /* 0x000fe200078e00ff */
[----:B------:R-:W-:Y:S01]  /*ec60*/  PRMT R23, R78, 0x5432, R5 ;  /* 0x000054324e177816 */ /* 0x000fe20000000005 */
[----:B------:R-:W-:Y:S01]  /*ec70*/  IMAD.SHL.U32 R30, R0, 0x2, RZ ;  /* 0x00000002001e7824 */ /* 0x000fe200078e00ff */
[----:B------:R-:W-:-:S02]  /*ec80*/  SHF.R.U32.HI R0, RZ, 0x10, R21 ;  /* 0x00000010ff007819 */ /* 0x000fc40000011615 */
[----:B------:R-:W-:Y:S02]  /*ec90*/  PRMT R21, R76, 0x5432, R12 ;  /* 0x000054324c157816 */ /* 0x000fe4000000000c */
[----:B------:R-:W3:Y:S01]  /*eca0*/  LDS.128 R8, [R30+0x6080] ;  /* 0x006080001e087984 */ /* 0x000ee20000000c00 */
[----:B------:R-:W-:Y:S02]  /*ecb0*/  PRMT R27, R77, 0x5432, R13 ;  /* 0x000054324d1b7816 */ /* 0x000fe4000000000d */
[----:B------:R-:W-:Y:S01]  /*ecc0*/  IMAD.U32 R31, R21, 0x10000, RZ ;  /* 0x00010000151f7824 */ /* 0x000fe200078e00ff */
[----:B------:R-:W-:Y:S02]  /*ecd0*/  PRMT R22, R78, 0x5410, R0 ;  /* 0x000054104e167816 */ /* 0x000fe40000000000 */
[----:B------:R-:W-:Y:S02]  /*ece0*/  PRMT R28, R79, 0x5410, R2 ;  /* 0x000054104f1c7816 */ /* 0x000fe40000000002 */
[----:B------:R-:W-:-:S02]  /*ecf0*/  LOP3.LUT R20, R20, 0xffff0000, RZ, 0xc0, !PT ;  /* 0xffff000014147812 */ /* 0x000fc400078ec0ff */
[C---:B--2---:R-:W-:Y:S01]  /*ed00*/  SHF.L.U32 R24, R17.reuse, 0x10, RZ ;  /* 0x0000001011187819 */ /* 0x044fe200000006ff */
[C---:B------:R-:W-:Y:S01]  /*ed10*/  IMAD.U32 R14, R18.reuse, 0x10000, RZ ;  /* 0x00010000120e7824 */ /* 0x040fe200078e00ff */
[----:B------:R-:W-:Y:S01]  /*ed20*/  LOP3.LUT R15, R17, 0xffff0000, RZ, 0xc0, !PT ;  /* 0xffff0000110f7812 */ /* 0x000fe200078ec0ff */
[C---:B------:R-:W-:Y:S01]  /*ed30*/  IMAD.U32 R13, R19.reuse, 0x10000, RZ ;  /* 0x00010000130d7824 */ /* 0x040fe200078e00ff */
[----:B------:R-:W-:Y:S01]  /*ed40*/  LOP3.LUT R17, R18, 0xffff0000, RZ, 0xc0, !PT ;  /* 0xffff000012117812 */ /* 0x000fe200078ec0ff */
[C---:B------:R-:W-:Y:S01]  /*ed50*/  IMAD.U32 R25, R16.reuse, 0x10000, RZ ;  /* 0x0001000010197824 */ /* 0x040fe200078e00ff */
[----:B------:R-:W-:Y:S01]  /*ed60*/  LOP3.LUT R18, R19, 0xffff0000, RZ, 0xc0, !PT ;  /* 0xffff000013127812 */ /* 0x000fe200078ec0ff */
[----:B------:R-:W-:Y:S01]  /*ed70*/  IMAD.U32 R19, R23, 0x10000, RZ ;  /* 0x0001000017137824 */ /* 0x000fe200078e00ff */
[----:B------:R-:W-:Y:S01]  /*ed80*/  LOP3.LUT R16, R16, 0xffff0000, RZ, 0xc0, !PT ;  /* 0xffff000010107812 */ /* 0x000fe200078ec0ff */
[----:B---3--:R-:W-:Y:S01]  /*ed90*/  IMAD.U32 R12, R8, 0x10000, RZ ;  /* 0x00010000080c7824 */ /* 0x008fe200078e00ff */
[C---:B------:R-:W-:Y:S01]  /*eda0*/  SHF.L.U32 R4, R10.reuse, 0x10, RZ ;  /* 0x000000100a047819 */ /* 0x040fe200000006ff */
[----:B------:R-:W-:Y:S01]  /*edb0*/  IMAD.U32 R2, R11, 0x10000, RZ ;  /* 0x000100000b027824 */ /* 0x000fe200078e00ff */
[----:B------:R-:W-:Y:S01]  /*edc0*/  LOP3.LUT R3, R10, 0xffff0000, RZ, 0xc0, !PT ;  /* 0xffff00000a037812 */ /* 0x000fe200078ec0ff */
[----:B------:R-:W-:Y:S01]  /*edd0*/  FMUL.FTZ R10, R12, R31 ;  /* 0x0000001f0c0a7220 */ /* 0x000fe20000410000 */
[----:B------:R-:W-:-:S02]  /*ede0*/  SHF.L.U32 R6, R9, 0x10, RZ ;  /* 0x0000001009067819 */ /* 0x000fc400000006ff */
[----:B------:R-:W-:Y:S01]  /*edf0*/  LOP3.LUT R5, R9, 0xffff0000, RZ, 0xc0, !PT ;  /* 0xffff000009057812 */ /* 0x000fe200078ec0ff */
[-C--:B------:R-:W-:Y:S01]  /*ee00*/  FMUL.FTZ R9, R12, R19.reuse ;  /* 0x000000130c097220 */ /* 0x080fe20000410000 */
[----:B------:R-:W-:Y:S01]  /*ee10*/  LOP3.LUT R0, R11, 0xffff0000, RZ, 0xc0, !PT ;  /* 0xffff00000b007812 */ /* 0x000fe200078ec0ff */
[C---:B------:R-:W-:Y:S01]  /*ee20*/  FFMA.FTZ R32, R25.reuse, R19, -R10 ;  /* 0x0000001319207223 */ /* 0x040fe2000001080a */
[----:B------:R-:W-:Y:S01]  /*ee30*/  SHF.L.U32 R12, R28, 0x10, RZ ;  /* 0x000000101c0c7819 */ /* 0x000fe200000006ff */
[----:B------:R-:W-:Y:S01]  /*ee40*/  IMAD.U32 R11, R22, 0x10000, RZ ;  /* 0x00010000160b7824 */ /* 0x000fe200078e00ff */
[----:B------:R-:W-:Y:S01]  /*ee50*/  LOP3.LUT R8, R8, 0xffff0000, RZ, 0xc0, !PT ;  /* 0xffff000008087812 */ /* 0x000fe200078ec0ff */
[----:B------:R-:W-:Y:S02]  /*ee60*/  IMAD.U32 R19, R26, 0x10000, RZ ;  /* 0x000100001a137824 */ /* 0x000fe400078e00ff */
[----:B------:R-:W-:Y:S02]  /*ee70*/  FMUL.FTZ R10, R6, R33 ;  /* 0x00000021060a7220 */ /* 0x000fe40000410000 */
[----:B------:R-:W-:-:S02]  /*ee80*/  FFMA.FTZ R31, R25, R31, R9 ;  /* 0x0000001f191f7223 */ /* 0x000fc40000010009 */
[-C--:B------:R-:W-:Y:S02]  /*ee90*/  FMUL.FTZ R9, R6, R11.reuse ;  /* 0x0000000b06097220 */ /* 0x080fe40000410000 */
[----:B------:R-:W-:Y:S01]  /*eea0*/  FFMA.FTZ R25, R24, R11, -R10 ;  /* 0x0000000b18197223 */ /* 0x000fe2000001080a */
[----:B------:R-:W-:Y:S01]  /*eeb0*/  LOP3.LUT R11, R21, 0xffff0000, RZ, 0xc0, !PT ;  /* 0xffff0000150b7812 */ /* 0x000fe200078ec0ff */
[----:B------:R-:W-:Y:S01]  /*eec0*/  FMUL.FTZ R6, R2, R19 ;  /* 0x0000001302067220 */ /* 0x000fe20000410000 */
[----:B------:R-:W-:Y:S01]  /*eed0*/  LOP3.LUT R10, R22, 0xffff0000, RZ, 0xc0, !PT ;  /* 0xffff0000160a7812 */ /* 0x000fe200078ec0ff */
[----:B------:R-:W-:Y:S02]  /*eee0*/  FMUL.FTZ R2, R2, R12 ;  /* 0x0000000c02027220 */ /* 0x000fe40000410000 */
[----:B------:R-:W-:Y:S01]  /*eef0*/  FFMA.FTZ R21, R24, R33, R9 ;  /* 0x0000002118157223 */ /* 0x000fe20000010009 */
[----:B------:R-:W-:Y:S01]  /*ef00*/  LOP3.LUT R9, R23, 0xffff0000, RZ, 0xc0, !PT ;  /* 0xffff000017097812 */ /* 0x000fe200078ec0ff */
[----:B------:R-:W-:-:S02]  /*ef10*/  FFMA.FTZ R19, R13, R19, R2 ;  /* 0x000000130d137223 */ /* 0x000fc40000010002 */
[C---:B------:R-:W-:Y:S02]  /*ef20*/  FMUL.FTZ R2, R8.reuse, R11 ;  /* 0x0000000b08027220 */ /* 0x040fe40000410000 */
[----:B------:R-:W-:Y:S02]  /*ef30*/  IMAD.U32 R22, R27, 0x10000, RZ ;  /* 0x000100001b167824 */ /* 0x000fe400078e00ff */
[----:B------:R-:W-:Y:S02]  /*ef40*/  FFMA.FTZ R24, R13, R12, -R6 ;  /* 0x0000000c0d187223 */ /* 0x000fe40000010806 */
[-C--:B------:R-:W-:Y:S02]  /*ef50*/  FMUL.FTZ R6, R8, R9.reuse ;  /* 0x0000000908067220 */ /* 0x080fe40000410000 */
[----:B------:R-:W-:Y:S02]  /*ef60*/  FFMA.FTZ R12, R16, R9, -R2 ;  /* 0x00000009100c7223 */ /* 0x000fe40000010802 */
[----:B------:R-:W-:-:S02]  /*ef70*/  FMUL.FTZ R8, R5, R20 ;  /* 0x0000001405087220 */ /* 0x000fc40000410000 */
[----:B------:R-:W-:Y:S01]  /*ef80*/  FMUL.FTZ R2, R5, R10 ;  /* 0x0000000a05027220 */ /* 0x000fe20000410000 */
[----:B------:R-:W-:Y:S01]  /*ef90*/  F2FP.BF16.PACK_AB R12, R12, R32 ;  /* 0x000000200c0c723e */ /* 0x000fe200000010ff */
[----:B------:R-:W-:Y:S02]  /*efa0*/  IMAD.U32 R13, R29, 0x10000, RZ ;  /* 0x000100001d0d7824 */ /* 0x000fe400078e00ff */
[----:B------:R-:W-:Y:S02]  /*efb0*/  FMUL.FTZ R5, R4, R22 ;  /* 0x0000001604057220 */ /* 0x000fe40000410000 */
[----:B------:R-:W-:Y:S01]  /*efc0*/  FFMA.FTZ R11, R16, R11, R6 ;  /* 0x0000000b100b7223 */ /* 0x000fe20000010006 */
[----:B------:R-:W-:Y:S01]  /*efd0*/  LOP3.LUT R16, R27, 0xffff0000, RZ, 0xc0, !PT ;  /* 0xffff00001b107812 */ /* 0x000fe200078ec0ff */
[C---:B------:R-:W-:Y:S01]  /*efe0*/  FFMA.FTZ R10, R15.reuse, R10, -R8 ;  /* 0x0000000a0f0a7223 */ /* 0x040fe20000010808 */
[----:B------:R-:W-:Y:S01]  /*eff0*/  LOP3.LUT R8, R28, 0xffff0000, RZ, 0xc0, !PT ;  /* 0xffff00001c087812 */ /* 0x000fe200078ec0ff */
[----:B------:R-:W-:Y:S01]  /*f000*/  FFMA.FTZ R9, R15, R20, R2 ;  /* 0x000000140f097223 */ /* 0x000fe20000010002 */
[----:B------:R-:W-:Y:S01]  /*f010*/  LOP3.LUT R15, R26, 0xffff0000, RZ, 0xc0, !PT ;  /* 0xffff00001a0f7812 */ /* 0x000fe200078ec0ff */
[----:B------:R-:W-:-:S02]  /*f020*/  FMUL.FTZ R2, R4, R13 ;  /* 0x0000000d04027220 */ /* 0x000fc40000410000 */
[C---:B------:R-:W-:Y:S01]  /*f030*/  FFMA.FTZ R6, R14.reuse, R13, -R5 ;  /* 0x0000000d0e067223 */ /* 0x040fe20000010805 */
[----:B------:R-:W-:Y:S01]  /*f040*/  LOP3.LUT R13, R29, 0xffff0000, RZ, 0xc0, !PT ;  /* 0xffff00001d0d7812 */ /* 0x000fe200078ec0ff */
[----:B------:R-:W-:Y:S01]  /*f050*/  FFMA.FTZ R5, R14, R22, R2 ;  /* 0x000000160e057223 */ /* 0x000fe20000010002 */
[----:B------:R-:W-:Y:S01]  /*f060*/  F2FP.BF16.PACK_AB R9, R9, R21 ;  /* 0x000000150909723e */ /* 0x000fe200000010ff */
[C---:B------:R-:W-:Y:S02]  /*f070*/  FMUL.FTZ R4, R3.reuse, R16 ;  /* 0x0000001003047220 */ /* 0x040fe40000410000 */
[C---:B------:R-:W-:Y:S02]  /*f080*/  FMUL.FTZ R2, R0.reuse, R15 ;  /* 0x0000000f00027220 */ /* 0x040fe40000410000 */
[----:B------:R-:W-:Y:S02]  /*f090*/  FMUL.FTZ R3, R3, R13 ;  /* 0x0000000d03037220 */ /* 0x000fe40000410000 */
[----:B------:R-:W-:-:S02]  /*f0a0*/  FMUL.FTZ R0, R0, R8 ;  /* 0x0000000800007220 */ /* 0x000fc40000410000 */
[----:B------:R-:W-:Y:S01]  /*f0b0*/  FFMA.FTZ R4, R17, R13, -R4 ;  /* 0x0000000d11047223 */ /* 0x000fe20000010804 */
[----:B------:R-:W-:Y:S01]  /*f0c0*/  F2FP.BF16.PACK_AB R13, R10, R25 ;  /* 0x000000190a0d723e */ /* 0x000fe200000010ff */
[----:B------:R-:W-:Y:S01]  /*f0d0*/  FFMA.FTZ R2, R18, R8, -R2 ;  /* 0x0000000812027223 */ /* 0x000fe20000010802 */
[----:B------:R-:W-:Y:S01]  /*f0e0*/  F2FP.BF16.PACK_AB R8, R11, R31 ;  /* 0x0000001f0b08723e */ /* 0x000fe200000010ff */
[----:B------:R-:W-:Y:S01]  /*f0f0*/  FFMA.FTZ R3, R17, R16, R3 ;  /* 0x0000001011037223 */ /* 0x000fe20000010003 */
[----:B------:R-:W-:Y:S01]  /*f100*/  F2FP.BF16.PACK_AB R14, R4, R6 ;  /* 0x00000006040e723e */ /* 0x000fe200000010ff */
[----:B------:R-:W-:Y:S01]  /*f110*/  FFMA.FTZ R0, R18, R15, R0 ;  /* 0x0000000f12007223 */ /* 0x000fe20000010000 */
[----:B------:R-:W-:Y:S02]  /*f120*/  F2FP.BF16.PACK_AB R15, R2, R24 ;  /* 0x00000018020f723e */ /* 0x000fe400000010ff */
[----:B------:R-:W-:Y:S02]  /*f130*/  F2FP.BF16.PACK_AB R10, R3, R5 ;  /* 0x00000005030a723e */ /* 0x000fe400000010ff */
[----:B------:R-:W-:Y:S01]  /*f140*/  F2FP.BF16.PACK_AB R11, R0, R19 ;  /* 0x00000013000b723e */ /* 0x000fe200000010ff */
[----:B------:R2:W-:Y:S04]  /*f150*/  STS.128 [R34], R12 ;  /* 0x0000000c22007388 */ /* 0x0005e80000000c00 */
[----:B------:R2:W-:Y:S02]  /*f160*/  STS.128 [R30+0x6080], R8 ;  /* 0x006080081e007388 */ /* 0x0005e40000000c00 */
.L_x_974:
[----:B------:R-:W-:Y:S05]  /*f170*/  BSYNC B0 ;  /* 0x0000000000007941 */ /* 0x000fea0003800000 */
.L_x_973:
[----:B------:R-:W-:-:S13]  /*f180*/  ISETP.GE.AND P0, PT, R136, c[0x0][0x27c], PT ;  /* 0x00009f0088007a0c */ /* 0x000fda0003f06270 */
[----:B------:R-:W-:Y:S05]  /*f190*/  @P0 BRA `(.L_x_970) ;  /* 0x0000069000000947 */ /* 0x000fea0003800000 */
[----:B------:R-:W3:Y:S04]  /*f1a0*/  LDL R2, [R1+0x60] ;  /* 0x0000600001027983 */ /* 0x000ee80000100800 */
[----:B--2---:R-:W2:Y:S01]  /*f1b0*/  LDL R35, [R1+0xd4] ;  /* 0x0000d40001237983 */ /* 0x004ea20000100800 */
[----:B------:R-:W-:Y:S01]  /*f1c0*/  IMAD.MOV.U32 R0, RZ, RZ, c[0x0][0x27c] ;  /* 0x00009f00ff007624 */ /* 0x000fe200078e00ff */
[--C-:B------:R-:W-:Y:S02]  /*f1d0*/  SHF.R.U64 R5, R40, 0x10, R41.reuse ;  /* 0x0000001028057819 */ /* 0x100fe40000001229 */
[----:B------:R-:W-:Y:S02]  /*f1e0*/  SHF.R.U32.HI R6, RZ, 0x10, R41 ;  /* 0x00000010ff067819 */ /* 0x000fe40000011629 */
[----:B------:R-:W-:-:S02]  /*f1f0*/  PRMT R19, R80, 0x5432, R5 ;  /* 0x0000543250137816 */ /* 0x000fc40000000005 */
[--C-:B------:R-:W-:Y:S02]  /*f200*/  SHF.R.U64 R16, R42, 0x10, R43.reuse ;  /* 0x000000102a107819 */ /* 0x100fe4000000122b */
[----:B------:R-:W-:Y:S01]  /*f210*/  SHF.R.U32.HI R17, RZ, 0x10, R43 ;  /* 0x00000010ff117819 */ /* 0x000fe2000001162b */
[----:B----4-:R-:W-:Y:S01]  /*f220*/  IMAD.U32 R31, R19, 0x10000, RZ ;  /* 0x00010000131f7824 */ /* 0x010fe200078e00ff */
[----:B------:R-:W-:Y:S02]  /*f230*/  SHF.R.U32.HI R4, RZ, 0x10, R47 ;  /* 0x00000010ff047819 */ /* 0x000fe4000001162f */
[----:B------:R-:W-:Y:S02]  /*f240*/  PRMT R18, R80, 0x5410, R6 ;  /* 0x0000541050127816 */ /* 0x000fe40000000006 */
[C---:B------:R-:W-:Y:S02]  /*f250*/  PRMT R26, R81.reuse, 0x5432, R16 ;  /* 0x00005432511a7816 */ /* 0x040fe40000000010 */
[----:B------:R-:W-:Y:S01]  /*f260*/  PRMT R25, R81, 0x5410, R17 ;  /* 0x0000541051197816 */ /* 0x000fe20000000011 */
[----:B------:R-:W-:Y:S01]  /*f270*/  IMAD.U32 R34, R18, 0x10000, RZ ;  /* 0x0001000012227824 */ /* 0x000fe200078e00ff */
[----:B------:R-:W-:-:S02]  /*f280*/  PRMT R27, R83, 0x5410, R4 ;  /* 0x00005410531b7816 */ /* 0x000fc40000000004 */
[----:B------:R-:W-:Y:S01]  /*f290*/  LOP3.LUT R18, R18, 0xffff0000, RZ, 0xc0, !PT ;  /* 0xffff000012127812 */ /* 0x000fe200078ec0ff */
[----:B------:R-:W-:Y:S01]  /*f2a0*/  IMAD.U32 R33, R25, 0x10000, RZ ;  /* 0x0001000019217824 */ /* 0x000fe200078e00ff */
[----:B---3--:R-:W-:-:S04]  /*f2b0*/  LEA.HI R0, R0, R2, RZ, 0x1d ;  /* 0x0000000200007211 */ /* 0x008fc800078fe8ff */
[----:B------:R-:W-:Y:S01]  /*f2c0*/  SHF.R.S32.HI R2, RZ, 0x1f, R0 ;  /* 0x0000001fff027819 */ /* 0x000fe20000011400 */
[----:B------:R-:W-:Y:S01]  /*f2d0*/  IMAD.SHL.U32 R3, R0, 0x8, RZ ;  /* 0x0000000800037824 */ /* 0x000fe200078e00ff */
[----:B--2---:R-:W2:Y:S02]  /*f2e0*/  LDS.128 R12, [R35] ;  /* 0x00000000230c7984 */ /* 0x004ea40000000c00 */
[----:B------:R-:W-:Y:S02]  /*f2f0*/  LEA.HI R0, R2, R0, RZ, 0x2 ;  /* 0x0000000002007211 */ /* 0x000fe400078f10ff */
[----:B-----5:R-:W-:Y:S02]  /*f300*/  LOP3.LUT R2, R107, 0x18, R3, 0xf8, !PT ;  /* 0x000000186b027812 */ /* 0x020fe400078ef803 */
[----:B------:R-:W-:Y:S01]  /*f310*/  SHF.R.U64 R3, R46, 0x10, R47 ;  /* 0x000000102e037819 */ /* 0x000fe2000000122f */
[----:B------:R-:W-:Y:S01]  /*f320*/  IMAD.SHL.U32 R0, R0, 0x400, RZ ;  /* 0x0000040000007824 */ /* 0x000fe200078e00ff */
[----:B------:R-:W-:-:S02]  /*f330*/  LOP3.LUT R2, R2, R106, RZ, 0x3c, !PT ;  /* 0x0000006a02027212 */ /* 0x000fc400078e3cff */
[----:B------:R-:W-:Y:S02]  /*f340*/  PRMT R28, R83, 0x5432, R3 ;  /* 0x00005432531c7816 */ /* 0x000fe40000000003 */
[----:B------:R-:W-:-:S04]  /*f350*/  LOP3.LUT R0, R0, 0x7ffff000, RZ, 0xc0, !PT ;  /* 0x7ffff00000007812 */ /* 0x000fc800078ec0ff */
[----:B------:R-:W-:Y:S02]  /*f360*/  IADD3 R0, R2, R0, R7 ;  /* 0x0000000002007210 */ /* 0x000fe40007ffe007 */
[----:B------:R-:W-:-:S03]  /*f370*/  SHF.R.U32.HI R2, RZ, 0x10, R45 ;  /* 0x00000010ff027819 */ /* 0x000fc6000001162d */
[----:B------:R-:W-:Y:S01]  /*f380*/  IMAD.SHL.U32 R30, R0, 0x2, RZ ;  /* 0x00000002001e7824 */ /* 0x000fe200078e00ff */
[----:B------:R-:W-:Y:S02]  /*f390*/  SHF.R.U64 R0, R44, 0x10, R45 ;  /* 0x000000102c007819 */ /* 0x000fe4000000122d */
[C---:B------:R-:W-:Y:S02]  /*f3a0*/  PRMT R20, R82.reuse, 0x5410, R2 ;  /* 0x0000541052147816 */ /* 0x040fe40000000002 */
[----:B------:R-:W3:Y:S01]  /*f3b0*/  LDS.128 R8, [R30+0x6080] ;  /* 0x006080001e087984 */ /* 0x000ee20000000c00 */
[----:B------:R-:W-:Y:S01]  /*f3c0*/  PRMT R21, R82, 0x5432, R0 ;  /* 0x0000543252157816 */ /* 0x000fe20000000000 */
[C---:B--2---:R-:W-:Y:S01]  /*f3d0*/  IMAD.U32 R24, R12.reuse, 0x10000, RZ ;  /* 0x000100000c187824 */ /* 0x044fe200078e00ff */
[----:B------:R-:W-:Y:S01]  /*f3e0*/  LOP3.LUT R23, R12, 0xffff0000, RZ, 0xc0, !PT ;  /* 0xffff00000c177812 */ /* 0x000fe200078ec0ff */
[----:B------:R-:W-:Y:S01]  /*f3f0*/  IMAD.U32 R16, R14, 0x10000, RZ ;  /* 0x000100000e107824 */ /* 0x000fe200078e00ff */
[----:B------:R-:W-:-:S02]  /*f400*/  SHF.L.U32 R22, R13, 0x10, RZ ;  /* 0x000000100d167819 */ /* 0x000fc400000006ff */
[----:B------:R-:W-:Y:S01]  /*f410*/  LOP3.LUT R17, R13, 0xffff0000, RZ, 0xc0, !PT ;  /* 0xffff00000d117812 */ /* 0x000fe200078ec0ff */
[C---:B------:R-:W-:Y:S01]  /*f420*/  IMAD.U32 R13, R15.reuse, 0x10000, RZ ;  /* 0x000100000f0d7824 */ /* 0x040fe200078e00ff */
[----:B------:R-:W-:Y:S02]  /*f430*/  LOP3.LUT R29, R14, 0xffff0000, RZ, 0xc0, !PT ;  /* 0xffff00000e1d7812 */ /* 0x000fe400078ec0ff */
[----:B------:R-:W-:Y:S01]  /*f440*/  LOP3.LUT R14, R15, 0xffff0000, RZ, 0xc0, !PT ;  /* 0xffff00000f0e7812 */ /* 0x000fe200078ec0ff */
[----:B------:R-:W-:Y:S02]  /*f450*/  IMAD.U32 R15, R21, 0x10000, RZ ;  /* 0x00010000150f7824 */ /* 0x000fe400078e00ff */
        /* <DEDUP_REMOVED lines=9> */
[----:B------:R-:W-:Y:S01]  /*f4f0*/  FFMA.FTZ R32, R24, R15, -R10 ;  /* 0x0000000f18207223 */ /* 0x000fe2000001080a */
[----:B------:R-:W-:Y:S01]  /*f500*/  SHF.L.U32 R12, R27, 0x10, RZ ;  /* 0x000000101b0c7819 */ /* 0x000fe200000006ff */
[----:B------:R-:W-:Y:S01]  /*f510*/  IMAD.U32 R11, R20, 0x10000, RZ ;  /* 0x00010000140b7824 */ /* 0x000fe200078e00ff */
[----:B------:R-:W-:Y:S01]  /*f520*/  LOP3.LUT R8, R8, 0xffff0000, RZ, 0xc0, !PT ;  /* 0xffff000008087812 */ /* 0x000fe200078ec0ff */
[----:B------:R-:W-:Y:S02]  /*f530*/  FMUL.FTZ R10, R6, R34 ;  /* 0x00000022060a7220 */ /* 0x000fe40000410000 */
[----:B------:R-:W-:Y:S02]  /*f540*/  FFMA.FTZ R31, R24, R31, R9 ;  /* 0x0000001f181f7223 */ /* 0x000fe40000010009 */
[----:B------:R-:W-:-:S02]  /*f550*/  FMUL.FTZ R9, R6, R11 ;  /* 0x0000000b06097220 */ /* 0x000fc40000410000 */
[----:B------:R-:W-:Y:S01]  /*f560*/  FFMA.FTZ R24, R22, R11, -R10 ;  /* 0x0000000b16187223 */ /* 0x000fe2000001080a */
[----:B------:R-:W-:Y:S01]  /*f570*/  LOP3.LUT R11, R19, 0xffff0000, RZ, 0xc0, !PT ;  /* 0xffff0000130b7812 */ /* 0x000fe200078ec0ff */
[-C--:B------:R-:W-:Y:S01]  /*f580*/  FMUL.FTZ R6, R2, R33.reuse ;  /* 0x0000002102067220 */ /* 0x080fe20000410000 */
[----:B------:R-:W-:Y:S01]  /*f590*/  LOP3.LUT R10, R20, 0xffff0000, RZ, 0xc0, !PT ;  /* 0xffff0000140a7812 */ /* 0x000fe200078ec0ff */
[----:B------:R-:W-:Y:S02]  /*f5a0*/  FMUL.FTZ R2, R2, R12 ;  /* 0x0000000c02027220 */ /* 0x000fe40000410000 */
[----:B------:R-:W-:Y:S01]  /*f5b0*/  FFMA.FTZ R15, R22, R34, R9 ;  /* 0x00000022160f7223 */ /* 0x000fe20000010009 */
[----:B------:R-:W-:Y:S01]  /*f5c0*/  LOP3.LUT R9, R21, 0xffff0000, RZ, 0xc0, !PT ;  /* 0xffff000015097812 */ /* 0x000fe200078ec0ff */
[----:B------:R-:W-:Y:S02]  /*f5d0*/  FFMA.FTZ R19, R13, R33, R2 ;  /* 0x000000210d137223 */ /* 0x000fe40000010002 */
[----:B------:R-:W-:-:S02]  /*f5e0*/  FMUL.FTZ R2, R8, R11 ;  /* 0x0000000b08027220 */ /* 0x000fc40000410000 */
[----:B------:R-:W-:Y:S02]  /*f5f0*/  IMAD.U32 R20, R26, 0x10000, RZ ;  /* 0x000100001a147824 */ /* 0x000fe400078e00ff */
[----:B------:R-:W-:Y:S02]  /*f600*/  FFMA.FTZ R22, R13, R12, -R6 ;  /* 0x0000000c0d167223 */ /* 0x000fe40000010806 */
[-C--:B------:R-:W-:Y:S02]  /*f610*/  FMUL.FTZ R6, R8, R9.reuse ;  /* 0x0000000908067220 */ /* 0x080fe40000410000 */
[----:B------:R-:W-:Y:S02]  /*f620*/  FFMA.FTZ R12, R23, R9, -R2 ;  /* 0x00000009170c7223 */ /* 0x000fe40000010802 */
[C---:B------:R-:W-:Y:S02]  /*f630*/  FMUL.FTZ R8, R5.reuse, R18 ;  /* 0x0000001205087220 */ /* 0x040fe40000410000 */
[----:B------:R-:W-:Y:S01]  /*f640*/  FMUL.FTZ R2, R5, R10 ;  /* 0x0000000a05027220 */ /* 0x000fe20000410000 */
[----:B------:R-:W-:Y:S01]  /*f650*/  F2FP.BF16.PACK_AB R12, R12, R32 ;  /* 0x000000200c0c723e */ /* 0x000fe200000010ff */
[----:B------:R-:W-:-:S02]  /*f660*/  IMAD.U32 R13, R28, 0x10000, RZ ;  /* 0x000100001c0d7824 */ /* 0x000fc400078e00ff */
[----:B------:R-:W-:Y:S02]  /*f670*/  FMUL.FTZ R5, R4, R20 ;  /* 0x0000001404057220 */ /* 0x000fe40000410000 */
[----:B------:R-:W-:Y:S02]  /*f680*/  FFMA.FTZ R11, R23, R11, R6 ;  /* 0x0000000b170b7223 */ /* 0x000fe40000010006 */
[----:B------:R-:W-:Y:S01]  /*f690*/  FFMA.FTZ R10, R17, R10, -R8 ;  /* 0x0000000a110a7223 */ /* 0x000fe20000010808 */
[----:B------:R-:W-:Y:S01]  /*f6a0*/  LOP3.LUT R8, R27, 0xffff0000, RZ, 0xc0, !PT ;  /* 0xffff00001b087812 */ /* 0x000fe200078ec0ff */
[----:B------:R-:W-:Y:S01]  /*f6b0*/  FFMA.FTZ R9, R17, R18, R2 ;  /* 0x0000001211097223 */ /* 0x000fe20000010002 */
[----:B------:R-:W-:Y:S01]  /*f6c0*/  LOP3.LUT R18, R26, 0xffff0000, RZ, 0xc0, !PT ;  /* 0xffff00001a127812 */ /* 0x000fe200078ec0ff */
[-C--:B------:R-:W-:Y:S01]  /*f6d0*/  FMUL.FTZ R2, R4, R13.reuse ;  /* 0x0000000d04027220 */ /* 0x080fe20000410000 */
[----:B------:R-:W-:Y:S01]  /*f6e0*/  LOP3.LUT R17, R25, 0xffff0000, RZ, 0xc0, !PT ;  /* 0xffff000019117812 */ /* 0x000fe200078ec0ff */
[----:B------:R-:W-:Y:S01]  /*f6f0*/  FFMA.FTZ R6, R16, R13, -R5 ;  /* 0x0000000d10067223 */ /* 0x000fe20000010805 */
[----:B------:R-:W-:Y:S01]  /*f700*/  LOP3.LUT R13, R28, 0xffff0000, RZ, 0xc0, !PT ;  /* 0xffff00001c0d7812 */ /* 0x000fe200078ec0ff */
[----:B------:R-:W-:Y:S01]  /*f710*/  FFMA.FTZ R5, R16, R20, R2 ;  /* 0x0000001410057223 */ /* 0x000fe20000010002 */
[----:B------:R-:W-:Y:S01]  /*f720*/  F2FP.BF16.PACK_AB R9, R9, R15 ;  /* 0x0000000f0909723e */ /* 0x000fe200000010ff */
[----:B------:R-:W-:-:S02]  /*f730*/  FMUL.FTZ R4, R3, R18 ;  /* 0x0000001203047220 */ /* 0x000fc40000410000 */
[C---:B------:R-:W-:Y:S02]  /*f740*/  FMUL.FTZ R2, R0.reuse, R17 ;  /* 0x0000001100027220 */ /* 0x040fe40000410000 */
[-C--:B------:R-:W-:Y:S02]  /*f750*/  FMUL.FTZ R3, R3, R13.reuse ;  /* 0x0000000d03037220 */ /* 0x080fe40000410000 */
[----:B------:R-:W-:Y:S02]  /*f760*/  FMUL.FTZ R0, R0, R8 ;  /* 0x0000000800007220 */ /* 0x000fe40000410000 */
        /* <DEDUP_REMOVED lines=12> */
.L_x_970:
[----:B------:R-:W-:Y:S05]  /*f830*/  BSYNC B1 ;  /* 0x0000000000017941 */ /* 0x000fea0003800000 */
.L_x_969:
[----:B------:R-:W-:-:S04]  /*f840*/  IADD3 R0, R138, 0x40, RZ ;  /* 0x000000408a007810 */ /* 0x000fc80007ffe0ff */
[----:B------:R-:W-:-:S13]  /*f850*/  ISETP.GE.AND P0, PT, R0, R51, PT ;  /* 0x000000330000720c */ /* 0x000fda0003f06270 */
[----:B------:R-:W-:Y:S05]  /*f860*/  @P0 BRA `(.L_x_954) ;  /* 0x0000147000000947 */ /* 0x000fea0003800000 */
[----:B------:R3:W5:Y:S04]  /*f870*/  LDL R38, [R1+0xac] ;  /* 0x0000ac0001267983 */ /* 0x0007680000100800 */
[----:B------:R3:W5:Y:S04]  /*f880*/  LDL R37, [R1+0xb0] ;  /* 0x0000b00001257983 */ /* 0x0007680000100800 */
[----:B------:R3:W5:Y:S01]  /*f890*/  LDL R36, [R1+0xb4] ;  /* 0x0000b40001247983 */ /* 0x0007620000100800 */
[----:B------:R-:W-:Y:S01]  /*f8a0*/  ISETP.GE.AND P0, PT, R110, c[0x0][0x27c], PT ;  /* 0x00009f006e007a0c */ /* 0x000fe20003f06270 */
[----:B------:R-:W-:-:S12]  /*f8b0*/  BSSY B0, `(.L_x_975) ;  /* 0x000006a000007945 */ /* 0x000fd80003800000 */
[----:B------:R-:W-:Y:S05]  /*f8c0*/  @P0 BRA `(.L_x_976) ;  /* 0x0000068000000947 */ /* 0x000fea0003800000 */
[----:B--2---:R-:W2:Y:S01]  /*f8d0*/  LDL R35, [R1+0xe0] ;  /* 0x0000e00001237983 */ /* 0x004ea20000100800 */
[----:B------:R-:W-:Y:S01]  /*f8e0*/  IMAD.MOV.U32 R0, RZ, RZ, c[0x0][0x27c] ;  /* 0x00009f00ff007624 */ /* 0x000fe200078e00ff */
[--C-:B------:R-:W-:Y:S02]  /*f8f0*/  SHF.R.U64 R5, R56, 0x10, R57.reuse ;  /* 0x0000001038057819 */ /* 0x100fe40000001239 */
[----:B------:R-:W-:Y:S02]  /*f900*/  SHF.R.U32.HI R6, RZ, 0x10, R57 ;  /* 0x00000010ff067819 */ /* 0x000fe40000011639 */
[----:B------:R-:W-:Y:S02]  /*f910*/  LEA.HI R0, R0, R170, RZ, 0x1d ;  /* 0x000000aa00007211 */ /* 0x000fe400078fe8ff */
[----:B------:R-:W-:Y:S02]  /*f920*/  PRMT R19, R84, 0x5432, R5 ;  /* 0x0000543254137816 */ /* 0x000fe40000000005 */
[----:B------:R-:W-:Y:S01]  /*f930*/  SHF.R.S32.HI R3, RZ, 0x1f, R0 ;  /* 0x0000001fff037819 */ /* 0x000fe20000011400 */
[----:B------:R-:W-:Y:S01]  /*f940*/  IMAD.SHL.U32 R2, R0, 0x8, RZ ;  /* 0x0000000800027824 */ /* 0x000fe200078e00ff */
[----:B------:R-:W-:Y:S01]  /*f950*/  SHF.R.U64 R16, R58, 0x10, R59 ;  /* 0x000000103a107819 */ /* 0x000fe2000000123b */
[----:B----4-:R-:W-:Y:S01]  /*f960*/  IMAD.U32 R31, R19, 0x10000, RZ ;  /* 0x00010000131f7824 */ /* 0x010fe200078e00ff */
[----:B------:R-:W-:-:S02]  /*f970*/  LEA.HI R0, R3, R0, RZ, 0x2 ;  /* 0x0000000003007211 */ /* 0x000fc400078f10ff */
[----:B-----5:R-:W-:Y:S02]  /*f980*/  LOP3.LUT R2, R38, 0x18, R2, 0xf8, !PT ;  /* 0x0000001826027812 */ /* 0x020fe400078ef802 */
[----:B------:R-:W-:Y:S01]  /*f990*/  SHF.R.U32.HI R17, RZ, 0x10, R59 ;  /* 0x00000010ff117819 */ /* 0x000fe2000001163b */
[----:B------:R-:W-:Y:S01]  /*f9a0*/  IMAD.SHL.U32 R0, R0, 0x400, RZ ;  /* 0x0000040000007824 */ /* 0x000fe200078e00ff */
[----:B------:R-:W-:Y:S02]  /*f9b0*/  LOP3.LUT R2, R2, R37, RZ, 0x3c, !PT ;  /* 0x0000002502027212 */ /* 0x000fe400078e3cff */
[--C-:B------:R-:W-:Y:S02]  /*f9c0*/  SHF.R.U64 R3, R54, 0x10, R55.reuse ;  /* 0x0000001036037819 */ /* 0x100fe40000001237 */
[----:B------:R-:W-:Y:S02]  /*f9d0*/  LOP3.LUT R0, R0, 0x7ffff000, RZ, 0xc0, !PT ;  /* 0x7ffff00000007812 */ /* 0x000fe400078ec0ff */
[----:B------:R-:W-:-:S02]  /*f9e0*/  SHF.R.U32.HI R4, RZ, 0x10, R55 ;  /* 0x00000010ff047819 */ /* 0x000fc40000011637 */
[----:B------:R-:W-:Y:S02]  /*f9f0*/  IADD3 R0, R2, R0, R36 ;  /* 0x0000000002007210 */ /* 0x000fe40007ffe024 */
[--C-:B------:R-:W-:Y:S02]  /*fa00*/  SHF.R.U32.HI R2, RZ, 0x10, R53.reuse ;  /* 0x00000010ff027819 */ /* 0x100fe40000011635 */
[----:B------:R-:W-:Y:S01]  /*fa10*/  PRMT R18, R84, 0x5410, R6 ;  /* 0x0000541054127816 */ /* 0x000fe20000000006 */
[----:B------:R-:W-:Y:S01]  /*fa20*/  IMAD.SHL.U32 R30, R0, 0x2, RZ ;  /* 0x00000002001e7824 */ /* 0x000fe200078e00ff */
[----:B------:R-:W-:Y:S02]  /*fa30*/  SHF.R.U64 R0, R52, 0x10, R53 ;  /* 0x0000001034007819 */ /* 0x000fe40000001235 */
[----:B------:R-:W-:Y:S01]  /*fa40*/  PRMT R26, R85, 0x5432, R16 ;  /* 0x00005432551a7816 */ /* 0x000fe20000000010 */
[----:B------:R-:W-:Y:S01]  /*fa50*/  IMAD.U32 R34, R18, 0x10000, RZ ;  /* 0x0001000012227824 */ /* 0x000fe200078e00ff */
[----:B------:R-:W4:Y:S01]  /*fa60*/  LDS.128 R8, [R30+0x6080] ;  /* 0x006080001e087984 */ /* 0x000f220000000c00 */
[----:B------:R-:W-:-:S02]  /*fa70*/  PRMT R21, R86, 0x5432, R0 ;  /* 0x0000543256157816 */ /* 0x000fc40000000000 */
[----:B------:R-:W-:Y:S02]  /*fa80*/  PRMT R25, R85, 0x5410, R17 ;  /* 0x0000541055197816 */ /* 0x000fe40000000011 */
[C---:B------:R-:W-:Y:S02]  /*fa90*/  PRMT R28, R87.reuse, 0x5432, R3 ;  /* 0x00005432571c7816 */ /* 0x040fe40000000003 */
[----:B------:R-:W-:Y:S01]  /*faa0*/  PRMT R27, R87, 0x5410, R4 ;  /* 0x00005410571b7816 */ /* 0x000fe20000000004 */
[----:B------:R-:W-:Y:S01]  /*fab0*/  IMAD.U32 R33, R25, 0x10000, RZ ;  /* 0x0001000019217824 */ /* 0x000fe200078e00ff */
[----:B------:R-:W-:Y:S02]  /*fac0*/  PRMT R20, R86, 0x5410, R2 ;  /* 0x0000541056147816 */ /* 0x000fe40000000002 */
[----:B------:R-:W-:Y:S02]  /*fad0*/  LOP3.LUT R18, R18, 0xffff0000, RZ, 0xc0, !PT ;  /* 0xffff000012127812 */ /* 0x000fe400078ec0ff */
[C---:B----4-:R-:W-:Y:S01]  /*fae0*/  SHF.L.U32 R4, R10.reuse, 0x10, RZ ;  /* 0x000000100a047819 */ /* 0x050fe200000006ff */
[----:B------:R-:W-:Y:S01]  /*faf0*/  IMAD.U32 R2, R11, 0x10000, RZ ;  /* 0x000100000b027824 */ /* 0x000fe200078e00ff */
[----:B------:R-:W-:-:S02]  /*fb00*/  LOP3.LUT R3, R10, 0xffff0000, RZ, 0xc0, !PT ;  /* 0xffff00000a037812 */ /* 0x000fc400078ec0ff */
[C---:B------:R-:W-:Y:S02]  /*fb10*/  SHF.L.U32 R6, R9.reuse, 0x10, RZ ;  /* 0x0000001009067819 */ /* 0x040fe400000006ff */
[----:B------:R-:W-:Y:S02]  /*fb20*/  LOP3.LUT R5, R9, 0xffff0000, RZ, 0xc0, !PT ;  /* 0xffff000009057812 */ /* 0x000fe400078ec0ff */
[----:B------:R-:W-:Y:S01]  /*fb30*/  LOP3.LUT R0, R11, 0xffff0000, RZ, 0xc0, !PT ;  /* 0xffff00000b007812 */ /* 0x000fe200078ec0ff */
[----:B------:R-:W-:Y:S01]  /*fb40*/  IMAD.U32 R11, R20, 0x10000, RZ ;  /* 0x00010000140b7824 */ /* 0x000fe200078e00ff */
[----:B--2---:R-:W2:Y:S02]  /*fb50*/  LDS.128 R12, [R35] ;  /* 0x00000000230c7984 */ /* 0x004ea40000000c00 */
[C---:B--2---:R-:W-:Y:S01]  /*fb60*/  IMAD.U32 R24, R12.reuse, 0x10000, RZ ;  /* 0x000100000c187824 */ /* 0x044fe200078e00ff */
[----:B------:R-:W-:Y:S01]  /*fb70*/  LOP3.LUT R23, R12, 0xffff0000, RZ, 0xc0, !PT ;  /* 0xffff00000c177812 */ /* 0x000fe200078ec0ff */
[----:B------:R-:W-:Y:S01]  /*fb80*/  IMAD.U32 R12, R8, 0x10000, RZ ;  /* 0x00010000080c7824 */ /* 0x000fe200078e00ff */
[C---:B------:R-:W-:Y:S01]  /*fb90*/  SHF.L.U32 R22, R13.reuse, 0x10, RZ ;  /* 0x000000100d167819 */ /* 0x040fe200000006ff */
[C---:B------:R-:W-:Y:S01]  /*fba0*/  IMAD.U32 R16, R14.reuse, 0x10000, RZ ;  /* 0x000100000e107824 */ /* 0x040fe200078e00ff */
[----:B------:R-:W-:Y:S01]  /*fbb0*/  LOP3.LUT R17, R13, 0xffff0000, RZ, 0xc0, !PT ;  /* 0xffff00000d117812 */ /* 0x000fe200078ec0ff */
[C---:B------:R-:W-:Y:S01]  /*fbc0*/  IMAD.U32 R13, R15.reuse, 0x10000, RZ ;  /* 0x000100000f0d7824 */ /* 0x040fe200078e00ff */
[----:B------:R-:W-:Y:S01]  /*fbd0*/  LOP3.LUT R29, R14, 0xffff0000, RZ, 0xc0, !PT ;  /* 0xffff00000e1d7812 */ /* 0x000fe200078ec0ff */
[----:B------:R-:W-:Y:S01]  /*fbe0*/  FMUL.FTZ R10, R12, R31 ;  /* 0x0000001f0c0a7220 */ /* 0x000fe20000410000 */
[----:B------:R-:W-:Y:S01]  /*fbf0*/  LOP3.LUT R14, R15, 0xffff0000, RZ, 0xc0, !PT ;  /* 0xffff00000f0e7812 */ /* 0x000fe200078ec0ff */
[----:B------:R-:W-:Y:S01]  /*fc00*/  IMAD.U32 R15, R21, 0x10000, RZ ;  /* 0x00010000150f7824 */ /* 0x000fe200078e00ff */
[----:B------:R-:W-:-:S03]  /*fc10*/  LOP3.LUT R8, R8, 0xffff0000, RZ, 0xc0, !PT ;  /* 0xffff000008087812 */ /* 0x000fc600078ec0ff */
[-C--:B------:R-:W-:Y:S01]  /*fc20*/  FMUL.FTZ R9, R12, R15.reuse ;  /* 0x0000000f0c097220 */ /* 0x080fe20000410000 */
[----:B------:R-:W-:Y:S01]  /*fc30*/  SHF.L.U32 R12, R27, 0x10, RZ ;  /* 0x000000101b0c7819 */ /* 0x000fe200000006ff */
[----:B------:R-:W-:Y:S02]  /*fc40*/  FFMA.FTZ R32, R24, R15, -R10 ;  /* 0x0000000f18207223 */ /* 0x000fe4000001080a */
[----:B------:R-:W-:Y:S02]  /*fc50*/  FMUL.FTZ R10, R6, R34 ;  /* 0x00000022060a7220 */ /* 0x000fe40000410000 */
[----:B------:R-:W-:Y:S02]  /*fc60*/  FFMA.FTZ R31, R24, R31, R9 ;  /* 0x0000001f181f7223 */ /* 0x000fe40000010009 */
[-C--:B------:R-:W-:Y:S02]  /*fc70*/  FMUL.FTZ R9, R6, R11.reuse ;  /* 0x0000000b06097220 */ /* 0x080fe40000410000 */
[----:B------:R-:W-:Y:S01]  /*fc80*/  FFMA.FTZ R24, R22, R11, -R10 ;  /* 0x0000000b16187223 */ /* 0x000fe2000001080a */
[----:B------:R-:W-:Y:S01]  /*fc90*/  LOP3.LUT R11, R19, 0xffff0000, RZ, 0xc0, !PT ;  /* 0xffff0000130b7812 */ /* 0x000fe200078ec0ff */
[----:B------:R-:W-:Y:S01]  /*fca0*/  FMUL.FTZ R6, R2, R33 ;  /* 0x0000002102067220 */ /* 0x000fe20000410000 */
[----:B------:R-:W-:Y:S01]  /*fcb0*/  LOP3.LUT R10, R20, 0xffff0000, RZ, 0xc0, !PT ;  /* 0xffff0000140a7812 */ /* 0x000fe200078ec0ff */
[----:B------:R-:W-:-:S02]  /*fcc0*/  FMUL.FTZ R2, R2, R12 ;  /* 0x0000000c02027220 */ /* 0x000fc40000410000 */
[----:B------:R-:W-:Y:S01]  /*fcd0*/  FFMA.FTZ R15, R22, R34, R9 ;  /* 0x00000022160f7223 */ /* 0x000fe20000010009 */
[----:B------:R-:W-:Y:S01]  /*fce0*/  LOP3.LUT R9, R21, 0xffff0000, RZ, 0xc0, !PT ;  /* 0xffff000015097812 */ /* 0x000fe200078ec0ff */
[C---:B------:R-:W-:Y:S02]  /*fcf0*/  FFMA.FTZ R19, R13.reuse, R33, R2 ;  /* 0x000000210d137223 */ /* 0x040fe40000010002 */
[----:B------:R-:W-:Y:S02]  /*fd00*/  FMUL.FTZ R2, R8, R11 ;  /* 0x0000000b08027220 */ /* 0x000fe40000410000 */
[----:B------:R-:W-:Y:S02]  /*fd10*/  IMAD.U32 R20, R26, 0x10000, RZ ;  /* 0x000100001a147824 */ /* 0x000fe400078e00ff */
[----:B------:R-:W-:Y:S02]  /*fd20*/  FFMA.FTZ R22, R13, R12, -R6 ;  /* 0x0000000c0d167223 */ /* 0x000fe40000010806 */
[----:B------:R-:W-:-:S02]  /*fd30*/  FMUL.FTZ R6, R8, R9 ;  /* 0x0000000908067220 */ /* 0x000fc40000410000 */
[----:B------:R-:W-:Y:S02]  /*fd40*/  FFMA.FTZ R12, R23, R9, -R2 ;  /* 0x00000009170c7223 */ /* 0x000fe40000010802 */
[C---:B------:R-:W-:Y:S02]  /*fd50*/  FMUL.FTZ R8, R5.reuse, R18 ;  /* 0x0000001205087220 */ /* 0x040fe40000410000 */
[----:B------:R-:W-:Y:S01]  /*fd60*/  FMUL.FTZ R2, R5, R10 ;  /* 0x0000000a05027220 */ /* 0x000fe20000410000 */
[----:B------:R-:W-:Y:S01]  /*fd70*/  F2FP.BF16.PACK_AB R12, R12, R32 ;  /* 0x000000200c0c723e */ /* 0x000fe200000010ff */
[----:B------:R-:W-:Y:S02]  /*fd80*/  IMAD.U32 R13, R28, 0x10000, RZ ;  /* 0x000100001c0d7824 */ /* 0x000fe400078e00ff */
[----:B------:R-:W-:Y:S02]  /*fd90*/  FMUL.FTZ R5, R4, R20 ;  /* 0x0000001404057220 */ /* 0x000fe40000410000 */
[----:B------:R-:W-:-:S02]  /*fda0*/  FFMA.FTZ R11, R23, R11, R6 ;  /* 0x0000000b170b7223 */ /* 0x000fc40000010006 */
        /* <DEDUP_REMOVED lines=26> */
.L_x_976:
[----:B------:R-:W-:Y:S05]  /*ff50*/  BSYNC B0 ;  /* 0x0000000000007941 */ /* 0x000fea0003800000 */
.L_x_975:
[----:B------:R-:W-:Y:S01]  /*ff60*/  ISETP.GE.AND P0, PT, R137, c[0x0][0x27c], PT ;  /* 0x00009f0089007a0c */ /* 0x000fe20003f06270 */
[----:B------:R-:W-:-:S12]  /*ff70*/  BSSY B0, `(.L_x_977) ;  /* 0x000006b000007945 */ /* 0x000fd80003800000 */
[----:B------:R-:W-:Y:S05]  /*ff80*/  @P0 BRA `(.L_x_978) ;  /* 0x0000069000000947 */ /* 0x000fea0003800000 */
[----:B--2---:R-:W2:Y:S04]  /*ff90*/  LDL R2, [R1+0x64] ;  /* 0x0000640001027983 */ /* 0x004ea80000100800 */
[----:B---3--:R-:W3:Y:S01]  /*ffa0*/  LDL R35, [R1+0xd8] ;  /* 0x0000d80001237983 */ /* 0x008ee20000100800 */
        /* <DEDUP_REMOVED lines=15> */
[----:B--2---:R-:W-:-:S04]  /*100a0*/  LEA.HI R0, R0, R2, RZ, 0x1d ;  /* 0x0000000200007211 */ /* 0x004fc800078fe8ff */
[----:B------:R-:W-:Y:S01]  /*100b0*/  SHF.R.S32.HI R2, RZ, 0x1f, R0 ;  /* 0x0000001fff027819 */ /* 0x000fe20000011400 */
[----:B------:R-:W-:Y:S01]  /*100c0*/  IMAD.SHL.U32 R3, R0, 0x8, RZ ;  /* 0x0000000800037824 */ /* 0x000fe200078e00ff */
[----:B---3--:R-:W2:Y:S02]  /*100d0*/  LDS.128 R12, [R35] ;  /* 0x00000000230c7984 */ /* 0x008ea40000000c00 */
        /* <DEDUP_REMOVED lines=84> */
.L_x_978:
[----:B------:R-:W-:Y:S05]  /*10620*/  BSYNC B0 ;  /* 0x0000000000007941 */ /* 0x000fea0003800000 */
.L_x_977:
[----:B------:R-:W-:-:S13]  /*10630*/  ISETP.GE.AND P0, PT, R136, c[0x0][0x27c], PT ;  /* 0x00009f0088007a0c */ /* 0x000fda0003f06270 */
        /* <DEDUP_REMOVED lines=106> */
.L_x_954:
[----:B------:R-:W-:Y:S05]  /*10ce0*/  BSYNC B2 ;  /* 0x0000000000027941 */ /* 0x000fea0003800000 */
.L_x_936:
[----:B---3--:R-:W-:Y:S01]  /*10cf0*/  IMAD R0, R97, c[0x0][0x208], RZ ;  /* 0x0000820061007a24 */ /* 0x008fe200078e02ff */
[----:B------:R-:W-:-:S04]  /*10d00*/  DEPBAR.LE SB0, 0x0 ;  /* 0x000080000000791a */ /* 0x000fc80000000000 */
[----:B------:R-:W-:Y:S01]  /*10d10*/  IMAD.WIDE.U32 R2, R222, c[0x0][0x208], RZ ;  /* 0x00008200de027a25 */ /* 0x000fe200078e00ff */
[----:B------:R-:W-:Y:S01]  /*10d20*/  BAR.SYNC.DEFER_BLOCKING 0x0 ;  /* 0x0000000000007b1d */ /* 0x000fe20000010000 */
[----:B------:R-:W-:Y:S02]  /*10d30*/  ISETP.GE.AND P3, PT, R104, c[0x0][0x1d4], PT ;  /* 0x0000750068007a0c */ /* 0x000fe40003f66270 */
[----:B------:R-:W-:Y:S01]  /*10d40*/  IMAD R0, R222, c[0x0][0x20c], R0 ;  /* 0x00008300de007a24 */ /* 0x000fe200078e0200 */
[----:B------:R-:W-:Y:S01]  /*10d50*/  SHF.L.U64.HI R233, R104, 0x1, R105 ;  /* 0x0000000168e97819 */ /* 0x000fe20000010269 */
[----:B-12---:R-:W-:Y:S01]  /*10d60*/  IMAD.WIDE.U32 R8, R88, c[0x0][0x210], RZ ;  /* 0x0000840058087a25 */ /* 0x006fe200078e00ff */
[----:B------:R-:W-:Y:S01]  /*10d70*/  SHF.L.U64.HI R235, R252, 0x1, R101 ;  /* 0x00000001fceb7819 */ /* 0x000fe20000010265 */
[----:B------:R-:W1:Y:S01]  /*10d80*/  S2R R23, SR_TID.X ;  /* 0x0000000000177919 */ /* 0x000e620000002100 */
[----:B------:R-:W-:Y:S01]  /*10d90*/  SHF.L.U64.HI R231, R99, 0x1, R100 ;  /* 0x0000000163e77819 */ /* 0x000fe20000010264 */
[----:B------:R-:W-:Y:S01]  /*10da0*/  IMAD.IADD R3, R3, 0x1, R0 ;  /* 0x0000000103037824 */ /* 0x000fe200078e0200 */
[----:B------:R-:W-:Y:S01]  /*10db0*/  ISETP.GE.AND P2, PT, R99, c[0x0][0x1d4], PT ;  /* 0x0000750063007a0c */ /* 0x000fe20003f46270 */
[----:B------:R-:W-:Y:S01]  /*10dc0*/  IMAD R0, R98, c[0x0][0x218], RZ ;  /* 0x0000860062007a24 */ /* 0x000fe200078e02ff */
[----:B------:R-:W-:Y:S01]  /*10dd0*/  STL.64 [R1+0x30], R8 ;  /* 0x0000300801007387 */ /* 0x000fe20000100a00 */
[C---:B------:R-:W-:Y:S01]  /*10de0*/  IMAD.WIDE.U32 R2, R220.reuse, c[0x0][0x218], R2 ;  /* 0x00008600dc027a25 */ /* 0x040fe200078e0002 */
[----:B------:R-:W-:Y:S01]  /*10df0*/  LOP3.LUT R209, R209, 0xfffffbff, RZ, 0xc0, !PT ;  /* 0xfffffbffd1d17812 */ /* 0x000fe200078ec0ff */
[----:B------:R-:W-:Y:S02]  /*10e00*/  BSSY B0, `(.L_x_979) ;  /* 0x000003e000007945 */ /* 0x000fe40003800000 */
[----:B------:R-:W-:Y:S01]  /*10e10*/  IMAD R4, R220, c[0x0][0x21c], R0 ;  /* 0x00008700dc047a24 */ /* 0x000fe200078e0200 */
[----:B------:R-:W-:Y:S01]  /*10e20*/  IADD3 R0, P0, R2, R8, RZ ;  /* 0x0000000802007210 */ /* 0x000fe20007f1e0ff */
[----:B------:R-:W-:-:S02]  /*10e30*/  IMAD R5, R88, c[0x0][0x214], R9 ;  /* 0x0000850058057a24 */ /* 0x000fc400078e0209 */
[----:B------:R-:W-:Y:S02]  /*10e40*/  IMAD.SHL.U32 R234, R104, 0x2, RZ ;  /* 0x0000000268ea7824 */ /* 0x000fe400078e00ff */
[----:B------:R-:W-:Y:S01]  /*10e50*/  IMAD.SHL.U32 R236, R252, 0x2, RZ ;  /* 0x00000002fcec7824 */ /* 0x000fe200078e00ff */
[----:B------:R-:W-:Y:S01]  /*10e60*/  IADD3.X R2, R5, R3, R4, P0, !PT ;  /* 0x0000000305027210 */ /* 0x000fe200007fe404 */
[----:B------:R-:W-:Y:S01]  /*10e70*/  IMAD.SHL.U32 R210, R103, 0x2, RZ ;  /* 0x0000000267d27824 */ /* 0x000fe200078e00ff */
[C---:B------:R-:W-:Y:S01]  /*10e80*/  LEA R22, P0, R0.reuse, c[0x0][0x1f8], 0x1 ;  /* 0x00007e0000167a11 */ /* 0x040fe200078008ff */
[----:B------:R-:W-:Y:S01]  /*10e90*/  LDSM.16.M88.4 R16, [R198] ;  /* 0x00000000c610783b */ /* 0x000fe20000000200 */
[----:B------:R-:W-:Y:S02]  /*10ea0*/  IMAD.SHL.U32 R232, R99, 0x2, RZ ;  /* 0x0000000263e87824 */ /* 0x000fe400078e00ff */
[----:B------:R-:W-:Y:S01]  /*10eb0*/  LEA.HI.X R6, R0, c[0x0][0x1fc], R2, 0x1, P0 ;  /* 0x00007f0000067a11 */ /* 0x000fe200000f0c02 */
[----:B------:R-:W-:Y:S01]  /*10ec0*/  IMAD.IADD R0, R132, 0x1, -R102 ;  /* 0x0000000184007824 */ /* 0x000fe200078e0a66 */
[----:B------:R-:W2:Y:S01]  /*10ed0*/  SHFL.IDX PT, R2, R22, RZ, 0x1c1f ;  /* 0x001c1fff16027589 */ /* 0x000ea200000e0000 */
[----:B-1----:R-:W-:-:S03]  /*10ee0*/  ISETP.GT.AND P4, PT, R23, 0x3f, PT ;  /* 0x0000003f1700780c */ /* 0x002fc60003f84270 */
[----:B------:R-:W1:Y:S01]  /*10ef0*/  SHFL.IDX PT, R3, R6, RZ, 0x1c1f ;  /* 0x001c1fff06037589 */ /* 0x000e6200000e0000 */
[----:B------:R-:W-:-:S03]  /*10f00*/  ISETP.LT.OR P1, PT, R0, 0x1, P3 ;  /* 0x000000010000780c */ /* 0x000fc60001f21670 */
[----:B------:R-:W3:Y:S04]  /*10f10*/  LDSM.16.M88.4 R12, [R198+0x1000] ;  /* 0x00100000c60c783b */ /* 0x000ee80000000200 */
[----:B------:R-:W4:Y:S02]  /*10f20*/  LDSM.16.M88.4 R24, [R171] ;  /* 0x00000000ab18783b */ /* 0x000f240000000200 */
[----:B------:R-:W-:Y:S02]  /*10f30*/  @P4 LOP3.LUT R209, R209, 0x400, RZ, 0xfc, !PT ;  /* 0x00000400d1d14812 */ /* 0x000fe400078efcff */
[----:B------:R-:W3:Y:S04]  /*10f40*/  LDSM.16.M88.4 R32, [R171+0x400] ;  /* 0x00040000ab20783b */ /* 0x000ee80000000200 */
[----:B----4-:R-:W4:Y:S01]  /*10f50*/  LDSM.16.M88.4 R28, [R171+0x800] ;  /* 0x00080000ab1c783b */ /* 0x010f220000000200 */
[----:B--2---:R-:W-:-:S03]  /*10f60*/  IADD3 R20, P0, R2, R234, RZ ;  /* 0x000000ea02147210 */ /* 0x004fc60007f1e0ff */
[----:B-----5:R-:W2:Y:S02]  /*10f70*/  LDSM.16.M88.4 R36, [R199] ;  /* 0x00000000c724783b */ /* 0x020ea40000000200 */
[----:B-1----:R-:W-:Y:S02]  /*10f80*/  IMAD.X R21, R3, 0x1, R233, P0 ;  /* 0x0000000103157824 */ /* 0x002fe400000e06e9 */
[----:B------:R-:W1:Y:S01]  /*10f90*/  LDSM.16.M88.4 R8, [R199+0x1000] ;  /* 0x00100000c708783b */ /* 0x000e620000000200 */
[----:B------:R-:W-:-:S03]  /*10fa0*/  IADD3 R4, P0, R2, R236, RZ ;  /* 0x000000ec02047210 */ /* 0x000fc60007f1e0ff */
[----:B------:R-:W1:Y:S04]  /*10fb0*/  LDSM.16.M88.4 R48, [R200] ;  /* 0x00000000c830783b */ /* 0x000e680000000200 */
[----:B------:R-:W1:Y:S04]  /*10fc0*/  LDSM.16.M88.4 R52, [R208] ;  /* 0x00000000d034783b */ /* 0x000e680000000200 */
[----:B------:R-:W1:Y:S04]  /*10fd0*/  LDSM.16.M88.4 R64, [R207] ;  /* 0x00000000cf40783b */ /* 0x000e680000000200 */
[----:B------:R-:W-:Y:S01]  /*10fe0*/  @!PT LDS RZ, [RZ] ;  /* 0x00000000fffff984 */ /* 0x000fe20000000800 */
[----:B------:R-:W-:Y:S01]  /*10ff0*/  @!PT LDS RZ, [RZ] ;  /* 0x00000000fffff984 */ /* 0x000fe20000000800 */
[----:B------:R-:W-:Y:S01]  /*11000*/  @!PT LDS RZ, [RZ] ;  /* 0x00000000fffff984 */ /* 0x000fe20000000800 */
[----:B------:R1:W-:Y:S01]  /*11010*/  LDGSTS.E.BYPASS.LTC128B.128 [R210+0x1880], [R20.64], !P1 ;  /* 0x0188000014d27fae */ /* 0x0003e2000c901d48 */
[----:B------:R-:W-:-:S03]  /*11020*/  ISETP.GE.AND P1, PT, R252, c[0x0][0x1d4], PT ;  /* 0x00007500fc007a0c */ /* 0x000fc60003f26270 */
[----:B------:R2:W-:Y:S02]  /*11030*/  STL [R1+0x38], R5 ;  /* 0x0000380501007387 */ /* 0x0005e40000100800 */
[----:B--2---:R-:W-:Y:S01]  /*11040*/  IMAD.X R5, R3, 0x1, R235, P0 ;  /* 0x0000000103057824 */ /* 0x004fe200000e06eb */
[----:B------:R-:W-:-:S13]  /*11050*/  ISETP.LT.OR P0, PT, R0, 0x1, P1 ;  /* 0x000000010000780c */ /* 0x000fda0000f01670 */
[----:B------:R2:W-:Y:S01]  /*11060*/  LDGSTS.E.BYPASS.LTC128B.128 [R210+0x2480], [R4.64], !P0 ;  /* 0x0248000004d27fae */ /* 0x0005e2000c101d48 */
[----:B------:R-:W-:-:S05]  /*11070*/  IADD3 R2, P0, R2, R232, RZ ;  /* 0x000000e802027210 */ /* 0x000fca0007f1e0ff */
[----:B------:R-:W-:Y:S01]  /*11080*/  IMAD.X R3, R3, 0x1, R231, P0 ;  /* 0x0000000103037824 */ /* 0x000fe200000e06e7 */
[----:B------:R-:W-:-:S13]  /*11090*/  ISETP.LT.OR P0, PT, R0, 0x1, P2 ;  /* 0x000000010000780c */ /* 0x000fda0001701670 */
[----:B------:R2:W-:Y:S01]  /*110a0*/  LDGSTS.E.BYPASS.LTC128B.128 [R210+0x3080], [R2.64], !P0 ;  /* 0x0308000002d27fae */ /* 0x0005e2000c101d48 */
[----:B------:R-:W-:Y:S05]  /*110b0*/  @P4 BRA `(.L_x_980) ;  /* 0x0000012000004947 */ /* 0x000fea0003800000 */
[----:B-1-34-:R-:W-:Y:S05]  /*110c0*/  BRA.DIV ~URZ, `(.L_x_981) ;  /* 0x000161127f007947 */ /* 0x01afea000b800000 */
[----:B--2---:R1:W2:Y:S04]  /*110d0*/  SHFL.IDX PT, R4, R6, 0x1, 0x1c1f ;  /* 0x003c1f0006047f89 */ /* 0x0042a800000e0000 */
[----:B------:R1:W3:Y:S02]  /*110e0*/  SHFL.IDX PT, R2, R22, 0x1, 0x1c1f ;  /* 0x003c1f0016027f89 */ /* 0x0002e400000e0000 */
.L_x_1180:
[----:B-1-3--:R-:W-:Y:S02]  /*110f0*/  IADD3 R22, P0, R2, R234, RZ ;  /* 0x000000ea02167210 */ /* 0x00afe40007f1e0ff */
[----:B------:R-:W-:-:S03]  /*11100*/  ISETP.LT.OR P1, PT, R0, 0x21, P1 ;  /* 0x000000210000780c */ /* 0x000fc60000f21670 */
        /* <DEDUP_REMOVED lines=13> */
.L_x_980:
[----:B-1-34-:R-:W-:Y:S05]  /*111e0*/  BSYNC B0 ;  /* 0x0000000000007941 */ /* 0x01afea0003800000 */
.L_x_979:
[----:B------:R-:W0:Y:S01]  /*111f0*/  LDGDEPBAR ;  /* 0x00000000000079af */ /* 0x000e220000000000 */
[----:B------:R-:W-:Y:S01]  /*11200*/  WARPSYNC 0xffffffff ;  /* 0xffffffff00007948 */ /* 0x000fe20003800000 */
[-C--:B------:R-:W-:Y:S02]  /*11210*/  HMMA.16816.F32.BF16 R20, R16, R24.reuse, RZ ;  /* 0x000000181014723c */ /* 0x080fe400000418ff */
[----:B------:R-:W-:Y:S04]  /*11220*/  LDSM.16.M88.4 R56, [R171+0xc00] ;  /* 0x000c0000ab38783b */ /* 0x000fe80000000200 */
[----:B------:R-:W1:Y:S02]  /*11230*/  LDSM.16.M88.4 R40, [R198+0x2000] ;  /* 0x00200000c628783b */ /* 0x000e640000000200 */
[C---:B------:R-:W-:Y:S02]  /*11240*/  HMMA.16816.F32.BF16 R60, R12.reuse, R24, RZ ;  /* 0x000000180c3c723c */ /* 0x040fe400000418ff */
[----:B------:R-:W-:Y:S04]  /*11250*/  LDSM.16.M88.4 R44, [R206] ;  /* 0x00000000ce2c783b */ /* 0x000fe80000000200 */
[----:B--2---:R-:W2:Y:S01]  /*11260*/  LDL R2, [R1+0x20] ;  /* 0x0000200001027983 */ /* 0x004ea20000100800 */
[----:B------:R-:W-:Y:S01]  /*11270*/  BSSY B1, `(.L_x_982) ;  /* 0x0000115000017945 */ /* 0x000fe20003800000 */
        /* <DEDUP_REMOVED lines=8> */
[C---:B------:R-:W-:Y:S08]  /*11300*/  HMMA.16816.F32.BF16 R72, R16.reuse, R32, RZ ;  /* 0x000000201048723c */ /* 0x040ff000000418ff */
[C---:B------:R-:W-:Y:S08]  /*11310*/  HMMA.16816.F32.BF16 R24, R16.reuse, R26, RZ ;  /* 0x0000001a1018723c */ /* 0x040ff000000418ff */
[C---:B------:R-:W-:Y:S01]  /*11320*/  HMMA.16816.F32.BF16 R84, R16.reuse, R34, RZ ;  /* 0x000000221054723c */ /* 0x040fe200000418ff */
[----:B------:R-:W3:Y:S07]  /*11330*/  LDSM.16.M88.4 R32, [R198+0x3000] ;  /* 0x00300000c620783b */ /* 0x000eee0000000200 */
[----:B------:R-:W-:Y:S01]  /*11340*/  HMMA.16816.F32.BF16 R100, R16, R30, RZ ;  /* 0x0000001e1064723c */ /* 0x000fe200000418ff */
[----:B------:R-:W4:Y:S04]  /*11350*/  LDSM.16.M88.4 R28, [R199+0x2000] ;  /* 0x00200000c71c783b */ /* 0x000f280000000200 */
[----:B------:R-:W-:Y:S03]  /*11360*/  LDSM.16.M88.4 R16, [R198+0x5000] ;  /* 0x00500000c610783b */ /* 0x000fe60000000200 */
[----:B------:R-:W-:Y:S08]  /*11370*/  HMMA.16816.F32.BF16 R60, R8, R48, R60 ;  /* 0x00000030083c723c */ /* 0x000ff0000004183c */
[----:B-1----:R-:W-:Y:S08]  /*11380*/  HMMA.16816.F32.BF16 R12, R40, R56, R12 ;  /* 0x00000038280c723c */ /* 0x002ff0000004180c */
[----:B------:R-:W-:Y:S08]  /*11390*/  HMMA.16816.F32.BF16 R116, R36, R64, R68 ;  /* 0x000000402474723c */ /* 0x000ff00000041844 */
[C---:B------:R-:W-:Y:S08]  /*113a0*/  HMMA.16816.F32.BF16 R104, R8.reuse, R52, R92 ;  /* 0x000000340868723c */ /* 0x040ff0000004185c */
[----:B------:R-:W-:Y:S08]  /*113b0*/  HMMA.16816.F32.BF16 R120, R8, R64, R80 ;  /* 0x000000400878723c */ /* 0x000ff00000041850 */
[----:B------:R-:W-:Y:S01]  /*113c0*/  HMMA.16816.F32.BF16 R68, R36, R50, R24 ;  /* 0x000000322444723c */ /* 0x000fe20000041818 */
[----:B------:R-:W1:Y:S07]  /*113d0*/  LDSM.16.M88.4 R24, [R199+0x3000] ;  /* 0x00300000c718783b */ /* 0x000e6e0000000200 */
[----:B------:R-:W-:Y:S08]  /*113e0*/  HMMA.16816.F32.BF16 R112, R8, R54, R88 ;  /* 0x000000360870723c */ /* 0x000ff00000041858 */
[C---:B------:R-:W-:Y:S08]  /*113f0*/  HMMA.16816.F32.BF16 R80, R36.reuse, R52, R72 ;  /* 0x000000342450723c */ /* 0x040ff00000041848 */
[----:B------:R-:W-:Y:S01]  /*11400*/  HMMA.16816.F32.BF16 R92, R36, R54, R84 ;  /* 0x00000036245c723c */ /* 0x000fe20000041854 */
[----:B------:R-:W5:Y:S07]  /*11410*/  LDSM.16.M88.4 R52, [R171+0x1800] ;  /* 0x00180000ab34783b */ /* 0x000f6e0000000200 */
[----:B------:R-:W-:Y:S08]  /*11420*/  HMMA.16816.F32.BF16 R96, R8, R50, R96 ;  /* 0x000000320860723c */ /* 0x000ff00000041860 */
[----:B---3--:R-:W-:Y:S08]  /*11430*/  HMMA.16816.F32.BF16 R60, R32, R56, R60 ;  /* 0x00000038203c723c */ /* 0x008ff0000004183c */
[----:B----4-:R-:W-:Y:S01]  /*11440*/  HMMA.16816.F32.BF16 R48, R28, R44, R12 ;  /* 0x0000002c1c30723c */ /* 0x010fe2000004180c */
[----:B------:R-:W-:Y:S07]  /*11450*/  LDSM.16.M88.4 R12, [R199+0x4000] ;  /* 0x00400000c70c783b */ /* 0x000fee0000000200 */
[-C--:B------:R-:W-:Y:S01]  /*11460*/  HMMA.16816.F32.BF16 R100, R36, R66.reuse, R100 ;  /* 0x000000422464723c */ /* 0x080fe20000041864 */
[----:B------:R-:W3:Y:S07]  /*11470*/  LDSM.16.M88.4 R36, [R203] ;  /* 0x00000000cb24783b */ /* 0x000eee0000000200 */
[----:B------:R-:W-:Y:S01]  /*11480*/  HMMA.16816.F32.BF16 R124, R8, R66, R76 ;  /* 0x00000042087c723c */ /* 0x000fe2000004184c */
[----:B------:R-:W-:Y:S07]  /*11490*/  LDSM.16.M88.4 R8, [R199+0x5000] ;  /* 0x00500000c708783b */ /* 0x000fee0000000200 */
[----:B-1----:R-:W-:Y:S08]  /*114a0*/  HMMA.16816.F32.BF16 R60, R24, R44, R60 ;  /* 0x0000002c183c723c */ /* 0x002ff0000004183c */
[----:B------:R-:W-:Y:S08]  /*114b0*/  HMMA.16816.F32.BF16 R68, R40, R58, R68 ;  /* 0x0000003a2844723c */ /* 0x000ff00000041844 */
[----:B-----5:R-:W-:Y:S01]  /*114c0*/  HMMA.16816.F32.BF16 R64, R20, R52, R48 ;  /* 0x000000341440723c */ /* 0x020fe20000041830 */
[----:B------:R-:W1:Y:S07]  /*114d0*/  LDSM.16.M88.4 R48, [R171+0x1000] ;  /* 0x00100000ab30783b */ /* 0x000e6e0000000200 */
[----:B------:R-:W-:Y:S08]  /*114e0*/  HMMA.16816.F32.BF16 R72, R32, R58, R96 ;  /* 0x0000003a2048723c */ /* 0x000ff00000041860 */
[----:B------:R-:W-:Y:S08]  /*114f0*/  HMMA.16816.F32.BF16 R56, R16, R52, R60 ;  /* 0x000000341038723c */ /* 0x000ff0000004183c */
[----:B------:R-:W-:Y:S08]  /*11500*/  HMMA.16816.F32.BF16 R60, R28, R46, R68 ;  /* 0x0000002e1c3c723c */ /* 0x000ff00000041844 */
[----:B---3--:R-:W-:Y:S01]  /*11510*/  HMMA.16816.F32.BF16 R76, R12, R36, R64 ;  /* 0x000000240c4c723c */ /* 0x008fe20000041840 */
[----:B------:R-:W3:Y:S07]  /*11520*/  LDSM.16.M88.4 R64, [R205] ;  /* 0x00000000cd40783b */ /* 0x000eee0000000200 */
[----:B------:R-:W-:Y:S01]  /*11530*/  HMMA.16816.F32.BF16 R68, R24, R46, R72 ;  /* 0x0000002e1844723c */ /* 0x000fe20000041848 */
[----:B------:R-:W4:Y:S07]  /*11540*/  LDSM.16.M88.4 R44, [R171+0x1c00] ;  /* 0x001c0000ab2c783b */ /* 0x000f2e0000000200 */
[----:B-1----:R-:W-:Y:S08]  /*11550*/  HMMA.16816.F32.BF16 R72, R40, R48, R80 ;  /* 0x000000302848723c */ /* 0x002ff00000041850 */
[----:B------:R-:W-:Y:S01]  /*11560*/  HMMA.16816.F32.BF16 R60, R20, R54, R60 ;  /* 0x00000036143c723c */ /* 0x000fe2000004183c */
[----:B------:R-:W-:-:S04]  /*11570*/  FMUL.FTZ R0, R76, c[0x0][0x320] ;  /* 0x0000c8004c007a20 */ /* 0x000fc80000410000 */
[----:B------:R1:W1:Y:S03]  /*11580*/  MUFU.TANH R109, R0 ;  /* 0x00000000006d7308 */ /* 0x0002660000002400 */
[----:B------:R-:W-:Y:S08]  /*11590*/  HMMA.16816.F32.BF16 R84, R8, R36, R56 ;  /* 0x000000240854723c */ /* 0x000ff00000041838 */
[----:B------:R-:W-:Y:S01]  /*115a0*/  HMMA.16816.F32.BF16 R56, R32, R48, R104 ;  /* 0x000000302038723c */ /* 0x000fe20000041868 */
[----:B-1----:R-:W-:-:S07]  /*115b0*/  FMUL.FTZ R0, R77, c[0x0][0x320] ;  /* 0x0000c8004d007a20 */ /* 0x002fce0000410000 */
[----:B------:R-:W-:Y:S01]  /*115c0*/  HMMA.16816.F32.BF16 R68, R16, R54, R68 ;  /* 0x000000361044723c */ /* 0x000fe20000041844 */
[----:B------:R1:W1:Y:S01]  /*115d0*/  MUFU.TANH R105, R0 ;  /* 0x0000000000697308 */ /* 0x0002620000002400 */
[----:B--2---:R-:W-:-:S06]  /*115e0*/  ISETP.GT.AND P0, PT, R134, R2, PT ;  /* 0x000000028600720c */ /* 0x004fcc0003f04270 */
[----:B---3--:R-:W-:Y:S08]  /*115f0*/  HMMA.16816.F32.BF16 R72, R28, R64, R72 ;  /* 0x000000401c48723c */ /* 0x008ff00000041848 */
[----:B------:R-:W-:Y:S01]  /*11600*/  HMMA.16816.F32.BF16 R80, R12, R38, R60 ;  /* 0x000000260c50723c */ /* 0x000fe2000004183c */
[----:B-1----:R-:W-:Y:S01]  /*11610*/  FMUL.FTZ R0, R78, c[0x0][0x320] ;  /* 0x0000c8004e007a20 */ /* 0x002fe20000410000 */
[----:B------:R-:W-:Y:S03]  /*11620*/  LDSM.16.M88.4 R60, [R202] ;  /* 0x00000000ca3c783b */ /* 0x000fe60000000200 */
[----:B------:R1:W2:Y:S03]  /*11630*/  MUFU.TANH R129, R0 ;  /* 0x0000000000817308 */ /* 0x0002a60000002400 */
[----:B------:R-:W-:Y:S01]  /*11640*/  HMMA.16816.F32.BF16 R52, R24, R64, R56 ;  /* 0x000000401834723c */ /* 0x000fe20000041838 */
[----:B------:R-:W3:Y:S07]  /*11650*/  LDSM.16.M88.4 R56, [R171+0x1400] ;  /* 0x00140000ab38783b */ /* 0x000eee0000000200 */
[----:B------:R-:W-:Y:S01]  /*11660*/  HMMA.16816.F32.BF16 R88, R8, R38, R68 ;  /* 0x000000260858723c */ /* 0x000fe20000041844 */
[----:B-1----:R-:W-:-:S07]  /*11670*/  FMUL.FTZ R0, R79, c[0x0][0x320] ;  /* 0x0000c8004f007a20 */ /* 0x002fce0000410000 */
[----:B------:R-:W-:Y:S01]  /*11680*/  HMMA.16816.F32.BF16 R68, R40, R50, R92 ;  /* 0x000000322844723c */ /* 0x000fe2000004185c */
[----:B------:R1:W1:Y:S07]  /*11690*/  MUFU.TANH R106, R0 ;  /* 0x00000000006a7308 */ /* 0x00026e0000002400 */
[----:B----4-:R-:W-:Y:S08]  /*116a0*/  HMMA.16816.F32.BF16 R72, R20, R44, R72 ;  /* 0x0000002c1448723c */ /* 0x010ff00000041848 */
[----:B------:R-:W-:Y:S01]  /*116b0*/  HMMA.16816.F32.BF16 R76, R32, R50, R112 ;  /* 0x00000032204c723c */ /* 0x000fe20000041870 */
[----:B-1----:R-:W-:-:S04]  /*116c0*/  FMUL.FTZ R0, R84, c[0x0][0x320] ;  /* 0x0000c80054007a20 */ /* 0x002fc80000410000 */
[----:B------:R1:W4:Y:S03]  /*116d0*/  MUFU.TANH R130, R0 ;  /* 0x0000000000827308 */ /* 0x0003260000002400 */
[----:B------:R-:W-:Y:S01]  /*116e0*/  HMMA.16816.F32.BF16 R36, R16, R44, R52 ;  /* 0x0000002c1024723c */ /* 0x000fe20000041834 */
[----:B------:R-:W5:Y:S07]  /*116f0*/  LDSM.16.M88.4 R52, [R204] ;  /* 0x00000000cc34783b */ /* 0x000f6e0000000200 */
[----:B------:R-:W-:Y:S01]  /*11700*/  HMMA.16816.F32.BF16 R48, R28, R66, R68 ;  /* 0x000000421c30723c */ /* 0x000fe20000041844 */
[----:B-1----:R-:W-:-:S07]  /*11710*/  FMUL.FTZ R0, R85, c[0x0][0x320] ;  /* 0x0000c80055007a20 */ /* 0x002fce0000410000 */
[----:B------:R-:W-:Y:S01]  /*11720*/  HMMA.16816.F32.BF16 R68, R24, R66, R76 ;  /* 0x000000421844723c */ /* 0x000fe2000004184c */
[----:B------:R1:W1:Y:S07]  /*11730*/  MUFU.TANH R107, R0 ;  /* 0x00000000006b7308 */ /* 0x00026e0000002400 */
[C---:B---3--:R-:W-:Y:S08]  /*11740*/  HMMA.16816.F32.BF16 R64, R40.reuse, R56, R116 ;  /* 0x000000382840723c */ /* 0x048ff00000041874 */
[----:B------:R-:W-:Y:S01]  /*11750*/  HMMA.16816.F32.BF16 R40, R40, R58, R100 ;  /* 0x0000003a2828723c */ /* 0x000fe20000041864 */
[----:B-1----:R-:W-:-:S04]  /*11760*/  FMUL.FTZ R0, R86, c[0x0][0x320] ;  /* 0x0000c80056007a20 */ /* 0x002fc80000410000 */
[----:B------:R1:W3:Y:S03]  /*11770*/  MUFU.TANH R131, R0 ;  /* 0x0000000000837308 */ /* 0x0002e60000002400 */
[----:B------:R-:W-:Y:S01]  /*11780*/  HMMA.16816.F32.BF16 R68, R16, R46, R68 ;  /* 0x0000002e1044723c */ /* 0x000fe20000041844 */
[----:B-1----:R-:W-:-:S07]  /*11790*/  FMUL.FTZ R0, R87, c[0x0][0x320] ;  /* 0x0000c80057007a20 */ /* 0x002fce0000410000 */
[----:B------:R-:W-:Y:S01]  /*117a0*/  HMMA.16816.F32.BF16 R84, R8, R60, R36 ;  /* 0x0000003c0854723c */ /* 0x000fe20000041824 */
[----:B------:R1:W1:Y:S07]  /*117b0*/  MUFU.TANH R128, R0 ;  /* 0x0000000000807308 */ /* 0x00026e0000002400 */
[----:B------:R-:W-:Y:S01]  /*117c0*/  HMMA.16816.F32.BF16 R36, R20, R46, R48 ;  /* 0x0000002e1424723c */ /* 0x000fe20000041830 */
[----:B------:R-:W2:Y:S07]  /*117d0*/  LDSM.16.M88.4 R48, [R171+0x2000] ;  /* 0x00200000ab30783b */ /* 0x000eae0000000200 */
[----:B-----5:R-:W-:Y:S01]  /*117e0*/  HMMA.16816.F32.BF16 R44, R28, R52, R64 ;  /* 0x000000341c2c723c */ /* 0x020fe20000041840 */
[----:B-1----:R-:W-:-:S04]  /*117f0*/  FMUL.FTZ R0, R80, c[0x0][0x320] ;  /* 0x0000c80050007a20 */ /* 0x002fc80000410000 */
[----:B------:R1:W1:Y:S03]  /*11800*/  MUFU.TANH R94, R0 ;  /* 0x00000000005e7308 */ /* 0x0002660000002400 */
[-C--:B------:R-:W-:Y:S08]  /*11810*/  HMMA.16816.F32.BF16 R68, R8, R62.reuse, R68 ;  /* 0x0000003e0844723c */ /* 0x080ff00000041844 */
[----:B------:R-:W-:Y:S01]  /*11820*/  HMMA.16816.F32.BF16 R76, R12, R62, R36 ;  /* 0x0000003e0c4c723c */ /* 0x000fe20000041824 */
[----:B------:R-:W5:Y:S01]  /*11830*/  LDSM.16.M88.4 R36, [R201] ;  /* 0x00000000c924783b */ /* 0x000f620000000200 */
[----:B------:R-:W-:-:S04]  /*11840*/  DEPBAR.LE SB0, 0x0 ;  /* 0x000080000000791a */ /* 0x000fc80000000000 */
[----:B-1----:R-:W-:Y:S02]  /*11850*/  FMUL.FTZ R0, R81, c[0x0][0x320] ;  /* 0x0000c80051007a20 */ /* 0x002fe40000410000 */
[----:B------:R-:W-:Y:S02]  /*11860*/  HMMA.16816.F32.BF16 R28, R28, R54, R40 ;  /* 0x000000361c1c723c */ /* 0x000fe40000041828 */
[----:B------:R1:W1:Y:S06]  /*11870*/  MUFU.TANH R93, R0 ;  /* 0x00000000005d7308 */ /* 0x00026c0000002400 */
[----:B--2---:R-:W-:Y:S01]  /*11880*/  HMMA.16816.F32.BF16 R44, R20, R48, R44 ;  /* 0x00000030142c723c */ /* 0x004fe2000004182c */
[----:B-1----:R-:W-:-:S04]  /*11890*/  FMUL.FTZ R0, R82, c[0x0][0x320] ;  /* 0x0000c80052007a20 */ /* 0x002fc80000410000 */
[----:B------:R1:W2:Y:S11]  /*118a0*/  MUFU.TANH R96, R0 ;  /* 0x0000000000607308 */ /* 0x0002b60000002400 */
[----:B------:R-:W-:Y:S08]  /*118b0*/  HMMA.16816.F32.BF16 R20, R20, R50, R28 ;  /* 0x000000321414723c */ /* 0x000ff0000004181c */
[----:B-----5:R-:W-:Y:S01]  /*118c0*/  HMMA.16816.F32.BF16 R44, R12, R36, R44 ;  /* 0x000000240c2c723c */ /* 0x020fe2000004182c */
[----:B-1----:R-:W-:-:S07]  /*118d0*/  FMUL.FTZ R0, R83, c[0x0][0x320] ;  /* 0x0000c80053007a20 */ /* 0x002fce0000410000 */
[----:B------:R-:W-:Y:S01]  /*118e0*/  HMMA.16816.F32.BF16 R80, R12, R60, R72 ;  /* 0x0000003c0c50723c */ /* 0x000fe20000041848 */
[----:B------:R1:W1:Y:S07]  /*118f0*/  MUFU.TANH R95, R0 ;  /* 0x00000000005f7308 */ /* 0x00026e0000002400 */
[C---:B------:R-:W-:Y:S08]  /*11900*/  HMMA.16816.F32.BF16 R72, R32.reuse, R56, R120 ;  /* 0x000000382048723c */ /* 0x040ff00000041878 */
[----:B------:R-:W-:Y:S01]  /*11910*/  HMMA.16816.F32.BF16 R32, R32, R58, R124 ;  /* 0x0000003a2020723c */ /* 0x000fe2000004187c */
[----:B-1----:R-:W-:-:S04]  /*11920*/  FMUL.FTZ R0, R88, c[0x0][0x320] ;  /* 0x0000c80058007a20 */ /* 0x002fc80000410000 */
[----:B------:R1:W1:Y:S03]  /*11930*/  MUFU.TANH R98, R0 ;  /* 0x0000000000627308 */ /* 0x0002660000002400 */
[----:B------:R-:W-:Y:S08]  /*11940*/  HMMA.16816.F32.BF16 R12, R12, R38, R20 ;  /* 0x000000260c0c723c */ /* 0x000ff00000041814 */
[----:B------:R-:W-:Y:S01]  /*11950*/  HMMA.16816.F32.BF16 R64, R24, R52, R72 ;  /* 0x000000341840723c */ /* 0x000fe20000041848 */
[----:B-1----:R-:W-:-:S07]  /*11960*/  FMUL.FTZ R0, R89, c[0x0][0x320] ;  /* 0x0000c80059007a20 */ /* 0x002fce0000410000 */
[----:B------:R-:W-:Y:S01]  /*11970*/  HMMA.16816.F32.BF16 R52, R24, R54, R32 ;  /* 0x000000361834723c */ /* 0x000fe20000041820 */
[----:B------:R1:W1:Y:S11]  /*11980*/  MUFU.TANH R97, R0 ;  /* 0x0000000000617308 */ /* 0x0002760000002400 */
[----:B------:R-:W-:Y:S04]  /*11990*/  @!UPT UIADD3 URZ, URZ, URZ, URZ ;  /* 0x0000003f3f3ff290 */ /* 0x000fe8000fffe03f */
[----:B------:R-:W-:Y:S01]  /*119a0*/  HMMA.16816.F32.BF16 R40, R16, R48, R64 ;  /* 0x000000301028723c */ /* 0x000fe20000041840 */
[----:B-1----:R-:W-:-:S04]  /*119b0*/  FMUL.FTZ R0, R90, c[0x0][0x320] ;  /* 0x0000c8005a007a20 */ /* 0x002fc80000410000 */
[----:B------:R1:W1:Y:S03]  /*119c0*/  MUFU.TANH R104, R0 ;  /* 0x0000000000687308 */ /* 0x0002660000002400 */
[----:B------:R-:W-:Y:S01]  /*119d0*/  HMMA.16816.F32.BF16 R16, R16, R50, R52 ;  /* 0x000000321010723c */ /* 0x000fe20000041834 */
[----:B-1----:R-:W-:Y:S11]  /*119e0*/  FMUL.FTZ R0, R91, c[0x0][0x320] ;  /* 0x0000c8005b007a20 */ /* 0x002ff60000410000 */
[----:B------:R-:W-:Y:S04]  /*119f0*/  @!UPT UIADD3 URZ, URZ, URZ, URZ ;  /* 0x0000003f3f3ff290 */ /* 0x000fe8000fffe03f */
[C---:B------:R-:W-:Y:S01]  /*11a00*/  HMMA.16816.F32.BF16 R24, R8.reuse, R36, R40 ;  /* 0x000000240818723c */ /* 0x040fe20000041828 */
[----:B------:R1:W1:Y:S07]  /*11a10*/  MUFU.TANH R99, R0 ;  /* 0x0000000000637308 */ /* 0x00026e0000002400 */
        /* <DEDUP_REMOVED lines=68> */
[----:B------:R-:W2:Y:S04]  /*11e60*/  LDL R3, [R1+0x28] ;  /* 0x0000280001037983 */ /* 0x000ea80000100800 */
[----:B------:R-:W3:Y:S01]  /*11e70*/  LDL.64 R142, [R1+0x48] ;  /* 0x00004800018e7983 */ /* 0x000ee20000100a00 */
[----:B------:R-:W-:-:S03]  /*11e80*/  IMAD.MOV.U32 R5, RZ, RZ, c[0x0][0x2b8] ;  /* 0x0000ae00ff057624 */ /* 0x000fc600078e00ff */
[----:B------:R-:W4:Y:S02]  /*11e90*/  LDL R4, [R1+0x54] ;  /* 0x0000540001047983 */ /* 0x000f240000100800 */
[----:B------:R-:W-:Y:S01]  /*11ea0*/  ISETP.NE.AND P2, PT, R5, 0x1, PT ;  /* 0x000000010500780c */ /* 0x000fe20003f45270 */
[----:B------:R-:W-:Y:S01]  /*11eb0*/  IMAD.MOV.U32 R220, RZ, RZ, RZ ;  /* 0x000000ffffdc7224 */ /* 0x000fe200078e00ff */
[----:B------:R-:W5:Y:S04]  /*11ec0*/  LDL.64 R140, [R1+0x40] ;  /* 0x00004000018c7983 */ /* 0x000f680000100a00 */
[----:B------:R-:W3:Y:S01]  /*11ed0*/  LDL R6, [R1+0x50] ;  /* 0x0000500001067983 */ /* 0x000ee20000100800 */
[C---:B--2---:R-:W-:Y:S02]  /*11ee0*/  IADD3 R2, R3.reuse, R133, R2 ;  /* 0x0000008503027210 */ /* 0x044fe40007ffe002 */
[----:B------:R-:W-:-:S02]  /*11ef0*/  ISETP.GT.AND P1, PT, R3, 0x2f, PT ;  /* 0x0000002f0300780c */ /* 0x000fc40003f24270 */
[----:B------:R-:W-:-:S05]  /*11f00*/  IADD3 R2, R2, -0x30, RZ ;  /* 0xffffffd002027810 */ /* 0x000fca0007ffe0ff */
[----:B------:R-:W-:-:S04]  /*11f10*/  @P2 IMAD.HI.U32 R3, R2, c[0x0][0x2bc], RZ ;  /* 0x0000af0002032a27 */ /* 0x000fc800078e00ff */
[----:B-1----:R-:W-:Y:S01]  /*11f20*/  IMAD.MOV.U32 R0, RZ, RZ, R2 ;  /* 0x000000ffff007224 */ /* 0x002fe200078e0002 */
[----:B------:R-:W-:-:S04]  /*11f30*/  @P2 SHF.R.U32.HI R0, RZ, c[0x0][0x2c0], R3 ;  /* 0x0000b000ff002a19 */ /* 0x000fc80000011603 */
[----:B---3--:R-:W-:-:S04]  /*11f40*/  @!P1 IADD3 R3, P0, R0, R142, RZ ;  /* 0x0000008e00039210 */ /* 0x008fc80007f1e0ff */
[----:B----4-:R-:W-:Y:S02]  /*11f50*/  @!P1 LEA.HI.X.SX32 R5, R0, R4, 0x1, P0 ;  /* 0x0000000400059211 */ /* 0x010fe400000f0eff */
[----:B------:R-:W-:-:S04]  /*11f60*/  @!P1 LEA R4, P0, R3, c[0x0][0x2a0], 0x2 ;  /* 0x0000a80003049a11 */ /* 0x000fc800078010ff */
[----:B------:R-:W-:-:S05]  /*11f70*/  @!P1 LEA.HI.X R5, R3, c[0x0][0x2a4], R5, 0x2, P0 ;  /* 0x0000a90003059a11 */ /* 0x000fca00000f1405 */
[----:B------:R-:W2:Y:S01]  /*11f80*/  @!P1 LDG.E R220, [R4.64] ;  /* 0x0000000804dc9981 */ /* 0x000ea2000c1e1900 */
[----:B------:R-:W-:-:S03]  /*11f90*/  IMAD.MOV R0, RZ, RZ, -R0 ;  /* 0x000000ffff007224 */ /* 0x000fc600078e0a00 */
[----:B------:R-:W1:Y:S01]  /*11fa0*/  S2R R142, SR_TID.X ;  /* 0x00000000008e7919 */ /* 0x000e620000002100 */
[----:B------:R-:W-:-:S04]  /*11fb0*/  IMAD R222, R0, c[0x0][0x2b8], R2 ;  /* 0x0000ae0000de7a24 */ /* 0x000fc800078e0202 */
[----:B------:R-:W-:Y:S01]  /*11fc0*/  IMAD.WIDE.U32 R2, R222, c[0x0][0x1e0], RZ ;  /* 0x00007800de027a25 */ /* 0x000fe200078e00ff */
[----:B------:R-:W-:-:S05]  /*11fd0*/  SHF.R.S32.HI R0, RZ, 0x1f, R222 ;  /* 0x0000001fff007819 */ /* 0x000fca00000114de */
[----:B------:R-:W-:-:S04]  /*11fe0*/  IMAD R0, R0, c[0x0][0x1e0], RZ ;  /* 0x0000780000007a24 */ /* 0x000fc800078e02ff */
[----:B------:R-:W-:-:S04]  /*11ff0*/  IMAD R0, R222, c[0x0][0x1e4], R0 ;  /* 0x00007900de007a24 */ /* 0x000fc800078e0200 */
[----:B------:R-:W-:Y:S01]  /*12000*/  IMAD.IADD R3, R3, 0x1, R0 ;  /* 0x0000000103037824 */ /* 0x000fe200078e0200 */
[----:B-1----:R-:W-:-:S04]  /*12010*/  SHF.R.S32.HI R135, RZ, 0x1f, R142 ;  /* 0x0000001fff877819 */ /* 0x002fc8000001148e */
[----:B------:R-:W-:-:S04]  /*12020*/  LEA.HI R135, R135, R142, RZ, 0x2 ;  /* 0x0000008e87877211 */ /* 0x000fc800078f10ff */
[----:B------:R-:W-:-:S04]  /*12030*/  SHF.R.S32.HI R135, RZ, 0x2, R135 ;  /* 0x00000002ff877819 */ /* 0x000fc80000011487 */
[----:B------:R-:W-:-:S04]  /*12040*/  IADD3 R10, -R135, 0x30, RZ ;  /* 0x00000030870a7810 */ /* 0x000fc80007ffe1ff */
[----:B------:R-:W-:Y:S02]  /*12050*/  ISETP.GE.AND P1, PT, R10, 0x1, PT ;  /* 0x000000010a00780c */ /* 0x000fe40003f26270 */
[----:B--2---:R-:W-:Y:S01]  /*12060*/  SHF.R.S32.HI R0, RZ, 0x1f, R220 ;  /* 0x0000001fff007819 */ /* 0x004fe200000114dc */
[----:B------:R-:W-:-:S04]  /*12070*/  IMAD.WIDE.U32 R2, R220, c[0x0][0x1f0], R2 ;  /* 0x00007c00dc027a25 */ /* 0x000fc800078e0002 */
[----:B------:R-:W-:-:S04]  /*12080*/  IMAD R0, R0, c[0x0][0x1f0], RZ ;  /* 0x00007c0000007a24 */ /* 0x000fc800078e02ff */
[----:B------:R-:W-:Y:S01]  /*12090*/  IMAD R4, R220, c[0x0][0x1f4], R0 ;  /* 0x00007d00dc047a24 */ /* 0x000fe200078e0200 */
[----:B-----5:R-:W-:-:S04]  /*120a0*/  IADD3 R0, P0, R140, R2, RZ ;  /* 0x000000028c007210 */ /* 0x020fc80007f1e0ff */
[----:B------:R-:W-:Y:S02]  /*120b0*/  IADD3.X R2, R6, R3, R4, P0, !PT ;  /* 0x0000000306027210 */ /* 0x000fe400007fe404 */
[----:B------:R-:W-:-:S04]  /*120c0*/  LEA R6, P0, R0, c[0x0][0x1c8], 0x1 ;  /* 0x0000720000067a11 */ /* 0x000fc800078008ff */
[----:B------:R-:W-:Y:S01]  /*120d0*/  LEA.HI.X R5, R0, c[0x0][0x1cc], R2, 0x1, P0 ;  /* 0x0000730000057a11 */ /* 0x000fe200000f0c02 */
[----:B------:R-:W-:Y:S06]  /*120e0*/  BRA.DIV ~URZ, `(.L_x_984) ;  /* 0x000151c27f007947 */ /* 0x000fec000b800000 */
[----:B------:R1:W2:Y:S02]  /*120f0*/  SHFL.IDX PT, R4, R5, RZ, 0x1c1f ;  /* 0x001c1fff05047589 */ /* 0x0002a400000e0000 */
.L_x_1181:
[----:B------:R-:W-:Y:S05]  /*12100*/  BRA.DIV ~URZ, `(.L_x_985) ;  /* 0x000152127f007947 */ /* 0x000fea000b800000 */
[----:B------:R3:W4:Y:S02]  /*12110*/  SHFL.IDX PT, R0, R6, RZ, 0x1c1f ;  /* 0x001c1fff06007589 */ /* 0x00072400000e0000 */
.L_x_1182:
[----:B------:R-:W-:Y:S01]  /*12120*/  BSSY B0, `(.L_x_986) ;  /* 0x0000013000007945 */ /* 0x000fe20003800000 */
[----:B------:R-:W-:Y:S05]  /*12130*/  @!P1 BRA `(.L_x_987) ;  /* 0x0000011000009947 */ /* 0x000fea0003800000 */
[----:B------:R-:W5:Y:S04]  /*12140*/  LDL.64 R2, [R1] ;  /* 0x0000000001027983 */ /* 0x000f680000100a00 */
[----:B---3--:R-:W3:Y:S01]  /*12150*/  LDL R11, [R1+0x8] ;  /* 0x00000800010b7983 */ /* 0x008ee20000100800 */
[----:B-----5:R-:W-:Y:S02]  /*12160*/  ISETP.GE.AND P0, PT, R2, c[0x0][0x1d4], PT ;  /* 0x0000750002007a0c */ /* 0x020fe40003f06270 */
[----:B----4-:R-:W-:-:S05]  /*12170*/  IADD3 R2, P1, R0, R234, RZ ;  /* 0x000000ea00027210 */ /* 0x010fca0007f3e0ff */
[----:B--2---:R-:W-:Y:S01]  /*12180*/  IMAD.X R3, R4, 0x1, R233, P1 ;  /* 0x0000000104037824 */ /* 0x004fe200008e06e9 */
[----:B------:R-:W-:-:S05]  /*12190*/  IADD3 R8, P1, R0, R236, RZ ;  /* 0x000000ec00087210 */ /* 0x000fca0007f3e0ff */
        /* <DEDUP_REMOVED lines=9> */
[----:B---3--:R-:W-:-:S13]  /*12230*/  ISETP.GE.AND P0, PT, R11, c[0x0][0x1d4], PT ;  /* 0x000075000b007a0c */ /* 0x008fda0003f06270 */
[----:B------:R4:W-:Y:S02]  /*12240*/  LDGSTS.E.BYPASS.LTC128B.128 [R210+0x5480], [R2.64], !P0 ;  /* 0x0548000002d27fae */ /* 0x0009e4000c101d48 */
.L_x_987:
[----:B------:R-:W-:Y:S05]  /*12250*/  BSYNC B0 ;  /* 0x0000000000007941 */ /* 0x000fea0003800000 */
.L_x_986:
[----:B------:R-:W-:Y:S01]  /*12260*/  ISETP.GE.AND P0, PT, R10, 0x21, PT ;  /* 0x000000210a00780c */ /* 0x000fe20003f06270 */
[----:B------:R-:W-:Y:S06]  /*12270*/  BRA.DIV ~URZ, `(.L_x_988) ;  /* 0x000151127f007947 */ /* 0x000fec000b800000 */
[----:B--2---:R2:W1:Y:S04]  /*12280*/  SHFL.IDX PT, R4, R5, 0x1, 0x1c1f ;  /* 0x003c1f0005047f89 */ /* 0x00446800000e0000 */
[----:B----4-:R2:W4:Y:S02]  /*12290*/  SHFL.IDX PT, R0, R6, 0x1, 0x1c1f ;  /* 0x003c1f0006007f89 */ /* 0x01052400000e0000 */
.L_x_1183:
[----:B------:R-:W-:Y:S05]  /*122a0*/  @!P0 BRA `(.L_x_983) ;  /* 0x0000011000008947 */ /* 0x000fea0003800000 */
[----:B------:R-:W5:Y:S04]  /*122b0*/  LDL.64 R2, [R1] ;  /* 0x0000000001027983 */ /* 0x000f680000100a00 */
[----:B-12---:R-:W2:Y:S01]  /*122c0*/  LDL R5, [R1+0x8] ;  /* 0x0000080001057983 */ /* 0x006ea20000100800 */
[----:B-----5:R-:W-:-:S02]  /*122d0*/  ISETP.GE.AND P0, PT, R2, c[0x0][0x1d4], PT ;  /* 0x0000750002007a0c */ /* 0x020fc40003f06270 */
[----:B----4-:R-:W-:-:S05]  /*122e0*/  IADD3 R2, P1, R0, R234, RZ ;  /* 0x000000ea00027210 */ /* 0x010fca0007f3e0ff */
[----:B------:R-:W-:Y:S01]  /*122f0*/  IMAD.X R3, R4, 0x1, R233, P1 ;  /* 0x0000000104037824 */ /* 0x000fe200008e06e9 */
        /* <DEDUP_REMOVED lines=10> */
[----:B--2---:R-:W-:-:S13]  /*123a0*/  ISETP.GE.AND P0, PT, R5, c[0x0][0x1d4], PT ;  /* 0x0000750005007a0c */ /* 0x004fda0003f06270 */
[----:B------:R4:W-:Y:S02]  /*123b0*/  LDGSTS.E.BYPASS.LTC128B.128 [R210+0x5c80], [R2.64], !P0 ;  /* 0x05c8000002d27fae */ /* 0x0009e4000c101d48 */
.L_x_983:
[----:B--234-:R-:W-:Y:S05]  /*123c0*/  BSYNC B1 ;  /* 0x0000000000017941 */ /* 0x01cfea0003800000 */
.L_x_982:
[----:B------:R-:W2:Y:S01]  /*123d0*/  LDL R2, [R1+0x58] ;  /* 0x0000580001027983 */ /* 0x000ea20000100800 */
[----:B------:R-:W-:-:S03]  /*123e0*/  IMAD.MOV.U32 R3, RZ, RZ, c[0x0][0x2c4] ;  /* 0x0000b100ff037624 */ /* 0x000fc600078e00ff */
[----:B-1----:R-:W2:Y:S02]  /*123f0*/  LDL R0, [R1+0x7c] ;  /* 0x00007c0001007983 */ /* 0x002ea40000100800 */
[----:B------:R-:W-:Y:S01]  /*12400*/  ISETP.NE.AND P0, PT, R3, 0x1, PT ;  /* 0x000000010300780c */ /* 0x000fe20003f05270 */
[----:B------:R-:W-:Y:S01]  /*12410*/  ULDC UR4, c[0x0][0x324] ;  /* 0x0000c90000047ab9 */ /* 0x000fe20000000800 */
[----:B------:R-:W0:Y:S01]  /*12420*/  LDGDEPBAR ;  /* 0x00000000000079af */ /* 0x000e220000000000 */
[----:B------:R-:W-:Y:S01]  /*12430*/  ULOP3.LUT UR4, URZ, UR4, URZ, 0x33, !UPT ;  /* 0x000000043f047292 */ /* 0x000fe2000f8e333f */
[----:B------:R-:W-:Y:S01]  /*12440*/  IMAD.IADD R8, R132, 0x1, -R251 ;  /* 0x0000000184087824 */ /* 0x000fe200078e0afb */
[C---:B------:R-:W-:Y:S01]  /*12450*/  IADD3 R9, -R251.reuse, R108, RZ ;  /* 0x0000006cfb097210 */ /* 0x040fe20007ffe1ff */
[----:B--2---:R-:W-:Y:S01]  /*12460*/  IMAD.IADD R0, R0, 0x1, R2 ;  /* 0x0000000100007824 */ /* 0x004fe200078e0202 */
[----:B------:R-:W-:-:S06]  /*12470*/  IADD3 R2, -R251, 0x1, R132 ;  /* 0x00000001fb027810 */ /* 0x000fcc0007ffe184 */
[----:B------:R-:W-:-:S04]  /*12480*/  @P0 IMAD.HI.U32 R3, R0, c[0x0][0x2c8], RZ ;  /* 0x0000b20000030a27 */ /* 0x000fc800078e00ff */
[----:B------:R-:W-:Y:S01]  /*12490*/  IMAD.MOV.U32 R4, RZ, RZ, R0 ;  /* 0x000000ffff047224 */ /* 0x000fe200078e0000 */
[----:B------:R-:W-:-:S04]  /*124a0*/  IADD3 R0, R2, -R249, RZ ;  /* 0x800000f902007210 */ /* 0x000fc80007ffe0ff */
[C---:B------:R-:W-:Y:S02]  /*124b0*/  IADD3 R6, R0.reuse, UR4, RZ ;  /* 0x0000000400067c10 */ /* 0x040fe4000fffe0ff */
[----:B------:R-:W-:Y:S02]  /*124c0*/  @P0 SHF.R.U32.HI R4, RZ, c[0x0][0x2cc], R3 ;  /* 0x0000b300ff040a19 */ /* 0x000fe40000011603 */
[----:B------:R-:W-:Y:S01]  /*124d0*/  IADD3 R5, R0, c[0x0][0x328], RZ ;  /* 0x0000ca0000057a10 */ /* 0x000fe20007ffe0ff */
[----:B------:R-:W-:Y:S05]  /*124e0*/  BRA.DIV ~URZ, `(.L_x_989) ;  /* 0x00014f727f007947 */ /* 0x000fea000b800000 */
[----:B------:R1:W2:Y:S02]  /*124f0*/  SHFL.IDX PT, R3, R4, RZ, 0x1c1f ;  /* 0x001c1fff04037589 */ /* 0x0002a400000e0000 */
.L_x_1184:
        /* <DEDUP_REMOVED lines=17> */
.L_x_992:
[----:B------:R-:W-:-:S04]  /*12610*/  MOV R10, 0x1 ;  /* 0x00000001000a7802 */ /* 0x000fc80000000f00 */
[----:B------:R-:W-:-:S13]  /*12620*/  ISETP.NE.AND P0, PT, R10, c[0x0][0x32c], PT ;  /* 0x0000cb000a007a0c */ /* 0x000fda0003f05270 */
[----:B------:R-:W-:-:S05]  /*12630*/  @P0 IMAD.HI.U32 R10, R3, c[0x0][0x330], RZ ;  /* 0x0000cc00030a0a27 */ /* 0x000fca00078e00ff */
[----:B------:R-:W-:Y:S02]  /*12640*/  @P0 SHF.R.U32.HI R3, RZ, c[0x0][0x334], R10 ;  /* 0x0000cd00ff030a19 */ /* 0x000fe4000001160a */
.L_x_993:
[----:B------:R-:W-:Y:S05]  /*12650*/  BSYNC B0 ;  /* 0x0000000000007941 */ /* 0x000fea0003800000 */
.L_x_991:
[----:B------:R-:W-:-:S05]  /*12660*/  IMAD R3, R3, c[0x0][0x32c], R9 ;  /* 0x0000cb0003037a24 */ /* 0x000fca00078e0209 */
[----:B------:R-:W-:Y:S02]  /*12670*/  IADD3 R10, R3, c[0x0][0x32c], RZ ;  /* 0x0000cb00030a7a10 */ /* 0x000fe40007ffe0ff */
[----:B------:R-:W-:Y:S02]  /*12680*/  IMNMX R0, R0, R3, !PT ;  /* 0x0000000300007217 */ /* 0x000fe40007800200 */
[----:B------:R-:W-:Y:S02]  /*12690*/  IMNMX R2, R2, R10, PT ;  /* 0x0000000a02027217 */ /* 0x000fe40003800200 */
.L_x_990:
[C---:B------:R-:W-:Y:S02]  /*126a0*/  ISETP.GE.AND P0, PT, R108.reuse, 0x2, PT ;  /* 0x000000026c00780c */ /* 0x040fe40003f06270 */
        /* <DEDUP_REMOVED lines=61> */
.L_x_1185:
        /* <DEDUP_REMOVED lines=17> */
.L_x_997:
[----:B------:R-:W-:-:S04]  /*12b90*/  MOV R10, 0x1 ;  /* 0x00000001000a7802 */ /* 0x000fc80000000f00 */
[----:B------:R-:W-:-:S13]  /*12ba0*/  ISETP.NE.AND P0, PT, R10, c[0x0][0x32c], PT ;  /* 0x0000cb000a007a0c */ /* 0x000fda0003f05270 */
[----:B------:R-:W-:-:S05]  /*12bb0*/  @P0 IMAD.HI.U32 R10, R3, c[0x0][0x330], RZ ;  /* 0x0000cc00030a0a27 */ /* 0x000fca00078e00ff */
[----:B------:R-:W-:Y:S02]  /*12bc0*/  @P0 SHF.R.U32.HI R3, RZ, c[0x0][0x334], R10 ;  /* 0x0000cd00ff030a19 */ /* 0x000fe4000001160a */
.L_x_998:
[----:B------:R-:W-:Y:S05]  /*12bd0*/  BSYNC B0 ;  /* 0x0000000000007941 */ /* 0x000fea0003800000 */
.L_x_996:
[----:B------:R-:W-:-:S05]  /*12be0*/  IMAD R3, R3, c[0x0][0x32c], R9 ;  /* 0x0000cb0003037a24 */ /* 0x000fca00078e0209 */
[----:B------:R-:W-:Y:S02]  /*12bf0*/  IADD3 R10, R3, c[0x0][0x32c], RZ ;  /* 0x0000cb00030a7a10 */ /* 0x000fe40007ffe0ff */
[----:B------:R-:W-:Y:S02]  /*12c00*/  IMNMX R0, R0, R3, !PT ;  /* 0x0000000300007217 */ /* 0x000fe40007800200 */
[----:B------:R-:W-:Y:S02]  /*12c10*/  IMNMX R2, R2, R10, PT ;  /* 0x0000000a02027217 */ /* 0x000fe40003800200 */
.L_x_995:
        /* <DEDUP_REMOVED lines=44> */
.L_x_1186:
        /* <DEDUP_REMOVED lines=17> */
.L_x_1002:
[----:B------:R-:W-:-:S04]  /*12ff0*/  MOV R10, 0x1 ;  /* 0x00000001000a7802 */ /* 0x000fc80000000f00 */
[----:B------:R-:W-:-:S13]  /*13000*/  ISETP.NE.AND P0, PT, R10, c[0x0][0x32c], PT ;  /* 0x0000cb000a007a0c */ /* 0x000fda0003f05270 */
[----:B------:R-:W-:-:S05]  /*13010*/  @P0 IMAD.HI.U32 R10, R3, c[0x0][0x330], RZ ;  /* 0x0000cc00030a0a27 */ /* 0x000fca00078e00ff */
[----:B------:R-:W-:Y:S02]  /*13020*/  @P0 SHF.R.U32.HI R3, RZ, c[0x0][0x334], R10 ;  /* 0x0000cd00ff030a19 */ /* 0x000fe4000001160a */
.L_x_1003:
[----:B------:R-:W-:Y:S05]  /*13030*/  BSYNC B0 ;  /* 0x0000000000007941 */ /* 0x000fea0003800000 */
.L_x_1001:
[----:B------:R-:W-:-:S05]  /*13040*/  IMAD R3, R3, c[0x0][0x32c], R9 ;  /* 0x0000cb0003037a24 */ /* 0x000fca00078e0209 */
[----:B------:R-:W-:Y:S02]  /*13050*/  IADD3 R10, R3, c[0x0][0x32c], RZ ;  /* 0x0000cb00030a7a10 */ /* 0x000fe40007ffe0ff */
[----:B------:R-:W-:Y:S02]  /*13060*/  IMNMX R0, R0, R3, !PT ;  /* 0x0000000300007217 */ /* 0x000fe40007800200 */
[----:B------:R-:W-:Y:S02]  /*13070*/  IMNMX R2, R2, R10, PT ;  /* 0x0000000a02027217 */ /* 0x000fe40003800200 */
.L_x_1000:
        /* <DEDUP_REMOVED lines=44> */
.L_x_1187:
        /* <DEDUP_REMOVED lines=10> */
[----:B--234-:R-:W-:Y:S01]  /*133e0*/  IMAD.MOV.U32 R4, RZ, RZ, 0x1 ;  /* 0x00000001ff047424 */ /* 0x01cfe200078e00ff */
[----:B------:R-:W-:-:S04]  /*133f0*/  LOP3.LUT R3, RZ, R3, RZ, 0x33, !PT ;  /* 0x00000003ff037212 */ /* 0x000fc800078e33ff */
[----:B------:R-:W-:-:S13]  /*13400*/  ISETP.NE.AND P0, PT, R4, c[0x0][0x32c], PT ;  /* 0x0000cb0004007a0c */ /* 0x000fda0003f05270 */
[----:B------:R-:W-:-:S05]  /*13410*/  @P0 IMAD.HI.U32 R4, R3, c[0x0][0x330], RZ ;  /* 0x0000cc0003040a27 */ /* 0x000fca00078e00ff */
[----:B------:R-:W-:-:S04]  /*13420*/  @P0 SHF.R.U32.HI R3, RZ, c[0x0][0x334], R4 ;  /* 0x0000cd00ff030a19 */ /* 0x000fc80000011604 */
[----:B------:R-:W-:Y:S01]  /*13430*/  LOP3.LUT R3, RZ, R3, RZ, 0x33, !PT ;  /* 0x00000003ff037212 */ /* 0x000fe200078e33ff */
[----:B------:R-:W-:Y:S05]  /*13440*/  BRA `(.L_x_1008) ;  /* 0x0000004000007947 */ /* 0x000fea0003800000 */
.L_x_1007:
[----:B--234-:R-:W-:-:S04]  /*13450*/  MOV R4, 0x1 ;  /* 0x0000000100047802 */ /* 0x01cfc80000000f00 */
[----:B------:R-:W-:-:S13]  /*13460*/  ISETP.NE.AND P0, PT, R4, c[0x0][0x32c], PT ;  /* 0x0000cb0004007a0c */ /* 0x000fda0003f05270 */
[----:B------:R-:W-:-:S05]  /*13470*/  @P0 IMAD.HI.U32 R4, R3, c[0x0][0x330], RZ ;  /* 0x0000cc0003040a27 */ /* 0x000fca00078e00ff */
[----:B------:R-:W-:Y:S02]  /*13480*/  @P0 SHF.R.U32.HI R3, RZ, c[0x0][0x334], R4 ;  /* 0x0000cd00ff030a19 */ /* 0x000fe40000011604 */
.L_x_1008:
[----:B------:R-:W-:Y:S05]  /*13490*/  BSYNC B0 ;  /* 0x0000000000007941 */ /* 0x000fea0003800000 */
.L_x_1006:
[----:B------:R-:W-:-:S05]  /*134a0*/  IMAD R3, R3, c[0x0][0x32c], R9 ;  /* 0x0000cb0003037a24 */ /* 0x000fca00078e0209 */
[----:B------:R-:W-:Y:S02]  /*134b0*/  IADD3 R4, R3, c[0x0][0x32c], RZ ;  /* 0x0000cb0003047a10 */ /* 0x000fe40007ffe0ff */
[----:B------:R-:W-:Y:S02]  /*134c0*/  IMNMX R0, R0, R3, !PT ;  /* 0x0000000300007217 */ /* 0x000fe40007800200 */
[----:B------:R-:W-:Y:S02]  /*134d0*/  IMNMX R2, R2, R4, PT ;  /* 0x0000000402027217 */ /* 0x000fe40003800200 */
.L_x_1005:
        /* <DEDUP_REMOVED lines=43> */
[----:B--234-:R-:W-:Y:S02]  /*13790*/  FMNMX.FTZ R4, R20, R0, !PT ;  /* 0x0000000014047209 */ /* 0x01cfe40007810000 */
        /* <DEDUP_REMOVED lines=44> */
.L_x_1188:
        /* <DEDUP_REMOVED lines=15> */
.L_x_1189:
[C---:B------:R-:W-:Y:S01]  /*13b50*/  FMUL.FTZ R0, R105.reuse, c[0x0][0x2d0] ;  /* 0x0000b40069007a20 */ /* 0x040fe20000410000 */
[----:B------:R-:W-:Y:S01]  /*13b60*/  FSETP.NEU.FTZ.AND P0, PT, R105, -INF , PT ;  /* 0xff8000006900780b */ /* 0x000fe20003f1d000 */
[----:B------:R-:W2:Y:S01]  /*13b70*/  LDL R213, [R1+0x58] ;  /* 0x0000580001d57983 */ /* 0x000ea20000100800 */
[----:B------:R-:W-:Y:S01]  /*13b80*/  FMUL.FTZ R3, R104, c[0x0][0x2d0] ;  /* 0x0000b40068037a20 */ /* 0x000fe20000410000 */
[----:B------:R-:W-:Y:S01]  /*13b90*/  WARPSYNC 0xffffffff ;  /* 0xffffffff00007948 */ /* 0x000fe20003800000 */
[----:B------:R-:W-:Y:S01]  /*13ba0*/  FSEL R4, R0, RZ, P0 ;  /* 0x000000ff00047208 */ /* 0x000fe20000000000 */
[----:B------:R-:W-:Y:S01]  /*13bb0*/  LDSM.16.MT88.4 R60, [R196+0xc00] ;  /* 0x000c0000c43c783b */ /* 0x000fe20000004200 */
[----:B------:R-:W-:-:S02]  /*13bc0*/  FSETP.NEU.FTZ.AND P0, PT, R104, -INF , PT ;  /* 0xff8000006800780b */ /* 0x000fc40003f1d000 */
[----:B------:R-:W-:Y:S01]  /*13bd0*/  MOV R212, c[0x0][0x2c4] ;  /* 0x0000b10000d47a02 */ /* 0x000fe20000000f00 */
[--C-:B------:R-:W-:Y:S01]  /*13be0*/  FFMA.FTZ R0, R14, c[0x0][0x2d0], -R4.reuse ;  /* 0x0000b4000e007a23 */ /* 0x100fe20000010804 */
[----:B------:R-:W-:Y:S01]  /*13bf0*/  FSEL R3, R3, RZ, P0 ;  /* 0x000000ff03037208 */ /* 0x000fe20000000000 */
[----:B------:R-:W-:Y:S01]  /*13c00*/  FFMA.FTZ R2, R33, c[0x0][0x2d0], -R4 ;  /* 0x0000b40021027a23 */ /* 0x000fe20000010804 */
[----:B------:R-:W-:Y:S01]  /*13c10*/  FSETP.NEU.FTZ.AND P0, PT, R6, -INF , PT ;  /* 0xff8000000600780b */ /* 0x000fe20003f1d000 */
[----:B------:R1:W-:Y:S01]  /*13c20*/  MUFU.EX2 R108, R0 ;  /* 0x00000000006c7308 */ /* 0x0003e20000000800 */
[----:B------:R-:W-:Y:S01]  /*13c30*/  LDSM.16.MT88.4 R64, [R197] ;  /* 0x00000000c540783b */ /* 0x000fe20000004200 */
[----:B------:R-:W-:Y:S01]  /*13c40*/  FFMA.FTZ R5, R32, c[0x0][0x2d0], -R3 ;  /* 0x0000b40020057a23 */ /* 0x000fe20000010803 */
[----:B------:R-:W-:Y:S02]  /*13c50*/  ISETP.NE.AND P1, PT, R212, 0x1, PT ;  /* 0x00000001d400780c */ /* 0x000fe40003f25270 */
[----:B------:R-:W5:Y:S01]  /*13c60*/  LDSM.16.MT88.4 R68, [R196] ;  /* 0x00000000c444783b */ /* 0x000f620000004200 */
[----:B------:R-:W-:-:S02]  /*13c70*/  MOV R212, c[0x0][0x32c] ;  /* 0x0000cb0000d47a02 */ /* 0x000fc40000000f00 */
[----:B------:R3:W-:Y:S01]  /*13c80*/  MUFU.EX2 R146, R2 ;  /* 0x0000000200927308 */ /* 0x0007e20000000800 */
[----:B------:R-:W-:Y:S01]  /*13c90*/  LDSM.16.MT88.4 R44, [R196+0x1000] ;  /* 0x00100000c42c783b */ /* 0x000fe20000004200 */
[----:B------:R-:W-:-:S03]  /*13ca0*/  IADD3 R221, R221, -0x2, RZ ;  /* 0xfffffffedddd7810 */ /* 0x000fc60007ffe0ff */
[----:B------:R-:W-:Y:S01]  /*13cb0*/  LDSM.16.MT88.4 R48, [R197+0x400] ;  /* 0x00040000c530783b */ /* 0x000fe20000004200 */
[----:B-1----:R-:W-:Y:S02]  /*13cc0*/  FFMA.FTZ R0, R17, c[0x0][0x2d0], -R4 ;  /* 0x0000b40011007a23 */ /* 0x002fe40000010804 */
[----:B------:R1:W-:Y:S01]  /*13cd0*/  MUFU.EX2 R144, R5 ;  /* 0x0000000500907308 */ /* 0x0003e20000000800 */
[----:B------:R-:W4:Y:S01]  /*13ce0*/  LDSM.16.MT88.4 R52, [R196+0x400] ;  /* 0x00040000c434783b */ /* 0x000f220000004200 */
[----:B---3--:R-:W-:-:S06]  /*13cf0*/  FMUL.FTZ R2, R6, c[0x0][0x2d0] ;  /* 0x0000b40006027a20 */ /* 0x008fcc0000410000 */
[----:B------:R3:W-:Y:S01]  /*13d00*/  MUFU.EX2 R107, R0 ;  /* 0x00000000006b7308 */ /* 0x0007e20000000800 */
[----:B------:R-:W-:Y:S02]  /*13d10*/  FSEL R2, R2, RZ, P0 ;  /* 0x000000ff02027208 */ /* 0x000fe40000000000 */
[----:B-1--4-:R-:W-:-:S03]  /*13d20*/  FMNMX.FTZ R5, R9, R8, !PT ;  /* 0x0000000809057209 */ /* 0x012fc60007810000 */
[----:B------:R-:W-:Y:S01]  /*13d30*/  FFMA.FTZ R8, R36, c[0x0][0x2d0], -R2 ;  /* 0x0000b40024087a23 */ /* 0x000fe20000010802 */
[----:B------:R-:W-:-:S03]  /*13d40*/  FSETP.NEU.FTZ.AND P0, PT, R5, -INF , PT ;  /* 0xff8000000500780b */ /* 0x000fc60003f1d000 */
[----:B------:R1:W-:Y:S01]  /*13d50*/  MUFU.EX2 R129, R8 ;  /* 0x0000000800817308 */ /* 0x0003e20000000800 */
[----:B---3--:R-:W-:-:S07]  /*13d60*/  FFMA.FTZ R0, R21, c[0x0][0x2d0], -R4 ;  /* 0x0000b40015007a23 */ /* 0x008fce0000010804 */
[----:B------:R3:W-:Y:S01]  /*13d70*/  MUFU.EX2 R112, R0 ;  /* 0x0000000000707308 */ /* 0x0007e20000000800 */
[----:B-1----:R-:W-:-:S07]  /*13d80*/  FFMA.FTZ R8, R37, c[0x0][0x2d0], -R2 ;  /* 0x0000b40025087a23 */ /* 0x002fce0000010802 */
[----:B------:R-:W-:Y:S01]  /*13d90*/  MUFU.EX2 R130, R8 ;  /* 0x0000000800827308 */ /* 0x000fe20000000800 */
[----:B---3--:R-:W-:-:S07]  /*13da0*/  FFMA.FTZ R0, R24, c[0x0][0x2d0], -R4 ;  /* 0x0000b40018007a23 */ /* 0x008fce0000010804 */
[----:B------:R1:W-:Y:S02]  /*13db0*/  MUFU.EX2 R123, R0 ;  /* 0x00000000007b7308 */ /* 0x0003e40000000800 */
[----:B-1----:R-:W-:-:S06]  /*13dc0*/  FFMA.FTZ R0, R27, c[0x0][0x2d0], -R4 ;  /* 0x0000b4001b007a23 */ /* 0x002fcc0000010804 */
[----:B------:R1:W-:Y:S02]  /*13dd0*/  MUFU.EX2 R128, R0 ;  /* 0x0000000000807308 */ /* 0x0003e40000000800 */
[----:B-1----:R-:W-:-:S06]  /*13de0*/  FFMA.FTZ R0, R30, c[0x0][0x2d0], -R4 ;  /* 0x0000b4001e007a23 */ /* 0x002fcc0000010804 */
[----:B------:R1:W-:Y:S02]  /*13df0*/  MUFU.EX2 R131, R0 ;  /* 0x0000000000837308 */ /* 0x0003e40000000800 */
[----:B-1----:R-:W-:-:S06]  /*13e00*/  FFMA.FTZ R0, R35, c[0x0][0x2d0], -R4 ;  /* 0x0000b40023007a23 */ /* 0x002fcc0000010804 */
[----:B------:R1:W3:Y:S02]  /*13e10*/  MUFU.EX2 R147, R0 ;  /* 0x0000000000937308 */ /* 0x0002e40000000800 */
[----:B-1----:R-:W-:Y:S01]  /*13e20*/  FFMA.FTZ R0, R13, c[0x0][0x2d0], -R3 ;  /* 0x0000b4000d007a23 */ /* 0x002fe20000010803 */
[----:B---3--:R-:W-:-:S05]  /*13e30*/  F2FP.BF16.PACK_AB R14, R147, R146 ;  /* 0x00000092930e723e */ /* 0x008fca00000010ff */
[----:B------:R1:W-:Y:S02]  /*13e40*/  MUFU.EX2 R101, R0 ;  /* 0x0000000000657308 */ /* 0x0003e40000000800 */
[----:B-1----:R-:W-:-:S06]  /*13e50*/  FFMA.FTZ R0, R16, c[0x0][0x2d0], -R3 ;  /* 0x0000b40010007a23 */ /* 0x002fcc0000010803 */
[----:B------:R1:W3:Y:S02]  /*13e60*/  MUFU.EX2 R100, R0 ;  /* 0x0000000000647308 */ /* 0x0002e40000000800 */
[----:B-1----:R-:W-:Y:S01]  /*13e70*/  FFMA.FTZ R0, R20, c[0x0][0x2d0], -R3 ;  /* 0x0000b40014007a23 */ /* 0x002fe20000010803 */
[----:B------:R-:W-:Y:S02]  /*13e80*/  F2FP.BF16.PACK_AB R20, R107, R108 ;  /* 0x0000006c6b14723e */ /* 0x000fe400000010ff */
[----:B---3--:R-:W-:-:S03]  /*13e90*/  F2FP.BF16.PACK_AB R21, R100, R101 ;  /* 0x000000656415723e */ /* 0x008fc600000010ff */
        /* <DEDUP_REMOVED lines=9> */
[----:B---3--:R-:W-:-:S05]  /*13f30*/  F2FP.BF16.PACK_AB R13, R122, R114 ;  /* 0x000000727a0d723e */ /* 0x008fca00000010ff */
[----:B------:R1:W3:Y:S02]  /*13f40*/  MUFU.EX2 R145, R0 ;  /* 0x0000000000917308 */ /* 0x0002e40000000800 */
[----:B-1----:R-:W-:Y:S01]  /*13f50*/  FFMA.FTZ R0, R12, c[0x0][0x2d0], -R2 ;  /* 0x0000b4000c007a23 */ /* 0x002fe20000010802 */
[----:B------:R-:W-:-:S05]  /*13f60*/  F2FP.BF16.PACK_AB R12, R131, R128 ;  /* 0x00000080830c723e */ /* 0x000fca00000010ff */
[----:B------:R1:W-:Y:S02]  /*13f70*/  MUFU.EX2 R96, R0 ;  /* 0x0000000000607308 */ /* 0x0003e40000000800 */
[----:B-1----:R-:W-:Y:S01]  /*13f80*/  FFMA.FTZ R0, R15, c[0x0][0x2d0], -R2 ;  /* 0x0000b4000f007a23 */ /* 0x002fe20000010802 */
[----:B---3--:R-:W-:-:S05]  /*13f90*/  F2FP.BF16.PACK_AB R15, R145, R144 ;  /* 0x00000090910f723e */ /* 0x008fca00000010ff */
[----:B------:R1:W3:Y:S02]  /*13fa0*/  MUFU.EX2 R95, R0 ;  /* 0x00000000005f7308 */ /* 0x0002e40000000800 */
[----:B-1----:R-:W-:Y:S01]  /*13fb0*/  FFMA.FTZ R0, R19, c[0x0][0x2d0], -R2 ;  /* 0x0000b40013007a23 */ /* 0x002fe20000010802 */
[----:B---3--:R-:W-:-:S05]  /*13fc0*/  F2FP.BF16.PACK_AB R16, R95, R96 ;  /* 0x000000605f10723e */ /* 0x008fca00000010ff */
[----:B------:R1:W-:Y:S02]  /*13fd0*/  MUFU.EX2 R98, R0 ;  /* 0x0000000000627308 */ /* 0x0003e40000000800 */
[----:B-1----:R-:W-:Y:S01]  /*13fe0*/  FFMA.FTZ R0, R22, c[0x0][0x2d0], -R2 ;  /* 0x0000b40016007a23 */ /* 0x002fe20000010802 */
[----:B------:R-:W-:-:S05]  /*13ff0*/  F2FP.BF16.PACK_AB R22, R123, R112 ;  /* 0x000000707b16723e */ /* 0x000fca00000010ff */
[----:B------:R1:W3:Y:S02]  /*14000*/  MUFU.EX2 R102, R0 ;  /* 0x0000000000667308 */ /* 0x0002e40000000800 */
[C---:B-----5:R-:W-:Y:S08]  /*14010*/  HMMA.16816.F32.BF16 R36, R20.reuse, R68, RZ ;  /* 0x000000441424723c */ /* 0x060ff000000418ff */
[----:B------:R-:W-:Y:S01]  /*14020*/  HMMA.16816.F32.BF16 R72, R20, R64, RZ ;  /* 0x000000401448723c */ /* 0x000fe200000418ff */
[----:B-1----:R-:W-:-:S04]  /*14030*/  FFMA.FTZ R0, R25, c[0x0][0x2d0], -R2 ;  /* 0x0000b40019007a23 */ /* 0x002fc80000010802 */
[----:B------:R1:W-:Y:S11]  /*14040*/  MUFU.EX2 R106, R0 ;  /* 0x00000000006a7308 */ /* 0x0003f60000000800 */
[----:B------:R-:W-:Y:S01]  /*14050*/  HMMA.16816.F32.BF16 R140, R12, R52, R36 ;  /* 0x000000340c8c723c */ /* 0x000fe20000041824 */
[----:B------:R-:W-:Y:S01]  /*14060*/  LDSM.16.MT88.4 R36, [R196+0x1800] ;  /* 0x00180000c424783b */ /* 0x000fe20000004200 */
[----:B-1----:R-:W-:-:S06]  /*14070*/  FFMA.FTZ R0, R28, c[0x0][0x2d0], -R2 ;  /* 0x0000b4001c007a23 */ /* 0x002fcc0000010802 */
[----:B------:R-:W-:Y:S01]  /*14080*/  HMMA.16816.F32.BF16 R148, R12, R48, R72 ;  /* 0x000000300c94723c */ /* 0x000fe20000041848 */
[----:B------:R1:W-:Y:S02]  /*14090*/  MUFU.EX2 R109, R0 ;  /* 0x00000000006d7308 */ /* 0x0003e40000000800 */
[----:B-1----:R-:W-:-:S05]  /*140a0*/  FMUL.FTZ R0, R5, c[0x0][0x2d0] ;  /* 0x0000b40005007a20 */ /* 0x002fca0000410000 */
[----:B------:R-:W-:-:S05]  /*140b0*/  FSEL R0, R0, RZ, P0 ;  /* 0x000000ff00007208 */ /* 0x000fca0000000000 */
[----:B------:R-:W-:Y:S01]  /*140c0*/  FFMA.FTZ R8, R10, c[0x0][0x2d0], -R0 ;  /* 0x0000b4000a087a23 */ /* 0x000fe20000010800 */
[----:B------:R-:W-:-:S03]  /*140d0*/  F2FP.BF16.PACK_AB R10, R130, R129 ;  /* 0x00000081820a723e */ /* 0x000fc600000010ff */
[----:B------:R1:W-:Y:S02]  /*140e0*/  MUFU.EX2 R93, R8 ;  /* 0x00000008005d7308 */ /* 0x0003e40000000800 */
[----:B-1----:R-:W-:-:S06]  /*140f0*/  FFMA.FTZ R8, R11, c[0x0][0x2d0], -R0 ;  /* 0x0000b4000b087a23 */ /* 0x002fcc0000010800 */
[----:B------:R1:W4:Y:S02]  /*14100*/  MUFU.EX2 R92, R8 ;  /* 0x00000008005c7308 */ /* 0x0003240000000800 */
[----:B-1----:R-:W-:Y:S01]  /*14110*/  FFMA.FTZ R8, R18, c[0x0][0x2d0], -R0 ;  /* 0x0000b40012087a23 */ /* 0x002fe20000010800 */
[----:B---3--:R-:W-:Y:S02]  /*14120*/  F2FP.BF16.PACK_AB R18, R102, R98 ;  /* 0x000000626612723e */ /* 0x008fe400000010ff */
[----:B----4-:R-:W-:-:S03]  /*14130*/  F2FP.BF16.PACK_AB R17, R92, R93 ;  /* 0x0000005d5c11723e */ /* 0x010fc600000010ff */
[----:B------:R1:W-:Y:S02]  /*14140*/  MUFU.EX2 R94, R8 ;  /* 0x00000008005e7308 */ /* 0x0003e40000000800 */
[----:B-1----:R-:W-:-:S06]  /*14150*/  FFMA.FTZ R8, R31, c[0x0][0x2d0], -R0 ;  /* 0x0000b4001f087a23 */ /* 0x002fcc0000010800 */
[----:B------:R1:W3:Y:S02]  /*14160*/  MUFU.EX2 R97, R8 ;  /* 0x0000000800617308 */ /* 0x0002e40000000800 */
[----:B-1----:R-:W-:Y:S01]  /*14170*/  FFMA.FTZ R8, R40, c[0x0][0x2d0], -R0 ;  /* 0x0000b40028087a23 */ /* 0x002fe20000010800 */
[----:B---3--:R-:W-:-:S05]  /*14180*/  F2FP.BF16.PACK_AB R19, R97, R94 ;  /* 0x0000005e6113723e */ /* 0x008fca00000010ff */
[----:B------:R1:W-:Y:S02]  /*14190*/  MUFU.EX2 R99, R8 ;  /* 0x0000000800637308 */ /* 0x0003e40000000800 */
[C---:B------:R-:W-:Y:S07]  /*141a0*/  HMMA.16816.F32.BF16 R28, R16.reuse, R64, RZ ;  /* 0x00000040101c723c */ /* 0x040fee00000418ff */
[--C-:B------:R-:W-:Y:S01]  /*141b0*/  FFMA.FTZ R64, R78, c[0x0][0x2d0], -R0.reuse ;  /* 0x0000b4004e407a23 */ /* 0x100fe20000010800 */
[----:B------:R-:W-:Y:S01]  /*141c0*/  HMMA.16816.F32.BF16 R24, R16, R60, RZ ;  /* 0x0000003c1018723c */ /* 0x000fe200000418ff */
[----:B------:R-:W-:-:S02]  /*141d0*/  FFMA.FTZ R65, R79, c[0x0][0x2d0], -R0 ;  /* 0x0000b4004f417a23 */ /* 0x000fc40000010800 */
[----:B-1----:R-:W-:-:S04]  /*141e0*/  FFMA.FTZ R8, R41, c[0x0][0x2d0], -R0 ;  /* 0x0000b40029087a23 */ /* 0x002fc80000010800 */
[----:B------:R1:W3:Y:S01]  /*141f0*/  MUFU.EX2 R120, R8 ;  /* 0x0000000800787308 */ /* 0x0002e20000000800 */
[----:B------:R-:W-:Y:S07]  /*14200*/  HMMA.16816.F32.BF16 R40, R20, R60, RZ ;  /* 0x0000003c1428723c */ /* 0x000fee00000418ff */
[--C-:B------:R-:W-:Y:S01]  /*14210*/  FFMA.FTZ R61, R91, c[0x0][0x2d0], -R4.reuse ;  /* 0x0000b4005b3d7a23 */ /* 0x100fe20000010804 */
[----:B------:R-:W-:Y:S01]  /*14220*/  HMMA.16816.F32.BF16 R32, R16, R68, RZ ;  /* 0x000000441020723c */ /* 0x000fe200000418ff */
[----:B------:R-:W-:-:S02]  /*14230*/  FFMA.FTZ R60, R90, c[0x0][0x2d0], -R4 ;  /* 0x0000b4005a3c7a23 */ /* 0x000fc40000010804 */
[----:B-1----:R-:W-:Y:S01]  /*14240*/  FFMA.FTZ R8, R56, c[0x0][0x2d0], -R0 ;  /* 0x0000b40038087a23 */ /* 0x002fe20000010800 */
[----:B---3--:R-:W-:-:S03]  /*14250*/  F2FP.BF16.PACK_AB R9, R120, R99 ;  /* 0x000000637809723e */ /* 0x008fc600000010ff */
[--C-:B------:R-:W-:Y:S01]  /*14260*/  FFMA.FTZ R68, R76, c[0x0][0x2d0], -R0.reuse ;  /* 0x0000b4004c447a23 */ /* 0x100fe20000010800 */
[----:B------:R1:W-:Y:S01]  /*14270*/  MUFU.EX2 R115, R8 ;  /* 0x0000000800737308 */ /* 0x0003e20000000800 */
[----:B------:R-:W-:-:S07]  /*14280*/  FFMA.FTZ R69, R77, c[0x0][0x2d0], -R0 ;  /* 0x0000b4004d457a23 */ /* 0x000fce0000010800 */
[----:B------:R-:W-:Y:S01]  /*14290*/  HMMA.16816.F32.BF16 R156, R12, R44, R40 ;  /* 0x0000002c0c9c723c */ /* 0x000fe20000041828 */
[----:B------:R-:W-:Y:S01]  /*142a0*/  LDSM.16.MT88.4 R40, [R197+0x1000] ;  /* 0x00100000c528783b */ /* 0x000fe20000004200 */
[----:B-1----:R-:W-:-:S03]  /*142b0*/  FFMA.FTZ R8, R57, c[0x0][0x2d0], -R0 ;  /* 0x0000b40039087a23 */ /* 0x002fc60000010800 */
[----:B------:R-:W1:Y:S01]  /*142c0*/  LDSM.16.MT88.4 R56, [R197+0xc00] ;  /* 0x000c0000c538783b */ /* 0x000e620000004200 */
[----:B------:R-:W-:Y:S01]  /*142d0*/  FADD.FTZ R0, R96, R95 ;  /* 0x0000005f60007221 */ /* 0x000fe20000010000 */
[----:B------:R3:W4:Y:S03]  /*142e0*/  MUFU.EX2 R121, R8 ;  /* 0x0000000800797308 */ /* 0x0007260000000800 */
[----:B------:R-:W-:-:S04]  /*142f0*/  FADD.FTZ R0, R98, R0 ;  /* 0x0000000062007221 */ /* 0x000fc80000010000 */
[----:B------:R-:W-:-:S04]  /*14300*/  FADD.FTZ R0, R102, R0 ;  /* 0x0000000066007221 */ /* 0x000fc80000010000 */
[----:B------:R-:W-:Y:S01]  /*14310*/  FADD.FTZ R0, R106, R0 ;  /* 0x000000006a007221 */ /* 0x000fe20000010000 */
[----:B---3--:R-:W-:Y:S02]  /*14320*/  F2FP.BF16.PACK_AB R8, R109, R106 ;  /* 0x0000006a6d08723e */ /* 0x008fe400000010ff */
[----:B----4-:R-:W-:-:S07]  /*14330*/  F2FP.BF16.PACK_AB R11, R121, R115 ;  /* 0x00000073790b723e */ /* 0x010fce00000010ff */
[C---:B------:R-:W-:Y:S07]  /*14340*/  HMMA.16816.F32.BF16 R124, R8.reuse, R48, R28 ;  /* 0x00000030087c723c */ /* 0x040fee000004181c */
[--C-:B------:R-:W-:Y:S01]  /*14350*/  FFMA.FTZ R49, R85, c[0x0][0x2d0], -R3.reuse ;  /* 0x0000b40055317a23 */ /* 0x100fe20000010803 */
[----:B------:R-:W-:Y:S01]  /*14360*/  HMMA.16816.F32.BF16 R116, R8, R44, R24 ;  /* 0x0000002c0874723c */ /* 0x000fe20000041818 */
[----:B------:R-:W-:-:S04]  /*14370*/  FFMA.FTZ R48, R84, c[0x0][0x2d0], -R3 ;  /* 0x0000b40054307a23 */ /* 0x000fc80000010803 */
[----:B------:R-:W-:Y:S02]  /*14380*/  MUFU.EX2 R49, R49 ;  /* 0x0000003100317308 */ /* 0x000fe40000000800 */
[--C-:B------:R-:W-:Y:S01]  /*14390*/  FFMA.FTZ R45, R83, c[0x0][0x2d0], -R2.reuse ;  /* 0x0000b400532d7a23 */ /* 0x100fe20000010802 */
[----:B-1----:R-:W-:Y:S01]  /*143a0*/  HMMA.16816.F32.BF16 R28, R20, R56, RZ ;  /* 0x00000038141c723c */ /* 0x002fe200000418ff */
[----:B------:R-:W-:-:S04]  /*143b0*/  FFMA.FTZ R44, R82, c[0x0][0x2d0], -R2 ;  /* 0x0000b400522c7a23 */ /* 0x000fc80000010802 */
[----:B------:R-:W-:Y:S03]  /*143c0*/  MUFU.EX2 R45, R45 ;  /* 0x0000002d002d7308 */ /* 0x000fe60000000800 */
[----:B------:R-:W-:Y:S05]  /*143d0*/  HMMA.16816.F32.BF16 R132, R8, R52, R32 ;  /* 0x000000340884723c */ /* 0x000fea0000041820 */
[----:B------:R-:W-:Y:S02]  /*143e0*/  MUFU.EX2 R48, R48 ;  /* 0x0000003000307308 */ /* 0x000fe40000000800 */
[--C-:B------:R-:W-:Y:S01]  /*143f0*/  FFMA.FTZ R53, R87, c[0x0][0x2d0], -R3.reuse ;  /* 0x0000b40057357a23 */ /* 0x100fe20000010803 */
[----:B------:R-:W-:Y:S01]  /*14400*/  HMMA.16816.F32.BF16 R24, R16, R56, RZ ;  /* 0x000000381018723c */ /* 0x000fe200000418ff */
[----:B------:R-:W-:-:S02]  /*14410*/  FFMA.FTZ R52, R86, c[0x0][0x2d0], -R3 ;  /* 0x0000b40056347a23 */ /* 0x000fc40000010803 */
[----:B------:R-:W-:Y:S02]  /*14420*/  FADD.FTZ R3, R108, R107 ;  /* 0x0000006b6c037221 */ /* 0x000fe40000010000 */
[----:B------:R-:W1:Y:S02]  /*14430*/  MUFU.EX2 R44, R44 ;  /* 0x0000002c002c7308 */ /* 0x000e640000000800 */
[----:B------:R-:W-:Y:S01]  /*14440*/  FADD.FTZ R3, R112, R3 ;  /* 0x0000000370037221 */ /* 0x000fe20000010000 */
[----:B------:R-:W-:Y:S01]  /*14450*/  HMMA.16816.F32.BF16 R192, R12, R40, R28 ;  /* 0x000000280cc0723c */ /* 0x000fe2000004181c */
[----:B------:R-:W3:Y:S01]  /*14460*/  LDSM.16.MT88.4 R28, [R196+0x1c00] ;  /* 0x001c0000c41c783b */ /* 0x000ee20000004200 */
[--C-:B------:R-:W-:Y:S02]  /*14470*/  FFMA.FTZ R57, R89, c[0x0][0x2d0], -R4.reuse ;  /* 0x0000b40059397a23 */ /* 0x100fe40000010804 */
[----:B------:R-:W-:Y:S02]  /*14480*/  FFMA.FTZ R56, R88, c[0x0][0x2d0], -R4 ;  /* 0x0000b40058387a23 */ /* 0x000fe40000010804 */
[----:B------:R-:W-:-:S02]  /*14490*/  FADD.FTZ R4, R93, R92 ;  /* 0x0000005c5d047221 */ /* 0x000fc40000010000 */
[----:B------:R-:W-:Y:S01]  /*144a0*/  HMMA.16816.F32.BF16 R32, R20, R36, RZ ;  /* 0x000000241420723c */ /* 0x000fe200000418ff */
[----:B------:R-:W-:Y:S01]  /*144b0*/  FADD.FTZ R3, R123, R3 ;  /* 0x000000037b037221 */ /* 0x000fe20000010000 */
[----:B------:R-:W-:Y:S01]  /*144c0*/  MUFU.EX2 R57, R57 ;  /* 0x0000003900397308 */ /* 0x000fe20000000800 */
[----:B------:R-:W-:Y:S02]  /*144d0*/  FADD.FTZ R4, R94, R4 ;  /* 0x000000045e047221 */ /* 0x000fe40000010000 */
[----:B------:R-:W-:Y:S01]  /*144e0*/  FADD.FTZ R3, R128, R3 ;  /* 0x0000000380037221 */ /* 0x000fe20000010000 */
[----:B-1----:R-:W-:Y:S02]  /*144f0*/  F2FP.BF16.PACK_AB R96, R44, R45 ;  /* 0x0000002d2c60723e */ /* 0x002fe400000010ff */
[----:B------:R-:W-:Y:S02]  /*14500*/  HMMA.16816.F32.BF16 R188, R8, R40, R24 ;  /* 0x0000002808bc723c */ /* 0x000fe40000041818 */
[----:B------:R-:W1:Y:S05]  /*14510*/  MUFU.EX2 R56, R56 ;  /* 0x0000003800387308 */ /* 0x000e6a0000000800 */
[--C-:B------:R-:W-:Y:S01]  /*14520*/  FFMA.FTZ R41, R81, c[0x0][0x2d0], -R2.reuse ;  /* 0x0000b40051297a23 */ /* 0x100fe20000010802 */
[----:B------:R-:W-:Y:S01]  /*14530*/  HMMA.16816.F32.BF16 R24, R16, R36, RZ ;  /* 0x000000241018723c */ /* 0x000fe200000418ff */
[----:B------:R-:W-:Y:S01]  /*14540*/  FFMA.FTZ R40, R80, c[0x0][0x2d0], -R2 ;  /* 0x0000b40050287a23 */ /* 0x000fe20000010802 */
[----:B------:R-:W-:Y:S01]  /*14550*/  MUFU.EX2 R37, R61 ;  /* 0x0000003d00257308 */ /* 0x000fe20000000800 */
[----:B------:R-:W-:-:S04]  /*14560*/  FADD.FTZ R2, R101, R100 ;  /* 0x0000006465027221 */ /* 0x000fc80000010000 */
[----:B------:R-:W-:Y:S01]  /*14570*/  FADD.FTZ R2, R103, R2 ;  /* 0x0000000267027221 */ /* 0x000fe20000010000 */
[----:B------:R-:W-:Y:S01]  /*14580*/  HMMA.16816.F32.BF16 R84, R16, R66, RZ ;  /* 0x000000421054723c */ /* 0x000fe200000418ff */
[----:B------:R-:W-:Y:S01]  /*14590*/  F2FP.BF16.PACK_AB R103, R48, R49 ;  /* 0x000000313067723e */ /* 0x000fe200000010ff */
[----:B------:R-:W4:Y:S01]  /*145a0*/  MUFU.EX2 R36, R60 ;  /* 0x0000003c00247308 */ /* 0x000f220000000800 */
[----:B------:R-:W-:Y:S01]  /*145b0*/  FADD.FTZ R2, R113, R2 ;  /* 0x0000000271027221 */ /* 0x000fe20000010000 */
[----:B-1----:R-:W-:-:S03]  /*145c0*/  F2FP.BF16.PACK_AB R102, R56, R57 ;  /* 0x000000393866723e */ /* 0x002fc600000010ff */
[----:B------:R-:W-:Y:S01]  /*145d0*/  FADD.FTZ R2, R114, R2 ;  /* 0x0000000272027221 */ /* 0x000fe20000010000 */
[----:B------:R-:W-:Y:S02]  /*145e0*/  HMMA.16816.F32.BF16 R80, R16, R62, RZ ;  /* 0x0000003e1050723c */ /* 0x000fe400000418ff */
[----:B------:R-:W-:Y:S06]  /*145f0*/  MUFU.EX2 R41, R41 ;  /* 0x0000002900297308 */ /* 0x000fec0000000800 */
[----:B---3--:R-:W-:Y:S01]  /*14600*/  HMMA.16816.F32.BF16 R180, R12, R28, R32 ;  /* 0x0000001c0cb4723c */ /* 0x008fe20000041820 */
[----:B------:R-:W1:Y:S01]  /*14610*/  LDSM.16.MT88.4 R32, [R197+0x1800] ;  /* 0x00180000c520783b */ /* 0x000e620000004200 */
[----:B----4-:R-:W-:-:S06]  /*14620*/  F2FP.BF16.PACK_AB R100, R36, R37 ;  /* 0x000000252464723e */ /* 0x010fcc00000010ff */
[----:B------:R-:W-:Y:S01]  /*14630*/  HMMA.16816.F32.BF16 R184, R8, R28, R24 ;  /* 0x0000001c08b8723c */ /* 0x000fe20000041818 */
[----:B------:R-:W3:Y:S06]  /*14640*/  LDSM.16.MT88.4 R24, [R197+0x1c00] ;  /* 0x001c0000c518783b */ /* 0x000eec0000004200 */
[----:B------:R-:W-:Y:S01]  /*14650*/  FADD.FTZ R29, R97, R4 ;  /* 0x00000004611d7221 */ /* 0x000fe20000010000 */
[----:B------:R-:W-:Y:S01]  /*14660*/  HMMA.16816.F32.BF16 R60, R20, R62, RZ ;  /* 0x0000003e143c723c */ /* 0x000fe200000418ff */
[----:B------:R-:W-:Y:S02]  /*14670*/  FADD.FTZ R28, R131, R3 ;  /* 0x00000003831c7221 */ /* 0x000fe40000010000 */
[----:B------:R-:W-:-:S02]  /*14680*/  FADD.FTZ R4, R122, R2 ;  /* 0x000000027a047221 */ /* 0x000fc40000010000 */
[----:B------:R-:W-:Y:S02]  /*14690*/  FADD.FTZ R2, R99, R29 ;  /* 0x0000001d63027221 */ /* 0x000fe40000010000 */
[----:B------:R-:W-:Y:S01]  /*146a0*/  FADD.FTZ R3, R109, R0 ;  /* 0x000000006d037221 */ /* 0x000fe20000010000 */
[----:B------:R-:W4:Y:S01]  /*146b0*/  MUFU.EX2 R29, R40 ;  /* 0x00000028001d7308 */ /* 0x000f220000000800 */
[----:B------:R-:W-:Y:S01]  /*146c0*/  FADD.FTZ R0, R146, R28 ;  /* 0x0000001c92007221 */ /* 0x000fe20000010000 */
[----:B------:R-:W-:Y:S01]  /*146d0*/  HMMA.16816.F32.BF16 R80, R8, R46, R80 ;  /* 0x0000002e0850723c */ /* 0x000fe20000041850 */
[----:B------:R-:W-:Y:S02]  /*146e0*/  FADD.FTZ R2, R120, R2 ;  /* 0x0000000278027221 */ /* 0x000fe40000010000 */
[----:B------:R-:W-:Y:S02]  /*146f0*/  FADD.FTZ R0, R147, R0 ;  /* 0x0000000093007221 */ /* 0x000fe40000010000 */
[----:B------:R-:W-:Y:S01]  /*14700*/  FADD.FTZ R4, R144, R4 ;  /* 0x0000000490047221 */ /* 0x000fe20000010000 */
[----:B------:R-:W-:Y:S01]  /*14710*/  MUFU.EX2 R28, R64 ;  /* 0x00000040001c7308 */ /* 0x000fe20000000800 */
[----:B------:R-:W-:Y:S01]  /*14720*/  FADD.FTZ R0, R37, R0 ;  /* 0x0000000025007221 */ /* 0x000fe20000010000 */
[----:B------:R-:W-:Y:S03]  /*14730*/  HMMA.16816.F32.BF16 R88, R16, R70, RZ ;  /* 0x000000461058723c */ /* 0x000fe600000418ff */
[----:B------:R-:W-:Y:S01]  /*14740*/  FADD.FTZ R0, R36, R0 ;  /* 0x0000000024007221 */ /* 0x000fe20000010000 */
[----:B----4-:R-:W-:-:S03]  /*14750*/  F2FP.BF16.PACK_AB R98, R29, R41 ;  /* 0x000000291d62723e */ /* 0x010fc600000010ff */
[----:B------:R-:W-:Y:S01]  /*14760*/  FADD.FTZ R0, R57, R0 ;  /* 0x0000000039007221 */ /* 0x000fe20000010000 */
[----:B-1----:R-:W-:Y:S03]  /*14770*/  HMMA.16816.F32.BF16 R76, R20, R32, RZ ;  /* 0x00000020144c723c */ /* 0x002fe600000418ff */
[----:B------:R-:W-:-:S05]  /*14780*/  FADD.FTZ R248, R56, R0 ;  /* 0x0000000038f87221 */ /* 0x000fca0000010000 */
[----:B------:R-:W-:Y:S01]  /*14790*/  HMMA.16816.F32.BF16 R72, R16, R32, RZ ;  /* 0x000000201048723c */ /* 0x000fe200000418ff */
[----:B------:R-:W-:Y:S07]  /*147a0*/  MUFU.EX2 R33, R53 ;  /* 0x0000003500217308 */ /* 0x000fee0000000800 */
[C---:B------:R-:W-:Y:S01]  /*147b0*/  HMMA.16816.F32.BF16 R60, R12.reuse, R46, R60 ;  /* 0x0000002e0c3c723c */ /* 0x040fe2000004183c */
[----:B------:R-:W1:Y:S07]  /*147c0*/  MUFU.EX2 R32, R52 ;  /* 0x0000003400207308 */ /* 0x000e6e0000000800 */
[-C--:B---3--:R-:W-:Y:S08]  /*147d0*/  HMMA.16816.F32.BF16 R172, R12, R24.reuse, R76 ;  /* 0x000000180cac723c */ /* 0x088ff0000004184c */
[----:B------:R-:W-:Y:S01]  /*147e0*/  HMMA.16816.F32.BF16 R176, R8, R24, R72 ;  /* 0x0000001808b0723c */ /* 0x000fe20000041848 */
[----:B------:R3:W4:Y:S01]  /*147f0*/  MUFU.EX2 R25, R65 ;  /* 0x0000004100197308 */ /* 0x0007220000000800 */
[----:B-1----:R-:W-:-:S05]  /*14800*/  F2FP.BF16.PACK_AB R101, R32, R33 ;  /* 0x000000212065723e */ /* 0x002fca00000010ff */
[----:B------:R-:W-:Y:S01]  /*14810*/  FADD.FTZ R24, R129, R3 ;  /* 0x0000000381187221 */ /* 0x000fe20000010000 */
[----:B------:R-:W-:Y:S01]  /*14820*/  HMMA.16816.F32.BF16 R76, R16, R58, RZ ;  /* 0x0000003a104c723c */ /* 0x000fe200000418ff */
[----:B------:R-:W-:Y:S02]  /*14830*/  FADD.FTZ R3, R115, R2 ;  /* 0x0000000273037221 */ /* 0x000fe40000010000 */
[----:B------:R-:W-:Y:S01]  /*14840*/  LDSM.16.MT88.4 R112, [R196+0x1400] ;  /* 0x00140000c470783b */ /* 0x000fe20000004200 */
[----:B------:R-:W-:Y:S02]  /*14850*/  FADD.FTZ R2, R145, R4 ;  /* 0x0000000491027221 */ /* 0x000fe40000010000 */
[----:B------:R-:W-:Y:S02]  /*14860*/  FADD.FTZ R3, R121, R3 ;  /* 0x0000000379037221 */ /* 0x000fe40000010000 */
[----:B------:R-:W1:Y:S01]  /*14870*/  LDSM.16.MT88.4 R120, [R197+0x800] ;  /* 0x00080000c578783b */ /* 0x000e620000004200 */
[----:B---3--:R-:W-:Y:S01]  /*14880*/  HMMA.16816.F32.BF16 R64, R20, R66, RZ ;  /* 0x000000421440723c */ /* 0x008fe200000418ff */
[----:B------:R-:W-:Y:S01]  /*14890*/  FADD.FTZ R4, R130, R24 ;  /* 0x0000001882047221 */ /* 0x000fe20000010000 */
[----:B----4-:R-:W-:Y:S01]  /*148a0*/  F2FP.BF16.PACK_AB R97, R25, R28 ;  /* 0x0000001c1961723e */ /* 0x010fe200000010ff */
[----:B------:R-:W-:Y:S01]  /*148b0*/  MUFU.EX2 R24, R68 ;  /* 0x0000004400187308 */ /* 0x000fe20000000800 */
[----:B------:R-:W3:Y:S01]  /*148c0*/  LDSM.16.MT88.4 R128, [R196+0x800] ;  /* 0x00080000c480783b */ /* 0x000ee20000004200 */
[----:B------:R-:W-:-:S02]  /*148d0*/  FADD.FTZ R0, R45, R4 ;  /* 0x000000042d007221 */ /* 0x000fc40000010000 */
[----:B------:R-:W-:Y:S01]  /*148e0*/  FADD.FTZ R2, R33, R2 ;  /* 0x0000000221027221 */ /* 0x000fe20000010000 */
[C---:B------:R-:W-:Y:S01]  /*148f0*/  HMMA.16816.F32.BF16 R72, R16.reuse, R38, RZ ;  /* 0x000000261048723c */ /* 0x040fe200000418ff */
[----:B------:R-:W-:Y:S02]  /*14900*/  FADD.FTZ R0, R44, R0 ;  /* 0x000000002c007221 */ /* 0x000fe40000010000 */
[----:B------:R-:W4:Y:S01]  /*14910*/  MUFU.EX2 R4, R69 ;  /* 0x0000004500047308 */ /* 0x000f220000000800 */
[----:B------:R-:W-:Y:S02]  /*14920*/  FADD.FTZ R2, R32, R2 ;  /* 0x0000000220027221 */ /* 0x000fe40000010000 */
[----:B------:R-:W-:Y:S02]  /*14930*/  FADD.FTZ R0, R41, R0 ;  /* 0x0000000029007221 */ /* 0x000fe40000010000 */
[----:B------:R-:W-:Y:S01]  /*14940*/  HMMA.16816.F32.BF16 R16, R16, R34, RZ ;  /* 0x000000221010723c */ /* 0x000fe200000418ff */
[----:B------:R-:W-:-:S02]  /*14950*/  FADD.FTZ R2, R49, R2 ;  /* 0x0000000231027221 */ /* 0x000fc40000010000 */
[----:B------:R-:W-:Y:S02]  /*14960*/  FADD.FTZ R238, R29, R0 ;  /* 0x000000001dee7221 */ /* 0x000fe40000010000 */
[----:B------:R-:W-:Y:S02]  /*14970*/  FADD.FTZ R237, R48, R2 ;  /* 0x0000000230ed7221 */ /* 0x000fe40000010000 */
[----:B------:R-:W-:Y:S01]  /*14980*/  FADD.FTZ R2, R28, R3 ;  /* 0x000000031c027221 */ /* 0x000fe20000010000 */
[----:B------:R-:W-:Y:S01]  /*14990*/  HMMA.16816.F32.BF16 R64, R12, R50, R64 ;  /* 0x000000320c40723c */ /* 0x000fe20000041840 */
[----:B----4-:R-:W-:Y:S02]  /*149a0*/  F2FP.BF16.PACK_AB R99, R4, R24 ;  /* 0x000000180463723e */ /* 0x010fe400000010ff */
[----:B------:R-:W-:-:S05]  /*149b0*/  FADD.FTZ R2, R25, R2 ;  /* 0x0000000219027221 */ /* 0x000fca0000010000 */
[----:B------:R-:W-:Y:S01]  /*149c0*/  HMMA.16816.F32.BF16 R68, R20, R70, RZ ;  /* 0x000000461444723c */ /* 0x000fe200000418ff */
[----:B------:R-:W-:Y:S02]  /*149d0*/  FADD.FTZ R0, R24, R2 ;  /* 0x0000000218007221 */ /* 0x000fe40000010000 */
[----:B--2---:R-:W-:-:S04]  /*149e0*/  @P1 IMAD.HI.U32 R2, R213, c[0x0][0x2c8], RZ ;  /* 0x0000b200d5021a27 */ /* 0x004fc800078e00ff */
[----:B------:R-:W-:Y:S01]  /*149f0*/  FADD.FTZ R239, R4, R0 ;  /* 0x0000000004ef7221 */ /* 0x000fe20000010000 */
[C---:B------:R-:W-:Y:S01]  /*14a00*/  HMMA.16816.F32.BF16 R56, R20.reuse, R58, RZ ;  /* 0x0000003a1438723c */ /* 0x040fe200000418ff */
[----:B------:R-:W-:Y:S02]  /*14a10*/  MOV R0, R213 ;  /* 0x000000d500007202 */ /* 0x000fe40000000f00 */
[----:B------:R-:W-:Y:S02]  /*14a20*/  @P1 SHF.R.U32.HI R0, RZ, c[0x0][0x2cc], R2 ;  /* 0x0000b300ff001a19 */ /* 0x000fe40000011602 */
[----:B------:R-:W-:Y:S02]  /*14a30*/  ISETP.GE.AND P1, PT, R212, 0x1, PT ;  /* 0x00000001d400780c */ /* 0x000fe40003f26270 */
[----:B------:R-:W-:Y:S01]  /*14a40*/  IADD3 R0, R211, R0, RZ ;  /* 0x00000000d3007210 */ /* 0x000fe20007ffe0ff */
[----:B------:R-:W-:Y:S03]  /*14a50*/  HMMA.16816.F32.BF16 R36, R20, R38, RZ ;  /* 0x000000261424723c */ /* 0x000fe600000418ff */
[----:B------:R-:W-:-:S05]  /*14a60*/  IADD3 R3, R0, c[0x0][0x328], RZ ;  /* 0x0000ca0000037a10 */ /* 0x000fca0007ffe0ff */
[----:B------:R-:W-:Y:S08]  /*14a70*/  HMMA.16816.F32.BF16 R20, R20, R34, RZ ;  /* 0x000000221414723c */ /* 0x000ff000000418ff */
[C---:B-1----:R-:W-:Y:S01]  /*14a80*/  HMMA.16816.F32.BF16 R152, R100.reuse, R122, R64 ;  /* 0x0000007a6498723c */ /* 0x042fe20000041840 */
[----:B------:R-:W1:Y:S07]  /*14a90*/  LDSM.16.MT88.4 R64, [R197+0x1400] ;  /* 0x00140000c540783b */ /* 0x000e6e0000004200 */
[-C--:B------:R-:W-:Y:S08]  /*14aa0*/  HMMA.16816.F32.BF16 R156, R100, R112.reuse, R156 ;  /* 0x00000070649c723c */ /* 0x080ff0000004189c */
[----:B------:R-:W-:Y:S08]  /*14ab0*/  HMMA.16816.F32.BF16 R116, R96, R112, R116 ;  /* 0x000000706074723c */ /* 0x000ff00000041874 */
[-C--:B------:R-:W-:Y:S08]  /*14ac0*/  HMMA.16816.F32.BF16 R160, R100, R114.reuse, R60 ;  /* 0x0000007264a0723c */ /* 0x080ff0000004183c */
[----:B------:R-:W-:Y:S01]  /*14ad0*/  HMMA.16816.F32.BF16 R112, R96, R114, R80 ;  /* 0x000000726070723c */ /* 0x000fe20000041850 */
[----:B------:R-:W2:Y:S07]  /*14ae0*/  LDSM.16.MT88.4 R80, [R196+0x2000] ;  /* 0x00200000c450783b */ /* 0x000eae0000004200 */
[C---:B------:R-:W-:Y:S08]  /*14af0*/  HMMA.16816.F32.BF16 R88, R8.reuse, R54, R88 ;  /* 0x000000360858723c */ /* 0x040ff00000041858 */
[C---:B------:R-:W-:Y:S08]  /*14b00*/  HMMA.16816.F32.BF16 R84, R8.reuse, R50, R84 ;  /* 0x000000320854723c */ /* 0x040ff00000041854 */
[C---:B------:R-:W-:Y:S08]  /*14b10*/  HMMA.16816.F32.BF16 R76, R8.reuse, R42, R76 ;  /* 0x0000002a084c723c */ /* 0x040ff0000004184c */
[C---:B------:R-:W-:Y:S08]  /*14b20*/  HMMA.16816.F32.BF16 R92, R8.reuse, R30, R72 ;  /* 0x0000001e085c723c */ /* 0x040ff00000041848 */
[----:B------:R-:W-:Y:S01]  /*14b30*/  HMMA.16816.F32.BF16 R16, R8, R26, R16 ;  /* 0x0000001a0810723c */ /* 0x000fe20000041810 */
[----:B------:R-:W4:Y:S07]  /*14b40*/  LDSM.16.MT88.4 R8, [R197+0x2000] ;  /* 0x00200000c508783b */ /* 0x000f2e0000004200 */
[C---:B------:R-:W-:Y:S08]  /*14b50*/  HMMA.16816.F32.BF16 R68, R12.reuse, R54, R68 ;  /* 0x000000360c44723c */ /* 0x040ff00000041844 */
[C---:B------:R-:W-:Y:S08]  /*14b60*/  HMMA.16816.F32.BF16 R40, R12.reuse, R42, R56 ;  /* 0x0000002a0c28723c */ /* 0x040ff00000041838 */
[C---:B------:R-:W-:Y:S08]  /*14b70*/  HMMA.16816.F32.BF16 R36, R12.reuse, R30, R36 ;  /* 0x0000001e0c24723c */ /* 0x040ff00000041824 */
[----:B------:R-:W-:Y:S08]  /*14b80*/  HMMA.16816.F32.BF16 R20, R12, R26, R20 ;  /* 0x0000001a0c14723c */ /* 0x000ff00000041814 */
[C---:B---3--:R-:W-:Y:S08]  /*14b90*/  HMMA.16816.F32.BF16 R144, R100.reuse, R130, R68 ;  /* 0x000000826490723c */ /* 0x048ff00000041844 */
[-C--:B------:R-:W-:Y:S08]  /*14ba0*/  HMMA.16816.F32.BF16 R148, R100, R120.reuse, R148 ;  /* 0x000000786494723c */ /* 0x080ff00000041894 */
[----:B------:R-:W-:Y:S08]  /*14bb0*/  HMMA.16816.F32.BF16 R124, R96, R120, R124 ;  /* 0x00000078607c723c */ /* 0x000ff0000004187c */
[-C--:B-1----:R-:W-:Y:S08]  /*14bc0*/  HMMA.16816.F32.BF16 R56, R100, R64.reuse, R192 ;  /* 0x000000406438723c */ /* 0x082ff000000418c0 */
[----:B------:R-:W-:Y:S08]  /*14bd0*/  HMMA.16816.F32.BF16 R60, R96, R64, R188 ;  /* 0x00000040603c723c */ /* 0x000ff000000418bc */
[----:B------:R-:W-:Y:S08]  /*14be0*/  HMMA.16816.F32.BF16 R68, R100, R66, R40 ;  /* 0x000000426444723c */ /* 0x000ff00000041828 */
[C---:B------:R-:W-:Y:S08]  /*14bf0*/  HMMA.16816.F32.BF16 R120, R96.reuse, R122, R84 ;  /* 0x0000007a6078723c */ /* 0x040ff00000041854 */
[----:B------:R-:W-:Y:S08]  /*14c00*/  HMMA.16816.F32.BF16 R64, R96, R66, R76 ;  /* 0x000000426040723c */ /* 0x000ff0000004184c */
[-C--:B------:R-:W-:Y:S08]  /*14c10*/  HMMA.16816.F32.BF16 R140, R100, R128.reuse, R140 ;  /* 0x00000080648c723c */ /* 0x080ff0000004188c */
[----:B------:R-:W-:Y:S08]  /*14c20*/  HMMA.16816.F32.BF16 R132, R96, R128, R132 ;  /* 0x000000806084723c */ /* 0x000ff00000041884 */
[C---:B--2---:R-:W-:Y:S08]  /*14c30*/  HMMA.16816.F32.BF16 R72, R100.reuse, R80, R180 ;  /* 0x000000506448723c */ /* 0x044ff000000418b4 */
[----:B------:R-:W-:Y:S08]  /*14c40*/  HMMA.16816.F32.BF16 R84, R100, R82, R36 ;  /* 0x000000526454723c */ /* 0x000ff00000041824 */
[C---:B------:R-:W-:Y:S08]  /*14c50*/  HMMA.16816.F32.BF16 R76, R96.reuse, R80, R184 ;  /* 0x00000050604c723c */ /* 0x040ff000000418b8 */
[C---:B------:R-:W-:Y:S08]  /*14c60*/  HMMA.16816.F32.BF16 R128, R96.reuse, R130, R88 ;  /* 0x000000826080723c */ /* 0x040ff00000041858 */
[----:B------:R-:W-:Y:S08]  /*14c70*/  HMMA.16816.F32.BF16 R80, R96, R82, R92 ;  /* 0x000000526050723c */ /* 0x000ff0000004185c */
[-C--:B----4-:R-:W-:Y:S08]  /*14c80*/  HMMA.16816.F32.BF16 R88, R100, R8.reuse, R172 ;  /* 0x000000086458723c */ /* 0x090ff000000418ac */
[----:B------:R-:W-:Y:S08]  /*14c90*/  HMMA.16816.F32.BF16 R92, R96, R8, R176 ;  /* 0x00000008605c723c */ /* 0x000ff000000418b0 */
[-C--:B------:R-:W-:Y:S08]  /*14ca0*/  HMMA.16816.F32.BF16 R100, R100, R10.reuse, R20 ;  /* 0x0000000a6464723c */ /* 0x080ff00000041814 */
[----:B------:R-:W-:Y:S01]  /*14cb0*/  HMMA.16816.F32.BF16 R96, R96, R10, R16 ;  /* 0x0000000a6060723c */ /* 0x000fe20000041810 */
[----:B------:R-:W-:Y:S07]  /*14cc0*/  @!P1 BRA `(.L_x_1011) ;  /* 0x0000013000009947 */ /* 0x000fee0003800000 */
[C---:B------:R-:W-:Y:S01]  /*14cd0*/  ISETP.GT.AND P0, PT, R0.reuse, RZ, PT ;  /* 0x000000ff0000720c */ /* 0x040fe20003f04270 */
[----:B------:R-:W-:Y:S01]  /*14ce0*/  BSSY B0, `(.L_x_1012) ;  /* 0x000000e000007945 */ /* 0x000fe20003800000 */
[----:B------:R-:W-:-:S11]  /*14cf0*/  IADD3 R2, R0, -0x1, RZ ;  /* 0xffffffff00027810 */ /* 0x000fd60007ffe0ff */
[----:B------:R-:W-:Y:S05]  /*14d00*/  @P0 BRA `(.L_x_1013) ;  /* 0x0000007000000947 */ /* 0x000fea0003800000 */
[----:B------:R-:W-:Y:S02]  /*14d10*/  IMAD.MOV.U32 R2, RZ, RZ, 0x1 ;  /* 0x00000001ff027424 */ /* 0x000fe400078e00ff */
[----:B------:R-:W-:-:S03]  /*14d20*/  IMAD.MOV R0, RZ, RZ, -R0 ;  /* 0x000000ffff007224 */ /* 0x000fc600078e0a00 */
[----:B------:R-:W-:-:S13]  /*14d30*/  ISETP.NE.AND P0, PT, R2, c[0x0][0x32c], PT ;  /* 0x0000cb0002007a0c */ /* 0x000fda0003f05270 */
[----:B------:R-:W-:-:S05]  /*14d40*/  @P0 IMAD.HI.U32 R2, R0, c[0x0][0x330], RZ ;  /* 0x0000cc0000020a27 */ /* 0x000fca00078e00ff */
[----:B------:R-:W-:-:S04]  /*14d50*/  @P0 SHF.R.U32.HI R0, RZ, c[0x0][0x334], R2 ;  /* 0x0000cd00ff000a19 */ /* 0x000fc80000011602 */
[----:B------:R-:W-:Y:S01]  /*14d60*/  LOP3.LUT R2, RZ, R0, RZ, 0x33, !PT ;  /* 0x00000000ff027212 */ /* 0x000fe200078e33ff */
[----:B------:R-:W-:Y:S05]  /*14d70*/  BRA `(.L_x_1014) ;  /* 0x0000004000007947 */ /* 0x000fea0003800000 */
.L_x_1013:
[----:B------:R-:W-:-:S04]  /*14d80*/  MOV R0, 0x1 ;  /* 0x0000000100007802 */ /* 0x000fc80000000f00 */
[----:B------:R-:W-:-:S13]  /*14d90*/  ISETP.NE.AND P0, PT, R0, c[0x0][0x32c], PT ;  /* 0x0000cb0000007a0c */ /* 0x000fda0003f05270 */
[----:B------:R-:W-:-:S05]  /*14da0*/  @P0 IMAD.HI.U32 R0, R2, c[0x0][0x330], RZ ;  /* 0x0000cc0002000a27 */ /* 0x000fca00078e00ff */
[----:B------:R-:W-:Y:S02]  /*14db0*/  @P0 SHF.R.U32.HI R2, RZ, c[0x0][0x334], R0 ;  /* 0x0000cd00ff020a19 */ /* 0x000fe40000011600 */
.L_x_1014:
[----:B------:R-:W-:Y:S05]  /*14dc0*/  BSYNC B0 ;  /* 0x0000000000007941 */ /* 0x000fea0003800000 */
.L_x_1012:
[----:B------:R-:W-:-:S05]  /*14dd0*/  MOV R0, c[0x0][0x32c] ;  /* 0x0000cb0000007a02 */ /* 0x000fca0000000f00 */
[----:B------:R-:W-:-:S05]  /*14de0*/  IMAD R2, R2, R0, c[0x0][0x32c] ;  /* 0x0000cb0002027624 */ /* 0x000fca00078e0200 */
[----:B------:R-:W-:-:S04]  /*14df0*/  IMNMX R3, R3, R2, PT ;  /* 0x0000000203037217 */ /* 0x000fc80003800200 */
.L_x_1011:
[----:B------:R-:W2:Y:S01]  /*14e00*/  LDL R2, [R1+0x20] ;  /* 0x0000200001027983 */ /* 0x000ea20000100800 */
[----:B------:R-:W-:-:S05]  /*14e10*/  IMAD.HI R3, R3, 0x2aaaaaab, RZ ;  /* 0x2aaaaaab03037827 */ /* 0x000fca00078e02ff */
[----:B------:R-:W-:-:S04]  /*14e20*/  SHF.R.U32.HI R0, RZ, 0x1f, R3 ;  /* 0x0000001fff007819 */ /* 0x000fc80000011603 */
[----:B------:R-:W-:-:S04]  /*14e30*/  LEA.HI.SX32 R3, R3, R0, 0x1d ;  /* 0x0000000003037211 */ /* 0x000fc800078feaff */
[----:B--2---:R-:W-:-:S04]  /*14e40*/  IMNMX R2, R2, R3, !PT ;  /* 0x0000000302027217 */ /* 0x004fc80007800200 */
[----:B------:R-:W-:Y:S01]  /*14e50*/  ISETP.GE.AND P0, PT, R221, R2, PT ;  /* 0x00000002dd00720c */ /* 0x000fe20003f06270 */
[----:B------:R1:W-:-:S12]  /*14e60*/  STL [R1+0x24], R2 ;  /* 0x0000240201007387 */ /* 0x0003d80000100800 */
[----:B------:R-:W-:Y:S05]  /*14e70*/  @!P0 BRA `(.L_x_1015) ;  /* 0x000047e000008947 */ /* 0x000fea0003800000 */
[----:B------:R-:W-:Y:S01]  /*14e80*/  IMAD.MOV.U32 R107, RZ, RZ, R104 ;  /* 0x000000ffff6b7224 */ /* 0x000fe200078e0068 */
[----:B------:R-:W-:Y:S01]  /*14e90*/  MOV R109, R5 ;  /* 0x00000005006d7202 */ /* 0x000fe20000000f00 */
[----:B------:R-:W-:Y:S01]  /*14ea0*/  IMAD.MOV.U32 R106, RZ, RZ, R105 ;  /* 0x000000ffff6a7224 */ /* 0x000fe200078e0069 */
[----:B------:R-:W-:Y:S02]  /*14eb0*/  MOV R108, R6 ;  /* 0x00000006006c7202 */ /* 0x000fe40000000f00 */
.L_x_1048:
[----:B------:R-:W2:Y:S01]  /*14ec0*/  LDL R0, [R1+0x20] ;  /* 0x0000200001007983 */ /* 0x000ea20000100800 */
[----:B------:R-:W-:Y:S04]  /*14ed0*/  DEPBAR.LE SB0, 0x0 ;  /* 0x000080000000791a */ /* 0x000fe80000000000 */
[----:B------:R-:W-:Y:S01]  /*14ee0*/  WARPSYNC 0xffffffff ;  /* 0xffffffff00007948 */ /* 0x000fe20003800000 */
[----:B------:R-:W-:Y:S06]  /*14ef0*/  BAR.SYNC.DEFER_BLOCKING 0x0 ;  /* 0x0000000000007b1d */ /* 0x000fec0000010000 */
[----:B------:R3:W4:Y:S01]  /*14f00*/  LDSM.16.M88.4 R52, [R198] ;  /* 0x00000000c634783b */ /* 0x0007220000000200 */
[----:B------:R-:W-:Y:S03]  /*14f10*/  BSSY B0, `(.L_x_1016) ;  /* 0x0000043000007945 */ /* 0x000fe60003800000 */
        /* <DEDUP_REMOVED lines=9> */
[----:B--2---:R-:W-:Y:S11]  /*14fb0*/  ISETP.GT.AND P0, PT, R0, R221, PT ;  /* 0x000000dd0000720c */ /* 0x004ff60003f04270 */
[----:B------:R-:W-:Y:S02]  /*14fc0*/  @!UPT UIADD3 URZ, URZ, URZ, URZ ;  /* 0x0000003f3f3ff290 */ /* 0x000fe4000fffe03f */
[----:B------:R-:W-:-:S05]  /*14fd0*/  @P0 BRA `(.L_x_1017) ;  /* 0x0000036000000947 */ /* 0x000fca0003800000 */
[----:B-1-34-:R-:W-:Y:S01]  /*14fe0*/  IMAD.WIDE.U32 R2, R222, c[0x0][0x208], RZ ;  /* 0x00008200de027a25 */ /* 0x01afe200078e00ff */
[----:B------:R-:W-:Y:S01]  /*14ff0*/  SHF.R.S32.HI R0, RZ, 0x1f, R222 ;  /* 0x0000001fff007819 */ /* 0x000fe200000114de */
[----:B------:R-:W2:Y:S04]  /*15000*/  LDL.64 R8, [R1+0x30] ;  /* 0x0000300001087983 */ /* 0x000ea80000100a00 */
[----:B------:R-:W-:Y:S02]  /*15010*/  IMAD R0, R0, c[0x0][0x208], RZ ;  /* 0x0000820000007a24 */ /* 0x000fe400078e02ff */
[----:B------:R-:W3:Y:S02]  /*15020*/  LDL R5, [R1+0x38] ;  /* 0x0000380001057983 */ /* 0x000ee40000100800 */
[----:B------:R-:W-:Y:S05]  /*15030*/  IMAD R0, R222, c[0x0][0x20c], R0 ;  /* 0x00008300de007a24 */ /* 0x000fea00078e0200 */
[----:B------:R-:W-:Y:S02]  /*15040*/  IADD3 R3, R3, R0, RZ ;  /* 0x0000000003037210 */ /* 0x000fe40007ffe0ff */
[----:B------:R-:W-:Y:S03]  /*15050*/  SHF.R.S32.HI R0, RZ, 0x1f, R220 ;  /* 0x0000001fff007819 */ /* 0x000fe600000114dc */
[----:B------:R-:W-:Y:S04]  /*15060*/  IMAD.WIDE.U32 R2, R220, c[0x0][0x218], R2 ;  /* 0x00008600dc027a25 */ /* 0x000fe800078e0002 */
[----:B------:R-:W-:Y:S04]  /*15070*/  IMAD R4, R0, c[0x0][0x218], RZ ;  /* 0x0000860000047a24 */ /* 0x000fe800078e02ff */
[----:B------:R-:W-:Y:S01]  /*15080*/  IMAD R4, R220, c[0x0][0x21c], R4 ;  /* 0x00008700dc047a24 */ /* 0x000fe200078e0204 */
[----:B--2---:R-:W-:Y:S04]  /*15090*/  IADD3 R0, P0, R8, R2, RZ ;  /* 0x0000000208007210 */ /* 0x004fe80007f1e0ff */
[----:B---3--:R-:W-:Y:S02]  /*150a0*/  IADD3.X R2, R5, R3, R4, P0, !PT ;  /* 0x0000000305027210 */ /* 0x008fe400007fe404 */
[C---:B------:R-:W-:Y:S04]  /*150b0*/  LEA R6, P0, R0.reuse, c[0x0][0x1f8], 0x1 ;  /* 0x00007e0000067a11 */ /* 0x040fe800078008ff */
[----:B------:R-:W-:Y:S01]  /*150c0*/  LEA.HI.X R5, R0, c[0x0][0x1fc], R2, 0x1, P0 ;  /* 0x00007f0000057a11 */ /* 0x000fe200000f0c02 */
[----:B------:R-:W-:-:S06]  /*150d0*/  BRA.DIV ~URZ, `(.L_x_1018) ;  /* 0x000127b27f007947 */ /* 0x000fcc000b800000 */
[----:B------:R1:W2:Y:S02]  /*150e0*/  SHFL.IDX PT, R4, R5, RZ, 0x1c1f ;  /* 0x001c1fff05047589 */ /* 0x0002a400000e0000 */
.L_x_1190:
[----:B------:R-:W-:-:S05]  /*150f0*/  BRA.DIV ~URZ, `(.L_x_1019) ;  /* 0x000128027f007947 */ /* 0x000fca000b800000 */
[----:B------:R3:W4:Y:S02]  /*15100*/  SHFL.IDX PT, R0, R6, RZ, 0x1c1f ;  /* 0x001c1fff06007589 */ /* 0x00072400000e0000 */
.L_x_1191:
[----:B------:R-:W5:Y:S01]  /*15110*/  LDL.64 R2, [R1] ;  /* 0x0000000001027983 */ /* 0x000f620000100a00 */
[----:B------:R-:W-:Y:S03]  /*15120*/  ISETP.GE.AND P2, PT, R252, c[0x0][0x1d4], PT ;  /* 0x00007500fc007a0c */ /* 0x000fe60003f46270 */
[----:B---3--:R-:W3:Y:S04]  /*15130*/  LDL R8, [R1+0x8] ;  /* 0x0000080001087983 */ /* 0x008ee80000100800 */
[----:B------:R-:W1:Y:S01]  /*15140*/  S2R R9, SR_TID.X ;  /* 0x0000000000097919 */ /* 0x000e620000002100 */
[----:B---3--:R-:W-:Y:S02]  /*15150*/  ISETP.GE.AND P1, PT, R8, c[0x0][0x1d4], PT ;  /* 0x0000750008007a0c */ /* 0x008fe40003f26270 */
[----:B-----5:R-:W-:Y:S02]  /*15160*/  ISETP.GE.AND P3, PT, R2, c[0x0][0x1d4], PT ;  /* 0x0000750002007a0c */ /* 0x020fe40003f66270 */
[----:B----4-:R-:W-:Y:S02]  /*15170*/  IADD3 R2, P0, R0, R234, RZ ;  /* 0x000000ea00027210 */ /* 0x010fe40007f1e0ff */
[----:B-1----:R-:W-:Y:S03]  /*15180*/  ISETP.GT.AND P4, PT, R9, 0x3f, PT ;  /* 0x0000003f0900780c */ /* 0x002fe60003f84270 */
[----:B--2---:R-:W-:Y:S06]  /*15190*/  IMAD.X R3, R4, 0x1, R233, P0 ;  /* 0x0000000104037824 */ /* 0x004fec00000e06e9 */
[----:B------:R-:W-:Y:S01]  /*151a0*/  @!PT LDS RZ, [RZ] ;  /* 0x00000000fffff984 */ /* 0x000fe20000000800 */
[----:B------:R-:W-:Y:S01]  /*151b0*/  @!PT LDS RZ, [RZ] ;  /* 0x00000000fffff984 */ /* 0x000fe20000000800 */
[----:B------:R-:W-:Y:S01]  /*151c0*/  @!PT LDS RZ, [RZ] ;  /* 0x00000000fffff984 */ /* 0x000fe20000000800 */
[----:B------:R1:W-:Y:S02]  /*151d0*/  LDGSTS.E.BYPASS.LTC128B.128 [R210+0x1880], [R2.64], !P3 ;  /* 0x0188000002d27fae */ /* 0x0003e4000d901d48 */
[----:B-1----:R-:W-:Y:S05]  /*151e0*/  IADD3 R2, P0, R0, R236, RZ ;  /* 0x000000ec00027210 */ /* 0x002fea0007f1e0ff */
[----:B------:R-:W-:Y:S05]  /*151f0*/  IMAD.X R3, R4, 0x1, R235, P0 ;  /* 0x0000000104037824 */ /* 0x000fea00000e06eb */
[----:B------:R1:W-:Y:S02]  /*15200*/  LDGSTS.E.BYPASS.LTC128B.128 [R210+0x2480], [R2.64], !P2 ;  /* 0x0248000002d27fae */ /* 0x0003e4000d101d48 */
[----:B-1----:R-:W-:Y:S05]  /*15210*/  IADD3 R2, P0, R0, R232, RZ ;  /* 0x000000e800027210 */ /* 0x002fea0007f1e0ff */
[----:B------:R-:W-:Y:S05]  /*15220*/  IMAD.X R3, R4, 0x1, R231, P0 ;  /* 0x0000000104037824 */ /* 0x000fea00000e06e7 */
[----:B------:R1:W-:Y:S01]  /*15230*/  LDGSTS.E.BYPASS.LTC128B.128 [R210+0x3080], [R2.64], !P1 ;  /* 0x0308000002d27fae */ /* 0x0003e2000c901d48 */
[----:B------:R-:W-:-:S05]  /*15240*/  @P4 BRA `(.L_x_1017) ;  /* 0x000000f000004947 */ /* 0x000fca0003800000 */
[----:B------:R-:W-:-:S05]  /*15250*/  BRA.DIV ~URZ, `(.L_x_1020) ;  /* 0x000127127f007947 */ /* 0x000fca000b800000 */
[----:B------:R2:W3:Y:S04]  /*15260*/  SHFL.IDX PT, R4, R5, 0x1, 0x1c1f ;  /* 0x003c1f0005047f89 */ /* 0x0004e800000e0000 */
[----:B------:R2:W4:Y:S02]  /*15270*/  SHFL.IDX PT, R0, R6, 0x1, 0x1c1f ;  /* 0x003c1f0006007f89 */ /* 0x00052400000e0000 */
.L_x_1192:
[----:B-1--4-:R-:W-:Y:S05]  /*15280*/  IADD3 R2, P0, R0, R234, RZ ;  /* 0x000000ea00027210 */ /* 0x012fea0007f1e0ff */
[----:B---3--:R-:W-:Y:S05]  /*15290*/  IMAD.X R3, R4, 0x1, R233, P0 ;  /* 0x0000000104037824 */ /* 0x008fea00000e06e9 */
        /* <DEDUP_REMOVED lines=9> */
[----:B------:R1:W-:Y:S03]  /*15330*/  LDGSTS.E.BYPASS.LTC128B.128 [R210+0x3880], [R2.64], !P1 ;  /* 0x0388000002d27fae */ /* 0x0003e6000c901d48 */
.L_x_1017:
[----:B-1-34-:R-:W-:Y:S05]  /*15340*/  BSYNC B0 ;  /* 0x0000000000007941 */ /* 0x01afea0003800000 */
.L_x_1016:
[----:B------:R-:W0:Y:S01]  /*15350*/  LDGDEPBAR ;  /* 0x00000000000079af */ /* 0x000e220000000000 */
[----:B------:R-:W-:Y:S01]  /*15360*/  WARPSYNC 0xffffffff ;  /* 0xffffffff00007948 */ /* 0x000fe20003800000 */
[-C--:B------:R-:W-:Y:S01]  /*15370*/  HMMA.16816.F32.BF16 R8, R52, R20.reuse, RZ ;  /* 0x000000143408723c */ /* 0x080fe200000418ff */
[----:B------:R-:W-:Y:S05]  /*15380*/  BSSY B0, `(.L_x_1021) ;  /* 0x000011c000007945 */ /* 0x000fea0003800000 */
[----:B------:R-:W3:Y:S02]  /*15390*/  LDL R4, [R1+0x20] ;  /* 0x0000200001047983 */ /* 0x000ee40000100800 */
        /* <DEDUP_REMOVED lines=25> */
[----:B------:R-:W4:Y:S07]  /*15530*/  LDSM.16.M88.4 R184, [R198+0x3000] ;  /* 0x00300000c6b8783b */ /* 0x000f2e0000000200 */
[----:B------:R-:W-:Y:S01]  /*15540*/  HMMA.16816.F32.BF16 R52, R176, R194, R52 ;  /* 0x000000c2b034723c */ /* 0x000fe20000041834 */
[----:B------:R-:W5:Y:S03]  /*15550*/  LDSM.16.M88.4 R176, [R171+0x1000] ;  /* 0x00100000abb0783b */ /* 0x000f660000000200 */
[----:B---3--:R-:W-:Y:S04]  /*15560*/  ISETP.GT.AND P0, PT, R221, R4, PT ;  /* 0x00000004dd00720c */ /* 0x008fe80003f04270 */
[-C--:B-1----:R-:W-:Y:S08]  /*15570*/  HMMA.16816.F32.BF16 R8, R172, R180.reuse, R8 ;  /* 0x000000b4ac08723c */ /* 0x082ff00000041808 */
[C---:B----4-:R-:W-:Y:S08]  /*15580*/  HMMA.16816.F32.BF16 R12, R184.reuse, R180, R12 ;  /* 0x000000b4b80c723c */ /* 0x050ff0000004180c */
[-C--:B------:R-:W-:Y:S08]  /*15590*/  HMMA.16816.F32.BF16 R16, R184, R182.reuse, R16 ;  /* 0x000000b6b810723c */ /* 0x080ff00000041810 */
[C---:B------:R-:W-:Y:S01]  /*155a0*/  HMMA.16816.F32.BF16 R20, R172.reuse, R182, R20 ;  /* 0x000000b6ac14723c */ /* 0x040fe20000041814 */
[----:B------:R-:W-:Y:S07]  /*155b0*/  LDSM.16.M88.4 R180, [R206] ;  /* 0x00000000ceb4783b */ /* 0x000fee0000000200 */
[-C--:B-----5:R-:W-:Y:S08]  /*155c0*/  HMMA.16816.F32.BF16 R24, R172, R176.reuse, R24 ;  /* 0x000000b0ac18723c */ /* 0x0a0ff00000041818 */
[C---:B------:R-:W-:Y:S08]  /*155d0*/  HMMA.16816.F32.BF16 R28, R184.reuse, R176, R28 ;  /* 0x000000b0b81c723c */ /* 0x040ff0000004181c */
[-C--:B------:R-:W-:Y:S08]  /*155e0*/  HMMA.16816.F32.BF16 R32, R184, R178.reuse, R32 ;  /* 0x000000b2b820723c */ /* 0x080ff00000041820 */
[C---:B------:R-:W-:Y:S01]  /*155f0*/  HMMA.16816.F32.BF16 R36, R172.reuse, R178, R36 ;  /* 0x000000b2ac24723c */ /* 0x040fe20000041824 */
[----:B------:R-:W1:Y:S07]  /*15600*/  LDSM.16.M88.4 R176, [R199+0x2000] ;  /* 0x00200000c7b0783b */ /* 0x000e6e0000000200 */
[-C--:B------:R-:W-:Y:S08]  /*15610*/  HMMA.16816.F32.BF16 R40, R172, R188.reuse, R40 ;  /* 0x000000bcac28723c */ /* 0x080ff00000041828 */
[C---:B------:R-:W-:Y:S08]  /*15620*/  HMMA.16816.F32.BF16 R44, R184.reuse, R188, R44 ;  /* 0x000000bcb82c723c */ /* 0x040ff0000004182c */
[-C--:B------:R-:W-:Y:S01]  /*15630*/  HMMA.16816.F32.BF16 R48, R184, R190.reuse, R48 ;  /* 0x000000beb830723c */ /* 0x080fe20000041830 */
[----:B------:R-:W3:Y:S07]  /*15640*/  LDSM.16.M88.4 R184, [R199+0x3000] ;  /* 0x00300000c7b8783b */ /* 0x000eee0000000200 */
[----:B------:R-:W-:Y:S01]  /*15650*/  HMMA.16816.F32.BF16 R52, R172, R190, R52 ;  /* 0x000000beac34723c */ /* 0x000fe20000041834 */
[----:B------:R-:W4:Y:S07]  /*15660*/  LDSM.16.M88.4 R172, [R205] ;  /* 0x00000000cdac783b */ /* 0x000f2e0000000200 */
[-C--:B-1----:R-:W-:Y:S01]  /*15670*/  HMMA.16816.F32.BF16 R8, R176, R180.reuse, R8 ;  /* 0x000000b4b008723c */ /* 0x082fe20000041808 */
[----:B------:R-:W1:Y:S07]  /*15680*/  LDSM.16.M88.4 R188, [R204] ;  /* 0x00000000ccbc783b */ /* 0x000e6e0000000200 */
        /* <DEDUP_REMOVED lines=8> */
[----:B------:R-:W3:Y:S07]  /*15710*/  LDSM.16.M88.4 R172, [R198+0x4000] ;  /* 0x00400000c6ac783b */ /* 0x000eee0000000200 */
[-C--:B-1----:R-:W-:Y:S08]  /*15720*/  HMMA.16816.F32.BF16 R40, R176, R188.reuse, R40 ;  /* 0x000000bcb028723c */ /* 0x082ff00000041828 */
[C---:B------:R-:W-:Y:S08]  /*15730*/  HMMA.16816.F32.BF16 R44, R184.reuse, R188, R44 ;  /* 0x000000bcb82c723c */ /* 0x040ff0000004182c */
[-C--:B------:R-:W-:Y:S01]  /*15740*/  HMMA.16816.F32.BF16 R48, R184, R190.reuse, R48 ;  /* 0x000000beb830723c */ /* 0x080fe20000041830 */
[----:B------:R-:W1:Y:S07]  /*15750*/  LDSM.16.M88.4 R184, [R198+0x5000] ;  /* 0x00500000c6b8783b */ /* 0x000e6e0000000200 */
[----:B------:R-:W-:Y:S01]  /*15760*/  HMMA.16816.F32.BF16 R52, R176, R190, R52 ;  /* 0x000000beb034723c */ /* 0x000fe20000041834 */
[----:B------:R-:W4:Y:S07]  /*15770*/  LDSM.16.M88.4 R176, [R171+0x1c00] ;  /* 0x001c0000abb0783b */ /* 0x000f2e0000000200 */
[-C--:B---3--:R-:W-:Y:S01]  /*15780*/  HMMA.16816.F32.BF16 R8, R172, R180.reuse, R8 ;  /* 0x000000b4ac08723c */ /* 0x088fe20000041808 */
[----:B------:R-:W3:Y:S07]  /*15790*/  LDSM.16.M88.4 R188, [R171+0x2000] ;  /* 0x00200000abbc783b */ /* 0x000eee0000000200 */
[C---:B-1----:R-:W-:Y:S08]  /*157a0*/  HMMA.16816.F32.BF16 R12, R184.reuse, R180, R12 ;  /* 0x000000b4b80c723c */ /* 0x042ff0000004180c */
[-C--:B------:R-:W-:Y:S08]  /*157b0*/  HMMA.16816.F32.BF16 R16, R184, R182.reuse, R16 ;  /* 0x000000b6b810723c */ /* 0x080ff00000041810 */
[C---:B------:R-:W-:Y:S01]  /*157c0*/  HMMA.16816.F32.BF16 R20, R172.reuse, R182, R20 ;  /* 0x000000b6ac14723c */ /* 0x040fe20000041814 */
[----:B------:R-:W-:Y:S07]  /*157d0*/  LDSM.16.M88.4 R180, [R203] ;  /* 0x00000000cbb4783b */ /* 0x000fee0000000200 */
[-C--:B----4-:R-:W-:Y:S08]  /*157e0*/  HMMA.16816.F32.BF16 R24, R172, R176.reuse, R24 ;  /* 0x000000b0ac18723c */ /* 0x090ff00000041818 */
[C---:B------:R-:W-:Y:S08]  /*157f0*/  HMMA.16816.F32.BF16 R28, R184.reuse, R176, R28 ;  /* 0x000000b0b81c723c */ /* 0x040ff0000004181c */
[-C--:B------:R-:W-:Y:S08]  /*15800*/  HMMA.16816.F32.BF16 R32, R184, R178.reuse, R32 ;  /* 0x000000b2b820723c */ /* 0x080ff00000041820 */
[C---:B------:R-:W-:Y:S01]  /*15810*/  HMMA.16816.F32.BF16 R36, R172.reuse, R178, R36 ;  /* 0x000000b2ac24723c */ /* 0x040fe20000041824 */
[----:B------:R-:W1:Y:S07]  /*15820*/  LDSM.16.M88.4 R176, [R199+0x4000] ;  /* 0x00400000c7b0783b */ /* 0x000e6e0000000200 */
[-C--:B---3--:R-:W-:Y:S08]  /*15830*/  HMMA.16816.F32.BF16 R40, R172, R188.reuse, R40 ;  /* 0x000000bcac28723c */ /* 0x088ff00000041828 */
[C---:B------:R-:W-:Y:S08]  /*15840*/  HMMA.16816.F32.BF16 R44, R184.reuse, R188, R44 ;  /* 0x000000bcb82c723c */ /* 0x040ff0000004182c */
[-C--:B------:R-:W-:Y:S01]  /*15850*/  HMMA.16816.F32.BF16 R48, R184, R190.reuse, R48 ;  /* 0x000000beb830723c */ /* 0x080fe20000041830 */
[----:B------:R-:W3:Y:S07]  /*15860*/  LDSM.16.M88.4 R184, [R199+0x5000] ;  /* 0x00500000c7b8783b */ /* 0x000eee0000000200 */
[----:B------:R-:W-:Y:S08]  /*15870*/  HMMA.16816.F32.BF16 R52, R172, R190, R52 ;  /* 0x000000beac34723c */ /* 0x000ff00000041834 */
[-C--:B-1----:R-:W-:Y:S11]  /*15880*/  HMMA.16816.F32.BF16 R8, R176, R180.reuse, R8 ;  /* 0x000000b4b008723c */ /* 0x082ff60000041808 */
[----:B------:R-:W-:Y:S11]  /*15890*/  @!UPT UIADD3 URZ, URZ, URZ, URZ ;  /* 0x0000003f3f3ff290 */ /* 0x000ff6000fffe03f */
[----:B------:R-:W-:Y:S02]  /*158a0*/  @!UPT UIADD3 URZ, URZ, URZ, URZ ;  /* 0x0000003f3f3ff290 */ /* 0x000fe4000fffe03f */
[----:B------:R-:W-:Y:S01]  /*158b0*/  FMUL.FTZ R0, R8, c[0x0][0x320] ;  /* 0x0000c80008007a20 */ /* 0x000fe20000410000 */
[C---:B---3--:R-:W-:Y:S03]  /*158c0*/  HMMA.16816.F32.BF16 R12, R184.reuse, R180, R12 ;  /* 0x000000b4b80c723c */ /* 0x048fe6000004180c */
[----:B------:R1:W3:Y:S05]  /*158d0*/  MUFU.TANH R211, R0 ;  /* 0x0000000000d37308 */ /* 0x0002ea0000002400 */
[-C--:B------:R-:W-:Y:S08]  /*158e0*/  HMMA.16816.F32.BF16 R16, R184, R182.reuse, R16 ;  /* 0x000000b6b810723c */ /* 0x080ff00000041810 */
[C---:B------:R-:W-:Y:S08]  /*158f0*/  HMMA.16816.F32.BF16 R20, R176.reuse, R182, R20 ;  /* 0x000000b6b014723c */ /* 0x040ff00000041814 */
[----:B------:R-:W-:Y:S04]  /*15900*/  FMUL.FTZ R3, R14, c[0x0][0x320] ;  /* 0x0000c8000e037a20 */ /* 0x000fe80000410000 */
[----:B------:R-:W4:Y:S01]  /*15910*/  MUFU.TANH R226, R3 ;  /* 0x0000000300e27308 */ /* 0x000f220000002400 */
[----:B-1----:R-:W-:Y:S02]  /*15920*/  FMUL.FTZ R0, R9, c[0x0][0x320] ;  /* 0x0000c80009007a20 */ /* 0x002fe40000410000 */
[----:B------:R-:W-:Y:S07]  /*15930*/  FMUL.FTZ R2, R15, c[0x0][0x320] ;  /* 0x0000c8000f027a20 */ /* 0x000fee0000410000 */
[----:B------:R1:W2:Y:S10]  /*15940*/  MUFU.TANH R195, R0 ;  /* 0x0000000000c37308 */ /* 0x0002b40000002400 */
        /* <DEDUP_REMOVED lines=102> */
[----:B--234-:R-:W2:Y:S01]  /*15fb0*/  LDL R227, [R1+0x5c] ;  /* 0x00005c0001e37983 */ /* 0x01cea20000100800 */
[----:B------:R-:W-:Y:S02]  /*15fc0*/  IMAD.MOV.U32 R230, RZ, RZ, c[0x0][0x2b8] ;  /* 0x0000ae00ffe67624 */ /* 0x000fe400078e00ff */
[----:B------:R-:W-:Y:S01]  /*15fd0*/  IMAD.MOV.U32 R220, RZ, RZ, RZ ;  /* 0x000000ffffdc7224 */ /* 0x000fe200078e00ff */
[----:B------:R-:W3:Y:S02]  /*15fe0*/  LDL R4, [R1+0x28] ;  /* 0x0000280001047983 */ /* 0x000ee40000100800 */
[----:B------:R-:W-:Y:S02]  /*15ff0*/  ISETP.NE.AND P2, PT, R230, 0x1, PT ;  /* 0x00000001e600780c */ /* 0x000fe40003f45270 */
[----:B------:R-:W4:Y:S04]  /*16000*/  LDL.64 R240, [R1+0x48] ;  /* 0x0000480001f07983 */ /* 0x000f280000100a00 */
[----:B------:R-:W5:Y:S04]  /*16010*/  LDL R5, [R1+0x54] ;  /* 0x0000540001057983 */ /* 0x000f680000100800 */
[----:B------:R-:W4:Y:S04]  /*16020*/  LDL.64 R228, [R1+0x40] ;  /* 0x0000400001e47983 */ /* 0x000f280000100a00 */
[----:B------:R-:W4:Y:S04]  /*16030*/  LDL R6, [R1+0x50] ;  /* 0x0000500001067983 */ /* 0x000f280000100800 */
[----:B------:R-:W1:Y:S01]  /*16040*/  S2R R8, SR_TID.X ;  /* 0x0000000000087919 */ /* 0x000e620000002100 */
[----:B---3--:R-:W-:Y:S01]  /*16050*/  ISETP.GT.AND P1, PT, R4, 0x2f, PT ;  /* 0x0000002f0400780c */ /* 0x008fe20003f24270 */
[----:B--2---:R-:W-:Y:S05]  /*16060*/  IMAD R2, R221, 0x30, R227 ;  /* 0x00000030dd027824 */ /* 0x004fea00078e02e3 */
[----:B------:R-:W-:Y:S05]  /*16070*/  IADD3 R2, R2, -0x30, R4 ;  /* 0xffffffd002027810 */ /* 0x000fea0007ffe004 */
[----:B------:R-:W-:Y:S04]  /*16080*/  @P2 IMAD.HI.U32 R3, R2, c[0x0][0x2bc], RZ ;  /* 0x0000af0002032a27 */ /* 0x000fe800078e00ff */
[----:B-1----:R-:W-:Y:S01]  /*16090*/  IMAD.MOV.U32 R0, RZ, RZ, R2 ;  /* 0x000000ffff007224 */ /* 0x002fe200078e0002 */
[----:B------:R-:W-:Y:S04]  /*160a0*/  @P2 SHF.R.U32.HI R0, RZ, c[0x0][0x2c0], R3 ;  /* 0x0000b000ff002a19 */ /* 0x000fe80000011603 */
[C---:B----4-:R-:W-:Y:S01]  /*160b0*/  @!P1 IADD3 R3, P0, R0.reuse, R240, RZ ;  /* 0x000000f000039210 */ /* 0x050fe20007f1e0ff */
[----:B------:R-:W-:Y:S03]  /*160c0*/  IMAD.MOV R4, RZ, RZ, -R0 ;  /* 0x000000ffff047224 */ /* 0x000fe600078e0a00 */
[----:B-----5:R-:W-:Y:S01]  /*160d0*/  @!P1 LEA.HI.X.SX32 R0, R0, R5, 0x1, P0 ;  /* 0x0000000500009211 */ /* 0x020fe200000f0eff */
[----:B------:R-:W-:Y:S01]  /*160e0*/  IMAD R222, R4, c[0x0][0x2b8], R2 ;  /* 0x0000ae0004de7a24 */ /* 0x000fe200078e0202 */
[C---:B------:R-:W-:Y:S02]  /*160f0*/  @!P1 LEA R2, P0, R3.reuse, c[0x0][0x2a0], 0x2 ;  /* 0x0000a80003029a11 */ /* 0x040fe400078010ff */
[----:B------:R-:W-:Y:S02]  /*16100*/  SHF.R.S32.HI R5, RZ, 0x1f, R8 ;  /* 0x0000001fff057819 */ /* 0x000fe40000011408 */
[----:B------:R-:W-:Y:S02]  /*16110*/  @!P1 LEA.HI.X R3, R3, c[0x0][0x2a4], R0, 0x2, P0 ;  /* 0x0000a90003039a11 */ /* 0x000fe400000f1400 */
[----:B------:R-:W-:Y:S02]  /*16120*/  SHF.R.S32.HI R0, RZ, 0x1f, R222 ;  /* 0x0000001fff007819 */ /* 0x000fe400000114de */
[----:B------:R-:W-:Y:S01]  /*16130*/  LEA.HI R5, R5, R8, RZ, 0x2 ;  /* 0x0000000805057211 */ /* 0x000fe200078f10ff */
[----:B------:R1:W2:Y:S02]  /*16140*/  @!P1 LDG.E R220, [R2.64] ;  /* 0x0000000802dc9981 */ /* 0x0002a4000c1e1900 */
[----:B------:R-:W-:Y:S01]  /*16150*/  IMAD R0, R0, c[0x0][0x1e0], RZ ;  /* 0x0000780000007a24 */ /* 0x000fe200078e02ff */
[----:B------:R-:W-:Y:S03]  /*16160*/  SHF.R.S32.HI R5, RZ, 0x2, R5 ;  /* 0x00000002ff057819 */ /* 0x000fe60000011405 */
[C---:B------:R-:W-:Y:S01]  /*16170*/  IMAD R0, R222.reuse, c[0x0][0x1e4], R0 ;  /* 0x00007900de007a24 */ /* 0x040fe200078e0200 */
[----:B------:R-:W-:Y:S01]  /*16180*/  IADD3 R5, -R5, 0x30, RZ ;  /* 0x0000003005057810 */ /* 0x000fe20007ffe1ff */
[----:B-1----:R-:W-:Y:S04]  /*16190*/  IMAD.WIDE.U32 R2, R222, c[0x0][0x1e0], RZ ;  /* 0x00007800de027a25 */ /* 0x002fe800078e00ff */
        /* <DEDUP_REMOVED lines=12> */
.L_x_1193:
[----:B------:R-:W-:-:S05]  /*16260*/  BRA.DIV ~URZ, `(.L_x_1024) ;  /* 0x000118427f007947 */ /* 0x000fca000b800000 */
[----:B------:R3:W4:Y:S02]  /*16270*/  SHFL.IDX PT, R0, R8, RZ, 0x1c1f ;  /* 0x001c1fff08007589 */ /* 0x00072400000e0000 */
.L_x_1194:
[----:B------:R-:W5:Y:S01]  /*16280*/  LDL.64 R28, [R1] ;  /* 0x00000000011c7983 */ /* 0x000f620000100a00 */
[----:B----4-:R-:W-:Y:S03]  /*16290*/  @P0 IADD3 R2, P1, R0, R234, RZ ;  /* 0x000000ea00020210 */ /* 0x010fe60007f3e0ff */
[----:B------:R-:W4:Y:S02]  /*162a0*/  LDL R9, [R1+0x8] ;  /* 0x0000080001097983 */ /* 0x000f240000100800 */
[----:B--2---:R-:W-:Y:S01]  /*162b0*/  @P0 IMAD.X R3, R4, 0x1, R233, P1 ;  /* 0x0000000104030824 */ /* 0x004fe200008e06e9 */
[----:B-----5:R-:W-:Y:S11]  /*162c0*/  @P0 ISETP.GE.AND P1, PT, R28, c[0x0][0x1d4], PT ;  /* 0x000075001c000a0c */ /* 0x020ff60003f26270 */
[----:B------:R-:W-:Y:S02]  /*162d0*/  @!UPT UIADD3 URZ, URZ, URZ, URZ ;  /* 0x0000003f3f3ff290 */ /* 0x000fe4000fffe03f */
[----:B------:R-:W-:Y:S01]  /*162e0*/  @!PT LDS RZ, [RZ] ;  /* 0x00000000fffff984 */ /* 0x000fe20000000800 */
[----:B------:R-:W-:Y:S01]  /*162f0*/  @!PT LDS RZ, [RZ] ;  /* 0x00000000fffff984 */ /* 0x000fe20000000800 */
[----:B------:R-:W-:Y:S01]  /*16300*/  @!PT LDS RZ, [RZ] ;  /* 0x00000000fffff984 */ /* 0x000fe20000000800 */
[----:B------:R2:W-:Y:S02]  /*16310*/  @P0 LDGSTS.E.BYPASS.LTC128B.128 [R210+0x3c80], [R2.64], !P1 ;  /* 0x03c8000002d20fae */ /* 0x0005e4000c901d48 */
[----:B--2---:R-:W-:Y:S05]  /*16320*/  @P0 IADD3 R2, P1, R0, R236, RZ ;  /* 0x000000ec00020210 */ /* 0x004fea0007f3e0ff */
[----:B------:R-:W-:Y:S01]  /*16330*/  @P0 IMAD.X R3, R4, 0x1, R235, P1 ;  /* 0x0000000104030824 */ /* 0x000fe200008e06eb */
[----:B------:R-:W-:Y:S11]  /*16340*/  @P0 ISETP.GE.AND P1, PT, R252, c[0x0][0x1d4], PT ;  /* 0x00007500fc000a0c */ /* 0x000ff60003f26270 */
[----:B------:R-:W-:Y:S02]  /*16350*/  @!UPT UIADD3 URZ, URZ, URZ, URZ ;  /* 0x0000003f3f3ff290 */ /* 0x000fe4000fffe03f */
[----:B------:R2:W-:Y:S02]  /*16360*/  @P0 LDGSTS.E.BYPASS.LTC128B.128 [R210+0x4880], [R2.64], !P1 ;  /* 0x0488000002d20fae */ /* 0x0005e4000c901d48 */
[----:B--2---:R-:W-:Y:S05]  /*16370*/  @P0 IADD3 R2, P1, R0, R232, RZ ;  /* 0x000000e800020210 */ /* 0x004fea0007f3e0ff */
[----:B------:R-:W-:Y:S01]  /*16380*/  @P0 IMAD.X R3, R4, 0x1, R231, P1 ;  /* 0x0000000104030824 */ /* 0x000fe200008e06e7 */
[----:B----4-:R-:W-:Y:S11]  /*16390*/  @P0 ISETP.GE.AND P1, PT, R9, c[0x0][0x1d4], PT ;  /* 0x0000750009000a0c */ /* 0x010ff60003f26270 */
[----:B------:R-:W-:Y:S02]  /*163a0*/  @!UPT UIADD3 URZ, URZ, URZ, URZ ;  /* 0x0000003f3f3ff290 */ /* 0x000fe4000fffe03f */
[----:B------:R2:W-:Y:S01]  /*163b0*/  @P0 LDGSTS.E.BYPASS.LTC128B.128 [R210+0x5480], [R2.64], !P1 ;  /* 0x0548000002d20fae */ /* 0x0005e2000c901d48 */
[----:B------:R-:W-:Y:S01]  /*163c0*/  ISETP.GE.AND P0, PT, R5, 0x21, PT ;  /* 0x000000210500780c */ /* 0x000fe20003f06270 */
[----:B------:R-:W-:-:S06]  /*163d0*/  BRA.DIV ~URZ, `(.L_x_1025) ;  /* 0x000117427f007947 */ /* 0x000fcc000b800000 */
[----:B------:R4:W1:Y:S04]  /*163e0*/  SHFL.IDX PT, R4, R6, 0x1, 0x1c1f ;  /* 0x003c1f0006047f89 */ /* 0x00086800000e0000 */
[----:B------:R4:W2:Y:S02]  /*163f0*/  SHFL.IDX PT, R0, R8, 0x1, 0x1c1f ;  /* 0x003c1f0008007f89 */ /* 0x0008a400000e0000 */
.L_x_1195:
[----:B---34-:R-:W3:Y:S01]  /*16400*/  LDL.64 R8, [R1] ;  /* 0x0000000001087983 */ /* 0x018ee20000100a00 */
[----:B--2---:R-:W-:Y:S03]  /*16410*/  @P0 IADD3 R2, P1, R0, R234, RZ ;  /* 0x000000ea00020210 */ /* 0x004fe60007f3e0ff */
[----:B------:R-:W2:Y:S02]  /*16420*/  LDL R5, [R1+0x8] ;  /* 0x0000080001057983 */ /* 0x000ea40000100800 */
[----:B-1----:R-:W-:Y:S01]  /*16430*/  @P0 IMAD.X R3, R4, 0x1, R233, P1 ;  /* 0x0000000104030824 */ /* 0x002fe200008e06e9 */
[----:B---3--:R-:W-:Y:S11]  /*16440*/  @P0 ISETP.GE.AND P1, PT, R8, c[0x0][0x1d4], PT ;  /* 0x0000750008000a0c */ /* 0x008ff60003f26270 */
[----:B------:R-:W-:Y:S02]  /*16450*/  @!UPT UIADD3 URZ, URZ, URZ, URZ ;  /* 0x0000003f3f3ff290 */ /* 0x000fe4000fffe03f */
[----:B------:R-:W-:Y:S01]  /*16460*/  @!PT LDS RZ, [RZ] ;  /* 0x00000000fffff984 */ /* 0x000fe20000000800 */
[----:B------:R-:W-:Y:S01]  /*16470*/  @!PT LDS RZ, [RZ] ;  /* 0x00000000fffff984 */ /* 0x000fe20000000800 */
[----:B------:R-:W-:Y:S01]  /*16480*/  @!PT LDS RZ, [RZ] ;  /* 0x00000000fffff984 */ /* 0x000fe20000000800 */
[----:B------:R1:W-:Y:S02]  /*16490*/  @P0 LDGSTS.E.BYPASS.LTC128B.128 [R210+0x4480], [R2.64], !P1 ;  /* 0x0448000002d20fae */ /* 0x0003e4000c901d48 */
[----:B-1----:R-:W-:Y:S05]  /*164a0*/  @P0 IADD3 R2, P1, R0, R236, RZ ;  /* 0x000000ec00020210 */ /* 0x002fea0007f3e0ff */
[----:B------:R-:W-:Y:S01]  /*164b0*/  @P0 IMAD.X R3, R4, 0x1, R235, P1 ;  /* 0x0000000104030824 */ /* 0x000fe200008e06eb */
[----:B------:R-:W-:Y:S11]  /*164c0*/  @P0 ISETP.GE.AND P1, PT, R252, c[0x0][0x1d4], PT ;  /* 0x00007500fc000a0c */ /* 0x000ff60003f26270 */
[----:B------:R-:W-:Y:S02]  /*164d0*/  @!UPT UIADD3 URZ, URZ, URZ, URZ ;  /* 0x0000003f3f3ff290 */ /* 0x000fe4000fffe03f */
[----:B------:R1:W-:Y:S02]  /*164e0*/  @P0 LDGSTS.E.BYPASS.LTC128B.128 [R210+0x5080], [R2.64], !P1 ;  /* 0x0508000002d20fae */ /* 0x0003e4000c901d48 */
[----:B-1----:R-:W-:Y:S05]  /*164f0*/  @P0 IADD3 R2, P1, R0, R232, RZ ;  /* 0x000000e800020210 */ /* 0x002fea0007f3e0ff */
[----:B------:R-:W-:Y:S01]  /*16500*/  @P0 IMAD.X R3, R4, 0x1, R231, P1 ;  /* 0x0000000104030824 */ /* 0x000fe200008e06e7 */
[----:B--2---:R-:W-:Y:S11]  /*16510*/  @P0 ISETP.GE.AND P1, PT, R5, c[0x0][0x1d4], PT ;  /* 0x0000750005000a0c */ /* 0x004ff60003f26270 */
[----:B------:R-:W-:Y:S02]  /*16520*/  @!UPT UIADD3 URZ, URZ, URZ, URZ ;  /* 0x0000003f3f3ff290 */ /* 0x000fe4000fffe03f */
[----:B------:R1:W-:Y:S02]  /*16530*/  @P0 LDGSTS.E.BYPASS.LTC128B.128 [R210+0x5c80], [R2.64], !P1 ;  /* 0x05c8000002d20fae */ /* 0x0003e4000c901d48 */
.L_x_1022:
[----:B--234-:R-:W-:Y:S05]  /*16540*/  BSYNC B0 ;  /* 0x0000000000007941 */ /* 0x01cfea0003800000 */
.L_x_1021:
[----:B------:R-:W-:Y:S01]  /*16550*/  LOP3.LUT R9, RZ, c[0x0][0x324], RZ, 0x33, !PT ;  /* 0x0000c900ff097a12 */ /* 0x000fe200078e33ff */
[----:B-1----:R-:W2:Y:S01]  /*16560*/  LDL R2, [R1+0x58] ;  /* 0x0000580001027983 */ /* 0x002ea20000100800 */
[----:B------:R-:W-:Y:S03]  /*16570*/  IMAD.MOV.U32 R3, RZ, RZ, c[0x0][0x2c4] ;  /* 0x0000b100ff037624 */ /* 0x000fe600078e00ff */
[----:B------:R-:W2:Y:S02]  /*16580*/  LDL R0, [R1+0x7c] ;  /* 0x00007c0001007983 */ /* 0x000ea40000100800 */
[----:B------:R-:W-:Y:S02]  /*16590*/  ISETP.NE.AND P0, PT, R3, 0x1, PT ;  /* 0x000000010300780c */ /* 0x000fe40003f05270 */
[----:B------:R-:W0:Y:S01]  /*165a0*/  LDGDEPBAR ;  /* 0x00000000000079af */ /* 0x000e220000000000 */
[----:B--2---:R-:W-:Y:S10]  /*165b0*/  IMAD.IADD R5, R0, 0x1, R2 ;  /* 0x0000000100057824 */ /* 0x004ff400078e0202 */
[----:B------:R-:W-:Y:S05]  /*165c0*/  @P0 IMAD.HI.U32 R0, R5, c[0x0][0x2c8], RZ ;  /* 0x0000b20005000a27 */ /* 0x000fea00078e00ff */
[----:B------:R-:W-:Y:S01]  /*165d0*/  @P0 SHF.R.U32.HI R5, RZ, c[0x0][0x2cc], R0 ;  /* 0x0000b300ff050a19 */ /* 0x000fe20000011600 */
[----:B------:R-:W-:Y:S05]  /*165e0*/  IMAD R0, R221, -0x30, RZ ;  /* 0xffffffd0dd007824 */ /* 0x000fea00078e02ff */
[----:B------:R-:W-:Y:S04]  /*165f0*/  IADD3 R2, -R251, 0x1, R0 ;  /* 0x00000001fb027810 */ /* 0x000fe80007ffe100 */
[----:B------:R-:W-:Y:S04]  /*16600*/  IADD3 R8, -R249, R2, R250 ;  /* 0x00000002f9087210 */ /* 0x000fe80007ffe1fa */
[----:B------:R-:W-:Y:S01]  /*16610*/  IADD3 R6, R8, c[0x0][0x328], RZ ;  /* 0x0000ca0008067a10 */ /* 0x000fe20007ffe0ff */
[----:B------:R-:W-:-:S05]  /*16620*/  BRA.DIV ~URZ, `(.L_x_1026) ;  /* 0x000115c27f007947 */ /* 0x000fca000b800000 */
[----:B------:R1:W2:Y:S02]  /*16630*/  SHFL.IDX PT, R4, R5, RZ, 0x1c1f ;  /* 0x001c1fff05047589 */ /* 0x0002a400000e0000 */
.L_x_1196:
        /* <DEDUP_REMOVED lines=19> */
.L_x_1029:
[----:B------:R-:W-:Y:S04]  /*16770*/  MOV R9, c[0x0][0x32c] ;  /* 0x0000cb0000097a02 */ /* 0x000fe80000000f00 */
[----:B------:R-:W-:Y:S11]  /*16780*/  ISETP.NE.AND P0, PT, R9, 0x1, PT ;  /* 0x000000010900780c */ /* 0x000ff60003f05270 */
[----:B------:R-:W-:Y:S02]  /*16790*/  @!UPT UIADD3 URZ, URZ, URZ, URZ ;  /* 0x0000003f3f3ff290 */ /* 0x000fe4000fffe03f */
[----:B------:R-:W-:Y:S05]  /*167a0*/  @P0 IMAD.HI.U32 R9, R4, c[0x0][0x330], RZ ;  /* 0x0000cc0004090a27 */ /* 0x000fea00078e00ff */
[----:B------:R-:W-:Y:S02]  /*167b0*/  @P0 SHF.R.U32.HI R4, RZ, c[0x0][0x334], R9 ;  /* 0x0000cd00ff040a19 */ /* 0x000fe40000011609 */
.L_x_1030:
[----:B------:R-:W-:Y:S05]  /*167c0*/  BSYNC B0 ;  /* 0x0000000000007941 */ /* 0x000fea0003800000 */
.L_x_1028:
[----:B------:R-:W-:Y:S04]  /*167d0*/  IMAD.IADD R9, R0, 0x1, -R251 ;  /* 0x0000000100097824 */ /* 0x000fe800078e0afb */
[----:B------:R-:W-:Y:S05]  /*167e0*/  IMAD R4, R4, c[0x0][0x32c], R9 ;  /* 0x0000cb0004047a24 */ /* 0x000fea00078e0209 */
[----:B------:R-:W-:Y:S02]  /*167f0*/  IMNMX R2, R2, R4, !PT ;  /* 0x0000000402027217 */ /* 0x000fe40007800200 */
[----:B------:R-:W-:Y:S04]  /*16800*/  IADD3 R4, R4, c[0x0][0x32c], RZ ;  /* 0x0000cb0004047a10 */ /* 0x000fe80007ffe0ff */
[----:B------:R-:W-:Y:S02]  /*16810*/  IMNMX R3, R3, R4, PT ;  /* 0x0000000403037217 */ /* 0x000fe40003800200 */
.L_x_1027:
[C---:B------:R-:W-:Y:S02]  /*16820*/  ISETP.GE.AND P0, PT, R0.reuse, 0x1, PT ;  /* 0x000000010000780c */ /* 0x040fe40003f06270 */
[C---:B------:R-:W-:Y:S02]  /*16830*/  ISETP.GE.AND P1, PT, R0.reuse, 0x2, PT ;  /* 0x000000020000780c */ /* 0x040fe40003f26270 */
[----:B------:R-:W-:Y:S02]  /*16840*/  LOP3.LUT R209, R209, 0xffffffef, RZ, 0xc0, !PT ;  /* 0xffffffefd1d17812 */ /* 0x000fe400078ec0ff */
[C---:B------:R-:W-:Y:S02]  /*16850*/  ISETP.GE.AND P6, PT, R0.reuse, 0x12, PT ;  /* 0x000000120000780c */ /* 0x040fe40003fc6270 */
[C---:B------:R-:W-:Y:S02]  /*16860*/  ISETP.GE.AND P5, PT, R0.reuse, 0x19, PT ;  /* 0x000000190000780c */ /* 0x040fe40003fa6270 */
[C---:B------:R-:W-:Y:S02]  /*16870*/  ISETP.GE.AND P4, PT, R0.reuse, 0x1a, PT ;  /* 0x0000001a0000780c */ /* 0x040fe40003f86270 */
[----:B------:R-:W-:Y:S02]  /*16880*/  ISETP.GE.AND P3, PT, R0, 0x21, PT ;  /* 0x000000210000780c */ /* 0x000fe40003f66270 */
[----:B------:R-:W-:Y:S02]  /*16890*/  @P0 LOP3.LUT R209, R209, 0x10, RZ, 0xfc, !PT ;  /* 0x00000010d1d10812 */ /* 0x000fe400078efcff */
[C---:B------:R-:W-:Y:S02]  /*168a0*/  ISETP.GT.AND P0, PT, R2.reuse, RZ, !P0 ;  /* 0x000000ff0200720c */ /* 0x040fe40004704270 */
[----:B------:R-:W-:Y:S02]  /*168b0*/  LOP3.LUT R209, R209, 0xfffffff7, RZ, 0xc0, !PT ;  /* 0xfffffff7d1d17812 */ /* 0x000fe400078ec0ff */
[----:B------:R-:W-:Y:S02]  /*168c0*/  ISETP.LT.OR P0, PT, R3, 0x1, P0 ;  /* 0x000000010300780c */ /* 0x000fe40000701670 */
        /* <DEDUP_REMOVED lines=8> */
[C---:B------:R-:W-:Y:S02]  /*16950*/  ISETP.GE.AND P2, PT, R0.reuse, 0x22, PT ;  /* 0x000000220000780c */ /* 0x040fe40003f46270 */
[----:B------:R-:W-:Y:S02]  /*16960*/  ISETP.LT.OR P0, PT, R3, 0x9, P0 ;  /* 0x000000090300780c */ /* 0x000fe40000701670 */
[----:B------:R-:W-:Y:S02]  /*16970*/  @P1 LOP3.LUT R209, R209, 0x4, RZ, 0xfc, !PT ;  /* 0x00000004d1d11812 */ /* 0x000fe400078efcff */
[----:B------:R-:W-:Y:S02]  /*16980*/  ISETP.GE.AND P1, PT, R0, 0xa, PT ;  /* 0x0000000a0000780c */ /* 0x000fe40003f26270 */
[----:B------:R-:W-:Y:S02]  /*16990*/  FSEL R39, R181, -INF , !P0 ;  /* 0xff800000b5277808 */ /* 0x000fe40004000000 */
[----:B------:R-:W-:Y:S02]  /*169a0*/  LOP3.LUT R209, R209, 0xfffffffd, RZ, 0xc0, !PT ;  /* 0xfffffffdd1d17812 */ /* 0x000fe400078ec0ff */
[----:B------:R-:W-:Y:S04]  /*169b0*/  ISETP.GT.AND P0, PT, R2, 0x9, !P1 ;  /* 0x000000090200780c */ /* 0x000fe80004f04270 */
[----:B------:R-:W-:Y:S03]  /*169c0*/  ISETP.LT.OR P0, PT, R3, 0xa, P0 ;  /* 0x0000000a0300780c */ /* 0x000fe60000701670 */
[----:B------:R-:W-:Y:S02]  /*169d0*/  @P1 LOP3.LUT R209, R209, 0x2, RZ, 0xfc, !PT ;  /* 0x00000002d1d11812 */ /* 0x000fe400078efcff */
[----:B------:R-:W-:Y:S02]  /*169e0*/  ISETP.GE.AND P1, PT, R0, 0x11, PT ;  /* 0x000000110000780c */ /* 0x000fe40003f26270 */
[----:B------:R-:W-:Y:S02]  /*169f0*/  FSEL R38, R175, -INF , !P0 ;  /* 0xff800000af267808 */ /* 0x000fe40004000000 */
[C---:B------:R-:W-:Y:S02]  /*16a00*/  ISETP.GT.AND P0, PT, R2.reuse, 0x10, !P1 ;  /* 0x000000100200780c */ /* 0x040fe40004f04270 */
[----:B------:R-:W-:Y:S02]  /*16a10*/  LOP3.LUT R209, R209, 0xfffffffe, RZ, 0xc0, !PT ;  /* 0xfffffffed1d17812 */ /* 0x000fe400078ec0ff */
[----:B------:R-:W-:Y:S04]  /*16a20*/  ISETP.LT.OR P0, PT, R3, 0x11, P0 ;  /* 0x000000110300780c */ /* 0x000fe80000701670 */
[----:B------:R-:W-:Y:S02]  /*16a30*/  FSEL R37, R173, -INF , !P0 ;  /* 0xff800000ad257808 */ /* 0x000fe40004000000 */
[----:B------:R-:W-:Y:S02]  /*16a40*/  ISETP.GT.AND P0, PT, R2, 0x11, !P6 ;  /* 0x000000110200780c */ /* 0x000fe40007704270 */
[----:B------:R-:W-:Y:S02]  /*16a50*/  @P1 LOP3.LUT R209, R209, 0x1, RZ, 0xfc, !PT ;  /* 0x00000001d1d11812 */ /* 0x000fe400078efcff */
[----:B------:R-:W-:Y:S02]  /*16a60*/  ISETP.LT.OR P0, PT, R3, 0x12, P0 ;  /* 0x000000120300780c */ /* 0x000fe40000701670 */
[----:B------:R-:W-:Y:S02]  /*16a70*/  ISETP.GE.AND P1, PT, R0, 0x29, PT ;  /* 0x000000290000780c */ /* 0x000fe40003f26270 */
[----:B------:R-:W-:Y:S02]  /*16a80*/  FSEL R36, R24, -INF , !P0 ;  /* 0xff80000018247808 */ /* 0x000fe40004000000 */
[C---:B------:R-:W-:Y:S02]  /*16a90*/  ISETP.GT.AND P0, PT, R2.reuse, 0x18, !P5 ;  /* 0x000000180200780c */ /* 0x040fe40006f04270 */
        /* <DEDUP_REMOVED lines=23> */
.L_x_1197:
        /* <DEDUP_REMOVED lines=19> */
.L_x_1034:
[----:B------:R-:W-:Y:S04]  /*16d40*/  MOV R9, c[0x0][0x32c] ;  /* 0x0000cb0000097a02 */ /* 0x000fe80000000f00 */
[----:B------:R-:W-:Y:S11]  /*16d50*/  ISETP.NE.AND P0, PT, R9, 0x1, PT ;  /* 0x000000010900780c */ /* 0x000ff60003f05270 */
[----:B------:R-:W-:Y:S02]  /*16d60*/  @!UPT UIADD3 URZ, URZ, URZ, URZ ;  /* 0x0000003f3f3ff290 */ /* 0x000fe4000fffe03f */
[----:B------:R-:W-:Y:S05]  /*16d70*/  @P0 IMAD.HI.U32 R9, R4, c[0x0][0x330], RZ ;  /* 0x0000cc0004090a27 */ /* 0x000fea00078e00ff */
[----:B------:R-:W-:Y:S02]  /*16d80*/  @P0 SHF.R.U32.HI R4, RZ, c[0x0][0x334], R9 ;  /* 0x0000cd00ff040a19 */ /* 0x000fe40000011609 */
.L_x_1035:
[----:B------:R-:W-:Y:S05]  /*16d90*/  BSYNC B0 ;  /* 0x0000000000007941 */ /* 0x000fea0003800000 */
.L_x_1033:
[----:B------:R-:W-:Y:S04]  /*16da0*/  IMAD.IADD R9, R0, 0x1, -R251 ;  /* 0x0000000100097824 */ /* 0x000fe800078e0afb */
[----:B------:R-:W-:Y:S05]  /*16db0*/  IMAD R4, R4, c[0x0][0x32c], R9 ;  /* 0x0000cb0004047a24 */ /* 0x000fea00078e0209 */
[----:B------:R-:W-:Y:S02]  /*16dc0*/  IMNMX R2, R2, R4, !PT ;  /* 0x0000000402027217 */ /* 0x000fe40007800200 */
[----:B------:R-:W-:Y:S04]  /*16dd0*/  IADD3 R4, R4, c[0x0][0x32c], RZ ;  /* 0x0000cb0004047a10 */ /* 0x000fe80007ffe0ff */
[----:B------:R-:W-:Y:S02]  /*16de0*/  IMNMX R3, R3, R4, PT ;  /* 0x0000000403037217 */ /* 0x000fe40003800200 */
.L_x_1032:
        /* <DEDUP_REMOVED lines=12> */
[----:B------:R-:W-:Y:S04]  /*16eb0*/  LOP3.LUT P0, RZ, R209, 0x1, RZ, 0xc0, !PT ;  /* 0x00000001d1ff7812 */ /* 0x000fe8000780c0ff */
        /* <DEDUP_REMOVED lines=22> */
[C---:B------:R-:W-:Y:S04]  /*17020*/  ISETP.GT.AND P0, PT, R2.reuse, RZ, !P0 ;  /* 0x000000ff0200720c */ /* 0x040fe80004704270 */
[----:B------:R-:W-:Y:S04]  /*17030*/  ISETP.LT.OR P0, PT, R3, 0x1, P0 ;  /* 0x000000010300780c */ /* 0x000fe80000701670 */
[----:B------:R-:W-:Y:S02]  /*17040*/  FSEL R22, R217, -INF , !P0 ;  /* 0xff800000d9167808 */ /* 0x000fe40004000000 */
[----:B------:R-:W-:Y:S04]  /*17050*/  LOP3.LUT P0, RZ, R209, 0x20, RZ, 0xc0, !PT ;  /* 0x00000020d1ff7812 */ /* 0x000fe8000780c0ff */
[----:B------:R-:W-:Y:S04]  /*17060*/  ISETP.GT.AND P0, PT, R2, 0x29, !P0 ;  /* 0x000000290200780c */ /* 0x000fe80004704270 */
[----:B------:R-:W-:Y:S04]  /*17070*/  ISETP.LT.OR P0, PT, R3, 0x2a, P0 ;  /* 0x0000002a0300780c */ /* 0x000fe80000701670 */
[----:B------:R-:W-:Y:S01]  /*17080*/  FSEL R26, R13, -INF , !P0 ;  /* 0xff8000000d1a7808 */ /* 0x000fe20004000000 */
[----:B------:R-:W-:-:S06]  /*17090*/  BRA.DIV ~URZ, `(.L_x_1036) ;  /* 0x00010c327f007947 */ /* 0x000fcc000b800000 */
[----:B------:R3:W4:Y:S02]  /*170a0*/  SHFL.IDX PT, R4, R5, 0x2, 0x1c1f ;  /* 0x005c1f0005047f89 */ /* 0x00072400000e0000 */
.L_x_1198:
        /* <DEDUP_REMOVED lines=19> */
.L_x_1039:
[----:B------:R-:W-:Y:S04]  /*171e0*/  MOV R9, c[0x0][0x32c] ;  /* 0x0000cb0000097a02 */ /* 0x000fe80000000f00 */
[----:B------:R-:W-:Y:S11]  /*171f0*/  ISETP.NE.AND P0, PT, R9, 0x1, PT ;  /* 0x000000010900780c */ /* 0x000ff60003f05270 */
[----:B------:R-:W-:Y:S02]  /*17200*/  @!UPT UIADD3 URZ, URZ, URZ, URZ ;  /* 0x0000003f3f3ff290 */ /* 0x000fe4000fffe03f */
[----:B------:R-:W-:Y:S05]  /*17210*/  @P0 IMAD.HI.U32 R9, R4, c[0x0][0x330], RZ ;  /* 0x0000cc0004090a27 */ /* 0x000fea00078e00ff */
[----:B------:R-:W-:Y:S02]  /*17220*/  @P0 SHF.R.U32.HI R4, RZ, c[0x0][0x334], R9 ;  /* 0x0000cd00ff040a19 */ /* 0x000fe40000011609 */
.L_x_1040:
[----:B------:R-:W-:Y:S05]  /*17230*/  BSYNC B0 ;  /* 0x0000000000007941 */ /* 0x000fea0003800000 */
.L_x_1038:
[----:B------:R-:W-:Y:S04]  /*17240*/  IMAD.IADD R9, R0, 0x1, -R251 ;  /* 0x0000000100097824 */ /* 0x000fe800078e0afb */
[----:B------:R-:W-:Y:S05]  /*17250*/  IMAD R4, R4, c[0x0][0x32c], R9 ;  /* 0x0000cb0004047a24 */ /* 0x000fea00078e0209 */
[----:B------:R-:W-:Y:S02]  /*17260*/  IMNMX R2, R2, R4, !PT ;  /* 0x0000000402027217 */ /* 0x000fe40007800200 */
[----:B------:R-:W-:Y:S04]  /*17270*/  IADD3 R4, R4, c[0x0][0x32c], RZ ;  /* 0x0000cb0004047a10 */ /* 0x000fe80007ffe0ff */
[----:B------:R-:W-:Y:S02]  /*17280*/  IMNMX R3, R3, R4, PT ;  /* 0x0000000403037217 */ /* 0x000fe40003800200 */
.L_x_1037:
        /* <DEDUP_REMOVED lines=34> */
[----:B------:R-:W-:Y:S04]  /*174b0*/  LOP3.LUT P0, RZ, R209, 0x10, RZ, 0xc0, !PT ;  /* 0x00000010d1ff7812 */ /* 0x000fe8000780c0ff */
[----:B------:R-:W-:Y:S04]  /*174c0*/  ISETP.GT.AND P0, PT, R2, RZ, !P0 ;  /* 0x000000ff0200720c */ /* 0x000fe80004704270 */
[----:B------:R-:W-:Y:S04]  /*174d0*/  ISETP.LT.OR P0, PT, R3, 0x1, P0 ;  /* 0x000000010300780c */ /* 0x000fe80000701670 */
[----:B------:R-:W-:Y:S02]  /*174e0*/  FSEL R9, R224, -INF , !P0 ;  /* 0xff800000e0097808 */ /* 0x000fe40004000000 */
[----:B------:R-:W-:Y:S04]  /*174f0*/  LOP3.LUT P0, RZ, R209, 0x20, RZ, 0xc0, !PT ;  /* 0x00000020d1ff7812 */ /* 0x000fe8000780c0ff */
[----:B------:R-:W-:Y:S04]  /*17500*/  ISETP.GT.AND P0, PT, R2, 0x29, !P0 ;  /* 0x000000290200780c */ /* 0x000fe80004704270 */
[----:B------:R-:W-:Y:S04]  /*17510*/  ISETP.LT.OR P0, PT, R3, 0x2a, P0 ;  /* 0x0000002a0300780c */ /* 0x000fe80000701670 */
[----:B------:R-:W-:Y:S01]  /*17520*/  FSEL R25, R14, -INF , !P0 ;  /* 0xff8000000e197808 */ /* 0x000fe20004000000 */
[----:B------:R-:W-:-:S06]  /*17530*/  BRA.DIV ~URZ, `(.L_x_1041) ;  /* 0x000108027f007947 */ /* 0x000fcc000b800000 */
[----:B------:R4:W1:Y:S02]  /*17540*/  SHFL.IDX PT, R4, R5, 0x3, 0x1c1f ;  /* 0x007c1f0005047f89 */ /* 0x00086400000e0000 */
.L_x_1199:
        /* <DEDUP_REMOVED lines=19> */
.L_x_1044:
[----:B--234-:R-:W-:Y:S04]  /*17680*/  MOV R5, c[0x0][0x32c] ;  /* 0x0000cb0000057a02 */ /* 0x01cfe80000000f00 */
[----:B------:R-:W-:Y:S11]  /*17690*/  ISETP.NE.AND P0, PT, R5, 0x1, PT ;  /* 0x000000010500780c */ /* 0x000ff60003f05270 */
[----:B------:R-:W-:Y:S02]  /*176a0*/  @!UPT UIADD3 URZ, URZ, URZ, URZ ;  /* 0x0000003f3f3ff290 */ /* 0x000fe4000fffe03f */
[----:B------:R-:W-:Y:S05]  /*176b0*/  @P0 IMAD.HI.U32 R5, R4, c[0x0][0x330], RZ ;  /* 0x0000cc0004050a27 */ /* 0x000fea00078e00ff */
[----:B------:R-:W-:Y:S02]  /*176c0*/  @P0 SHF.R.U32.HI R4, RZ, c[0x0][0x334], R5 ;  /* 0x0000cd00ff040a19 */ /* 0x000fe40000011605 */
.L_x_1045:
[----:B------:R-:W-:Y:S05]  /*176d0*/  BSYNC B0 ;  /* 0x0000000000007941 */ /* 0x000fea0003800000 */
.L_x_1043:
[----:B------:R-:W-:Y:S04]  /*176e0*/  IMAD.IADD R0, R0, 0x1, -R251 ;  /* 0x0000000100007824 */ /* 0x000fe800078e0afb */
[----:B------:R-:W-:Y:S05]  /*176f0*/  IMAD R0, R4, c[0x0][0x32c], R0 ;  /* 0x0000cb0004007a24 */ /* 0x000fea00078e0200 */
[----:B------:R-:W-:Y:S02]  /*17700*/  IMNMX R2, R2, R0, !PT ;  /* 0x0000000002027217 */ /* 0x000fe40007800200 */
[----:B------:R-:W-:Y:S04]  /*17710*/  IADD3 R0, R0, c[0x0][0x32c], RZ ;  /* 0x0000cb0000007a10 */ /* 0x000fe80007ffe0ff */
[----:B------:R-:W-:Y:S02]  /*17720*/  IMNMX R3, R3, R0, PT ;  /* 0x0000000003037217 */ /* 0x000fe40003800200 */
.L_x_1042:
        /* <DEDUP_REMOVED lines=92> */
.L_x_1200:
        /* <DEDUP_REMOVED lines=15> */
.L_x_1201:
[C---:B------:R-:W-:Y:S01]  /*17de0*/  FSETP.NEU.FTZ.AND P0, PT, R105.reuse, -INF , PT ;  /* 0xff8000006900780b */ /* 0x040fe20003f1d000 */
[C---:B------:R-:W-:Y:S01]  /*17df0*/  FMUL.FTZ R2, R105.reuse, c[0x0][0x2d0] ;  /* 0x0000b40069027a20 */ /* 0x040fe20000410000 */
[----:B--2---:R-:W-:Y:S01]  /*17e00*/  FMNMX.FTZ R5, R0, R4, !PT ;  /* 0x0000000400057209 */ /* 0x004fe20007810000 */
[----:B------:R-:W-:Y:S01]  /*17e10*/  WARPSYNC 0xffffffff ;  /* 0xffffffff00007948 */ /* 0x000fe20003800000 */
[----:B------:R-:W-:Y:S02]  /*17e20*/  FSEL R0, R105, RZ, P0 ;  /* 0x000000ff69007208 */ /* 0x000fe40000000000 */
[----:B------:R-:W-:Y:S02]  /*17e30*/  FSEL R2, R2, RZ, P0 ;  /* 0x000000ff02027208 */ /* 0x000fe40000000000 */
[----:B------:R-:W-:Y:S01]  /*17e40*/  FSETP.NEU.FTZ.AND P0, PT, R104, -INF , PT ;  /* 0xff8000006800780b */ /* 0x000fe20003f1d000 */
[----:B------:R-:W-:Y:S02]  /*17e50*/  FADD.FTZ R0, -R0, R106 ;  /* 0x0000006a00007221 */ /* 0x000fe40000010100 */
[--C-:B------:R-:W-:Y:S02]  /*17e60*/  FFMA.FTZ R3, R23, c[0x0][0x2d0], -R2.reuse ;  /* 0x0000b40017037a23 */ /* 0x100fe40000010802 */
[----:B------:R-:W-:Y:S02]  /*17e70*/  FMUL.FTZ R0, R0, c[0x0][0x2d0] ;  /* 0x0000b40000007a20 */ /* 0x000fe40000410000 */
[--C-:B------:R-:W-:Y:S02]  /*17e80*/  FFMA.FTZ R8, R28, c[0x0][0x2d0], -R2.reuse ;  /* 0x0000b4001c087a23 */ /* 0x100fe40000010802 */
[----:B-1----:R-:W-:Y:S01]  /*17e90*/  MUFU.EX2 R4, R0 ;  /* 0x0000000000047308 */ /* 0x002fe20000000800 */
        /* <DEDUP_REMOVED lines=10> */
[----:B------:R-:W-:Y:S02]  /*17f40*/  FFMA.FTZ R191, R36, c[0x0][0x2d0], -R2 ;  /* 0x0000b40024bf7a23 */ /* 0x000fe40000010802 */
[----:B------:R-:W1:Y:S02]  /*17f50*/  MUFU.EX2 R2, R8 ;  /* 0x0000000800027308 */ /* 0x000e640000000800 */
[----:B-1----:R-:W-:Y:S01]  /*17f60*/  F2FP.BF16.PACK_AB R172, R2, R3 ;  /* 0x0000000302ac723e */ /* 0x002fe200000010ff */
[C---:B------:R-:W-:Y:S02]  /*17f70*/  FFMA.FTZ R0, R4.reuse, R248, R3 ;  /* 0x000000f804007223 */ /* 0x040fe40000010003 */
[----:B------:R-:W-:Y:S02]  /*17f80*/  FMUL.FTZ R56, R4, R56 ;  /* 0x0000003804387220 */ /* 0x000fe40000410000 */
[----:B------:R-:W-:Y:S01]  /*17f90*/  FADD.FTZ R24, R2, R0 ;  /* 0x0000000002187221 */ /* 0x000fe20000010000 */
[C---:B------:R-:W-:Y:S01]  /*17fa0*/  FSEL R0, R104.reuse, RZ, P0 ;  /* 0x000000ff68007208 */ /* 0x040fe20000000000 */
[----:B------:R-:W-:Y:S02]  /*17fb0*/  FMUL.FTZ R2, R104, c[0x0][0x2d0] ;  /* 0x0000b40068027a20 */ /* 0x000fe40000410000 */
[----:B------:R-:W-:Y:S02]  /*17fc0*/  FMUL.FTZ R57, R4, R57 ;  /* 0x0000003904397220 */ /* 0x000fe40000410000 */
[----:B------:R-:W-:Y:S01]  /*17fd0*/  FADD.FTZ R0, -R0, R107 ;  /* 0x0000006b00007221 */ /* 0x000fe20000010100 */
[----:B------:R-:W-:Y:S01]  /*17fe0*/  FSEL R2, R2, RZ, P0 ;  /* 0x000000ff02027208 */ /* 0x000fe20000000000 */
[----:B------:R-:W-:Y:S01]  /*17ff0*/  FMUL.FTZ R68, R4, R68 ;  /* 0x0000004404447220 */ /* 0x000fe20000410000 */
[----:B------:R-:W-:Y:S01]  /*18000*/  FSETP.NEU.FTZ.AND P0, PT, R6, -INF , PT ;  /* 0xff8000000600780b */ /* 0x000fe20003f1d000 */
[----:B------:R-:W-:Y:S01]  /*18010*/  FMUL.FTZ R0, R0, c[0x0][0x2d0] ;  /* 0x0000b40000007a20 */ /* 0x000fe20000410000 */
        /* <DEDUP_REMOVED lines=12> */
[----:B------:R-:W1:Y:S01]  /*180e0*/  MUFU.EX2 R3, R0 ;  /* 0x0000000000037308 */ /* 0x000e620000000800 */
[--C-:B------:R-:W-:Y:S02]  /*180f0*/  FFMA.FTZ R218, R50, c[0x0][0x2d0], -R2.reuse ;  /* 0x0000b40032da7a23 */ /* 0x100fe40000010802 */
[----:B------:R-:W-:Y:S02]  /*18100*/  FFMA.FTZ R217, R49, c[0x0][0x2d0], -R2 ;  /* 0x0000b40031d97a23 */ /* 0x000fe40000010802 */
[C---:B------:R-:W-:Y:S02]  /*18110*/  FMUL.FTZ R52, R4.reuse, R160 ;  /* 0x000000a004347220 */ /* 0x040fe40000410000 */
[C---:B------:R-:W-:Y:S02]  /*18120*/  FMUL.FTZ R53, R4.reuse, R161 ;  /* 0x000000a104357220 */ /* 0x040fe40000410000 */
[C---:B------:R-:W-:Y:S01]  /*18130*/  FMUL.FTZ R69, R4.reuse, R69 ;  /* 0x0000004504457220 */ /* 0x040fe20000410000 */
[----:B------:R-:W2:Y:S01]  /*18140*/  MUFU.EX2 R2, R8 ;  /* 0x0000000800027308 */ /* 0x000ea20000000800 */
        /* <DEDUP_REMOVED lines=8> */
[C---:B-1----:R-:W-:Y:S02]  /*181d0*/  FFMA.FTZ R0, R3.reuse, R237, R26 ;  /* 0x000000ed03007223 */ /* 0x042fe4000001001a */
[C---:B------:R-:W-:Y:S02]  /*181e0*/  FMUL.FTZ R54, R3.reuse, R162 ;  /* 0x000000a203367220 */ /* 0x040fe40000410000 */
[C---:B------:R-:W-:Y:S01]  /*181f0*/  FMUL.FTZ R55, R3.reuse, R163 ;  /* 0x000000a303377220 */ /* 0x040fe20000410000 */
[----:B------:R-:W-:Y:S01]  /*18200*/  MUFU.EX2 R22, R22 ;  /* 0x0000001600167308 */ /* 0x000fe20000000800 */
[----:B------:R-:W-:Y:S01]  /*18210*/  LDSM.16.MT88.4 R160, [R196+0x1400] ;  /* 0x00140000c4a0783b */ /* 0x000fe20000004200 */
[C---:B------:R-:W-:Y:S02]  /*18220*/  FMUL.FTZ R58, R3.reuse, R58 ;  /* 0x0000003a033a7220 */ /* 0x040fe40000410000 */
[C---:B--2---:R-:W-:Y:S01]  /*18230*/  FADD.FTZ R39, R2.reuse, R0 ;  /* 0x0000000002277221 */ /* 0x044fe20000010000 */
[----:B------:R-:W-:Y:S01]  /*18240*/  F2FP.BF16.PACK_AB R173, R2, R26 ;  /* 0x0000001a02ad723e */ /* 0x000fe200000010ff */
[C---:B------:R-:W-:Y:S01]  /*18250*/  FMUL.FTZ R2, R6.reuse, c[0x0][0x2d0] ;  /* 0x0000b40006027a20 */ /* 0x040fe20000410000 */
[----:B------:R-:W-:Y:S01]  /*18260*/  FSEL R0, R6, RZ, P0 ;  /* 0x000000ff06007208 */ /* 0x000fe20000000000 */
[----:B------:R-:W-:Y:S02]  /*18270*/  FMUL.FTZ R59, R3, R59 ;  /* 0x0000003b033b7220 */ /* 0x000fe40000410000 */
[----:B------:R-:W1:Y:S01]  /*18280*/  MUFU.EX2 R26, R28 ;  /* 0x0000001c001a7308 */ /* 0x000e620000000800 */
[----:B------:R-:W-:Y:S01]  /*18290*/  FSEL R2, R2, RZ, P0 ;  /* 0x000000ff02027208 */ /* 0x000fe20000000000 */
[----:B------:R-:W-:Y:S01]  /*182a0*/  FADD.FTZ R0, -R0, R108 ;  /* 0x0000006c00007221 */ /* 0x000fe20000010100 */
[----:B------:R-:W-:Y:S01]  /*182b0*/  FSETP.NEU.FTZ.AND P0, PT, R5, -INF , PT ;  /* 0xff8000000500780b */ /* 0x000fe20003f1d000 */
[----:B------:R-:W-:Y:S02]  /*182c0*/  FMUL.FTZ R70, R3, R70 ;  /* 0x0000004603467220 */ /* 0x000fe40000410000 */
[--C-:B------:R-:W-:Y:S02]  /*182d0*/  FFMA.FTZ R8, R9, c[0x0][0x2d0], -R2.reuse ;  /* 0x0000b40009087a23 */ /* 0x100fe40000010802 */
[--C-:B------:R-:W-:Y:S02]  /*182e0*/  FFMA.FTZ R193, R40, c[0x0][0x2d0], -R2.reuse ;  /* 0x0000b40028c17a23 */ /* 0x100fe40000010802 */
[----:B------:R2:W-:Y:S01]  /*182f0*/  MUFU.EX2 R40, R8 ;  /* 0x0000000800287308 */ /* 0x0005e20000000800 */
[----:B------:R-:W-:Y:S02]  /*18300*/  FMUL.FTZ R0, R0, c[0x0][0x2d0] ;  /* 0x0000b40000007a20 */ /* 0x000fe40000410000 */
[--C-:B------:R-:W-:Y:S02]  /*18310*/  FFMA.FTZ R9, R29, c[0x0][0x2d0], -R2.reuse ;  /* 0x0000b4001d097a23 */ /* 0x100fe40000010802 */
[--C-:B------:R-:W-:Y:S02]  /*18320*/  FFMA.FTZ R213, R25, c[0x0][0x2d0], -R2.reuse ;  /* 0x0000b40019d57a23 */ /* 0x100fe40000010802 */
[--C-:B------:R-:W-:Y:S02]  /*18330*/  FFMA.FTZ R38, R48, c[0x0][0x2d0], -R2.reuse ;  /* 0x0000b40030267a23 */ /* 0x100fe40000010802 */
[--C-:B------:R-:W-:Y:S01]  /*18340*/  FFMA.FTZ R177, R43, c[0x0][0x2d0], -R2.reuse ;  /* 0x0000b4002bb17a23 */ /* 0x100fe20000010802 */
[----:B------:R3:W-:Y:S01]  /*18350*/  MUFU.EX2 R25, R9 ;  /* 0x0000000900197308 */ /* 0x0007e20000000800 */
[--C-:B------:R-:W-:Y:S02]  /*18360*/  FFMA.FTZ R211, R42, c[0x0][0x2d0], -R2.reuse ;  /* 0x0000b4002ad37a23 */ /* 0x100fe40000010802 */
[--C-:B------:R-:W-:Y:S01]  /*18370*/  FFMA.FTZ R195, R41, c[0x0][0x2d0], -R2.reuse ;  /* 0x0000b40029c37a23 */ /* 0x100fe20000010802 */
[----:B-1----:R-:W-:Y:S01]  /*18380*/  F2FP.BF16.PACK_AB R174, R26, R27 ;  /* 0x0000001b1aae723e */ /* 0x002fe200000010ff */
[--C-:B------:R-:W-:Y:S02]  /*18390*/  FFMA.FTZ R37, R47, c[0x0][0x2d0], -R2.reuse ;  /* 0x0000b4002f257a23 */ /* 0x100fe40000010802 */
[--C-:B------:R-:W-:Y:S02]  /*183a0*/  FFMA.FTZ R182, R46, c[0x0][0x2d0], -R2.reuse ;  /* 0x0000b4002eb67a23 */ /* 0x100fe40000010802 */
[--C-:B------:R-:W-:Y:S01]  /*183b0*/  FFMA.FTZ R180, R45, c[0x0][0x2d0], -R2.reuse ;  /* 0x0000b4002db47a23 */ /* 0x100fe20000010802 */
[----:B------:R-:W-:Y:S01]  /*183c0*/  MUFU.EX2 R0, R0 ;  /* 0x0000000000007308 */ /* 0x000fe20000000800 */
[----:B------:R-:W-:Y:S01]  /*183d0*/  FFMA.FTZ R179, R44, c[0x0][0x2d0], -R2 ;  /* 0x0000b4002cb37a23 */ /* 0x000fe20000010802 */
[----:B------:R-:W-:Y:S01]  /*183e0*/  FSEL R2, R5, RZ, P0 ;  /* 0x000000ff05027208 */ /* 0x000fe20000000000 */
[----:B------:R-:W-:Y:S02]  /*183f0*/  FMUL.FTZ R71, R3, R71 ;  /* 0x0000004703477220 */ /* 0x000fe40000410000 */
[----:B--2---:R-:W-:Y:S02]  /*18400*/  FMUL.FTZ R8, R5, c[0x0][0x2d0] ;  /* 0x0000b40005087a20 */ /* 0x004fe40000410000 */
[----:B------:R-:W-:Y:S02]  /*18410*/  FADD.FTZ R2, -R2, R109 ;  /* 0x0000006d02027221 */ /* 0x000fe40000010100 */
[----:B------:R-:W-:Y:S01]  /*18420*/  FADD.FTZ R109, R22, R39 ;  /* 0x00000027166d7221 */ /* 0x000fe20000010000 */
[----:B------:R-:W-:Y:S01]  /*18430*/  FSEL R8, R8, RZ, P0 ;  /* 0x000000ff08087208 */ /* 0x000fe20000000000 */
[----:B------:R-:W1:Y:S01]  /*18440*/  MUFU.EX2 R230, R106 ;  /* 0x0000006a00e67308 */ /* 0x000e620000000800 */
[----:B------:R-:W-:Y:S02]  /*18450*/  FMUL.FTZ R2, R2, c[0x0][0x2d0] ;  /* 0x0000b40002027a20 */ /* 0x000fe40000410000 */
[----:B---3--:R-:W-:Y:S02]  /*18460*/  FADD.FTZ R9, R27, R24 ;  /* 0x000000181b097221 */ /* 0x008fe40000010000 */
[--C-:B------:R-:W-:Y:S02]  /*18470*/  FFMA.FTZ R23, R12, c[0x0][0x2d0], -R8.reuse ;  /* 0x0000b4000c177a23 */ /* 0x100fe40000010808 */
[--C-:B------:R-:W-:Y:S02]  /*18480*/  FFMA.FTZ R36, R21, c[0x0][0x2d0], -R8.reuse ;  /* 0x0000b40015247a23 */ /* 0x100fe40000010808 */
[--C-:B------:R-:W-:Y:S01]  /*18490*/  FFMA.FTZ R21, R20, c[0x0][0x2d0], -R8.reuse ;  /* 0x0000b40014157a23 */ /* 0x100fe20000010808 */
[----:B------:R-:W2:Y:S01]  /*184a0*/  MUFU.EX2 R2, R2 ;  /* 0x0000000200027308 */ /* 0x000ea20000000800 */
[--C-:B------:R-:W-:Y:S02]  /*184b0*/  FFMA.FTZ R20, R19, c[0x0][0x2d0], -R8.reuse ;  /* 0x0000b40013147a23 */ /* 0x100fe40000010808 */
[--C-:B------:R-:W-:Y:S02]  /*184c0*/  FFMA.FTZ R176, R18, c[0x0][0x2d0], -R8.reuse ;  /* 0x0000b40012b07a23 */ /* 0x100fe40000010808 */
[--C-:B------:R-:W-:Y:S02]  /*184d0*/  FFMA.FTZ R178, R17, c[0x0][0x2d0], -R8.reuse ;  /* 0x0000b40011b27a23 */ /* 0x100fe40000010808 */
[--C-:B------:R-:W-:Y:S02]  /*184e0*/  FFMA.FTZ R183, R16, c[0x0][0x2d0], -R8.reuse ;  /* 0x0000b40010b77a23 */ /* 0x100fe40000010808 */
[--C-:B------:R-:W-:Y:S01]  /*184f0*/  FFMA.FTZ R184, R15, c[0x0][0x2d0], -R8.reuse ;  /* 0x0000b4000fb87a23 */ /* 0x100fe20000010808 */
[----:B------:R-:W-:Y:S01]  /*18500*/  MUFU.EX2 R227, R36 ;  /* 0x0000002400e37308 */ /* 0x000fe20000000800 */
[--C-:B------:R-:W-:Y:S02]  /*18510*/  FFMA.FTZ R194, R14, c[0x0][0x2d0], -R8.reuse ;  /* 0x0000b4000ec27a23 */ /* 0x100fe40000010808 */
[--C-:B------:R-:W-:Y:S01]  /*18520*/  FFMA.FTZ R212, R13, c[0x0][0x2d0], -R8.reuse ;  /* 0x0000b4000dd47a23 */ /* 0x100fe20000010808 */
[----:B-1----:R-:W-:Y:S01]  /*18530*/  F2FP.BF16.PACK_AB R175, R230, R22 ;  /* 0x00000016e6af723e */ /* 0x002fe200000010ff */
[--C-:B------:R-:W-:Y:S02]  /*18540*/  FFMA.FTZ R214, R10, c[0x0][0x2d0], -R8.reuse ;  /* 0x0000b4000ad67a23 */ /* 0x100fe40000010808 */
[----:B------:R-:W-:Y:S02]  /*18550*/  FFMA.FTZ R215, R11, c[0x0][0x2d0], -R8 ;  /* 0x0000b4000bd77a23 */ /* 0x000fe40000010808 */
[----:B------:R-:W-:Y:S01]  /*18560*/  FFMA.FTZ R8, R0, R238, R40 ;  /* 0x000000ee00087223 */ /* 0x000fe20000010028 */
[----:B------:R-:W-:Y:S01]  /*18570*/  MUFU.EX2 R229, R38 ;  /* 0x0000002600e57308 */ /* 0x000fe20000000800 */
[----:B------:R-:W-:Y:S02]  /*18580*/  FADD.FTZ R181, R26, R9 ;  /* 0x000000091ab57221 */ /* 0x000fe40000010000 */
[C---:B------:R-:W-:Y:S02]  /*18590*/  FMUL.FTZ R13, R0.reuse, R133 ;  /* 0x00000085000d7220 */ /* 0x040fe40000410000 */
[C---:B------:R-:W-:Y:S02]  /*185a0*/  FADD.FTZ R133, R25.reuse, R8 ;  /* 0x0000000819857221 */ /* 0x040fe40000010000 */
[C---:B------:R-:W-:Y:S01]  /*185b0*/  FMUL.FTZ R48, R0.reuse, R112 ;  /* 0x0000007000307220 */ /* 0x040fe20000410000 */
[----:B------:R-:W-:Y:S01]  /*185c0*/  F2FP.BF16.PACK_AB R112, R25, R40 ;  /* 0x000000281970723e */ /* 0x000fe200000010ff */
[C---:B------:R-:W-:Y:S01]  /*185d0*/  FMUL.FTZ R16, R0.reuse, R128 ;  /* 0x0000008000107220 */ /* 0x040fe20000410000 */
[----:B------:R-:W1:Y:S01]  /*185e0*/  LDSM.16.MT88.4 R24, [R196] ;  /* 0x00000000c418783b */ /* 0x000e620000004200 */
[C---:B------:R-:W-:Y:S01]  /*185f0*/  FMUL.FTZ R17, R0.reuse, R129 ;  /* 0x0000008100117220 */ /* 0x040fe20000410000 */
[----:B------:R-:W3:Y:S01]  /*18600*/  MUFU.EX2 R246, R37 ;  /* 0x0000002500f67308 */ /* 0x000ee20000000800 */
[C---:B------:R-:W-:Y:S02]  /*18610*/  FMUL.FTZ R28, R0.reuse, R124 ;  /* 0x0000007c001c7220 */ /* 0x040fe40000410000 */
[C---:B------:R-:W-:Y:S02]  /*18620*/  FMUL.FTZ R29, R0.reuse, R125 ;  /* 0x0000007d001d7220 */ /* 0x040fe40000410000 */
[C---:B------:R-:W-:Y:S01]  /*18630*/  FMUL.FTZ R32, R0.reuse, R120 ;  /* 0x0000007800207220 */ /* 0x040fe20000410000 */
[----:B------:R-:W4:Y:S01]  /*18640*/  LDSM.16.MT88.4 R40, [R197] ;  /* 0x00000000c528783b */ /* 0x000f220000004200 */
        /* <DEDUP_REMOVED lines=8> */
[----:B------:R-:W5:Y:S01]  /*186d0*/  MUFU.EX2 R247, R20 ;  /* 0x0000001400f77308 */ /* 0x000f620000000800 */
        /* <DEDUP_REMOVED lines=11> */
[----:B------:R-:W-:Y:S01]  /*18790*/  MUFU.EX2 R108, R190 ;  /* 0x000000be006c7308 */ /* 0x000fe20000000800 */
[C---:B------:R-:W-:Y:S02]  /*187a0*/  FMUL.FTZ R8, R4.reuse, R140 ;  /* 0x0000008c04087220 */ /* 0x040fe40000410000 */
[----:B------:R-:W-:Y:S02]  /*187b0*/  FMUL.FTZ R9, R4, R141 ;  /* 0x0000008d04097220 */ /* 0x000fe40000410000 */
[C---:B------:R-:W-:Y:S02]  /*187c0*/  FMUL.FTZ R10, R3.reuse, R142 ;  /* 0x0000008e030a7220 */ /* 0x040fe40000410000 */
[----:B------:R-:W-:Y:S02]  /*187d0*/  FMUL.FTZ R11, R3, R143 ;  /* 0x0000008f030b7220 */ /* 0x000fe40000410000 */
[C---:B--2---:R-:W-:Y:S01]  /*187e0*/  FMUL.FTZ R18, R2.reuse, R130 ;  /* 0x0000008202127220 */ /* 0x044fe20000410000 */
[----:B------:R-:W2:Y:S01]  /*187f0*/  MUFU.EX2 R0, R23 ;  /* 0x0000001700007308 */ /* 0x000ea20000000800 */
[C---:B------:R-:W-:Y:S02]  /*18800*/  FMUL.FTZ R19, R2.reuse, R131 ;  /* 0x0000008302137220 */ /* 0x040fe40000410000 */
[----:B------:R-:W-:Y:S01]  /*18810*/  LDSM.16.MT88.4 R128, [R196+0x1000] ;  /* 0x00100000c480783b */ /* 0x000fe20000004200 */
[-C--:B-1----:R-:W-:Y:S05]  /*18820*/  HMMA.16816.F32.BF16 R8, R172, R24.reuse, R8 ;  /* 0x00000018ac08723c */ /* 0x082fea0000041808 */
[----:B------:R-:W-:Y:S01]  /*18830*/  FMUL.FTZ R50, R2, R114 ;  /* 0x0000007202327220 */ /* 0x000fe20000410000 */
[----:B---3--:R-:W-:Y:S01]  /*18840*/  F2FP.BF16.PACK_AB R114, R246, R229 ;  /* 0x000000e5f672723e */ /* 0x008fe200000010ff */
[C---:B------:R-:W-:Y:S01]  /*18850*/  FMUL.FTZ R51, R2.reuse, R115 ;  /* 0x0000007302337220 */ /* 0x040fe20000410000 */
[----:B-----5:R-:W-:Y:S01]  /*18860*/  F2FP.BF16.PACK_AB R115, R247, R228 ;  /* 0x000000e4f773723e */ /* 0x020fe200000010ff */
[C---:B------:R-:W-:Y:S01]  /*18870*/  FMUL.FTZ R14, R2.reuse, R134 ;  /* 0x00000086020e7220 */ /* 0x040fe20000410000 */
[----:B------:R-:W-:Y:S02]  /*18880*/  MUFU.EX2 R240, R187 ;  /* 0x000000bb00f07308 */ /* 0x000fe40000000800 */
[----:B------:R-:W-:Y:S02]  /*18890*/  FMUL.FTZ R15, R2, R135 ;  /* 0x00000087020f7220 */ /* 0x000fe40000410000 */
[C---:B------:R-:W-:Y:S02]  /*188a0*/  FMUL.FTZ R20, R4.reuse, R144 ;  /* 0x0000009004147220 */ /* 0x040fe40000410000 */
[----:B------:R-:W-:Y:S02]  /*188b0*/  FMUL.FTZ R21, R4, R145 ;  /* 0x0000009104157220 */ /* 0x000fe40000410000 */
[----:B------:R-:W-:Y:S01]  /*188c0*/  FMUL.FTZ R22, R3, R146 ;  /* 0x0000009203167220 */ /* 0x000fe20000410000 */
[----:B--2---:R-:W-:Y:S01]  /*188d0*/  F2FP.BF16.PACK_AB R113, R227, R0 ;  /* 0x00000000e371723e */ /* 0x004fe200000010ff */
[C---:B------:R-:W-:Y:S01]  /*188e0*/  FMUL.FTZ R23, R3.reuse, R147 ;  /* 0x0000009303177220 */ /* 0x040fe20000410000 */
[----:B------:R-:W-:Y:S01]  /*188f0*/  MUFU.EX2 R135, R188 ;  /* 0x000000bc00877308 */ /* 0x000fe20000000800 */
[----:B------:R-:W-:Y:S01]  /*18900*/  LDSM.16.MT88.4 R144, [R196+0x800] ;  /* 0x00080000c490783b */ /* 0x000fe20000004200 */
[C---:B------:R-:W-:Y:S02]  /*18910*/  FMUL.FTZ R46, R2.reuse, R118 ;  /* 0x00000076022e7220 */ /* 0x040fe40000410000 */
[C---:B------:R-:W-:Y:S01]  /*18920*/  FMUL.FTZ R47, R2.reuse, R119 ;  /* 0x00000077022f7220 */ /* 0x040fe20000410000 */
[C---:B------:R-:W-:Y:S04]  /*18930*/  HMMA.16816.F32.BF16 R12, R112.reuse, R24, R12 ;  /* 0x00000018700c723c */ /* 0x040fe8000004180c */
[----:B------:R-:W1:Y:S01]  /*18940*/  LDSM.16.MT88.4 R116, [R196+0xc00] ;  /* 0x000c0000c474783b */ /* 0x000e620000004200 */
[C---:B------:R-:W-:Y:S01]  /*18950*/  FMUL.FTZ R30, R2.reuse, R126 ;  /* 0x0000007e021e7220 */ /* 0x040fe20000410000 */
[----:B------:R-:W-:Y:S01]  /*18960*/  MUFU.EX2 R134, R182 ;  /* 0x000000b600867308 */ /* 0x000fe20000000800 */
[C---:B------:R-:W-:Y:S01]  /*18970*/  FMUL.FTZ R31, R2.reuse, R127 ;  /* 0x0000007f021f7220 */ /* 0x040fe20000410000 */
[-C--:B------:R-:W-:Y:S04]  /*18980*/  HMMA.16816.F32.BF16 R16, R112, R26.reuse, R16 ;  /* 0x0000001a7010723c */ /* 0x080fe80000041810 */
[----:B------:R-:W-:Y:S01]  /*18990*/  LDSM.16.MT88.4 R124, [R197+0x400] ;  /* 0x00040000c57c783b */ /* 0x000fe20000004200 */
[C---:B------:R-:W-:Y:S02]  /*189a0*/  FMUL.FTZ R34, R2.reuse, R122 ;  /* 0x0000007a02227220 */ /* 0x040fe40000410000 */
[----:B------:R-:W-:Y:S01]  /*189b0*/  FMUL.FTZ R35, R2, R123 ;  /* 0x0000007b02237220 */ /* 0x000fe20000410000 */
[C---:B------:R-:W-:Y:S01]  /*189c0*/  HMMA.16816.F32.BF16 R20, R172.reuse, R26, R20 ;  /* 0x0000001aac14723c */ /* 0x040fe20000041814 */
[----:B------:R-:W-:Y:S03]  /*189d0*/  MUFU.EX2 R243, R186 ;  /* 0x000000ba00f37308 */ /* 0x000fe60000000800 */
[C---:B------:R-:W-:Y:S01]  /*189e0*/  FMUL.FTZ R24, R4.reuse, R148 ;  /* 0x0000009404187220 */ /* 0x040fe20000410000 */
[----:B------:R-:W-:Y:S01]  /*189f0*/  LDSM.16.MT88.4 R120, [R196+0x400] ;  /* 0x00040000c478783b */ /* 0x000fe20000004200 */
[C---:B------:R-:W-:Y:S02]  /*18a00*/  FMUL.FTZ R25, R4.reuse, R149 ;  /* 0x0000009504197220 */ /* 0x040fe40000410000 */
[C---:B------:R-:W-:Y:S03]  /*18a10*/  FMUL.FTZ R26, R3.reuse, R150 ;  /* 0x00000096031a7220 */ /* 0x040fe60000410000 */
[----:B------:R-:W-:Y:S01]  /*18a20*/  MUFU.EX2 R244, R185 ;  /* 0x000000b900f47308 */ /* 0x000fe20000000800 */
[C---:B------:R-:W-:Y:S02]  /*18a30*/  FMUL.FTZ R27, R3.reuse, R151 ;  /* 0x00000097031b7220 */ /* 0x040fe40000410000 */
[C---:B------:R-:W-:Y:S02]  /*18a40*/  FMUL.FTZ R36, R4.reuse, R152 ;  /* 0x0000009804247220 */ /* 0x040fe40000410000 */
[----:B------:R-:W-:Y:S02]  /*18a50*/  FMUL.FTZ R37, R4, R153 ;  /* 0x0000009904257220 */ /* 0x000fe40000410000 */
[C---:B------:R-:W-:Y:S01]  /*18a60*/  FMUL.FTZ R38, R3.reuse, R154 ;  /* 0x0000009a03267220 */ /* 0x040fe20000410000 */
[-C--:B----4-:R-:W-:Y:S02]  /*18a70*/  HMMA.16816.F32.BF16 R24, R172, R40.reuse, R24 ;  /* 0x00000028ac18723c */ /* 0x090fe40000041818 */
[----:B------:R-:W-:Y:S01]  /*18a80*/  MUFU.EX2 R241, R180 ;  /* 0x000000b400f17308 */ /* 0x000fe20000000800 */
[C---:B------:R-:W-:Y:S02]  /*18a90*/  FMUL.FTZ R39, R3.reuse, R155 ;  /* 0x0000009b03277220 */ /* 0x040fe40000410000 */
[----:B------:R-:W-:Y:S01]  /*18aa0*/  LDSM.16.MT88.4 R152, [R197+0x800] ;  /* 0x00080000c598783b */ /* 0x000fe20000004200 */
[C---:B------:R-:W-:Y:S02]  /*18ab0*/  FMUL.FTZ R62, R2.reuse, R62 ;  /* 0x0000003e023e7220 */ /* 0x040fe40000410000 */
[C---:B------:R-:W-:Y:S04]  /*18ac0*/  HMMA.16816.F32.BF16 R28, R112.reuse, R40, R28 ;  /* 0x00000028701c723c */ /* 0x040fe8000004181c */
[C---:B------:R-:W-:Y:S01]  /*18ad0*/  FMUL.FTZ R63, R2.reuse, R63 ;  /* 0x0000003f023f7220 */ /* 0x040fe20000410000 */
[----:B------:R-:W-:Y:S01]  /*18ae0*/  MUFU.EX2 R242, R179 ;  /* 0x000000b300f27308 */ /* 0x000fe20000000800 */
[----:B------:R-:W-:Y:S02]  /*18af0*/  FMUL.FTZ R66, R2, R66 ;  /* 0x0000004202427220 */ /* 0x000fe40000410000 */
[-C--:B------:R-:W-:Y:S04]  /*18b00*/  HMMA.16816.F32.BF16 R32, R112, R42.reuse, R32 ;  /* 0x0000002a7020723c */ /* 0x080fe80000041820 */
[C---:B------:R-:W-:Y:S02]  /*18b10*/  FMUL.FTZ R40, R4.reuse, R156 ;  /* 0x0000009c04287220 */ /* 0x040fe40000410000 */
[----:B------:R-:W-:Y:S01]  /*18b20*/  FMUL.FTZ R41, R4, R157 ;  /* 0x0000009d04297220 */ /* 0x000fe20000410000 */
[----:B------:R-:W-:Y:S01]  /*18b30*/  MUFU.EX2 R245, R177 ;  /* 0x000000b100f57308 */ /* 0x000fe20000000800 */
[C---:B------:R-:W-:Y:S04]  /*18b40*/  HMMA.16816.F32.BF16 R36, R172.reuse, R42, R36 ;  /* 0x0000002aac24723c */ /* 0x040fe80000041824 */
[C---:B------:R-:W-:Y:S02]  /*18b50*/  FMUL.FTZ R67, R2.reuse, R67 ;  /* 0x0000004302437220 */ /* 0x040fe40000410000 */
[C---:B------:R-:W-:Y:S02]  /*18b60*/  FMUL.FTZ R74, R3.reuse, R74 ;  /* 0x0000004a034a7220 */ /* 0x040fe40000410000 */
[C---:B------:R-:W-:Y:S01]  /*18b70*/  FMUL.FTZ R42, R3.reuse, R158 ;  /* 0x0000009e032a7220 */ /* 0x040fe20000410000 */
[----:B------:R-:W-:Y:S03]  /*18b80*/  MUFU.EX2 R238, R178 ;  /* 0x000000b200ee7308 */ /* 0x000fe60000000800 */
[C---:B------:R-:W-:Y:S02]  /*18b90*/  FMUL.FTZ R43, R3.reuse, R159 ;  /* 0x0000009f032b7220 */ /* 0x040fe40000410000 */
[C---:B------:R-:W-:Y:S02]  /*18ba0*/  FMUL.FTZ R75, R3.reuse, R75 ;  /* 0x0000004b034b7220 */ /* 0x040fe40000410000 */
[C---:B------:R-:W-:Y:S02]  /*18bb0*/  FMUL.FTZ R78, R2.reuse, R78 ;  /* 0x0000004e024e7220 */ /* 0x040fe40000410000 */
[C---:B------:R-:W-:Y:S01]  /*18bc0*/  FMUL.FTZ R79, R2.reuse, R79 ;  /* 0x0000004f024f7220 */ /* 0x040fe20000410000 */
[-C--:B-1----:R-:W-:Y:S01]  /*18bd0*/  HMMA.16816.F32.BF16 R40, R172, R116.reuse, R40 ;  /* 0x00000074ac28723c */ /* 0x082fe20000041828 */
[----:B------:R-:W-:Y:S02]  /*18be0*/  MUFU.EX2 R237, R183 ;  /* 0x000000b700ed7308 */ /* 0x000fe40000000800 */
[C---:B------:R-:W-:Y:S02]  /*18bf0*/  FMUL.FTZ R82, R2.reuse, R82 ;  /* 0x0000005202527220 */ /* 0x040fe40000410000 */
[C---:B------:R-:W-:Y:S02]  /*18c00*/  FMUL.FTZ R83, R2.reuse, R83 ;  /* 0x0000005302537220 */ /* 0x040fe40000410000 */
[C---:B------:R-:W-:Y:S01]  /*18c10*/  FMUL.FTZ R86, R3.reuse, R86 ;  /* 0x0000005603567220 */ /* 0x040fe20000410000 */
[C---:B------:R-:W-:Y:S03]  /*18c20*/  HMMA.16816.F32.BF16 R44, R112.reuse, R116, R44 ;  /* 0x00000074702c723c */ /* 0x040fe6000004182c */
[----:B------:R-:W-:Y:S01]  /*18c30*/  MUFU.EX2 R192, R184 ;  /* 0x000000b800c07308 */ /* 0x000fe20000000800 */
[C---:B------:R-:W-:Y:S02]  /*18c40*/  FMUL.FTZ R87, R3.reuse, R87 ;  /* 0x0000005703577220 */ /* 0x040fe40000410000 */
[----:B------:R-:W-:Y:S02]  /*18c50*/  FFMA.FTZ R132, R2, R239, R0 ;  /* 0x000000ef02847223 */ /* 0x000fe40000010000 */
[-C--:B------:R-:W-:Y:S04]  /*18c60*/  HMMA.16816.F32.BF16 R48, R112, R118.reuse, R48 ;  /* 0x000000767030723c */ /* 0x080fe80000041830 */
[C---:B------:R-:W-:Y:S01]  /*18c70*/  FMUL.FTZ R90, R3.reuse, R90 ;  /* 0x0000005a035a7220 */ /* 0x040fe20000410000 */
[----:B------:R-:W-:Y:S01]  /*18c80*/  MUFU.EX2 R239, R176 ;  /* 0x000000b000ef7308 */ /* 0x000fe20000000800 */
[C---:B------:R-:W-:Y:S02]  /*18c90*/  FMUL.FTZ R91, R3.reuse, R91 ;  /* 0x0000005b035b7220 */ /* 0x040fe40000410000 */
[C---:B------:R-:W-:Y:S01]  /*18ca0*/  HMMA.16816.F32.BF16 R52, R172.reuse, R118, R52 ;  /* 0x00000076ac34723c */ /* 0x040fe20000041834 */
[----:B------:R-:W1:Y:S03]  /*18cb0*/  LDSM.16.MT88.4 R116, [R197+0xc00] ;  /* 0x000c0000c574783b */ /* 0x000e660000004200 */
[C---:B------:R-:W-:Y:S02]  /*18cc0*/  FMUL.FTZ R102, R3.reuse, R102 ;  /* 0x0000006603667220 */ /* 0x040fe40000410000 */
[----:B------:R-:W-:Y:S01]  /*18cd0*/  FMUL.FTZ R103, R3, R103 ;  /* 0x0000006703677220 */ /* 0x000fe20000410000 */
[----:B------:R-:W-:Y:S01]  /*18ce0*/  MUFU.EX2 R186, R219 ;  /* 0x000000db00ba7308 */ /* 0x000fe20000000800 */
[----:B------:R-:W-:Y:S04]  /*18cf0*/  FADD.FTZ R3, R229, R133 ;  /* 0x00000085e5037221 */ /* 0x000fe80000010000 */
[----:B------:R-:W-:Y:S02]  /*18d00*/  FMUL.FTZ R89, R4, R89 ;  /* 0x0000005904597220 */ /* 0x000fe40000410000 */
[----:B------:R-:W-:Y:S02]  /*18d10*/  FADD.FTZ R4, R230, R109 ;  /* 0x0000006de6047221 */ /* 0x000fe40000010000 */
[C---:B------:R-:W-:Y:S01]  /*18d20*/  FMUL.FTZ R94, R2.reuse, R94 ;  /* 0x0000005e025e7220 */ /* 0x040fe20000410000 */
[----:B------:R-:W-:Y:S01]  /*18d30*/  MUFU.EX2 R109, R223 ;  /* 0x000000df006d7308 */ /* 0x000fe20000000800 */
[C---:B------:R-:W-:Y:S02]  /*18d40*/  FMUL.FTZ R95, R2.reuse, R95 ;  /* 0x0000005f025f7220 */ /* 0x040fe40000410000 */
[C---:B------:R-:W-:Y:S02]  /*18d50*/  FMUL.FTZ R98, R2.reuse, R98 ;  /* 0x0000006202627220 */ /* 0x040fe40000410000 */
[----:B------:R-:W-:Y:S02]  /*18d60*/  FMUL.FTZ R99, R2, R99 ;  /* 0x0000006302637220 */ /* 0x000fe40000410000 */
[----:B------:R-:W-:Y:S03]  /*18d70*/  FADD.FTZ R0, R106, R181 ;  /* 0x000000b56a007221 */ /* 0x000fe60000010000 */
[----:B------:R-:W2:Y:S10]  /*18d80*/  MUFU.EX2 R2, R191 ;  /* 0x000000bf00027308 */ /* 0x000eb40000000800 */
[----:B------:R-:W-:Y:S01]  /*18d90*/  MUFU.EX2 R187, R218 ;  /* 0x000000da00bb7308 */ /* 0x000fe20000000800 */
[-C--:B-1----:R-:W-:Y:S09]  /*18da0*/  HMMA.16816.F32.BF16 R56, R172, R116.reuse, R56 ;  /* 0x00000074ac38723c */ /* 0x082ff20000041838 */
[----:B------:R-:W-:Y:S01]  /*18db0*/  MUFU.EX2 R190, R217 ;  /* 0x000000d900be7308 */ /* 0x000fe20000000800 */
[C---:B------:R-:W-:Y:S04]  /*18dc0*/  HMMA.16816.F32.BF16 R60, R112.reuse, R116, R60 ;  /* 0x00000074703c723c */ /* 0x040fe8000004183c */
[----:B--2---:R-:W-:Y:S04]  /*18dd0*/  FADD.FTZ R0, R2, R0 ;  /* 0x0000000002007221 */ /* 0x004fe80000010000 */
[-C--:B------:R-:W-:Y:S01]  /*18de0*/  HMMA.16816.F32.BF16 R64, R112, R118.reuse, R64 ;  /* 0x000000767040723c */ /* 0x080fe20000041840 */
[----:B------:R-:W-:Y:S03]  /*18df0*/  MUFU.EX2 R191, R216 ;  /* 0x000000d800bf7308 */ /* 0x000fe60000000800 */
[----:B------:R-:W-:Y:S04]  /*18e00*/  FADD.FTZ R0, R108, R0 ;  /* 0x000000006c007221 */ /* 0x000fe80000010000 */
[C---:B------:R-:W-:Y:S01]  /*18e10*/  HMMA.16816.F32.BF16 R68, R172.reuse, R118, R68 ;  /* 0x00000076ac44723c */ /* 0x040fe20000041844 */
[----:B------:R-:W1:Y:S02]  /*18e20*/  LDSM.16.MT88.4 R116, [R196+0x1800] ;  /* 0x00180000c474783b */ /* 0x000e640000004200 */
[----:B------:R-:W-:Y:S10]  /*18e30*/  MUFU.EX2 R185, R211 ;  /* 0x000000d300b97308 */ /* 0x000ff40000000800 */
[----:B------:R-:W2:Y:S10]  /*18e40*/  MUFU.EX2 R188, R195 ;  /* 0x000000c300bc7308 */ /* 0x000eb40000000800 */
[----:B------:R-:W-:Y:S10]  /*18e50*/  MUFU.EX2 R189, R193 ;  /* 0x000000c100bd7308 */ /* 0x000ff40000000800 */
[----:B------:R-:W3:Y:S01]  /*18e60*/  MUFU.EX2 R184, R213 ;  /* 0x000000d500b87308 */ /* 0x000ee20000000800 */
[----:B--2---:R-:W-:Y:S01]  /*18e70*/  F2FP.BF16.PACK_AB R176, R188, R185 ;  /* 0x000000b9bcb0723e */ /* 0x004fe200000010ff */
[-C--:B-1----:R-:W-:Y:S08]  /*18e80*/  HMMA.16816.F32.BF16 R72, R172, R116.reuse, R72 ;  /* 0x00000074ac48723c */ /* 0x082ff00000041848 */
[----:B------:R-:W-:Y:S01]  /*18e90*/  MUFU.EX2 R183, R194 ;  /* 0x000000c200b77308 */ /* 0x000fe20000000800 */
[C---:B------:R-:W-:Y:S09]  /*18ea0*/  HMMA.16816.F32.BF16 R76, R112.reuse, R116, R76 ;  /* 0x00000074704c723c */ /* 0x040ff2000004184c */
[----:B------:R-:W1:Y:S01]  /*18eb0*/  MUFU.EX2 R182, R212 ;  /* 0x000000d400b67308 */ /* 0x000e620000000800 */
[-C--:B------:R-:W-:Y:S03]  /*18ec0*/  HMMA.16816.F32.BF16 R80, R112, R118.reuse, R80 ;  /* 0x000000767050723c */ /* 0x080fe60000041850 */
[----:B---3--:R-:W-:Y:S06]  /*18ed0*/  F2FP.BF16.PACK_AB R178, R184, R189 ;  /* 0x000000bdb8b2723e */ /* 0x008fec00000010ff */
[----:B------:R-:W-:Y:S01]  /*18ee0*/  MUFU.EX2 R181, R214 ;  /* 0x000000d600b57308 */ /* 0x000fe20000000800 */
[C---:B------:R-:W-:Y:S01]  /*18ef0*/  HMMA.16816.F32.BF16 R84, R172.reuse, R118, R84 ;  /* 0x00000076ac54723c */ /* 0x040fe20000041854 */
[----:B------:R-:W2:Y:S08]  /*18f00*/  LDSM.16.MT88.4 R116, [R197+0x1800] ;  /* 0x00180000c574783b */ /* 0x000eb00000004200 */
[----:B------:R-:W3:Y:S03]  /*18f10*/  MUFU.EX2 R180, R215 ;  /* 0x000000d700b47308 */ /* 0x000ee60000000800 */
[----:B-1----:R-:W-:Y:S02]  /*18f20*/  F2FP.BF16.PACK_AB R177, R182, R183 ;  /* 0x000000b7b6b1723e */ /* 0x002fe400000010ff */
[----:B---3--:R-:W-:Y:S01]  /*18f30*/  F2FP.BF16.PACK_AB R179, R180, R181 ;  /* 0x000000b5b4b3723e */ /* 0x008fe200000010ff */
[-C--:B--2---:R-:W-:Y:S08]  /*18f40*/  HMMA.16816.F32.BF16 R88, R172, R116.reuse, R88 ;  /* 0x00000074ac58723c */ /* 0x084ff00000041858 */
        /* <DEDUP_REMOVED lines=9> */
[----:B------:R-:W-:Y:S01]  /*18fe0*/  FADD.FTZ R0, R227, R132 ;  /* 0x00000084e3007221 */ /* 0x000fe20000010000 */
[----:B------:R-:W-:Y:S01]  /*18ff0*/  F2FP.BF16.PACK_AB R115, R244, R243 ;  /* 0x000000f3f473723e */ /* 0x000fe200000010ff */
[----:B------:R-:W2:Y:S01]  /*19000*/  LDL R227, [R1+0x24] ;  /* 0x0000240001e37983 */ /* 0x000ea20000100800 */
[----:B------:R-:W1:Y:S02]  /*19010*/  MUFU.EX2 R132, R224 ;  /* 0x000000e000847308 */ /* 0x000e640000000800 */
[----:B------:R-:W-:Y:S01]  /*19020*/  F2FP.BF16.PACK_AB R118, R245, R242 ;  /* 0x000000f2f576723e */ /* 0x000fe200000010ff */
[----:B------:R-:W-:Y:S01]  /*19030*/  FADD.FTZ R106, R228, R0 ;  /* 0x00000000e46a7221 */ /* 0x000fe20000010000 */
[----:B------:R-:W-:Y:S01]  /*19040*/  F2FP.BF16.PACK_AB R119, R192, R237 ;  /* 0x000000edc077723e */ /* 0x000fe200000010ff */
[-C--:B------:R-:W-:Y:S05]  /*19050*/  HMMA.16816.F32.BF16 R8, R112, R120.reuse, R8 ;  /* 0x000000787008723c */ /* 0x080fea0000041808 */
[----:B------:R-:W-:Y:S01]  /*19060*/  F2FP.BF16.PACK_AB R173, R187, R186 ;  /* 0x000000babbad723e */ /* 0x000fe200000010ff */
[----:B------:R-:W3:Y:S01]  /*19070*/  MUFU.EX2 R108, R226 ;  /* 0x000000e2006c7308 */ /* 0x000ee20000000800 */
[----:B------:R-:W-:Y:S01]  /*19080*/  F2FP.BF16.PACK_AB R175, R191, R190 ;  /* 0x000000bebfaf723e */ /* 0x000fe200000010ff */
[C---:B------:R-:W-:Y:S08]  /*19090*/  HMMA.16816.F32.BF16 R12, R116.reuse, R120, R12 ;  /* 0x00000078740c723c */ /* 0x040ff0000004180c */
[-C--:B------:R-:W-:Y:S01]  /*190a0*/  HMMA.16816.F32.BF16 R16, R116, R122.reuse, R16 ;  /* 0x0000007a7410723c */ /* 0x080fe20000041810 */
[----:B------:R-:W4:Y:S03]  /*190b0*/  MUFU.EX2 R107, R225 ;  /* 0x000000e1006b7308 */ /* 0x000f260000000800 */
[----:B-1----:R-:W-:Y:S04]  /*190c0*/  F2FP.BF16.PACK_AB R174, R109, R132 ;  /* 0x000000846dae723e */ /* 0x002fe800000010ff */
[C---:B------:R-:W-:Y:S01]  /*190d0*/  HMMA.16816.F32.BF16 R20, R112.reuse, R122, R20 ;  /* 0x0000007a7014723c */ /* 0x040fe20000041814 */
[----:B------:R-:W1:Y:S03]  /*190e0*/  LDSM.16.MT88.4 R120, [R197+0x1000] ;  /* 0x00100000c578783b */ /* 0x000e660000004200 */
[----:B---3--:R-:W-:Y:S04]  /*190f0*/  FADD.FTZ R0, R108, R2 ;  /* 0x000000026c007221 */ /* 0x008fe80000010000 */
[-C--:B------:R-:W-:Y:S04]  /*19100*/  HMMA.16816.F32.BF16 R24, R112, R124.reuse, R24 ;  /* 0x0000007c7018723c */ /* 0x080fe80000041818 */
[----:B------:R-:W-:Y:S01]  /*19110*/  FADD.FTZ R2, R247, R106 ;  /* 0x0000006af7027221 */ /* 0x000fe20000010000 */
[----:B------:R-:W-:Y:S03]  /*19120*/  MOV R106, R105 ;  /* 0x00000069006a7202 */ /* 0x000fe60000000f00 */
[C---:B------:R-:W-:Y:S04]  /*19130*/  HMMA.16816.F32.BF16 R28, R116.reuse, R124, R28 ;  /* 0x0000007c741c723c */ /* 0x040fe8000004181c */
[C---:B----4-:R-:W-:Y:S01]  /*19140*/  F2FP.BF16.PACK_AB R172, R107.reuse, R108 ;  /* 0x0000006c6bac723e */ /* 0x050fe200000010ff */
[----:B------:R-:W-:Y:S01]  /*19150*/  FADD.FTZ R0, R107, R0 ;  /* 0x000000006b007221 */ /* 0x000fe20000010000 */
[----:B------:R-:W-:Y:S01]  /*19160*/  MOV R107, R104 ;  /* 0x00000068006b7202 */ /* 0x000fe20000000f00 */
[----:B------:R-:W-:Y:S01]  /*19170*/  FADD.FTZ R2, R239, R2 ;  /* 0x00000002ef027221 */ /* 0x000fe20000010000 */
[-C--:B------:R-:W-:Y:S04]  /*19180*/  HMMA.16816.F32.BF16 R32, R116, R126.reuse, R32 ;  /* 0x0000007e7420723c */ /* 0x080fe80000041820 */
[----:B------:R-:W-:Y:S01]  /*19190*/  FADD.FTZ R0, R132, R0 ;  /* 0x0000000084007221 */ /* 0x000fe20000010000 */
[----:B------:R-:W-:Y:S01]  /*191a0*/  MOV R108, R6 ;  /* 0x00000006006c7202 */ /* 0x000fe20000000f00 */
[----:B------:R-:W-:Y:S02]  /*191b0*/  FADD.FTZ R2, R238, R2 ;  /* 0x00000002ee027221 */ /* 0x000fe40000010000 */
[C---:B------:R-:W-:Y:S01]  /*191c0*/  HMMA.16816.F32.BF16 R36, R112.reuse, R126, R36 ;  /* 0x0000007e7024723c */ /* 0x040fe20000041824 */
[----:B------:R-:W3:Y:S03]  /*191d0*/  LDSM.16.MT88.4 R124, [R196+0x1c00] ;  /* 0x001c0000c47c783b */ /* 0x000ee60000004200 */
[----:B------:R-:W-:Y:S01]  /*191e0*/  FADD.FTZ R248, R109, R0 ;  /* 0x000000006df87221 */ /* 0x000fe20000010000 */
[----:B------:R-:W-:Y:S01]  /*191f0*/  MOV R109, R5 ;  /* 0x00000005006d7202 */ /* 0x000fe20000000f00 */
        /* <DEDUP_REMOVED lines=11> */
[----:B------:R-:W4:Y:S03]  /*192b0*/  LDSM.16.MT88.4 R128, [R197+0x1c00] ;  /* 0x001c0000c580783b */ /* 0x000f260000004200 */
        /* <DEDUP_REMOVED lines=23> */
[C---:B------:R-:W-:Y:S08]  /*19430*/  HMMA.16816.F32.BF16 R84, R112.reuse, R126, R84 ;  /* 0x0000007e7054723c */ /* 0x040ff00000041854 */
[-C--:B----4-:R-:W-:Y:S08]  /*19440*/  HMMA.16816.F32.BF16 R88, R112, R128.reuse, R88 ;  /* 0x000000807058723c */ /* 0x090ff00000041858 */
[C---:B------:R-:W-:Y:S08]  /*19450*/  HMMA.16816.F32.BF16 R92, R116.reuse, R128, R92 ;  /* 0x00000080745c723c */ /* 0x040ff0000004185c */
[-C--:B------:R-:W-:Y:S08]  /*19460*/  HMMA.16816.F32.BF16 R96, R116, R130.reuse, R96 ;  /* 0x000000827460723c */ /* 0x080ff00000041860 */
[----:B------:R-:W-:Y:S08]  /*19470*/  HMMA.16816.F32.BF16 R100, R112, R130, R100 ;  /* 0x000000827064723c */ /* 0x000ff00000041864 */
[-C--:B------:R-:W-:Y:S01]  /*19480*/  HMMA.16816.F32.BF16 R140, R172, R144.reuse, R8 ;  /* 0x00000090ac8c723c */ /* 0x080fe20000041808 */
[----:B------:R-:W1:Y:S07]  /*19490*/  LDSM.16.MT88.4 R8, [R197+0x1400] ;  /* 0x00140000c508783b */ /* 0x000e6e0000004200 */
[C---:B------:R-:W-:Y:S01]  /*194a0*/  HMMA.16816.F32.BF16 R132, R176.reuse, R144, R12 ;  /* 0x00000090b084723c */ /* 0x040fe2000004180c */
[----:B------:R-:W3:Y:S07]  /*194b0*/  LDSM.16.MT88.4 R12, [R196+0x2000] ;  /* 0x00200000c40c783b */ /* 0x000eee0000004200 */
[-C--:B------:R-:W-:Y:S01]  /*194c0*/  HMMA.16816.F32.BF16 R128, R176, R146.reuse, R16 ;  /* 0x00000092b080723c */ /* 0x080fe20000041810 */
[----:B------:R-:W4:Y:S07]  /*194d0*/  LDSM.16.MT88.4 R16, [R197+0x2000] ;  /* 0x00200000c510783b */ /* 0x000f2e0000004200 */
        /* <DEDUP_REMOVED lines=9> */
[-C--:B-1----:R-:W-:Y:S03]  /*19570*/  HMMA.16816.F32.BF16 R56, R172, R8.reuse, R56 ;  /* 0x00000008ac38723c */ /* 0x082fe60000041838 */
[C---:B--2---:R-:W-:Y:S05]  /*19580*/  ISETP.GT.AND P0, PT, R221.reuse, R227, PT ;  /* 0x000000e3dd00720c */ /* 0x044fea0003f04270 */
[C---:B------:R-:W-:Y:S04]  /*19590*/  HMMA.16816.F32.BF16 R60, R176.reuse, R8, R60 ;  /* 0x00000008b03c723c */ /* 0x040fe8000004183c */
[----:B------:R-:W-:Y:S04]  /*195a0*/  IADD3 R221, R221, -0x1, RZ ;  /* 0xffffffffdddd7810 */ /* 0x000fe80007ffe0ff */
[-C--:B------:R-:W-:Y:S08]  /*195b0*/  HMMA.16816.F32.BF16 R64, R176, R10.reuse, R64 ;  /* 0x0000000ab040723c */ /* 0x080ff00000041840 */
[C---:B------:R-:W-:Y:S08]  /*195c0*/  HMMA.16816.F32.BF16 R68, R172.reuse, R10, R68 ;  /* 0x0000000aac44723c */ /* 0x040ff00000041844 */
[-C--:B---3--:R-:W-:Y:S08]  /*195d0*/  HMMA.16816.F32.BF16 R72, R172, R12.reuse, R72 ;  /* 0x0000000cac48723c */ /* 0x088ff00000041848 */
[C---:B------:R-:W-:Y:S08]  /*195e0*/  HMMA.16816.F32.BF16 R76, R176.reuse, R12, R76 ;  /* 0x0000000cb04c723c */ /* 0x040ff0000004184c */
[-C--:B------:R-:W-:Y:S08]  /*195f0*/  HMMA.16816.F32.BF16 R80, R176, R14.reuse, R80 ;  /* 0x0000000eb050723c */ /* 0x080ff00000041850 */
[C---:B------:R-:W-:Y:S08]  /*19600*/  HMMA.16816.F32.BF16 R84, R172.reuse, R14, R84 ;  /* 0x0000000eac54723c */ /* 0x040ff00000041854 */
[-C--:B----4-:R-:W-:Y:S08]  /*19610*/  HMMA.16816.F32.BF16 R88, R172, R16.reuse, R88 ;  /* 0x00000010ac58723c */ /* 0x090ff00000041858 */
[C---:B------:R-:W-:Y:S08]  /*19620*/  HMMA.16816.F32.BF16 R92, R176.reuse, R16, R92 ;  /* 0x00000010b05c723c */ /* 0x040ff0000004185c */
[-C--:B------:R-:W-:Y:S08]  /*19630*/  HMMA.16816.F32.BF16 R96, R176, R18.reuse, R96 ;  /* 0x00000012b060723c */ /* 0x080ff00000041860 */
[----:B------:R-:W-:Y:S01]  /*19640*/  HMMA.16816.F32.BF16 R100, R172, R18, R100 ;  /* 0x00000012ac64723c */ /* 0x000fe20000041864 */
[----:B------:R-:W-:-:S07]  /*19650*/  @P0 BRA `(.L_x_1048) ;  /* 0xffffb86000000947 */ /* 0x000fce000383ffff */
.L_x_1015:
[----:B------:R-:W2:Y:S01]  /*19660*/  LDL R0, [R1+0x58] ;  /* 0x0000580001007983 */ /* 0x000ea20000100800 */
[----:B-1----:R-:W-:-:S05]  /*19670*/  IMAD.MOV.U32 R2, RZ, RZ, c[0x0][0x2c4] ;  /* 0x0000b100ff027624 */ /* 0x002fca00078e00ff */
[----:B------:R-:W-:Y:S01]  /*19680*/  ISETP.NE.AND P0, PT, R2, 0x1, PT ;  /* 0x000000010200780c */ /* 0x000fe20003f05270 */
[----:B------:R-:W-:Y:S01]  /*19690*/  IMAD.MOV.U32 R3, RZ, RZ, c[0x0][0x32c] ;  /* 0x0000cb00ff037624 */ /* 0x000fe200078e00ff */
[----:B--2---:R-:W-:-:S11]  /*196a0*/  IADD3 R0, R0, 0x7f, RZ ;  /* 0x0000007f00007810 */ /* 0x004fd60007ffe0ff */
[----:B------:R-:W-:-:S05]  /*196b0*/  @P0 IMAD.HI.U32 R2, R0, c[0x0][0x2c8], RZ ;  /* 0x0000b20000020a27 */ /* 0x000fca00078e00ff */
[----:B------:R-:W-:Y:S02]  /*196c0*/  @P0 SHF.R.U32.HI R0, RZ, c[0x0][0x2cc], R2 ;  /* 0x0000b300ff000a19 */ /* 0x000fe40000011602 */
[----:B------:R-:W-:Y:S02]  /*196d0*/  ISETP.GE.AND P0, PT, R3, 0x1, PT ;  /* 0x000000010300780c */ /* 0x000fe40003f06270 */
[----:B------:R-:W-:-:S05]  /*196e0*/  IADD3 R2, R250, 0x1, -R249 ;  /* 0x00000001fa027810 */ /* 0x000fca0007ffe8f9 */
        /* <DEDUP_REMOVED lines=13> */
.L_x_1051:
[----:B------:R-:W-:-:S04]  /*197c0*/  MOV R3, 0x1 ;  /* 0x0000000100037802 */ /* 0x000fc80000000f00 */
[----:B------:R-:W-:-:S13]  /*197d0*/  ISETP.NE.AND P0, PT, R3, c[0x0][0x32c], PT ;  /* 0x0000cb0003007a0c */ /* 0x000fda0003f05270 */
[----:B------:R-:W-:-:S05]  /*197e0*/  @P0 IMAD.HI.U32 R3, R0, c[0x0][0x330], RZ ;  /* 0x0000cc0000030a27 */ /* 0x000fca00078e00ff */
[----:B------:R-:W-:Y:S02]  /*197f0*/  @P0 SHF.R.U32.HI R0, RZ, c[0x0][0x334], R3 ;  /* 0x0000cd00ff000a19 */ /* 0x000fe40000011603 */
.L_x_1052:
[----:B------:R-:W-:Y:S05]  /*19800*/  BSYNC B0 ;  /* 0x0000000000007941 */ /* 0x000fea0003800000 */
.L_x_1050:
[----:B------:R-:W-:-:S05]  /*19810*/  IMAD R0, R0, c[0x0][0x32c], RZ ;  /* 0x0000cb0000007a24 */ /* 0x000fca00078e02ff */
[----:B------:R-:W-:-:S03]  /*19820*/  IMNMX R2, R2, R0, !PT ;  /* 0x0000000002027217 */ /* 0x000fc60007800200 */
.L_x_1049:
[----:B------:R-:W2:Y:S01]  /*19830*/  LDL R3, [R1+0x20] ;  /* 0x0000200001037983 */ /* 0x000ea20000100800 */
[----:B------:R-:W-:-:S05]  /*19840*/  IADD3 R2, R2, 0x2f, RZ ;  /* 0x0000002f02027810 */ /* 0x000fca0007ffe0ff */
[----:B------:R-:W-:-:S05]  /*19850*/  IMAD.HI R2, R2, 0x2aaaaaab, RZ ;  /* 0x2aaaaaab02027827 */ /* 0x000fca00078e02ff */
[----:B------:R-:W-:-:S04]  /*19860*/  SHF.R.U32.HI R0, RZ, 0x1f, R2 ;  /* 0x0000001fff007819 */ /* 0x000fc80000011602 */
[----:B------:R-:W-:-:S04]  /*19870*/  LEA.HI.SX32 R0, R2, R0, 0x1d ;  /* 0x0000000002007211 */ /* 0x000fc800078feaff */
[----:B--2---:R-:W-:-:S04]  /*19880*/  IMNMX R246, R3, R0, !PT ;  /* 0x0000000003f67217 */ /* 0x004fc80007800200 */
[----:B------:R-:W-:-:S13]  /*19890*/  ISETP.GE.AND P0, PT, R221, R246, PT ;  /* 0x000000f6dd00720c */ /* 0x000fda0003f06270 */
[----:B------:R-:W-:Y:S05]  /*198a0*/  @!P0 BRA `(.L_x_1053) ;  /* 0x0000328000008947 */ /* 0x000fea0003800000 */
.L_x_1066:
[----:B------:R-:W2:Y:S01]  /*198b0*/  LDL R0, [R1+0x20] ;  /* 0x0000200001007983 */ /* 0x000ea20000100800 */
[----:B------:R-:W-:Y:S04]  /*198c0*/  DEPBAR.LE SB0, 0x0 ;  /* 0x000080000000791a */ /* 0x000fe80000000000 */
[----:B------:R-:W-:Y:S01]  /*198d0*/  WARPSYNC 0xffffffff ;  /* 0xffffffff00007948 */ /* 0x000fe20003800000 */
[----:B------:R-:W-:Y:S01]  /*198e0*/  BAR.SYNC.DEFER_BLOCKING 0x0 ;  /* 0x0000000000007b1d */ /* 0x000fe20000010000 */
[----:B------:R-:W-:Y:S01]  /*198f0*/  IMAD.MOV.U32 R107, RZ, RZ, R105 ;  /* 0x000000ffff6b7224 */ /* 0x000fe200078e0069 */
[----:B------:R-:W-:Y:S01]  /*19900*/  MOV R108, R104 ;  /* 0x00000068006c7202 */ /* 0x000fe20000000f00 */
[----:B------:R-:W-:Y:S03]  /*19910*/  IMAD.MOV.U32 R109, RZ, RZ, R6 ;  /* 0x000000ffff6d7224 */ /* 0x000fe600078e0006 */
[----:B------:R1:W3:Y:S01]  /*19920*/  LDSM.16.M88.4 R52, [R198] ;  /* 0x00000000c634783b */ /* 0x0002e20000000200 */
[----:B------:R-:W-:Y:S03]  /*19930*/  BSSY B0, `(.L_x_1054) ;  /* 0x0000043000007945 */ /* 0x000fe60003800000 */
[----:B------:R1:W4:Y:S04]  /*19940*/  LDSM.16.M88.4 R48, [R198+0x1000] ;  /* 0x00100000c630783b */ /* 0x0003280000000200 */
        /* <DEDUP_REMOVED lines=28> */
.L_x_1202:
[----:B------:R-:W-:-:S05]  /*19b10*/  BRA.DIV ~URZ, `(.L_x_1057) ;  /* 0x0000e5327f007947 */ /* 0x000fca000b800000 */
[----:B------:R3:W4:Y:S02]  /*19b20*/  SHFL.IDX PT, R0, R9, RZ, 0x1c1f ;  /* 0x001c1fff09007589 */ /* 0x00072400000e0000 */
.L_x_1203:
        /* <DEDUP_REMOVED lines=23> */
.L_x_1204:
        /* <DEDUP_REMOVED lines=12> */
.L_x_1055:
[----:B-1-34-:R-:W-:Y:S05]  /*19d60*/  BSYNC B0 ;  /* 0x0000000000007941 */ /* 0x01afea0003800000 */
.L_x_1054:
[----:B------:R-:W0:Y:S01]  /*19d70*/  LDGDEPBAR ;  /* 0x00000000000079af */ /* 0x000e220000000000 */
[----:B------:R-:W-:Y:S01]  /*19d80*/  WARPSYNC 0xffffffff ;  /* 0xffffffff00007948 */ /* 0x000fe20003800000 */
[-C--:B--2---:R-:W-:Y:S01]  /*19d90*/  HMMA.16816.F32.BF16 R8, R52, R20.reuse, RZ ;  /* 0x000000143408723c */ /* 0x084fe200000418ff */
[----:B------:R-:W-:Y:S05]  /*19da0*/  BSSY B0, `(.L_x_1059) ;  /* 0x000011d000007945 */ /* 0x000fea0003800000 */
[----:B------:R-:W2:Y:S02]  /*19db0*/  LDL R106, [R1+0x20] ;  /* 0x00002000016a7983 */ /* 0x000ea40000100800 */
        /* <DEDUP_REMOVED lines=25> */
[----:B------:R-:W3:Y:S07]  /*19f50*/  LDSM.16.M88.4 R184, [R198+0x3000] ;  /* 0x00300000c6b8783b */ /* 0x000eee0000000200 */
[----:B------:R-:W-:Y:S01]  /*19f60*/  HMMA.16816.F32.BF16 R52, R176, R194, R52 ;  /* 0x000000c2b034723c */ /* 0x000fe20000041834 */
[----:B------:R-:W4:Y:S03]  /*19f70*/  LDSM.16.M88.4 R176, [R171+0x1000] ;  /* 0x00100000abb0783b */ /* 0x000f260000000200 */
[----:B--2---:R-:W-:Y:S04]  /*19f80*/  ISETP.GT.AND P0, PT, R221, R106, PT ;  /* 0x0000006add00720c */ /* 0x004fe80003f04270 */
[-C--:B-1----:R-:W-:Y:S08]  /*19f90*/  HMMA.16816.F32.BF16 R8, R172, R180.reuse, R8 ;  /* 0x000000b4ac08723c */ /* 0x082ff00000041808 */
[C---:B---3--:R-:W-:Y:S08]  /*19fa0*/  HMMA.16816.F32.BF16 R12, R184.reuse, R180, R12 ;  /* 0x000000b4b80c723c */ /* 0x048ff0000004180c */
        /* <DEDUP_REMOVED lines=172> */
[----:B------:R-:W1:Y:S02]  /*1aa70*/  S2R R10, SR_TID.X ;  /* 0x00000000000a7919 */ /* 0x000e640000002100 */
[----:B-1----:R-:W-:Y:S04]  /*1aa80*/  SHF.R.S32.HI R8, RZ, 0x1f, R10 ;  /* 0x0000001fff087819 */ /* 0x002fe8000001140a */
[----:B------:R-:W-:Y:S04]  /*1aa90*/  LEA.HI R8, R8, R10, RZ, 0x2 ;  /* 0x0000000a08087211 */ /* 0x000fe800078f10ff */
[----:B------:R-:W-:Y:S04]  /*1aaa0*/  SHF.R.S32.HI R8, RZ, 0x2, R8 ;  /* 0x00000002ff087819 */ /* 0x000fe80000011408 */
[----:B------:R-:W-:Y:S01]  /*1aab0*/  IADD3 R8, -R8, 0x30, RZ ;  /* 0x0000003008087810 */ /* 0x000fe20007ffe1ff */
[----:B--2---:R-:W-:Y:S01]  /*1aac0*/  IMAD R2, R221, 0x30, R228 ;  /* 0x00000030dd027824 */ /* 0x004fe200078e02e4 */
[----:B---3--:R-:W-:Y:S04]  /*1aad0*/  ISETP.GT.AND P1, PT, R223, 0x2f, PT ;  /* 0x0000002fdf00780c */ /* 0x008fe80003f24270 */
[----:B------:R-:W-:Y:S05]  /*1aae0*/  IADD3 R2, R2, -0x30, R223 ;  /* 0xffffffd002027810 */ /* 0x000fea0007ffe0df */
[----:B------:R-:W-:Y:S04]  /*1aaf0*/  @P2 IMAD.HI.U32 R3, R2, c[0x0][0x2bc], RZ ;  /* 0x0000af0002032a27 */ /* 0x000fe800078e00ff */
[----:B------:R-:W-:Y:S01]  /*1ab00*/  IMAD.MOV.U32 R0, RZ, RZ, R2 ;  /* 0x000000ffff007224 */ /* 0x000fe200078e0002 */
[----:B------:R-:W-:Y:S04]  /*1ab10*/  @P2 SHF.R.U32.HI R0, RZ, c[0x0][0x2c0], R3 ;  /* 0x0000b000ff002a19 */ /* 0x000fe80000011603 */
[C---:B----4-:R-:W-:Y:S01]  /*1ab20*/  @!P1 IADD3 R3, P0, R0.reuse, R226, RZ ;  /* 0x000000e200039210 */ /* 0x050fe20007f1e0ff */
[----:B------:R-:W-:Y:S03]  /*1ab30*/  IMAD.MOV R4, RZ, RZ, -R0 ;  /* 0x000000ffff047224 */ /* 0x000fe600078e0a00 */
[----:B-----5:R-:W-:Y:S01]  /*1ab40*/  @!P1 LEA.HI.X.SX32 R0, R0, R106, 0x1, P0 ;  /* 0x0000006a00009211 */ /* 0x020fe200000f0eff */
        /* <DEDUP_REMOVED lines=20> */
.L_x_1205:
[----:B------:R-:W-:-:S05]  /*1ac90*/  BRA.DIV ~URZ, `(.L_x_1062) ;  /* 0x0000d5627f007947 */ /* 0x000fca000b800000 */
[----:B------:R3:W4:Y:S02]  /*1aca0*/  SHFL.IDX PT, R0, R10, RZ, 0x1c1f ;  /* 0x001c1fff0a007589 */ /* 0x00072400000e0000 */
.L_x_1206:
        /* <DEDUP_REMOVED lines=24> */
.L_x_1207:
        /* <DEDUP_REMOVED lines=20> */
.L_x_1060:
[----:B--234-:R-:W-:Y:S05]  /*1af70*/  BSYNC B0 ;  /* 0x0000000000007941 */ /* 0x01cfea0003800000 */
.L_x_1059:
        /* <DEDUP_REMOVED lines=51> */
.L_x_1208:
        /* <DEDUP_REMOVED lines=15> */
.L_x_1209:
        /* <DEDUP_REMOVED lines=26> */
[C---:B--2---:R-:W-:Y:S01]  /*1b540*/  F2FP.BF16.PACK_AB R172, R3.reuse, R2 ;  /* 0x0000000203ac723e */ /* 0x044fe200000010ff */
[----:B------:R-:W-:Y:S02]  /*1b550*/  FFMA.FTZ R0, R4, R248, R2 ;  /* 0x000000f804007223 */ /* 0x000fe40000010002 */
[C---:B------:R-:W-:Y:S02]  /*1b560*/  FMUL.FTZ R2, R104.reuse, c[0x0][0x2d0] ;  /* 0x0000b40068027a20 */ /* 0x040fe40000410000 */
        /* <DEDUP_REMOVED lines=55> */
[----:B-1----:R-:W-:Y:S01]  /*1b8e0*/  F2FP.BF16.PACK_AB R174, R13, R14 ;  /* 0x0000000e0dae723e */ /* 0x002fe200000010ff */
[----:B------:R-:W-:Y:S02]  /*1b8f0*/  FFMA.FTZ R191, R22, c[0x0][0x2d0], -R8 ;  /* 0x0000b40016bf7a23 */ /* 0x000fe40000010808 */
[C---:B------:R-:W-:Y:S02]  /*1b900*/  FMUL.FTZ R73, R4.reuse, R73 ;  /* 0x0000004904497220 */ /* 0x040fe40000410000 */
[C---:B------:R-:W-:Y:S02]  /*1b910*/  FMUL.FTZ R74, R3.reuse, R74 ;  /* 0x0000004a034a7220 */ /* 0x040fe40000410000 */
[----:B------:R-:W-:Y:S01]  /*1b920*/  FMUL.FTZ R75, R3, R75 ;  /* 0x0000004b034b7220 */ /* 0x000fe20000410000 */
[----:B------:R-:W1:Y:S01]  /*1b930*/  MUFU.EX2 R22, R10 ;  /* 0x0000000a00167308 */ /* 0x000e620000000800 */
[C---:B------:R-:W-:Y:S02]  /*1b940*/  FMUL.FTZ R84, R4.reuse, R84 ;  /* 0x0000005404547220 */ /* 0x040fe40000410000 */
[----:B------:R-:W-:Y:S02]  /*1b950*/  FMUL.FTZ R85, R4, R85 ;  /* 0x0000005504557220 */ /* 0x000fe40000410000 */
[C---:B--2---:R-:W-:Y:S02]  /*1b960*/  FADD.FTZ R0, -R106.reuse, R5 ;  /* 0x000000056a007221 */ /* 0x044fe40000010100 */
[----:B------:R-:W-:Y:S02]  /*1b970*/  FMUL.FTZ R5, R106, c[0x0][0x2d0] ;  /* 0x0000b4006a057a20 */ /* 0x000fe40000410000 */
[----:B------:R-:W-:Y:S01]  /*1b980*/  FMUL.FTZ R0, R0, c[0x0][0x2d0] ;  /* 0x0000b40000007a20 */ /* 0x000fe20000410000 */
[----:B------:R-:W-:Y:S01]  /*1b990*/  MUFU.EX2 R217, R36 ;  /* 0x0000002400d97308 */ /* 0x000fe20000000800 */
[--C-:B------:R-:W-:Y:S02]  /*1b9a0*/  FFMA.FTZ R8, R214, c[0x0][0x2d0], -R5.reuse ;  /* 0x0000b400d6087a23 */ /* 0x100fe40000010805 */
[----:B---3--:R-:W-:Y:S02]  /*1b9b0*/  FMUL.FTZ R16, R2, R128 ;  /* 0x0000008002107220 */ /* 0x008fe40000410000 */
[----:B----4-:R-:W-:Y:S02]  /*1b9c0*/  FADD.FTZ R9, R14, R12 ;  /* 0x0000000c0e097221 */ /* 0x010fe40000010000 */
[C---:B------:R-:W-:Y:S02]  /*1b9d0*/  FMUL.FTZ R17, R2.reuse, R129 ;  /* 0x0000008102117220 */ /* 0x040fe40000410000 */
[C---:B------:R-:W-:Y:S01]  /*1b9e0*/  FMUL.FTZ R28, R2.reuse, R124 ;  /* 0x0000007c021c7220 */ /* 0x040fe20000410000 */
[----:B------:R-:W2:Y:S01]  /*1b9f0*/  MUFU.EX2 R0, R0 ;  /* 0x0000000000007308 */ /* 0x000ea20000000800 */
[C---:B------:R-:W-:Y:S02]  /*1ba00*/  FMUL.FTZ R29, R2.reuse, R125 ;  /* 0x0000007d021d7220 */ /* 0x040fe40000410000 */
[C---:B------:R-:W-:Y:S02]  /*1ba10*/  FMUL.FTZ R32, R2.reuse, R120 ;  /* 0x0000007802207220 */ /* 0x040fe40000410000 */
[C---:B------:R-:W-:Y:S02]  /*1ba20*/  FMUL.FTZ R44, R2.reuse, R116 ;  /* 0x00000074022c7220 */ /* 0x040fe40000410000 */
[C---:B------:R-:W-:Y:S02]  /*1ba30*/  FMUL.FTZ R45, R2.reuse, R117 ;  /* 0x00000075022d7220 */ /* 0x040fe40000410000 */
[----:B------:R-:W-:Y:S01]  /*1ba40*/  FFMA.FTZ R183, R33, c[0x0][0x2d0], -R5 ;  /* 0x0000b40021b77a23 */ /* 0x000fe20000010805 */
[----:B------:R-:W-:Y:S01]  /*1ba50*/  MUFU.EX2 R244, R21 ;  /* 0x0000001500f47308 */ /* 0x000fe20000000800 */
[C---:B------:R-:W-:Y:S02]  /*1ba60*/  FMUL.FTZ R33, R2.reuse, R121 ;  /* 0x0000007902217220 */ /* 0x040fe40000410000 */
[----:B------:R-:W-:Y:S02]  /*1ba70*/  FADD.FTZ R188, R13, R9 ;  /* 0x000000090dbc7221 */ /* 0x000fe40000010000 */
[C---:B-----5:R-:W-:Y:S02]  /*1ba80*/  FFMA.FTZ R9, R2.reuse, R238, R24 ;  /* 0x000000ee02097223 */ /* 0x060fe40000010018 */
[----:B------:R-:W-:Y:S01]  /*1ba90*/  FMUL.FTZ R48, R2, R112 ;  /* 0x0000007002307220 */ /* 0x000fe20000410000 */
[----:B-1----:R-:W-:Y:S01]  /*1baa0*/  F2FP.BF16.PACK_AB R112, R22, R24 ;  /* 0x000000181670723e */ /* 0x002fe200000010ff */
        /* <DEDUP_REMOVED lines=18> */
[C---:B--2---:R-:W-:Y:S01]  /*1bbd0*/  FMUL.FTZ R30, R0.reuse, R126 ;  /* 0x0000007e001e7220 */ /* 0x044fe20000410000 */
[----:B------:R-:W-:Y:S01]  /*1bbe0*/  MUFU.EX2 R2, R8 ;  /* 0x0000000800027308 */ /* 0x000fe20000000800 */
[C---:B------:R-:W-:Y:S02]  /*1bbf0*/  FMUL.FTZ R31, R0.reuse, R127 ;  /* 0x0000007f001f7220 */ /* 0x040fe40000410000 */
[C---:B------:R-:W-:Y:S01]  /*1bc00*/  FMUL.FTZ R35, R0.reuse, R123 ;  /* 0x0000007b00237220 */ /* 0x040fe20000410000 */
[----:B------:R-:W-:Y:S01]  /*1bc10*/  LDSM.16.MT88.4 R124, [R197+0x400] ;  /* 0x00040000c57c783b */ /* 0x000fe20000004200 */
[C---:B------:R-:W-:Y:S02]  /*1bc20*/  FMUL.FTZ R46, R0.reuse, R118 ;  /* 0x00000076002e7220 */ /* 0x040fe40000410000 */
[----:B------:R-:W-:Y:S02]  /*1bc30*/  FMUL.FTZ R47, R0, R119 ;  /* 0x00000077002f7220 */ /* 0x000fe40000410000 */
[--C-:B------:R-:W-:Y:S01]  /*1bc40*/  FFMA.FTZ R20, R219, c[0x0][0x2d0], -R5.reuse ;  /* 0x0000b400db147a23 */ /* 0x100fe20000010805 */
[----:B------:R-:W-:Y:S01]  /*1bc50*/  MUFU.EX2 R242, R177 ;  /* 0x000000b100f27308 */ /* 0x000fe20000000800 */
[--C-:B------:R-:W-:Y:S01]  /*1bc60*/  FFMA.FTZ R176, R192, c[0x0][0x2d0], -R5.reuse ;  /* 0x0000b400c0b07a23 */ /* 0x100fe20000010805 */
[----:B------:R-:W-:Y:S01]  /*1bc70*/  LDSM.16.MT88.4 R116, [R196+0xc00] ;  /* 0x000c0000c474783b */ /* 0x000fe20000004200 */
[--C-:B------:R-:W-:Y:S02]  /*1bc80*/  FFMA.FTZ R192, R25, c[0x0][0x2d0], -R5.reuse ;  /* 0x0000b40019c07a23 */ /* 0x100fe40000010805 */
[--C-:B------:R-:W-:Y:S02]  /*1bc90*/  FFMA.FTZ R181, R189, c[0x0][0x2d0], -R5.reuse ;  /* 0x0000b400bdb57a23 */ /* 0x100fe40000010805 */
[--C-:B------:R-:W-:Y:S02]  /*1bca0*/  FFMA.FTZ R189, R26, c[0x0][0x2d0], -R5.reuse ;  /* 0x0000b4001abd7a23 */ /* 0x100fe40000010805 */
[--C-:B------:R-:W-:Y:S01]  /*1bcb0*/  FFMA.FTZ R182, R34, c[0x0][0x2d0], -R5.reuse ;  /* 0x0000b40022b67a23 */ /* 0x100fe20000010805 */
[----:B------:R-:W1:Y:S01]  /*1bcc0*/  MUFU.EX2 R214, R20 ;  /* 0x0000001400d67308 */ /* 0x000e620000000800 */
[C---:B------:R-:W-:Y:S02]  /*1bcd0*/  FMUL.FTZ R34, R0.reuse, R122 ;  /* 0x0000007a00227220 */ /* 0x040fe40000410000 */
[--C-:B------:R-:W-:Y:S01]  /*1bce0*/  FFMA.FTZ R212, R19, c[0x0][0x2d0], -R5.reuse ;  /* 0x0000b40013d47a23 */ /* 0x100fe20000010805 */
[----:B------:R-:W-:Y:S01]  /*1bcf0*/  LDSM.16.MT88.4 R120, [R196+0x400] ;  /* 0x00040000c478783b */ /* 0x000fe20000004200 */
        /* <DEDUP_REMOVED lines=21> */
[----:B------:R-:W-:Y:S01]  /*1be50*/  FFMA.FTZ R132, R0, R239, R2 ;  /* 0x000000ef00847223 */ /* 0x000fe20000010002 */
[----:B------:R-:W-:Y:S01]  /*1be60*/  MUFU.EX2 R218, R183 ;  /* 0x000000b700da7308 */ /* 0x000fe20000000800 */
[--C-:B------:R-:W-:Y:S02]  /*1be70*/  FFMA.FTZ R11, R216, c[0x0][0x2d0], -R5.reuse ;  /* 0x0000b400d80b7a23 */ /* 0x100fe40000010805 */
[--C-:B------:R-:W-:Y:S02]  /*1be80*/  FFMA.FTZ R10, R215, c[0x0][0x2d0], -R5.reuse ;  /* 0x0000b400d70a7a23 */ /* 0x100fe40000010805 */
[----:B------:R-:W-:Y:S02]  /*1be90*/  FFMA.FTZ R5, R18, c[0x0][0x2d0], -R5 ;  /* 0x0000b40012057a23 */ /* 0x000fe40000010805 */
[----:B------:R-:W-:Y:S02]  /*1bea0*/  FMUL.FTZ R18, R0, R130 ;  /* 0x0000008200127220 */ /* 0x000fe40000410000 */
[----:B------:R-:W-:Y:S01]  /*1beb0*/  FADD.FTZ R134, R22, R9 ;  /* 0x0000000916867221 */ /* 0x000fe20000010000 */
[----:B------:R1:W2:Y:S01]  /*1bec0*/  MUFU.EX2 R0, R27 ;  /* 0x0000001b00007308 */ /* 0x0002a20000000800 */
[C---:B------:R-:W-:Y:S01]  /*1bed0*/  FMUL.FTZ R9, R4.reuse, R141 ;  /* 0x0000008d04097220 */ /* 0x040fe20000410000 */
[----:B------:R-:W-:Y:S01]  /*1bee0*/  LDSM.16.MT88.4 R128, [R196+0x1000] ;  /* 0x00100000c480783b */ /* 0x000fe20000004200 */
[C---:B------:R-:W-:Y:S02]  /*1bef0*/  FMUL.FTZ R8, R4.reuse, R140 ;  /* 0x0000008c04087220 */ /* 0x040fe40000410000 */
        /* <DEDUP_REMOVED lines=8> */
[----:B------:R-:W-:Y:S01]  /*1bf80*/  FMUL.FTZ R101, R4, R101 ;  /* 0x0000006504657220 */ /* 0x000fe20000410000 */
[----:B------:R4:W5:Y:S01]  /*1bf90*/  MUFU.EX2 R245, R10 ;  /* 0x0000000a00f57308 */ /* 0x0009620000000800 */
[C---:B------:R-:W-:Y:S02]  /*1bfa0*/  FMUL.FTZ R102, R3.reuse, R102 ;  /* 0x0000006603667220 */ /* 0x040fe40000410000 */
[----:B------:R-:W-:Y:S01]  /*1bfb0*/  FMUL.FTZ R103, R3, R103 ;  /* 0x0000006703677220 */ /* 0x000fe20000410000 */
[----:B-1----:R-:W1:Y:S01]  /*1bfc0*/  LDSM.16.MT88.4 R24, [R196] ;  /* 0x00000000c418783b */ /* 0x002e620000004200 */
[----:B--2---:R-:W-:Y:S01]  /*1bfd0*/  F2FP.BF16.PACK_AB R175, R217, R0 ;  /* 0x00000000d9af723e */ /* 0x004fe200000010ff */
[----:B------:R-:W-:Y:S02]  /*1bfe0*/  FADD.FTZ R133, R0, R37 ;  /* 0x0000002500857221 */ /* 0x000fe40000010000 */
[C---:B------:R-:W-:Y:S02]  /*1bff0*/  FMUL.FTZ R37, R4.reuse, R153 ;  /* 0x0000009904257220 */ /* 0x040fe40000410000 */
[----:B------:R2:W2:Y:S01]  /*1c000*/  MUFU.EX2 R216, R23 ;  /* 0x0000001700d87308 */ /* 0x0004a20000000800 */
[----:B------:R-:W-:Y:S01]  /*1c010*/  FADD.FTZ R0, R107, R188 ;  /* 0x000000bc6b007221 */ /* 0x000fe20000010000 */
[----:B------:R-:W-:Y:S01]  /*1c020*/  LDSM.16.MT88.4 R152, [R197+0x800] ;  /* 0x00080000c598783b */ /* 0x000fe20000004200 */
[C---:B------:R-:W-:Y:S02]  /*1c030*/  FMUL.FTZ R88, R4.reuse, R88 ;  /* 0x0000005804587220 */ /* 0x040fe40000410000 */
[C---:B---3--:R-:W-:Y:S02]  /*1c040*/  FMUL.FTZ R11, R3.reuse, R143 ;  /* 0x0000008f030b7220 */ /* 0x048fe40000410000 */
[----:B------:R-:W-:Y:S02]  /*1c050*/  FMUL.FTZ R89, R4, R89 ;  /* 0x0000005904597220 */ /* 0x000fe40000410000 */
[C---:B------:R-:W-:Y:S01]  /*1c060*/  FMUL.FTZ R90, R3.reuse, R90 ;  /* 0x0000005a035a7220 */ /* 0x040fe20000410000 */
[----:B------:R-:W-:Y:S01]  /*1c070*/  MUFU.EX2 R140, R187 ;  /* 0x000000bb008c7308 */ /* 0x000fe20000000800 */
[C---:B------:R-:W-:Y:S02]  /*1c080*/  FMUL.FTZ R91, R3.reuse, R91 ;  /* 0x0000005b035b7220 */ /* 0x040fe40000410000 */
[----:B----4-:R-:W-:Y:S01]  /*1c090*/  FMUL.FTZ R10, R3, R142 ;  /* 0x0000008e030a7220 */ /* 0x010fe20000410000 */
[----:B-----5:R-:W-:Y:S06]  /*1c0a0*/  F2FP.BF16.PACK_AB R115, R245, R215 ;  /* 0x000000d7f573723e */ /* 0x020fec00000010ff */
[----:B------:R-:W3:Y:S01]  /*1c0b0*/  MUFU.EX2 R2, R223 ;  /* 0x000000df00027308 */ /* 0x000ee20000000800 */
[----:B--2---:R-:W-:Y:S01]  /*1c0c0*/  FMUL.FTZ R23, R3, R147 ;  /* 0x0000009303177220 */ /* 0x004fe20000410000 */
[----:B------:R-:W-:Y:S01]  /*1c0d0*/  F2FP.BF16.PACK_AB R114, R244, R216 ;  /* 0x000000d8f472723e */ /* 0x000fe200000010ff */
[----:B------:R-:W-:Y:S07]  /*1c0e0*/  LDSM.16.MT88.4 R144, [R196+0x800] ;  /* 0x00080000c490783b */ /* 0x000fee0000004200 */
[----:B------:R-:W-:Y:S01]  /*1c0f0*/  MUFU.EX2 R239, R186 ;  /* 0x000000ba00ef7308 */ /* 0x000fe20000000800 */
[-C--:B-1----:R-:W-:Y:S09]  /*1c100*/  HMMA.16816.F32.BF16 R8, R172, R24.reuse, R8 ;  /* 0x00000018ac08723c */ /* 0x082ff20000041808 */
[----:B------:R-:W-:Y:S01]  /*1c110*/  MUFU.EX2 R223, R181 ;  /* 0x000000b500df7308 */ /* 0x000fe20000000800 */
[C---:B------:R-:W-:Y:S04]  /*1c120*/  HMMA.16816.F32.BF16 R12, R112.reuse, R24, R12 ;  /* 0x00000018700c723c */ /* 0x040fe8000004180c */
[----:B---3--:R-:W-:Y:S03]  /*1c130*/  FADD.FTZ R0, R2, R0 ;  /* 0x0000000002007221 */ /* 0x008fe60000010000 */
[C---:B------:R-:W-:Y:S01]  /*1c140*/  FMUL.FTZ R24, R4.reuse, R148 ;  /* 0x0000009404187220 */ /* 0x040fe20000410000 */
[-C--:B------:R-:W-:Y:S01]  /*1c150*/  HMMA.16816.F32.BF16 R16, R112, R26.reuse, R16 ;  /* 0x0000001a7010723c */ /* 0x080fe20000041810 */
[----:B------:R-:W-:Y:S03]  /*1c160*/  MUFU.EX2 R184, R226 ;  /* 0x000000e200b87308 */ /* 0x000fe60000000800 */
[C---:B------:R-:W-:Y:S02]  /*1c170*/  FMUL.FTZ R25, R4.reuse, R149 ;  /* 0x0000009504197220 */ /* 0x040fe40000410000 */
[----:B------:R-:W-:Y:S02]  /*1c180*/  FADD.FTZ R0, R109, R0 ;  /* 0x000000006d007221 */ /* 0x000fe40000010000 */
        /* <DEDUP_REMOVED lines=50> */
[----:B------:R-:W-:Y:S01]  /*1c4b0*/  F2FP.BF16.PACK_AB R114, R108, R109 ;  /* 0x0000006d6c72723e */ /* 0x000fe200000010ff */
        /* <DEDUP_REMOVED lines=102> */
[----:B------:R-:W-:-:S07]  /*1cb20*/  @P0 BRA `(.L_x_1066) ;  /* 0xffffcd8000000947 */ /* 0x000fce000383ffff */
.L_x_1053:
[----:B------:R-:W2:Y:S02]  /*1cb30*/  LDL R0, [R1+0x20] ;  /* 0x0000200001007983 */ /* 0x000ea40000100800 */
[----:B--2---:R-:W-:-:S13]  /*1cb40*/  ISETP.GE.AND P0, PT, R221, R0, PT ;  /* 0x00000000dd00720c */ /* 0x004fda0003f06270 */
[----:B------:R-:W-:Y:S05]  /*1cb50*/  @!P0 BRA `(.L_x_1067) ;  /* 0x000046a000008947 */ /* 0x000fea0003800000 */
[----:B------:R-:W-:Y:S01]  /*1cb60*/  IMAD.MOV.U32 R107, RZ, RZ, R104 ;  /* 0x000000ffff6b7224 */ /* 0x000fe200078e0068 */
[----:B------:R-:W-:Y:S01]  /*1cb70*/  MOV R109, R5 ;  /* 0x00000005006d7202 */ /* 0x000fe20000000f00 */
[----:B------:R-:W-:Y:S01]  /*1cb80*/  IMAD.MOV.U32 R106, RZ, RZ, R105 ;  /* 0x000000ffff6a7224 */ /* 0x000fe200078e0069 */
[----:B------:R-:W-:Y:S02]  /*1cb90*/  MOV R108, R6 ;  /* 0x00000006006c7202 */ /* 0x000fe40000000f00 */
.L_x_1099:
[----:B------:R-:W2:Y:S01]  /*1cba0*/  LDL.64 R8, [R1+0x30] ;  /* 0x0000300001087983 */ /* 0x000ea20000100a00 */
[----:B------:R-:W-:Y:S04]  /*1cbb0*/  DEPBAR.LE SB0, 0x0 ;  /* 0x000080000000791a */ /* 0x000fe80000000000 */
[----:B------:R-:W3:Y:S01]  /*1cbc0*/  LDL R5, [R1+0x38] ;  /* 0x0000380001057983 */ /* 0x000ee20000100800 */
[----:B------:R-:W-:Y:S01]  /*1cbd0*/  WARPSYNC 0xffffffff ;  /* 0xffffffff00007948 */ /* 0x000fe20003800000 */
[----:B------:R-:W-:Y:S01]  /*1cbe0*/  SHF.R.S32.HI R0, RZ, 0x1f, R222 ;  /* 0x0000001fff007819 */ /* 0x000fe200000114de */
[----:B------:R-:W-:Y:S01]  /*1cbf0*/  IMAD.WIDE.U32 R2, R222, c[0x0][0x208], RZ ;  /* 0x00008200de027a25 */ /* 0x000fe200078e00ff */
[----:B------:R-:W-:Y:S01]  /*1cc00*/  BAR.SYNC.DEFER_BLOCKING 0x0 ;  /* 0x0000000000007b1d */ /* 0x000fe20000010000 */
[----:B------:R-:W-:Y:S02]  /*1cc10*/  SHF.R.S32.HI R4, RZ, 0x1f, R220 ;  /* 0x0000001fff047819 */ /* 0x000fe400000114dc */
[----:B------:R-:W-:Y:S03]  /*1cc20*/  IMAD R0, R0, c[0x0][0x208], RZ ;  /* 0x0000820000007a24 */ /* 0x000fe600078e02ff */
[----:B------:R-:W-:Y:S02]  /*1cc30*/  IMAD R4, R4, c[0x0][0x218], RZ ;  /* 0x0000860004047a24 */ /* 0x000fe400078e02ff */
[----:B------:R-:W-:Y:S02]  /*1cc40*/  IMAD R0, R222, c[0x0][0x20c], R0 ;  /* 0x00008300de007a24 */ /* 0x000fe400078e0200 */
[C---:B------:R-:W-:Y:S03]  /*1cc50*/  IMAD R4, R220.reuse, c[0x0][0x21c], R4 ;  /* 0x00008700dc047a24 */ /* 0x040fe600078e0204 */
[----:B------:R-:W-:Y:S05]  /*1cc60*/  IADD3 R3, R3, R0, RZ ;  /* 0x0000000003037210 */ /* 0x000fea0007ffe0ff */
        /* <DEDUP_REMOVED lines=17> */
.L_x_1210:
[----:B------:R-:W3:Y:S01]  /*1cd80*/  LDL.64 R4, [R1] ;  /* 0x0000000001047983 */ /* 0x000ee20000100a00 */
[----:B------:R-:W-:Y:S01]  /*1cd90*/  ISETP.GE.AND P3, PT, R252, c[0x0][0x1d4], PT ;  /* 0x00007500fc007a0c */ /* 0x000fe20003f66270 */
[----:B------:R-:W-:Y:S02]  /*1cda0*/  BSSY B0, `(.L_x_1069) ;  /* 0x0000022000007945 */ /* 0x000fe40003800000 */
[----:B------:R-:W4:Y:S04]  /*1cdb0*/  LDL R9, [R1+0x8] ;  /* 0x0000080001097983 */ /* 0x000f280000100800 */
[----:B------:R-:W5:Y:S04]  /*1cdc0*/  SHFL.IDX PT, R2, R8, RZ, 0x1c1f ;  /* 0x001c1fff08027589 */ /* 0x000f6800000e0000 */
[----:B------:R-:W1:Y:S01]  /*1cdd0*/  S2R R10, SR_TID.X ;  /* 0x00000000000a7919 */ /* 0x000e620000002100 */
[----:B----4-:R-:W-:Y:S02]  /*1cde0*/  ISETP.GE.AND P2, PT, R9, c[0x0][0x1d4], PT ;  /* 0x0000750009007a0c */ /* 0x010fe40003f46270 */
[----:B---3--:R-:W-:Y:S02]  /*1cdf0*/  ISETP.GE.AND P4, PT, R4, c[0x0][0x1d4], PT ;  /* 0x0000750004007a0c */ /* 0x008fe40003f86270 */
[----:B-----5:R-:W-:Y:S02]  /*1ce00*/  IADD3 R4, P0, R2, R234, RZ ;  /* 0x000000ea02047210 */ /* 0x020fe40007f1e0ff */
[----:B-1----:R-:W-:Y:S03]  /*1ce10*/  ISETP.GT.AND P1, PT, R10, 0x3f, PT ;  /* 0x0000003f0a00780c */ /* 0x002fe60003f24270 */
[----:B--2---:R-:W-:Y:S06]  /*1ce20*/  IMAD.X R5, R0, 0x1, R233, P0 ;  /* 0x0000000100057824 */ /* 0x004fec00000e06e9 */
[----:B------:R-:W-:Y:S01]  /*1ce30*/  @!PT LDS RZ, [RZ] ;  /* 0x00000000fffff984 */ /* 0x000fe20000000800 */
[----:B------:R-:W-:Y:S01]  /*1ce40*/  @!PT LDS RZ, [RZ] ;  /* 0x00000000fffff984 */ /* 0x000fe20000000800 */
[----:B------:R1:W-:Y:S02]  /*1ce50*/  LDGSTS.E.BYPASS.LTC128B.128 [R210+0x1880], [R4.64], !P4 ;  /* 0x0188000004d27fae */ /* 0x0003e4000e101d48 */
[----:B-1----:R-:W-:Y:S05]  /*1ce60*/  IADD3 R4, P0, R2, R236, RZ ;  /* 0x000000ec02047210 */ /* 0x002fea0007f1e0ff */
[----:B------:R-:W-:Y:S01]  /*1ce70*/  IMAD.X R5, R0, 0x1, R235, P0 ;  /* 0x0000000100057824 */ /* 0x000fe200000e06eb */
[----:B------:R-:W-:Y:S04]  /*1ce80*/  IADD3 R2, P0, R2, R232, RZ ;  /* 0x000000e802027210 */ /* 0x000fe80007f1e0ff */
[----:B------:R1:W-:Y:S01]  /*1ce90*/  LDGSTS.E.BYPASS.LTC128B.128 [R210+0x2480], [R4.64], !P3 ;  /* 0x0248000004d27fae */ /* 0x0003e2000d901d48 */
[----:B------:R-:W-:Y:S05]  /*1cea0*/  IMAD.X R3, R0, 0x1, R231, P0 ;  /* 0x0000000100037824 */ /* 0x000fea00000e06e7 */
[----:B------:R1:W-:Y:S01]  /*1ceb0*/  LDGSTS.E.BYPASS.LTC128B.128 [R210+0x3080], [R2.64], !P2 ;  /* 0x0308000002d27fae */ /* 0x0003e2000d101d48 */
[----:B------:R-:W-:-:S05]  /*1cec0*/  @P1 BRA `(.L_x_1070) ;  /* 0x000000f000001947 */ /* 0x000fca0003800000 */
[----:B------:R-:W-:-:S05]  /*1ced0*/  BRA.DIV ~URZ, `(.L_x_1071) ;  /* 0x0000b7027f007947 */ /* 0x000fca000b800000 */
[----:B-1----:R1:W2:Y:S04]  /*1cee0*/  SHFL.IDX PT, R4, R6, 0x1, 0x1c1f ;  /* 0x003c1f0006047f89 */ /* 0x0022a800000e0000 */
[----:B------:R1:W3:Y:S02]  /*1cef0*/  SHFL.IDX PT, R0, R8, 0x1, 0x1c1f ;  /* 0x003c1f0008007f89 */ /* 0x0002e400000e0000 */
.L_x_1211:
[----:B---3--:R-:W-:Y:S05]  /*1cf00*/  IADD3 R2, P0, R0, R234, RZ ;  /* 0x000000ea00027210 */ /* 0x008fea0007f1e0ff */
[----:B--2---:R-:W-:Y:S05]  /*1cf10*/  IMAD.X R3, R4, 0x1, R233, P0 ;  /* 0x0000000104037824 */ /* 0x004fea00000e06e9 */
[----:B------:R-:W-:Y:S01]  /*1cf20*/  @!PT LDS RZ, [RZ] ;  /* 0x00000000fffff984 */ /* 0x000fe20000000800 */
[----:B------:R-:W-:Y:S01]  /*1cf30*/  @!PT LDS RZ, [RZ] ;  /* 0x00000000fffff984 */ /* 0x000fe20000000800 */
[----:B------:R-:W-:Y:S01]  /*1cf40*/  @!PT LDS RZ, [RZ] ;  /* 0x00000000fffff984 */ /* 0x000fe20000000800 */
[----:B------:R2:W-:Y:S02]  /*1cf50*/  LDGSTS.E.BYPASS.LTC128B.128 [R210+0x2080], [R2.64], !P4 ;  /* 0x0208000002d27fae */ /* 0x0005e4000e101d48 */
[----:B--2---:R-:W-:Y:S05]  /*1cf60*/  IADD3 R2, P0, R0, R236, RZ ;  /* 0x000000ec00027210 */ /* 0x004fea0007f1e0ff */
[----:B------:R-:W-:Y:S05]  /*1cf70*/  IMAD.X R3, R4, 0x1, R235, P0 ;  /* 0x0000000104037824 */ /* 0x000fea00000e06eb */
[----:B------:R2:W-:Y:S02]  /*1cf80*/  LDGSTS.E.BYPASS.LTC128B.128 [R210+0x2c80], [R2.64], !P3 ;  /* 0x02c8000002d27fae */ /* 0x0005e4000d901d48 */
[----:B--2---:R-:W-:Y:S05]  /*1cf90*/  IADD3 R2, P0, R0, R232, RZ ;  /* 0x000000e800027210 */ /* 0x004fea0007f1e0ff */
[----:B------:R-:W-:Y:S05]  /*1cfa0*/  IMAD.X R3, R4, 0x1, R231, P0 ;  /* 0x0000000104037824 */ /* 0x000fea00000e06e7 */
[----:B------:R2:W-:Y:S03]  /*1cfb0*/  LDGSTS.E.BYPASS.LTC128B.128 [R210+0x3880], [R2.64], !P2 ;  /* 0x0388000002d27fae */ /* 0x0005e6000d101d48 */
.L_x_1070:
[----:B------:R-:W-:Y:S05]  /*1cfc0*/  BSYNC B0 ;  /* 0x0000000000007941 */ /* 0x000fea0003800000 */
.L_x_1069:
[----:B------:R-:W0:Y:S01]  /*1cfd0*/  LDGDEPBAR ;  /* 0x00000000000079af */ /* 0x000e220000000000 */
[----:B------:R-:W-:Y:S01]  /*1cfe0*/  WARPSYNC 0xffffffff ;  /* 0xffffffff00007948 */ /* 0x000fe20003800000 */
[-C--:B-1----:R-:W-:Y:S01]  /*1cff0*/  HMMA.16816.F32.BF16 R8, R52, R20.reuse, RZ ;  /* 0x000000143408723c */ /* 0x082fe200000418ff */
        /* <DEDUP_REMOVED lines=88> */
[----:B--2---:R-:W-:Y:S04]  /*1d580*/  FMUL.FTZ R3, R14, c[0x0][0x320] ;  /* 0x0000c8000e037a20 */ /* 0x004fe80000410000 */
[----:B------:R-:W2:Y:S01]  /*1d590*/  MUFU.TANH R226, R3 ;  /* 0x0000000300e27308 */ /* 0x000ea20000002400 */
        /* <DEDUP_REMOVED lines=117> */
[----:B------:R-:W-:Y:S01]  /*1dcf0*/  SHF.R.S32.HI R9, RZ, 0x2, R9 ;  /* 0x00000002ff097819 */ /* 0x000fe20000011409 */
[----:B--2---:R-:W-:Y:S01]  /*1dd00*/  IMAD R2, R221, 0x30, R227 ;  /* 0x00000030dd027824 */ /* 0x004fe200078e02e3 */
[----:B---3--:R-:W-:Y:S04]  /*1dd10*/  ISETP.GT.AND P1, PT, R5, 0x2f, PT ;  /* 0x0000002f0500780c */ /* 0x008fe80003f24270 */
[----:B------:R-:W-:Y:S05]  /*1dd20*/  IADD3 R2, R2, -0x30, R5 ;  /* 0xffffffd002027810 */ /* 0x000fea0007ffe005 */
        /* <DEDUP_REMOVED lines=8> */
[----:B------:R-:W-:Y:S03]  /*1ddb0*/  @!P1 LEA.HI.X R5, R3, c[0x0][0x2a4], R5, 0x2, P0 ;  /* 0x0000a90003059a11 */ /* 0x000fe600000f1405 */
[----:B------:R-:W-:Y:S01]  /*1ddc0*/  IMAD.WIDE.U32 R2, R222, c[0x0][0x1e0], RZ ;  /* 0x00007800de027a25 */ /* 0x000fe200078e00ff */
[----:B------:R-:W-:Y:S01]  /*1ddd0*/  SHF.R.S32.HI R0, RZ, 0x1f, R222 ;  /* 0x0000001fff007819 */ /* 0x000fe200000114de */
[----:B------:R1:W2:Y:S04]  /*1dde0*/  @!P1 LDG.E R220, [R4.64] ;  /* 0x0000000804dc9981 */ /* 0x0002a8000c1e1900 */
[----:B------:R-:W-:Y:S04]  /*1ddf0*/  IMAD R0, R0, c[0x0][0x1e0], RZ ;  /* 0x0000780000007a24 */ /* 0x000fe800078e02ff */
[----:B------:R-:W-:Y:S04]  /*1de00*/  IMAD R0, R222, c[0x0][0x1e4], R0 ;  /* 0x00007900de007a24 */ /* 0x000fe800078e0200 */
[----:B------:R-:W-:Y:S01]  /*1de10*/  IMAD.IADD R3, R3, 0x1, R0 ;  /* 0x0000000103037824 */ /* 0x000fe200078e0200 */
[----:B-1----:R-:W-:Y:S02]  /*1de20*/  IADD3 R5, -R9, 0x30, RZ ;  /* 0x0000003009057810 */ /* 0x002fe40007ffe1ff */
[----:B--2---:R-:W-:Y:S01]  /*1de30*/  SHF.R.S32.HI R0, RZ, 0x1f, R220 ;  /* 0x0000001fff007819 */ /* 0x004fe200000114dc */
        /* <DEDUP_REMOVED lines=10> */
.L_x_1212:
[----:B------:R-:W-:-:S05]  /*1dee0*/  BRA.DIV ~URZ, `(.L_x_1075) ;  /* 0x0000a8327f007947 */ /* 0x000fca000b800000 */
[----:B------:R3:W4:Y:S02]  /*1def0*/  SHFL.IDX PT, R0, R8, RZ, 0x1c1f ;  /* 0x001c1fff08007589 */ /* 0x00072400000e0000 */
.L_x_1213:
        /* <DEDUP_REMOVED lines=9> */
[----:B--2---:R-:W-:Y:S05]  /*1df90*/  @P0 IADD3 R2, P1, R0, R232, RZ ;  /* 0x000000e800020210 */ /* 0x004fea0007f3e0ff */
[----:B------:R-:W-:Y:S05]  /*1dfa0*/  @P0 IMAD.X R3, R4, 0x1, R231, P1 ;  /* 0x0000000104030824 */ /* 0x000fea00008e06e7 */
[----:B------:R2:W-:Y:S01]  /*1dfb0*/  @P0 LDGSTS.E.BYPASS.LTC128B.128 [R210+0x5480], [R2.64], !P2 ;  /* 0x0548000002d20fae */ /* 0x0005e2000d101d48 */
[----:B------:R-:W-:Y:S01]  /*1dfc0*/  ISETP.GE.AND P0, PT, R5, 0x21, PT ;  /* 0x000000210500780c */ /* 0x000fe20003f06270 */
[----:B------:R-:W-:-:S06]  /*1dfd0*/  BRA.DIV ~URZ, `(.L_x_1076) ;  /* 0x0000a7b27f007947 */ /* 0x000fcc000b800000 */
[----:B------:R4:W1:Y:S04]  /*1dfe0*/  SHFL.IDX PT, R4, R6, 0x1, 0x1c1f ;  /* 0x003c1f0006047f89 */ /* 0x00086800000e0000 */
[----:B------:R4:W2:Y:S02]  /*1dff0*/  SHFL.IDX PT, R0, R8, 0x1, 0x1c1f ;  /* 0x003c1f0008007f89 */ /* 0x0008a400000e0000 */
.L_x_1214:
[----:B--2---:R-:W-:Y:S05]  /*1e000*/  @P0 IADD3 R2, P1, R0, R234, RZ ;  /* 0x000000ea00020210 */ /* 0x004fea0007f3e0ff */
[----:B-1----:R-:W-:Y:S05]  /*1e010*/  @P0 IMAD.X R3, R4, 0x1, R233, P1 ;  /* 0x0000000104030824 */ /* 0x002fea00008e06e9 */
[----:B------:R-:W-:Y:S01]  /*1e020*/  @!PT LDS RZ, [RZ] ;  /* 0x00000000fffff984 */ /* 0x000fe20000000800 */
[----:B------:R-:W-:Y:S01]  /*1e030*/  @!PT LDS RZ, [RZ] ;  /* 0x00000000fffff984 */ /* 0x000fe20000000800 */
[----:B------:R-:W-:Y:S01]  /*1e040*/  @!PT LDS RZ, [RZ] ;  /* 0x00000000fffff984 */ /* 0x000fe20000000800 */
[----:B------:R1:W-:Y:S02]  /*1e050*/  @P0 LDGSTS.E.BYPASS.LTC128B.128 [R210+0x4480], [R2.64], !P4 ;  /* 0x0448000002d20fae */ /* 0x0003e4000e101d48 */
[----:B-1----:R-:W-:Y:S05]  /*1e060*/  @P0 IADD3 R2, P1, R0, R236, RZ ;  /* 0x000000ec00020210 */ /* 0x002fea0007f3e0ff */
[----:B------:R-:W-:Y:S05]  /*1e070*/  @P0 IMAD.X R3, R4, 0x1, R235, P1 ;  /* 0x0000000104030824 */ /* 0x000fea00008e06eb */
[----:B------:R1:W-:Y:S02]  /*1e080*/  @P0 LDGSTS.E.BYPASS.LTC128B.128 [R210+0x5080], [R2.64], !P3 ;  /* 0x0508000002d20fae */ /* 0x0003e4000d901d48 */
[----:B-1----:R-:W-:Y:S05]  /*1e090*/  @P0 IADD3 R2, P1, R0, R232, RZ ;  /* 0x000000e800020210 */ /* 0x002fea0007f3e0ff */
[----:B------:R-:W-:Y:S05]  /*1e0a0*/  @P0 IMAD.X R3, R4, 0x1, R231, P1 ;  /* 0x0000000104030824 */ /* 0x000fea00008e06e7 */
[----:B------:R1:W-:Y:S03]  /*1e0b0*/  @P0 LDGSTS.E.BYPASS.LTC128B.128 [R210+0x5c80], [R2.64], !P2 ;  /* 0x05c8000002d20fae */ /* 0x0003e6000d101d48 */
.L_x_1073:
[----:B--234-:R-:W-:Y:S05]  /*1e0c0*/  BSYNC B0 ;  /* 0x0000000000007941 */ /* 0x01cfea0003800000 */
.L_x_1072:
        /* <DEDUP_REMOVED lines=15> */
.L_x_1215:
        /* <DEDUP_REMOVED lines=19> */
.L_x_1080:
[----:B------:R-:W-:Y:S04]  /*1e2f0*/  MOV R9, 0x1 ;  /* 0x0000000100097802 */ /* 0x000fe80000000f00 */
[----:B------:R-:W-:Y:S11]  /*1e300*/  ISETP.NE.AND P0, PT, R9, c[0x0][0x32c], PT ;  /* 0x0000cb0009007a0c */ /* 0x000ff60003f05270 */
[----:B------:R-:W-:Y:S02]  /*1e310*/  @!UPT UIADD3 URZ, URZ, URZ, URZ ;  /* 0x0000003f3f3ff290 */ /* 0x000fe4000fffe03f */
[----:B------:R-:W-:Y:S05]  /*1e320*/  @P0 IMAD.HI.U32 R9, R4, c[0x0][0x330], RZ ;  /* 0x0000cc0004090a27 */ /* 0x000fea00078e00ff */
[----:B------:R-:W-:Y:S02]  /*1e330*/  @P0 SHF.R.U32.HI R4, RZ, c[0x0][0x334], R9 ;  /* 0x0000cd00ff040a19 */ /* 0x000fe40000011609 */
.L_x_1081:
[----:B------:R-:W-:Y:S05]  /*1e340*/  BSYNC B0 ;  /* 0x0000000000007941 */ /* 0x000fea0003800000 */
.L_x_1079:
[----:B------:R-:W-:Y:S04]  /*1e350*/  IMAD.IADD R9, R0, 0x1, -R251 ;  /* 0x0000000100097824 */ /* 0x000fe800078e0afb */
[----:B------:R-:W-:Y:S05]  /*1e360*/  IMAD R4, R4, c[0x0][0x32c], R9 ;  /* 0x0000cb0004047a24 */ /* 0x000fea00078e0209 */
[----:B------:R-:W-:Y:S02]  /*1e370*/  IMNMX R2, R2, R4, !PT ;  /* 0x0000000402027217 */ /* 0x000fe40007800200 */
[----:B------:R-:W-:Y:S04]  /*1e380*/  IADD3 R4, R4, c[0x0][0x32c], RZ ;  /* 0x0000cb0004047a10 */ /* 0x000fe80007ffe0ff */
[----:B------:R-:W-:Y:S02]  /*1e390*/  IMNMX R3, R3, R4, PT ;  /* 0x0000000403037217 */ /* 0x000fe40003800200 */
.L_x_1078:
        /* <DEDUP_REMOVED lines=63> */
.L_x_1216:
        /* <DEDUP_REMOVED lines=19> */
.L_x_1085:
[----:B------:R-:W-:Y:S04]  /*1e8c0*/  MOV R9, 0x1 ;  /* 0x0000000100097802 */ /* 0x000fe80000000f00 */
[----:B------:R-:W-:Y:S11]  /*1e8d0*/  ISETP.NE.AND P0, PT, R9, c[0x0][0x32c], PT ;  /* 0x0000cb0009007a0c */ /* 0x000ff60003f05270 */
[----:B------:R-:W-:Y:S02]  /*1e8e0*/  @!UPT UIADD3 URZ, URZ, URZ, URZ ;  /* 0x0000003f3f3ff290 */ /* 0x000fe4000fffe03f */
[----:B------:R-:W-:Y:S05]  /*1e8f0*/  @P0 IMAD.HI.U32 R9, R4, c[0x0][0x330], RZ ;  /* 0x0000cc0004090a27 */ /* 0x000fea00078e00ff */
[----:B------:R-:W-:Y:S02]  /*1e900*/  @P0 SHF.R.U32.HI R4, RZ, c[0x0][0x334], R9 ;  /* 0x0000cd00ff040a19 */ /* 0x000fe40000011609 */
.L_x_1086:
[----:B------:R-:W-:Y:S05]  /*1e910*/  BSYNC B0 ;  /* 0x0000000000007941 */ /* 0x000fea0003800000 */
.L_x_1084:
[----:B------:R-:W-:Y:S04]  /*1e920*/  IMAD.IADD R9, R0, 0x1, -R251 ;  /* 0x0000000100097824 */ /* 0x000fe800078e0afb */
[----:B------:R-:W-:Y:S05]  /*1e930*/  IMAD R4, R4, c[0x0][0x32c], R9 ;  /* 0x0000cb0004047a24 */ /* 0x000fea00078e0209 */
[----:B------:R-:W-:Y:S02]  /*1e940*/  IMNMX R2, R2, R4, !PT ;  /* 0x0000000402027217 */ /* 0x000fe40007800200 */
[----:B------:R-:W-:Y:S04]  /*1e950*/  IADD3 R4, R4, c[0x0][0x32c], RZ ;  /* 0x0000cb0004047a10 */ /* 0x000fe80007ffe0ff */
[----:B------:R-:W-:Y:S02]  /*1e960*/  IMNMX R3, R3, R4, PT ;  /* 0x0000000403037217 */ /* 0x000fe40003800200 */
.L_x_1083:
        /* <DEDUP_REMOVED lines=44> */
.L_x_1217:
        /* <DEDUP_REMOVED lines=19> */
.L_x_1090:
[----:B------:R-:W-:Y:S04]  /*1ed60*/  MOV R9, 0x1 ;  /* 0x0000000100097802 */ /* 0x000fe80000000f00 */
[----:B------:R-:W-:Y:S11]  /*1ed70*/  ISETP.NE.AND P0, PT, R9, c[0x0][0x32c], PT ;  /* 0x0000cb0009007a0c */ /* 0x000ff60003f05270 */
[----:B------:R-:W-:Y:S02]  /*1ed80*/  @!UPT UIADD3 URZ, URZ, URZ, URZ ;  /* 0x0000003f3f3ff290 */ /* 0x000fe4000fffe03f */
[----:B------:R-:W-:Y:S05]  /*1ed90*/  @P0 IMAD.HI.U32 R9, R4, c[0x0][0x330], RZ ;  /* 0x0000cc0004090a27 */ /* 0x000fea00078e00ff */
[----:B------:R-:W-:Y:S02]  /*1eda0*/  @P0 SHF.R.U32.HI R4, RZ, c[0x0][0x334], R9 ;  /* 0x0000cd00ff040a19 */ /* 0x000fe40000011609 */
.L_x_1091:
[----:B------:R-:W-:Y:S05]  /*1edb0*/  BSYNC B0 ;  /* 0x0000000000007941 */ /* 0x000fea0003800000 */
.L_x_1089:
[----:B------:R-:W-:Y:S04]  /*1edc0*/  IMAD.IADD R9, R0, 0x1, -R251 ;  /* 0x0000000100097824 */ /* 0x000fe800078e0afb */
[----:B------:R-:W-:Y:S05]  /*1edd0*/  IMAD R4, R4, c[0x0][0x32c], R9 ;  /* 0x0000cb0004047a24 */ /* 0x000fea00078e0209 */
[----:B------:R-:W-:Y:S02]  /*1ede0*/  IMNMX R2, R2, R4, !PT ;  /* 0x0000000402027217 */ /* 0x000fe40007800200 */
[----:B------:R-:W-:Y:S04]  /*1edf0*/  IADD3 R4, R4, c[0x0][0x32c], RZ ;  /* 0x0000cb0004047a10 */ /* 0x000fe80007ffe0ff */
[----:B------:R-:W-:Y:S02]  /*1ee00*/  IMNMX R3, R3, R4, PT ;  /* 0x0000000403037217 */ /* 0x000fe40003800200 */
.L_x_1088:
        /* <DEDUP_REMOVED lines=44> */
.L_x_1218:
        /* <DEDUP_REMOVED lines=19> */
.L_x_1095:
[----:B--234-:R-:W-:Y:S04]  /*1f200*/  MOV R5, 0x1 ;  /* 0x0000000100057802 */ /* 0x01cfe80000000f00 */
[----:B------:R-:W-:Y:S11]  /*1f210*/  ISETP.NE.AND P0, PT, R5, c[0x0][0x32c], PT ;  /* 0x0000cb0005007a0c */ /* 0x000ff60003f05270 */
[----:B------:R-:W-:Y:S02]  /*1f220*/  @!UPT UIADD3 URZ, URZ, URZ, URZ ;  /* 0x0000003f3f3ff290 */ /* 0x000fe4000fffe03f */
[----:B------:R-:W-:Y:S05]  /*1f230*/  @P0 IMAD.HI.U32 R5, R4, c[0x0][0x330], RZ ;  /* 0x0000cc0004050a27 */ /* 0x000fea00078e00ff */
[----:B------:R-:W-:Y:S02]  /*1f240*/  @P0 SHF.R.U32.HI R4, RZ, c[0x0][0x334], R5 ;  /* 0x0000cd00ff040a19 */ /* 0x000fe40000011605 */
.L_x_1096:
[----:B------:R-:W-:Y:S05]  /*1f250*/  BSYNC B0 ;  /* 0x0000000000007941 */ /* 0x000fea0003800000 */
.L_x_1094:
[----:B------:R-:W-:Y:S04]  /*1f260*/  IMAD.IADD R0, R0, 0x1, -R251 ;  /* 0x0000000100007824 */ /* 0x000fe800078e0afb */
[----:B------:R-:W-:Y:S05]  /*1f270*/  IMAD R0, R4, c[0x0][0x32c], R0 ;  /* 0x0000cb0004007a24 */ /* 0x000fea00078e0200 */
[----:B------:R-:W-:Y:S02]  /*1f280*/  IMNMX R2, R2, R0, !PT ;  /* 0x0000000002027217 */ /* 0x000fe40007800200 */
[----:B------:R-:W-:Y:S04]  /*1f290*/  IADD3 R0, R0, c[0x0][0x32c], RZ ;  /* 0x0000cb0000007a10 */ /* 0x000fe80007ffe0ff */
[----:B------:R-:W-:Y:S02]  /*1f2a0*/  IMNMX R3, R3, R0, PT ;  /* 0x0000000003037217 */ /* 0x000fe40003800200 */
.L_x_1093:
        /* <DEDUP_REMOVED lines=92> */
.L_x_1219:
        /* <DEDUP_REMOVED lines=15> */
.L_x_1220:
        /* <DEDUP_REMOVED lines=368> */
[----:B--2---:R-:W-:Y:S05]  /*21060*/  ISETP.GT.AND P0, PT, R221, R227, PT ;  /* 0x000000e3dd00720c */ /* 0x004fea0003f04270 */
        /* <DEDUP_REMOVED lines=10> */
[----:B------:R-:W-:Y:S01]  /*21110*/  FADD.FTZ R2, R181, R0 ;  /* 0x00000000b5027221 */ /* 0x000fe20000010000 */
[----:B------:R-:W-:Y:S01]  /*21120*/  IADD3 R0, R221, -0x1, RZ ;  /* 0xffffffffdd007810 */ /* 0x000fe20007ffe0ff */
[C---:B------:R-:W-:Y:S04]  /*21130*/  HMMA.16816.F32.BF16 R76, R176.reuse, R12, R76 ;  /* 0x0000000cb04c723c */ /* 0x040fe8000004184c */
[----:B------:R-:W-:Y:S01]  /*21140*/  FADD.FTZ R237, R191, R4 ;  /* 0x00000004bfed7221 */ /* 0x000fe20000010000 */
[----:B------:R-:W-:Y:S01]  /*21150*/  MOV R221, R0 ;  /* 0x0000000000dd7202 */ /* 0x000fe20000000f00 */
[----:B------:R-:W-:Y:S02]  /*21160*/  FADD.FTZ R238, R184, R3 ;  /* 0x00000003b8ee7221 */ /* 0x000fe40000010000 */
[-C--:B------:R-:W-:Y:S04]  /*21170*/  HMMA.16816.F32.BF16 R80, R176, R14.reuse, R80 ;  /* 0x0000000eb050723c */ /* 0x080fe80000041850 */
[----:B------:R-:W-:Y:S04]  /*21180*/  FADD.FTZ R239, R180, R2 ;  /* 0x00000002b4ef7221 */ /* 0x000fe80000010000 */
[C---:B------:R-:W-:Y:S08]  /*21190*/  HMMA.16816.F32.BF16 R84, R172.reuse, R14, R84 ;  /* 0x0000000eac54723c */ /* 0x040ff00000041854 */
[-C--:B----4-:R-:W-:Y:S08]  /*211a0*/  HMMA.16816.F32.BF16 R88, R172, R16.reuse, R88 ;  /* 0x00000010ac58723c */ /* 0x090ff00000041858 */
[C---:B------:R-:W-:Y:S08]  /*211b0*/  HMMA.16816.F32.BF16 R92, R176.reuse, R16, R92 ;  /* 0x00000010b05c723c */ /* 0x040ff0000004185c */
[-C--:B------:R-:W-:Y:S08]  /*211c0*/  HMMA.16816.F32.BF16 R96, R176, R18.reuse, R96 ;  /* 0x00000012b060723c */ /* 0x080ff00000041860 */
[----:B------:R-:W-:Y:S01]  /*211d0*/  HMMA.16816.F32.BF16 R100, R172, R18, R100 ;  /* 0x00000012ac64723c */ /* 0x000fe20000041864 */
[----:B------:R-:W-:Y:S07]  /*211e0*/  @!UPT UIADD3 URZ, URZ, URZ, URZ ;  /* 0x0000003f3f3ff290 */ /* 0x000fee000fffe03f */
[----:B------:R-:W-:-:S11]  /*211f0*/  @P0 BRA `(.L_x_1099) ;  /* 0xffffb9a000000947 */ /* 0x000fd6000383ffff */
.L_x_1067:
[----:B------:R-:W-:Y:S05]  /*21200*/  BRA.DIV ~URZ, `(.L_x_1100) ;  /* 0x00007a427f007947 */ /* 0x000fea000b800000 */
[----:B------:R1:W2:Y:S02]  /*21210*/  SHFL.BFLY PT, R0, R248, 0x2, 0x1f ;  /* 0x0c401f00f8007f89 */ /* 0x0002a400000e0000 */
.L_x_1221:
        /* <DEDUP_REMOVED lines=15> */
.L_x_1222:
[----:B------:R-:W-:Y:S01]  /*21310*/  FSETP.NE.FTZ.AND P3, PT, R10, RZ, PT ;  /* 0x000000ff0a00720b */ /* 0x000fe20003f75000 */
[----:B------:R-:W-:Y:S01]  /*21320*/  CS2R R2, SRZ ;  /* 0x0000000000027805 */ /* 0x000fe2000001ff00 */
[----:B------:R-:W-:Y:S01]  /*21330*/  MOV R0, RZ ;  /* 0x000000ff00007202 */ /* 0x000fe20000000f00 */
[----:B-1----:R-:W-:Y:S01]  /*21340*/  FADD.FTZ R4, R12, R11 ;  /* 0x0000000b0c047221 */ /* 0x002fe20000010000 */
        /* <DEDUP_REMOVED lines=38> */
[----:B-1--4-:R-:W-:-:S02]  /*215b0*/  @P2 FMUL.FTZ R11, R9, 0.69314718246459960938 ;  /* 0x3f317218090b2820 */ /* 0x012fc40000410000 */
        /* <DEDUP_REMOVED lines=17> */
[----:B------:R-:W-:Y:S02]  /*216d0*/  FMUL.FTZ R45, R2, R61 ;  /* 0x0000003d022d7220 */ /* 0x000fe40000410000 */
        /* <DEDUP_REMOVED lines=11> */
[----:B------:R-:W-:Y:S01]  /*21790*/  FMUL.FTZ R75, R3, R103 ;  /* 0x00000067034b7220 */ /* 0x000fe20000410000 */
[----:B------:R-:W-:Y:S01]  /*217a0*/  @P3 MOV R3, 0x3f317218 ;  /* 0x3f31721800033802 */ /* 0x000fe20000000f00 */
        /* <DEDUP_REMOVED lines=60> */
.L_x_922:
[----:B------:R2:W5:Y:S04]  /*21b70*/  LDL R6, [R1+0x80] ;  /* 0x0000800001067983 */ /* 0x0005680000100800 */
[----:B------:R-:W4:Y:S01]  /*21b80*/  S2R R2, SR_TID.X ;  /* 0x0000000000027919 */ /* 0x000f220000002100 */
[----:B------:R-:W-:Y:S01]  /*21b90*/  BSSY B0, `(.L_x_1102) ;  /* 0x0000011000007945 */ /* 0x000fe20003800000 */
[----:B----4-:R-:W-:-:S13]  /*21ba0*/  LOP3.LUT P0, RZ, R2, 0x7f, RZ, 0xc0, !PT ;  /* 0x0000007f02ff7812 */ /* 0x010fda000780c0ff */
[----:B------:R-:W-:Y:S05]  /*21bb0*/  @P0 BRA `(.L_x_1103) ;  /* 0x000000e000000947 */ /* 0x000fea0003800000 */
[----:B--2---:R-:W2:Y:S01]  /*21bc0*/  S2R R4, SR_LANEID ;  /* 0x0000000000047919 */ /* 0x004ea20000000000 */
[----:B------:R-:W-:Y:S01]  /*21bd0*/  VOTEU.ANY UR4, UPT, PT ;  /* 0x0000000000047886 */ /* 0x000fe200038e0100 */
[----:B---3--:R-:W-:Y:S01]  /*21be0*/  IMAD.MOV.U32 R5, RZ, RZ, c[0x0][0x564] ;  /* 0x00015900ff057624 */ /* 0x008fe200078e00ff */
[----:B-1----:R-:W2:Y:S08]  /*21bf0*/  FLO.U32 R3, UR4 ;  /* 0x0000000400037d00 */ /* 0x002eb000080e0000 */
        /* <DEDUP_REMOVED lines=9> */
[----:B------:R1:W-:Y:S02]  /*21c90*/  STL [R1+0x80], R6 ;  /* 0x0000800601007387 */ /* 0x0003e40000100800 */
.L_x_1103:
[----:B--2---:R-:W-:Y:S05]  /*21ca0*/  BSYNC B0 ;  /* 0x0000000000007941 */ /* 0x004fea0003800000 */
.L_x_1102:
[----:B------:R-:W-:Y:S01]  /*21cb0*/  PRMT R0, R0, 0x9910, RZ ;  /* 0x0000991000007816 */ /* 0x000fe200000000ff */
[----:B------:R-:W-:Y:S01]  /*21cc0*/  BSSY B1, `(.L_x_1104) ;  /* 0x00003cc000017945 */ /* 0x000fe20003800000 */
[----:B-----5:R-:W-:Y:S02]  /*21cd0*/  IMAD.MOV.U32 R76, RZ, RZ, R6 ;  /* 0x000000ffff4c7224 */ /* 0x020fe400078e0006 */
[----:B------:R-:W-:-:S13]  /*21ce0*/  ISETP.NE.AND P0, PT, R0, RZ, PT ;  /* 0x000000ff0000720c */ /* 0x000fda0003f05270 */
[----:B------:R-:W-:Y:S05]  /*21cf0*/  @!P0 BRA `(.L_x_1105) ;  /* 0x00002ef000008947 */ /* 0x000fea0003800000 */
[----:B------:R-:W2:Y:S04]  /*21d00*/  LDL R10, [R1+0x98] ;  /* 0x00009800010a7983 */ /* 0x000ea80000100800 */
[----:B------:R-:W4:Y:S04]  /*21d10*/  LDL R9, [R1+0x9c] ;  /* 0x00009c0001097983 */ /* 0x000f280000100800 */
[----:B---3--:R-:W3:Y:S04]  /*21d20*/  LDL R8, [R1+0xa4] ;  /* 0x0000a40001087983 */ /* 0x008ee80000100800 */
[----:B------:R-:W3:Y:S04]  /*21d30*/  LDL R11, [R1+0xa0] ;  /* 0x0000a000010b7983 */ /* 0x000ee80000100800 */
[----:B-1----:R-:W3:Y:S01]  /*21d40*/  LDL R6, [R1+0x8c] ;  /* 0x00008c0001067983 */ /* 0x002ee20000100800 */
        /* <DEDUP_REMOVED lines=20> */
[----:B------:R4:W-:Y:S01]  /*21e90*/  STS [R10+0x1280], R2 ;  /* 0x001280020a007388 */ /* 0x0009e20000000800 */
[----:B-1----:R-:W-:Y:S02]  /*21ea0*/  F2FP.BF16.PACK_AB R0, R37, R36 ;  /* 0x000000242500723e */ /* 0x002fe400000010ff */
[----:B--2---:R-:W-:-:S03]  /*21eb0*/  F2FP.BF16.PACK_AB R3, R149, R148 ;  /* 0x000000949503723e */ /* 0x004fc600000010ff */
[----:B------:R1:W-:Y:S01]  /*21ec0*/  STS [R9+0x1000], R0 ;  /* 0x0010000009007388 */ /* 0x0003e20000000800 */
[----:B----4-:R-:W-:-:S03]  /*21ed0*/  F2FP.BF16.PACK_AB R2, R151, R150 ;  /* 0x000000969702723e */ /* 0x010fc600000010ff */
[----:B------:R2:W-:Y:S04]  /*21ee0*/  STS [R9+0x1200], R4 ;  /* 0x0012000409007388 */ /* 0x0005e80000000800 */
[----:B---3--:R3:W-:Y:S04]  /*21ef0*/  STS [R8+0x80], R3 ;  /* 0x0000800308007388 */ /* 0x0087e80000000800 */
[----:B------:R4:W-:Y:S01]  /*21f00*/  STS [R8+0x280], R2 ;  /* 0x0002800208007388 */ /* 0x0009e20000000800 */
[----:B-1----:R-:W-:Y:S02]  /*21f10*/  F2FP.BF16.PACK_AB R0, R153, R152 ;  /* 0x000000989900723e */ /* 0x002fe400000010ff */
[----:B--2---:R-:W-:-:S03]  /*21f20*/  F2FP.BF16.PACK_AB R4, R39, R38 ;  /* 0x000000262704723e */ /* 0x004fc600000010ff */
[----:B------:R1:W-:Y:S01]  /*21f30*/  STS [R11], R0 ;  /* 0x000000000b007388 */ /* 0x0003e20000000800 */
        /* <DEDUP_REMOVED lines=69> */
[----:B-1----:R-:W-:-:S02]  /*22390*/  F2FP.BF16.PACK_AB R2, R27, R26 ;  /* 0x0000001a1b02723e */ /* 0x002fc400000010ff */
[----:B--2---:R-:W-:-:S03]  /*223a0*/  F2FP.BF16.PACK_AB R0, R33, R32 ;  /* 0x000000202100723e */ /* 0x004fc600000010ff */
[----:B------:R-:W-:Y:S01]  /*223b0*/  STS [R11+0x5000], R2 ;  /* 0x005000020b007388 */ /* 0x000fe20000000800 */
[----:B---3--:R-:W-:-:S03]  /*223c0*/  IMAD.MOV.U32 R4, RZ, RZ, 0x4 ;  /* 0x00000004ff047424 */ /* 0x008fc600078e00ff */
[----:B------:R1:W-:Y:S01]  /*223d0*/  STS [R11+0x5200], R0 ;  /* 0x005200000b007388 */ /* 0x0003e20000000800 */
[----:B------:R-:W-:Y:S02]  /*223e0*/  IMAD.MOV.U32 R3, RZ, RZ, RZ ;  /* 0x000000ffff037224 */ /* 0x000fe400078e00ff */
[CC--:B------:R-:W-:Y:S01]  /*223f0*/  @P1 IMAD.WIDE R8, R6.reuse, R4.reuse, c[0x0][0x508] ;  /* 0x0001420006081625 */ /* 0x0c0fe200078e0204 */
[----:B------:R-:W-:Y:S03]  /*22400*/  BAR.SYNC.DEFER_BLOCKING 0x1, 0x80 ;  /* 0x0042000000007b1d */ /* 0x000fe60000010000 */
[----:B------:R-:W-:-:S03]  /*22410*/  IMAD.WIDE R4, R6, R4, c[0x0][0x500] ;  /* 0x0001400006047625 */ /* 0x000fc600078e0204 */
[----:B------:R2:W5:Y:S04]  /*22420*/  @P1 LDG.E R12, [R8.64] ;  /* 0x00000008080c1981 */ /* 0x000568000c1e1900 */
[----:B------:R2:W5:Y:S01]  /*22430*/  @P2 LDG.E R3, [R4.64] ;  /* 0x0000000804032981 */ /* 0x000562000c1e1900 */
[----:B----4-:R-:W-:-:S04]  /*22440*/  ISETP.NE.AND P0, PT, R10, RZ, PT ;  /* 0x000000ff0a00720c */ /* 0x010fc80003f05270 */
[----:B-1----:R-:W-:Y:S01]  /*22450*/  SEL R0, R10, c[0x0][0x3d4], P0 ;  /* 0x0000f5000a007a07 */ /* 0x002fe20000000000 */
[----:B------:R-:W-:Y:S05]  /*22460*/  @P1 BRA `(.L_x_1106) ;  /* 0x0000004000001947 */ /* 0x000fea0003800000 */
[----:B--2---:R-:W-:Y:S05]  /*22470*/  @!P2 BRA `(.L_x_1106) ;  /* 0x000000300000a947 */ /* 0x004fea0003800000 */
[----:B-----5:R1:W2:Y:S04]  /*22480*/  LDG.E R12, [R4.64] ;  /* 0x00000008040c7981 */ /* 0x0202a8000c1e1900 */
[----:B-1----:R-:W2:Y:S02]  /*22490*/  LDG.E R4, [R4.64+0x4] ;  /* 0x0000040804047981 */ /* 0x002ea4000c1e1900 */
[----:B--2---:R-:W-:Y:S02]  /*224a0*/  IADD3 R12, -R12, R4, RZ ;  /* 0x000000040c0c7210 */ /* 0x004fe40007ffe1ff */
.L_x_1106:
[----:B--2---:R-:W2:Y:S04]  /*224b0*/  LDL R4, [R1+0x7c] ;  /* 0x00007c0001047983 */ /* 0x004ea80000100800 */
[----:B------:R-:W3:Y:S04]  /*224c0*/  LDL.LU R5, [R1+0x88] ;  /* 0x0000880001057983 */ /* 0x000ee80000300800 */
[----:B------:R-:W2:Y:S04]  /*224d0*/  LDL R77, [R1+0x58] ;  /* 0x00005800014d7983 */ /* 0x000ea80000100800 */
[----:B------:R-:W4:Y:S04]  /*224e0*/  LDL R15, [R1+0xa8] ;  /* 0x0000a800010f7983 */ /* 0x000f280000100800 */
[----:B------:R-:W4:Y:S01]  /*224f0*/  LDL R78, [R1+0xe8] ;  /* 0x0000e800014e7983 */ /* 0x000f220000100800 */
[----:B------:R-:W-:Y:S01]  /*22500*/  IMAD.MOV.U32 R13, RZ, RZ, 0x368 ;  /* 0x00000368ff0d7424 */ /* 0x000fe200078e00ff */
[----:B------:R-:W-:-:S04]  /*22510*/  ISETP.GT.AND P2, PT, R0, 0x1, PT ;  /* 0x000000010000780c */ /* 0x000fc80003f44270 */
[----:B------:R-:W-:-:S04]  /*22520*/  SEL R13, R13, 0x328, P2 ;  /* 0x000003280d0d7807 */ /* 0x000fc80001000000 */
[----:B------:R-:W1:Y:S08]  /*22530*/  LDC.64 R8, c[0x0][R13+0x170] ;  /* 0x00005c000d087b82 */ /* 0x000e700000000a00 */
[----:B------:R-:W2:Y:S08]  /*22540*/  LDC.64 R16, c[0x0][R13+0x168] ;  /* 0x00005a000d107b82 */ /* 0x000eb00000000a00 */
[----:B------:R1:W2:Y:S08]  /*22550*/  LDC.64 R20, c[0x0][R13+0x178] ;  /* 0x00005e000d147b82 */ /* 0x0002b00000000a00 */
[----:B------:R1:W2:Y:S01]  /*22560*/  LDC.64 R18, c[0x0][R13+0x160] ;  /* 0x000058000d127b82 */ /* 0x0002a20000000a00 */
[----:B------:R-:W-:Y:S01]  /*22570*/  ISETP.NE.U32.AND P0, PT, RZ, c[0x0][0x500], PT ;  /* 0x00014000ff007a0c */ /* 0x000fe20003f05070 */
[----:B------:R-:W-:-:S03]  /*22580*/  IMAD.MOV.U32 R0, RZ, RZ, c[0x0][0x4e8] ;  /* 0x00013a00ff007624 */ /* 0x000fc600078e00ff */
[----:B------:R-:W-:Y:S02]  /*22590*/  ISETP.NE.AND.EX P0, PT, RZ, c[0x0][0x504], PT, P0 ;  /* 0x00014100ff007a0c */ /* 0x000fe40003f05300 */
[----:B------:R-:W-:Y:S02]  /*225a0*/  ISETP.NE.AND P5, PT, R0, 0x1, PT ;  /* 0x000000010000780c */ /* 0x000fe40003fa5270 */
[----:B------:R-:W-:Y:S02]  /*225b0*/  SHF.R.S32.HI R0, RZ, 0x1f, R6 ;  /* 0x0000001fff007819 */ /* 0x000fe40000011406 */
[----:B------:R-:W-:Y:S02]  /*225c0*/  SEL R2, R6, RZ, !P0 ;  /* 0x000000ff06027207 */ /* 0x000fe40004000000 */
[----:B------:R-:W-:Y:S01]  /*225d0*/  SEL R6, R0, RZ, !P0 ;  /* 0x000000ff00067207 */ /* 0x000fe20004000000 */
[----:B------:R-:W2:Y:S02]  /*225e0*/  S2R R79, SR_TID.X ;  /* 0x00000000004f7919 */ /* 0x000ea40000002100 */
[----:B-1----:R-:W-:-:S04]  /*225f0*/  IMAD R0, R9, R2, RZ ;  /* 0x0000000209007224 */ /* 0x002fc800078e02ff */
[C---:B------:R-:W-:Y:S02]  /*22600*/  IMAD R14, R8.reuse, R6, R0 ;  /* 0x00000006080e7224 */ /* 0x040fe400078e0200 */
[----:B------:R-:W-:-:S04]  /*22610*/  IMAD.WIDE.U32 R8, R8, R2, RZ ;  /* 0x0000000208087225 */ /* 0x000fc800078e00ff */
[----:B------:R-:W-:Y:S01]  /*22620*/  IMAD.IADD R14, R9, 0x1, R14 ;  /* 0x00000001090e7824 */ /* 0x000fe200078e020e */
[----:B------:R-:W-:-:S04]  /*22630*/  LOP3.LUT R209, R209, 0xfffffffd, RZ, 0xc0, !PT ;  /* 0xfffffffdd1d17812 */ /* 0x000fc800078ec0ff */
[----:B------:R-:W-:Y:S02]  /*22640*/  LOP3.LUT R209, R209, 0xfffffffe, RZ, 0xc0, !PT ;  /* 0xfffffffed1d17812 */ /* 0x000fe400078ec0ff */
[----:B---3--:R-:W-:Y:S01]  /*22650*/  LOP3.LUT R5, R5, 0xffff, RZ, 0xc0, !PT ;  /* 0x0000ffff05057812 */ /* 0x008fe200078ec0ff */
[----:B--2---:R-:W-:-:S04]  /*22660*/  IMAD.IADD R4, R4, 0x1, R77 ;  /* 0x0000000104047824 */ /* 0x004fc800078e024d */
[----:B------:R-:W-:-:S04]  /*22670*/  IMAD.WIDE.U32 R10, R16, R5, RZ ;  /* 0x00000005100a7225 */ /* 0x000fc800078e00ff */
[----:B------:R-:W-:-:S04]  /*22680*/  @P5 IMAD.HI.U32 R6, R4, c[0x0][0x4ec], RZ ;  /* 0x00013b0004065a27 */ /* 0x000fc800078e00ff */
[----:B------:R-:W-:Y:S01]  /*22690*/  IMAD.MOV.U32 R0, RZ, RZ, R4 ;  /* 0x000000ffff007224 */ /* 0x000fe200078e0004 */
[----:B------:R-:W-:Y:S01]  /*226a0*/  @P5 SHF.R.U32.HI R0, RZ, c[0x0][0x4f0], R6 ;  /* 0x00013c00ff005a19 */ /* 0x000fe20000011606 */
[----:B------:R-:W-:Y:S01]  /*226b0*/  IMAD R13, R17, R5, RZ ;  /* 0x00000005110d7224 */ /* 0x000fe200078e02ff */
[----:B----4-:R-:W-:Y:S02]  /*226c0*/  SEL R6, R15, RZ, P2 ;  /* 0x000000ff0f067207 */ /* 0x010fe40001000000 */
[----:B-----5:R-:W-:Y:S01]  /*226d0*/  IADD3 R15, P1, P0, R8, R10, R3 ;  /* 0x0000000a080f7210 */ /* 0x020fe2000783e003 */
        /* <DEDUP_REMOVED lines=36> */
[----:B---3--:R-:W-:-:S05]  /*22920*/  IMAD.IADD R6, R78, 0x1, R77 ;  /* 0x000000014e067824 */ /* 0x008fca00078e024d */
        /* <DEDUP_REMOVED lines=18> */
[----:B------:R-:W2:Y:S04]  /*22a50*/  LDL R78, [R1+0x28] ;  /* 0x00002800014e7983 */ /* 0x000ea80000100800 */
[----:B------:R-:W3:Y:S01]  /*22a60*/  LDL R20, [R1+0x3c] ;  /* 0x00003c0001147983 */ /* 0x000ee20000100800 */
[----:B------:R-:W-:Y:S01]  /*22a70*/  IMAD R16, R16, c[0x0][0x3a0], RZ ;  /* 0x0000e80010107a24 */ /* 0x000fe200078e02ff */
[----:B------:R-:W-:Y:S01]  /*22a80*/  SHF.R.S32.HI R4, RZ, 0x1f, R2 ;  /* 0x0000001fff047819 */ /* 0x000fe20000011402 */
[C---:B-1----:R-:W-:Y:S01]  /*22a90*/  IMAD.WIDE.U32 R8, R3.reuse, c[0x0][0x3a0], RZ ;  /* 0x0000e80003087a25 */ /* 0x042fe200078e00ff */
[----:B------:R-:W1:Y:S03]  /*22aa0*/  S2R R12, SR_TID.X ;  /* 0x00000000000c7919 */ /* 0x000e660000002100 */
[----:B------:R-:W-:-:S02]  /*22ab0*/  IMAD R3, R3, c[0x0][0x3a4], R16 ;  /* 0x0000e90003037a24 */ /* 0x000fc400078e0210 */
[----:B------:R-:W-:-:S03]  /*22ac0*/  IMAD R10, R4, c[0x0][0x3f0], RZ ;  /* 0x0000fc00040a7a24 */ /* 0x000fc600078e02ff */
[----:B------:R-:W-:Y:S01]  /*22ad0*/  IADD3 R9, R9, R3, RZ ;  /* 0x0000000309097210 */ /* 0x000fe20007ffe0ff */
[----:B------:R-:W-:-:S04]  /*22ae0*/  IMAD R10, R2, c[0x0][0x3f4], R10 ;  /* 0x0000fd00020a7a24 */ /* 0x000fc800078e020a */
[----:B------:R-:W-:-:S04]  /*22af0*/  IMAD.WIDE.U32 R8, R5, c[0x0][0x3e8], R8 ;  /* 0x0000fa0005087a25 */ /* 0x000fc800078e0008 */
[----:B------:R-:W-:Y:S01]  /*22b00*/  IMAD R5, R5, c[0x0][0x3ec], R9 ;  /* 0x0000fb0005057a24 */ /* 0x000fe200078e0209 */
[----:B------:R-:W-:-:S05]  /*22b10*/  MOV R4, R8 ;  /* 0x0000000800047202 */ /* 0x000fca0000000f00 */
[----:B------:R-:W-:Y:S01]  /*22b20*/  IMAD.WIDE.U32 R4, R2, c[0x0][0x3f0], R4 ;  /* 0x0000fc0002047a25 */ /* 0x000fe200078e0004 */
[----:B-1----:R-:W-:-:S04]  /*22b30*/  SHF.R.S32.HI R13, RZ, 0x1f, R12 ;  /* 0x0000001fff0d7819 */ /* 0x002fc8000001140c */
[----:B------:R-:W-:Y:S02]  /*22b40*/  IADD3 R5, R5, R10, RZ ;  /* 0x0000000a05057210 */ /* 0x000fe40007ffe0ff */
[----:B------:R-:W-:-:S04]  /*22b50*/  LEA.HI R13, R13, R12, RZ, 0x2 ;  /* 0x0000000c0d0d7211 */ /* 0x000fc800078f10ff */
[----:B------:R-:W-:Y:S02]  /*22b60*/  SHF.R.S32.HI R13, RZ, 0x2, R13 ;  /* 0x00000002ff0d7819 */ /* 0x000fe4000001140d */
[----:B--2---:R-:W-:Y:S02]  /*22b70*/  IADD3 R6, R78, R77, RZ ;  /* 0x0000004d4e067210 */ /* 0x004fe40007ffe0ff */
[----:B---3--:R-:W-:-:S03]  /*22b80*/  SHF.L.U32 R9, R20, 0x1, RZ ;  /* 0x0000000114097819 */ /* 0x008fc600000006ff */
[----:B------:R-:W-:Y:S01]  /*22b90*/  @P5 IMAD.HI.U32 R11, R6, c[0x0][0x4ec], RZ ;  /* 0x00013b00060b5a27 */ /* 0x000fe200078e00ff */
[----:B------:R-:W-:Y:S01]  /*22ba0*/  MOV R3, R6 ;  /* 0x0000000600037202 */ /* 0x000fe20000000f00 */
[----:B------:R1:W2:Y:S03]  /*22bb0*/  LDS.128 R24, [R9+0x80] ;  /* 0x0000800009187984 */ /* 0x0002a60000000c00 */
[----:B------:R-:W-:Y:S01]  /*22bc0*/  @P5 SHF.R.U32.HI R3, RZ, c[0x0][0x4f0], R11 ;  /* 0x00013c00ff035a19 */ /* 0x000fe2000001160b */
[----:B------:R1:W3:Y:S03]  /*22bd0*/  LDS.128 R36, [R9+0x880] ;  /* 0x0008800009247984 */ /* 0x0002e60000000c00 */
[----:B------:R-:W-:Y:S02]  /*22be0*/  SHF.R.S32.HI R8, RZ, 0x1f, R3 ;  /* 0x0000001fff087819 */ /* 0x000fe40000011403 */
[----:B------:R-:W-:Y:S01]  /*22bf0*/  IADD3 R2, -R3, RZ, RZ ;  /* 0x000000ff03027210 */ /* 0x000fe20007ffe1ff */
[----:B------:R1:W4:Y:S02]  /*22c00*/  LDS.128 R48, [R9+0x1080] ;  /* 0x0010800009307984 */ /* 0x0003240000000c00 */
[----:B------:R-:W-:-:S02]  /*22c10*/  IMAD R8, R8, c[0x0][0x3e0], RZ ;  /* 0x0000f80008087a24 */ /* 0x000fc400078e02ff */
[----:B------:R1:W1:Y:S01]  /*22c20*/  LDS.128 R60, [R9+0x1880] ;  /* 0x00188000093c7984 */ /* 0x0002620000000c00 */
[----:B------:R-:W-:Y:S02]  /*22c30*/  IMAD R6, R2, c[0x0][0x4e8], R6 ;  /* 0x00013a0002067a24 */ /* 0x000fe400078e0206 */
[C---:B------:R-:W-:Y:S01]  /*22c40*/  IMAD R8, R3.reuse, c[0x0][0x3e4], R8 ;  /* 0x0000f90003087a24 */ /* 0x040fe200078e0208 */
[----:B------:R1:W1:Y:S01]  /*22c50*/  LDS.128 R20, [R9+0x2080] ;  /* 0x0020800009147984 */ /* 0x0002620000000c00 */
[----:B------:R-:W-:Y:S01]  /*22c60*/  IMAD.WIDE.U32 R2, R3, c[0x0][0x3e0], R4 ;  /* 0x0000f80003027a25 */ /* 0x000fe200078e0004 */
[----:B------:R-:W-:Y:S02]  /*22c70*/  SHF.R.S32.HI R4, RZ, 0x1f, R6 ;  /* 0x0000001fff047819 */ /* 0x000fe40000011406 */
[----:B------:R1:W1:Y:S02]  /*22c80*/  LDS.128 R32, [R9+0x2880] ;  /* 0x0028800009207984 */ /* 0x0002640000000c00 */
[----:B------:R-:W-:Y:S01]  /*22c90*/  IADD3 R3, R3, R8, RZ ;  /* 0x0000000803037210 */ /* 0x000fe20007ffe0ff */
[----:B------:R-:W-:Y:S01]  /*22ca0*/  IMAD R4, R4, c[0x0][0x3d8], RZ ;  /* 0x0000f60004047a24 */ /* 0x000fe200078e02ff */
[----:B------:R1:W1:Y:S03]  /*22cb0*/  LDS.128 R44, [R9+0x3080] ;  /* 0x00308000092c7984 */ /* 0x0002660000000c00 */
[C---:B------:R-:W-:Y:S01]  /*22cc0*/  IMAD.WIDE.U32 R2, R6.reuse, c[0x0][0x3d8], R2 ;  /* 0x0000f60006027a25 */ /* 0x040fe200078e0002 */
[----:B------:R1:W1:Y:S03]  /*22cd0*/  LDS.128 R56, [R9+0x3880] ;  /* 0x0038800009387984 */ /* 0x0002660000000c00 */
[----:B------:R-:W-:Y:S01]  /*22ce0*/  IMAD R6, R6, c[0x0][0x3dc], R4 ;  /* 0x0000f70006067a24 */ /* 0x000fe200078e0204 */
[----:B------:R1:W1:Y:S01]  /*22cf0*/  LDS.128 R16, [R9+0x4080] ;  /* 0x0040800009107984 */ /* 0x0002620000000c00 */
[----:B------:R-:W-:-:S02]  /*22d00*/  LEA R12, P0, R2, c[0x0][0x380], 0x1 ;  /* 0x0000e000020c7a11 */ /* 0x000fc400078008ff */
[----:B------:R-:W-:Y:S01]  /*22d10*/  IADD3 R4, R13, R77, RZ ;  /* 0x0000004d0d047210 */ /* 0x000fe20007ffe0ff */
[----:B------:R1:W1:Y:S01]  /*22d20*/  LDS.128 R28, [R9+0x4880] ;  /* 0x00488000091c7984 */ /* 0x0002620000000c00 */
[----:B------:R-:W-:-:S03]  /*22d30*/  IADD3 R3, R3, R6, RZ ;  /* 0x0000000603037210 */ /* 0x000fc60007ffe0ff */
[----:B------:R1:W1:Y:S01]  /*22d40*/  LDS.128 R40, [R9+0x5080] ;  /* 0x0050800009287984 */ /* 0x0002620000000c00 */
[----:B------:R-:W-:-:S03]  /*22d50*/  LEA.HI.X R5, R2, c[0x0][0x384], R3, 0x1, P0 ;  /* 0x0000e10002057a11 */ /* 0x000fc600000f0c03 */
[----:B------:R1:W1:Y:S01]  /*22d60*/  LDS.128 R52, [R9+0x5880] ;  /* 0x0058800009347984 */ /* 0x0002620000000c00 */
[----:B------:R-:W-:Y:S05]  /*22d70*/  BRA.DIV ~URZ, `(.L_x_1108) ;  /* 0x000061427f007947 */ /* 0x000fea000b800000 */
[----:B--23--:R2:W3:Y:S02]  /*22d80*/  SHFL.IDX PT, R6, R5, RZ, 0x1c1f ;  /* 0x001c1fff05067589 */ /* 0x00c4e400000e0000 */
.L_x_1223:
[----:B------:R-:W-:Y:S05]  /*22d90*/  BRA.DIV ~URZ, `(.L_x_1109) ;  /* 0x000061927f007947 */ /* 0x000fea000b800000 */
[----:B------:R2:W4:Y:S02]  /*22da0*/  SHFL.IDX PT, R2, R12, RZ, 0x1c1f ;  /* 0x001c1fff0c027589 */ /* 0x00052400000e0000 */
.L_x_1224:
[----:B------:R-:W-:Y:S01]  /*22db0*/  ISETP.GE.AND P0, PT, R4, R0, PT ;  /* 0x000000000400720c */ /* 0x000fe20003f06270 */
[----:B------:R-:W-:-:S12]  /*22dc0*/  BSSY B0, `(.L_x_1110) ;  /* 0x0000012000007945 */ /* 0x000fd80003800000 */
[----:B------:R-:W-:Y:S05]  /*22dd0*/  @P0 BRA `(.L_x_1111) ;  /* 0x0000010000000947 */ /* 0x000fea0003800000 */
[----:B------:R-:W5:Y:S04]  /*22de0*/  LDL.64 R64, [R1] ;  /* 0x0000000001407983 */ /* 0x000f680000100a00 */
[----:B--2---:R-:W2:Y:S04]  /*22df0*/  LDL R13, [R1+0x8] ;  /* 0x00000800010d7983 */ /* 0x004ea80000100800 */
[----:B----4-:R-:W4:Y:S04]  /*22e00*/  LDL R15, [R1+0x94] ;  /* 0x00009400010f7983 */ /* 0x010f280000100800 */
[----:B---3--:R-:W3:Y:S01]  /*22e10*/  LDL R14, [R1+0x90] ;  /* 0x00009000010e7983 */ /* 0x008ee20000100800 */
[----:B------:R-:W-:-:S13]  /*22e20*/  ISETP.GE.AND P1, PT, R252, c[0x0][0x3c8], PT ;  /* 0x0000f200fc007a0c */ /* 0x000fda0003f26270 */
[----:B------:R-:W-:Y:S02]  /*22e30*/  @!P1 LEA R8, P4, R252, R2, 0x1 ;  /* 0x00000002fc089211 */ /* 0x000fe400078808ff */
[----:B-----5:R-:W-:Y:S02]  /*22e40*/  ISETP.GE.AND P2, PT, R64, c[0x0][0x3c8], PT ;  /* 0x0000f20040007a0c */ /* 0x020fe40003f46270 */
[----:B--2---:R-:W-:Y:S02]  /*22e50*/  ISETP.GE.AND P0, PT, R13, c[0x0][0x3c8], PT ;  /* 0x0000f2000d007a0c */ /* 0x004fe40003f06270 */
[----:B-1--4-:R-:W-:-:S09]  /*22e60*/  @!P1 LEA.HI.X R9, R252, R6, R15, 0x1, P4 ;  /* 0x00000006fc099211 */ /* 0x012fd200020f0c0f */
[CC--:B------:R-:W-:Y:S02]  /*22e70*/  @!P2 LEA R10, P5, R64.reuse, R2.reuse, 0x1 ;  /* 0x00000002400aa211 */ /* 0x0c0fe400078a08ff */
[C---:B------:R-:W-:Y:S02]  /*22e80*/  @!P0 LEA R2, P3, R13.reuse, R2, 0x1 ;  /* 0x000000020d028211 */ /* 0x040fe400078608ff */
[-C--:B------:R-:W-:Y:S02]  /*22e90*/  @!P2 LEA.HI.X R11, R64, R6.reuse, R65, 0x1, P5 ;  /* 0x00000006400ba211 */ /* 0x080fe400028f0c41 */
[----:B---3--:R-:W-:-:S03]  /*22ea0*/  @!P0 LEA.HI.X R3, R13, R6, R14, 0x1, P3 ;  /* 0x000000060d038211 */ /* 0x008fc600018f0c0e */
[----:B------:R1:W-:Y:S04]  /*22eb0*/  @!P2 ST.E.128 [R10.64], R24 ;  /* 0x000000180a00a985 */ /* 0x0003e8000c101d08 */
[----:B------:R1:W-:Y:S04]  /*22ec0*/  @!P1 ST.E.128 [R8.64], R20 ;  /* 0x0000001408009985 */ /* 0x0003e8000c101d08 */
[----:B------:R1:W-:Y:S02]  /*22ed0*/  @!P0 ST.E.128 [R2.64], R16 ;  /* 0x0000001002008985 */ /* 0x0003e4000c101d08 */
.L_x_1111:
[----:B------:R-:W-:Y:S05]  /*22ee0*/  BSYNC B0 ;  /* 0x0000000000007941 */ /* 0x000fea0003800000 */
.L_x_1110:
[----:B------:R-:W-:Y:S05]  /*22ef0*/  BRA.DIV ~URZ, `(.L_x_1112) ;  /* 0x000060a27f007947 */ /* 0x000fea000b800000 */
[----:B---3--:R3:W2:Y:S04]  /*22f00*/  SHFL.IDX PT, R6, R5, 0x1, 0x1c1f ;  /* 0x003c1f0005067f89 */ /* 0x0086a800000e0000 */
[----:B-1--4-:R3:W1:Y:S02]  /*22f10*/  SHFL.IDX PT, R2, R12, 0x1, 0x1c1f ;  /* 0x003c1f000c027f89 */ /* 0x01266400000e0000 */
.L_x_1225:
[----:B------:R-:W-:Y:S01]  /*22f20*/  IADD3 R3, R4, 0x20, RZ ;  /* 0x0000002004037810 */ /* 0x000fe20007ffe0ff */
[----:B------:R-:W-:Y:S03]  /*22f30*/  BSSY B0, `(.L_x_1113) ;  /* 0x0000013000007945 */ /* 0x000fe60003800000 */
[----:B------:R-:W-:-:S13]  /*22f40*/  ISETP.GE.AND P0, PT, R3, R0, PT ;  /* 0x000000000300720c */ /* 0x000fda0003f06270 */
[----:B------:R-:W-:Y:S05]  /*22f50*/  @P0 BRA `(.L_x_1114) ;  /* 0x0000010000000947 */ /* 0x000fea0003800000 */
[----:B------:R-:W4:Y:S04]  /*22f60*/  LDL.64 R16, [R1] ;  /* 0x0000000001107983 */ /* 0x000f280000100a00 */
[----:B------:R-:W5:Y:S04]  /*22f70*/  LDL R13, [R1+0x8] ;  /* 0x00000800010d7983 */ /* 0x000f680000100800 */
[----:B---3--:R-:W3:Y:S04]  /*22f80*/  LDL R15, [R1+0x94] ;  /* 0x00009400010f7983 */ /* 0x008ee80000100800 */
[----:B--2---:R-:W2:Y:S01]  /*22f90*/  LDL R14, [R1+0x90] ;  /* 0x00009000010e7983 */ /* 0x004ea20000100800 */
[----:B------:R-:W-:-:S13]  /*22fa0*/  ISETP.GE.AND P1, PT, R252, c[0x0][0x3c8], PT ;  /* 0x0000f200fc007a0c */ /* 0x000fda0003f26270 */
[----:B-1----:R-:W-:Y:S02]  /*22fb0*/  @!P1 LEA R8, P4, R252, R2, 0x1 ;  /* 0x00000002fc089211 */ /* 0x002fe400078808ff */
[----:B----4-:R-:W-:Y:S02]  /*22fc0*/  ISETP.GE.AND P2, PT, R16, c[0x0][0x3c8], PT ;  /* 0x0000f20010007a0c */ /* 0x010fe40003f46270 */
[----:B-----5:R-:W-:Y:S02]  /*22fd0*/  ISETP.GE.AND P0, PT, R13, c[0x0][0x3c8], PT ;  /* 0x0000f2000d007a0c */ /* 0x020fe40003f06270 */
[----:B---3--:R-:W-:-:S09]  /*22fe0*/  @!P1 LEA.HI.X R9, R252, R6, R15, 0x1, P4 ;  /* 0x00000006fc099211 */ /* 0x008fd200020f0c0f */
[CC--:B------:R-:W-:Y:S02]  /*22ff0*/  @!P2 LEA R10, P5, R16.reuse, R2.reuse, 0x1 ;  /* 0x00000002100aa211 */ /* 0x0c0fe400078a08ff */
[C---:B------:R-:W-:Y:S02]  /*23000*/  @!P0 LEA R2, P3, R13.reuse, R2, 0x1 ;  /* 0x000000020d028211 */ /* 0x040fe400078608ff */
[-C--:B------:R-:W-:Y:S02]  /*23010*/  @!P2 LEA.HI.X R11, R16, R6.reuse, R17, 0x1, P5 ;  /* 0x00000006100ba211 */ /* 0x080fe400028f0c11 */
[----:B--2---:R-:W-:-:S03]  /*23020*/  @!P0 LEA.HI.X R3, R13, R6, R14, 0x1, P3 ;  /* 0x000000060d038211 */ /* 0x004fc600018f0c0e */
[----:B------:R1:W-:Y:S04]  /*23030*/  @!P2 ST.E.128 [R10.64], R36 ;  /* 0x000000240a00a985 */ /* 0x0003e8000c101d08 */
[----:B------:R1:W-:Y:S04]  /*23040*/  @!P1 ST.E.128 [R8.64], R32 ;  /* 0x0000002008009985 */ /* 0x0003e8000c101d08 */
[----:B------:R1:W-:Y:S02]  /*23050*/  @!P0 ST.E.128 [R2.64], R28 ;  /* 0x0000001c02008985 */ /* 0x0003e4000c101d08 */
.L_x_1114:
[----:B------:R-:W-:Y:S05]  /*23060*/  BSYNC B0 ;  /* 0x0000000000007941 */ /* 0x000fea0003800000 */
.L_x_1113:
[----:B------:R-:W-:Y:S05]  /*23070*/  BRA.DIV ~URZ, `(.L_x_1115) ;  /* 0x00005ff27f007947 */ /* 0x000fea000b800000 */
[----:B--2---:R2:W4:Y:S02]  /*23080*/  SHFL.IDX PT, R6, R5, 0x2, 0x1c1f ;  /* 0x005c1f0005067f89 */ /* 0x00452400000e0000 */
.L_x_1226:
[----:B------:R-:W-:Y:S05]  /*23090*/  BRA.DIV ~URZ, `(.L_x_1116) ;  /* 0x000060427f007947 */ /* 0x000fea000b800000 */
[----:B-1----:R1:W2:Y:S02]  /*230a0*/  SHFL.IDX PT, R2, R12, 0x2, 0x1c1f ;  /* 0x005c1f000c027f89 */ /* 0x0022a400000e0000 */
.L_x_1227:
[----:B------:R-:W-:Y:S01]  /*230b0*/  IADD3 R3, R4, 0x40, RZ ;  /* 0x0000004004037810 */ /* 0x000fe20007ffe0ff */
[----:B------:R-:W-:Y:S03]  /*230c0*/  BSSY B0, `(.L_x_1117) ;  /* 0x0000013000007945 */ /* 0x000fe60003800000 */
[----:B------:R-:W-:-:S13]  /*230d0*/  ISETP.GE.AND P0, PT, R3, R0, PT ;  /* 0x000000000300720c */ /* 0x000fda0003f06270 */
[----:B------:R-:W-:Y:S05]  /*230e0*/  @P0 BRA `(.L_x_1118) ;  /* 0x0000010000000947 */ /* 0x000fea0003800000 */
[----:B------:R-:W5:Y:S04]  /*230f0*/  LDL.64 R16, [R1] ;  /* 0x0000000001107983 */ /* 0x000f680000100a00 */
[----:B---3--:R-:W3:Y:S04]  /*23100*/  LDL R13, [R1+0x8] ;  /* 0x00000800010d7983 */ /* 0x008ee80000100800 */
[----:B----4-:R-:W4:Y:S04]  /*23110*/  LDL R15, [R1+0x94] ;  /* 0x00009400010f7983 */ /* 0x010f280000100800 */
[----:B--2---:R-:W2:Y:S01]  /*23120*/  LDL R14, [R1+0x90] ;  /* 0x00009000010e7983 */ /* 0x004ea20000100800 */
[----:B------:R-:W-:-:S13]  /*23130*/  ISETP.GE.AND P1, PT, R252, c[0x0][0x3c8], PT ;  /* 0x0000f200fc007a0c */ /* 0x000fda0003f26270 */
[----:B------:R-:W-:Y:S02]  /*23140*/  @!P1 LEA R8, P4, R252, R2, 0x1 ;  /* 0x00000002fc089211 */ /* 0x000fe400078808ff */
[----:B-----5:R-:W-:Y:S02]  /*23150*/  ISETP.GE.AND P2, PT, R16, c[0x0][0x3c8], PT ;  /* 0x0000f20010007a0c */ /* 0x020fe40003f46270 */
[----:B---3--:R-:W-:Y:S02]  /*23160*/  ISETP.GE.AND P0, PT, R13, c[0x0][0x3c8], PT ;  /* 0x0000f2000d007a0c */ /* 0x008fe40003f06270 */
[----:B----4-:R-:W-:-:S09]  /*23170*/  @!P1 LEA.HI.X R9, R252, R6, R15, 0x1, P4 ;  /* 0x00000006fc099211 */ /* 0x010fd200020f0c0f */
[CC--:B------:R-:W-:Y:S02]  /*23180*/  @!P2 LEA R10, P5, R16.reuse, R2.reuse, 0x1 ;  /* 0x00000002100aa211 */ /* 0x0c0fe400078a08ff */
[C---:B------:R-:W-:Y:S02]  /*23190*/  @!P0 LEA R2, P3, R13.reuse, R2, 0x1 ;  /* 0x000000020d028211 */ /* 0x040fe400078608ff */
[-C--:B------:R-:W-:Y:S02]  /*231a0*/  @!P2 LEA.HI.X R11, R16, R6.reuse, R17, 0x1, P5 ;  /* 0x00000006100ba211 */ /* 0x080fe400028f0c11 */
[----:B--2---:R-:W-:-:S03]  /*231b0*/  @!P0 LEA.HI.X R3, R13, R6, R14, 0x1, P3 ;  /* 0x000000060d038211 */ /* 0x004fc600018f0c0e */
[----:B------:R2:W-:Y:S04]  /*231c0*/  @!P2 ST.E.128 [R10.64], R48 ;  /* 0x000000300a00a985 */ /* 0x0005e8000c101d08 */
[----:B------:R2:W-:Y:S04]  /*231d0*/  @!P1 ST.E.128 [R8.64], R44 ;  /* 0x0000002c08009985 */ /* 0x0005e8000c101d08 */
[----:B------:R2:W-:Y:S02]  /*231e0*/  @!P0 ST.E.128 [R2.64], R40 ;  /* 0x0000002802008985 */ /* 0x0005e4000c101d08 */
.L_x_1118:
[----:B------:R-:W-:Y:S05]  /*231f0*/  BSYNC B0 ;  /* 0x0000000000007941 */ /* 0x000fea0003800000 */
.L_x_1117:
[----:B------:R-:W-:Y:S05]  /*23200*/  BRA.DIV ~URZ, `(.L_x_1119) ;  /* 0x00005f427f007947 */ /* 0x000fea000b800000 */
[----:B--23--:R-:W2:Y:S04]  /*23210*/  SHFL.IDX PT, R5, R5, 0x3, 0x1c1f ;  /* 0x007c1f0005057f89 */ /* 0x00cea800000e0000 */
[----:B------:R3:W1:Y:S02]  /*23220*/  SHFL.IDX PT, R2, R12, 0x3, 0x1c1f ;  /* 0x007c1f000c027f89 */ /* 0x00066400000e0000 */
.L_x_1228:
[----:B------:R-:W-:-:S04]  /*23230*/  IADD3 R3, R4, 0x60, RZ ;  /* 0x0000006004037810 */ /* 0x000fc80007ffe0ff */
[----:B------:R-:W-:-:S13]  /*23240*/  ISETP.GE.AND P0, PT, R3, R0, PT ;  /* 0x000000000300720c */ /* 0x000fda0003f06270 */
[----:B------:R-:W-:Y:S05]  /*23250*/  @P0 BRA `(.L_x_1120) ;  /* 0x0000272000000947 */ /* 0x000fea0003800000 */
[----:B------:R-:W5:Y:S04]  /*23260*/  LDL.64 R14, [R1] ;  /* 0x00000000010e7983 */ /* 0x000f680000100a00 */
[----:B-1-3--:R-:W3:Y:S04]  /*23270*/  LDL R12, [R1+0x94] ;  /* 0x00009400010c7983 */ /* 0x00aee80000100800 */
[----:B----4-:R-:W4:Y:S01]  /*23280*/  LDL R6, [R1+0x8] ;  /* 0x0000080001067983 */ /* 0x010f220000100800 */
[----:B------:R-:W-:-:S13]  /*23290*/  ISETP.GE.AND P0, PT, R252, c[0x0][0x3c8], PT ;  /* 0x0000f200fc007a0c */ /* 0x000fda0003f06270 */
[----:B------:R-:W-:Y:S02]  /*232a0*/  @!P0 LEA R8, P2, R252, R2, 0x1 ;  /* 0x00000002fc088211 */ /* 0x000fe400078408ff */
[----:B-----5:R-:W-:Y:S02]  /*232b0*/  ISETP.GE.AND P1, PT, R14, c[0x0][0x3c8], PT ;  /* 0x0000f2000e007a0c */ /* 0x020fe40003f26270 */
[----:B--23--:R-:W-:-:S11]  /*232c0*/  @!P0 LEA.HI.X R9, R252, R5, R12, 0x1, P2 ;  /* 0x00000005fc098211 */ /* 0x00cfd600010f0c0c */
[----:B------:R-:W-:-:S04]  /*232d0*/  @!P1 LEA R10, P3, R14, R2, 0x1 ;  /* 0x000000020e0a9211 */ /* 0x000fc800078608ff */
[----:B------:R-:W-:-:S05]  /*232e0*/  @!P1 LEA.HI.X R11, R14, R5, R15, 0x1, P3 ;  /* 0x000000050e0b9211 */ /* 0x000fca00018f0c0f */
[----:B------:R1:W-:Y:S04]  /*232f0*/  @!P1 ST.E.128 [R10.64], R60 ;  /* 0x0000003c0a009985 */ /* 0x0003e8000c101d08 */
[----:B------:R1:W-:Y:S01]  /*23300*/  @!P0 ST.E.128 [R8.64], R56 ;  /* 0x0000003808008985 */ /* 0x0003e2000c101d08 */
[----:B----4-:R-:W-:-:S13]  /*23310*/  ISETP.GE.AND P0, PT, R6, c[0x0][0x3c8], PT ;  /* 0x0000f20006007a0c */ /* 0x010fda0003f06270 */
[----:B------:R-:W-:Y:S05]  /*23320*/  @P0 BRA `(.L_x_1120) ;  /* 0x0000265000000947 */ /* 0x000fea0003800000 */
[----:B------:R-:W2:Y:S01]  /*23330*/  LDL R12, [R1+0x90] ;  /* 0x00009000010c7983 */ /* 0x000ea20000100800 */
[----:B------:R-:W-:-:S04]  /*23340*/  LEA R2, P0, R6, R2, 0x1 ;  /* 0x0000000206027211 */ /* 0x000fc800078008ff */
[----:B--2---:R-:W-:-:S05]  /*23350*/  LEA.HI.X R3, R6, R5, R12, 0x1, P0 ;  /* 0x0000000506037211 */ /* 0x004fca00000f0c0c */
[----:B------:R2:W-:Y:S01]  /*23360*/  ST.E.128 [R2.64], R52 ;  /* 0x0000003402007985 */ /* 0x0005e2000c101d08 */
[----:B------:R-:W-:Y:S05]  /*23370*/  BRA `(.L_x_1120) ;  /* 0x0000260000007947 */ /* 0x000fea0003800000 */
.L_x_1107:
[----:B-1----:R-:W2:Y:S01]  /*23380*/  LDL.LU R10, [R1+0xa8] ;  /* 0x0000a800010a7983 */ /* 0x002ea20000300800 */
[----:B------:R-:W-:Y:S01]  /*23390*/  IMAD R16, R16, c[0x0][0x408], RZ ;  /* 0x0001020010107a24 */ /* 0x000fe200078e02ff */
[----:B------:R-:W-:Y:S01]  /*233a0*/  SHF.R.S32.HI R0, RZ, 0x1f, R2 ;  /* 0x0000001fff007819 */ /* 0x000fe20000011402 */
[----:B------:R-:W-:-:S04]  /*233b0*/  IMAD.WIDE.U32 R8, R3, c[0x0][0x408], RZ ;  /* 0x0001020003087a25 */ /* 0x000fc800078e00ff */
[----:B------:R-:W-:Y:S02]  /*233c0*/  IMAD R3, R3, c[0x0][0x40c], R16 ;  /* 0x0001030003037a24 */ /* 0x000fe400078e0210 */
[----:B------:R-:W-:Y:S02]  /*233d0*/  IMAD R0, R0, c[0x0][0x440], RZ ;  /* 0x0001100000007a24 */ /* 0x000fe400078e02ff */
[----:B------:R-:W-:Y:S01]  /*233e0*/  @P5 IMAD.HI.U32 R6, R4, c[0x0][0x4ec], RZ ;  /* 0x00013b0004065a27 */ /* 0x000fe200078e00ff */
[----:B------:R-:W-:-:S05]  /*233f0*/  IADD3 R9, R9, R3, RZ ;  /* 0x0000000309097210 */ /* 0x000fca0007ffe0ff */
[----:B------:R-:W-:-:S04]  /*23400*/  IMAD.WIDE.U32 R8, R5, c[0x0][0x438], R8 ;  /* 0x00010e0005087a25 */ /* 0x000fc800078e0008 */
        /* <DEDUP_REMOVED lines=24> */
.L_x_1229:
[----:B------:R-:W-:Y:S05]  /*23590*/  BRA.DIV ~URZ, `(.L_x_1122) ;  /* 0x00005cf27f007947 */ /* 0x000fea000b800000 */
[----:B------:R3:W4:Y:S02]  /*235a0*/  SHFL.IDX PT, R0, R6, RZ, 0x1c1f ;  /* 0x001c1fff06007589 */ /* 0x00072400000e0000 */
.L_x_1230:
        /* <DEDUP_REMOVED lines=13> */
[----:B------:R-:W-:Y:S01]  /*23680*/  IADD3 R11, R251, 0x18, RZ ;  /* 0x00000018fb0b7810 */ /* 0x000fe20007ffe0ff */
        /* <DEDUP_REMOVED lines=14> */
[C---:B----4-:R-:W-:Y:S01]  /*23770*/  @!P3 LEA R8, P0, R11.reuse, R0, 0x2 ;  /* 0x000000000b08b211 */ /* 0x050fe200078010ff */
        /* <DEDUP_REMOVED lines=55> */
.L_x_1124:
[----:B------:R-:W-:Y:S05]  /*23af0*/  BSYNC B0 ;  /* 0x0000000000007941 */ /* 0x000fea0003800000 */
.L_x_1123:
[----:B------:R-:W-:Y:S05]  /*23b00*/  BRA.DIV ~URZ, `(.L_x_1125) ;  /* 0x000057f27f007947 */ /* 0x000fea000b800000 */
[----:B--2---:R2:W1:Y:S04]  /*23b10*/  SHFL.IDX PT, R4, R5, 0x1, 0x1c1f ;  /* 0x003c1f0005047f89 */ /* 0x00446800000e0000 */
[----:B----4-:R2:W4:Y:S02]  /*23b20*/  SHFL.IDX PT, R0, R6, 0x1, 0x1c1f ;  /* 0x003c1f0006007f89 */ /* 0x01052400000e0000 */
.L_x_1231:
        /* <DEDUP_REMOVED lines=34> */
[----:B------:R-:W-:Y:S02]  /*23d50*/  IADD3 R14, R251, 0x30, RZ ;  /* 0x00000030fb0e7810 */ /* 0x000fe40007ffe0ff */
[----:B----4-:R-:W-:Y:S01]  /*23d60*/  @!P5 LEA R8, P0, R11, R0, 0x2 ;  /* 0x000000000b08d211 */ /* 0x010fe200078010ff */
        /* <DEDUP_REMOVED lines=24> */
[C---:B------:R-:W-:Y:S01]  /*23ef0*/  IADD3 R16, R251.reuse, 0x50, RZ ;  /* 0x00000050fb107810 */ /* 0x040fe20007ffe0ff */
[----:B------:R5:W-:Y:S01]  /*23f00*/  @!P0 ST.E.64 [R8.64], R140 ;  /* 0x0000008c08008985 */ /* 0x000be2000c101b08 */
[----:B------:R-:W-:Y:S02]  /*23f10*/  IADD3 R14, R251, 0x58, RZ ;  /* 0x00000058fb0e7810 */ /* 0x000fe40007ffe0ff */
[----:B------:R-:W-:Y:S02]  /*23f20*/  ISETP.GE.AND P2, PT, R16, c[0x0][0x3c8], PT ;  /* 0x0000f20010007a0c */ /* 0x000fe40003f46270 */
[----:B-1----:R-:W-:-:S04]  /*23f30*/  @!P4 LEA R2, P1, R12, R0, 0x2 ;  /* 0x000000000c02c211 */ /* 0x002fc800078210ff */
[----:B------:R-:W-:Y:S02]  /*23f40*/  @!P4 LEA.HI.X R3, R12, R4, R13, 0x2, P1 ;  /* 0x000000040c03c211 */ /* 0x000fe400008f140d */
[----:B------:R-:W-:Y:S02]  /*23f50*/  @!P5 LEA R12, P0, R18, R0, 0x2 ;  /* 0x00000000120cd211 */ /* 0x000fe400078010ff */
[----:B------:R-:W-:Y:S01]  /*23f60*/  ISETP.GE.AND P1, PT, R14, c[0x0][0x3c8], PT ;  /* 0x0000f2000e007a0c */ /* 0x000fe20003f26270 */
[----:B------:R1:W-:Y:S01]  /*23f70*/  @!P4 ST.E.64 [R2.64], R142 ;  /* 0x0000008e0200c985 */ /* 0x0003e2000c101b08 */
[----:B------:R-:W-:Y:S02]  /*23f80*/  @!P5 LEA.HI.X R13, R18, R4, R19, 0x2, P0 ;  /* 0x00000004120dd211 */ /* 0x000fe400000f1413 */
[----:B----4-:R-:W-:-:S03]  /*23f90*/  @!P3 LEA R10, P0, R15, R0, 0x2 ;  /* 0x000000000f0ab211 */ /* 0x010fc600078010ff */
[----:B------:R4:W-:Y:S01]  /*23fa0*/  @!P5 ST.E.64 [R12.64], R158 ;  /* 0x0000009e0c00d985 */ /* 0x0009e2000c101b08 */
[----:B------:R-:W-:Y:S02]  /*23fb0*/  @!P3 LEA.HI.X R11, R15, R4, R17, 0x2, P0 ;  /* 0x000000040f0bb211 */ /* 0x000fe400000f1411 */
[C---:B------:R-:W-:Y:S02]  /*23fc0*/  IADD3 R17, R251.reuse, 0x50, RZ ;  /* 0x00000050fb117810 */ /* 0x040fe40007ffe0ff */
[C---:B-----5:R-:W-:Y:S01]  /*23fd0*/  @!P2 LEA R8, P0, R16.reuse, R0, 0x2 ;  /* 0x000000001008a211 */ /* 0x060fe200078010ff */
[----:B------:R4:W-:Y:S01]  /*23fe0*/  @!P3 ST.E.64 [R10.64], R154 ;  /* 0x0000009a0a00b985 */ /* 0x0009e2000c101b08 */
[----:B------:R-:W-:Y:S02]  /*23ff0*/  SHF.R.S32.HI R17, RZ, 0x1f, R17 ;  /* 0x0000001fff117819 */ /* 0x000fe40000011411 */
[----:B------:R-:W-:Y:S02]  /*24000*/  IADD3 R15, R251, 0x58, RZ ;  /* 0x00000058fb0f7810 */ /* 0x000fe40007ffe0ff */
[----:B------:R-:W-:-:S02]  /*24010*/  @!P2 LEA.HI.X R9, R16, R4, R17, 0x2, P0 ;  /* 0x000000041009a211 */ /* 0x000fc400000f1411 */
[----:B------:R-:W-:-:S03]  /*24020*/  SHF.R.S32.HI R15, RZ, 0x1f, R15 ;  /* 0x0000001fff0f7819 */ /* 0x000fc6000001140f */
[----:B------:R4:W-:Y:S01]  /*24030*/  @!P2 ST.E.64 [R8.64], R86 ;  /* 0x000000560800a985 */ /* 0x0009e2000c101b08 */
[----:B-1----:R-:W-:-:S04]  /*24040*/  @!P1 LEA R2, P0, R14, R0, 0x2 ;  /* 0x000000000e029211 */ /* 0x002fc800078010ff */
[----:B------:R-:W-:-:S05]  /*24050*/  @!P1 LEA.HI.X R3, R14, R4, R15, 0x2, P0 ;  /* 0x000000040e039211 */ /* 0x000fca00000f140f */
[----:B------:R4:W-:Y:S04]  /*24060*/  @!P1 ST.E.64 [R2.64], R74 ;  /* 0x0000004a02009985 */ /* 0x0009e8000c101b08 */
.L_x_1127:
[----:B------:R-:W-:Y:S05]  /*24070*/  BSYNC B0 ;  /* 0x0000000000007941 */ /* 0x000fea0003800000 */
.L_x_1126:
[----:B------:R-:W-:Y:S05]  /*24080*/  BRA.DIV ~URZ, `(.L_x_1128) ;  /* 0x000053427f007947 */ /* 0x000fea000b800000 */
[----:B-1----:R1:W2:Y:S02]  /*24090*/  SHFL.IDX PT, R4, R5, 0x2, 0x1c1f ;  /* 0x005c1f0005047f89 */ /* 0x0022a400000e0000 */
.L_x_1232:
[----:B------:R-:W-:Y:S05]  /*240a0*/  BRA.DIV ~URZ, `(.L_x_1129) ;  /* 0x000053927f007947 */ /* 0x000fea000b800000 */
[----:B----4-:R4:W1:Y:S02]  /*240b0*/  SHFL.IDX PT, R0, R6, 0x2, 0x1c1f ;  /* 0x005c1f0006007f89 */ /* 0x01086400000e0000 */
.L_x_1233:
        /* <DEDUP_REMOVED lines=9> */
[C---:B------:R-:W-:Y:S02]  /*24150*/  IADD3 R9, R251.reuse, 0x8, RZ ;  /* 0x00000008fb097810 */ /* 0x040fe40007ffe0ff */
        /* <DEDUP_REMOVED lines=23> */
[C---:B------:R-:W-:Y:S02]  /*242d0*/  IADD3 R18, R251.reuse, 0x48, RZ ;  /* 0x00000048fb127810 */ /* 0x040fe40007ffe0ff */
        /* <DEDUP_REMOVED lines=51> */
.L_x_1131:
[----:B------:R-:W-:Y:S05]  /*24610*/  BSYNC B0 ;  /* 0x0000000000007941 */ /* 0x000fea0003800000 */
.L_x_1130:
[----:B------:R-:W-:Y:S05]  /*24620*/  BRA.DIV ~URZ, `(.L_x_1132) ;  /* 0x00004e827f007947 */ /* 0x000fea000b800000 */
[----:B--2---:R2:W3:Y:S04]  /*24630*/  SHFL.IDX PT, R4, R5, 0x3, 0x1c1f ;  /* 0x007c1f0005047f89 */ /* 0x0044e800000e0000 */
[----:B-1----:R2:W1:Y:S02]  /*24640*/  SHFL.IDX PT, R0, R6, 0x3, 0x1c1f ;  /* 0x007c1f0006007f89 */ /* 0x00246400000e0000 */
.L_x_1234:
[----:B------:R-:W-:-:S13]  /*24650*/  LOP3.LUT P0, RZ, R209, 0x2, RZ, 0xc0, !PT ;  /* 0x00000002d1ff7812 */ /* 0x000fda000780c0ff */
[----:B------:R-:W-:Y:S05]  /*24660*/  @P0 BRA `(.L_x_1120) ;  /* 0x0000131000000947 */ /* 0x000fea0003800000 */
[C---:B------:R-:W-:Y:S02]  /*24670*/  ISETP.GE.AND P4, PT, R251.reuse, c[0x0][0x3c8], PT ;  /* 0x0000f200fb007a0c */ /* 0x040fe40003f86270 */
[C---:B---3--:R-:W-:Y:S02]  /*24680*/  IADD3 R10, R251.reuse, 0x8, RZ ;  /* 0x00000008fb0a7810 */ /* 0x048fe40007ffe0ff */
[----:B------:R-:W-:Y:S02]  /*24690*/  IADD3 R13, R251, 0x18, RZ ;  /* 0x00000018fb0d7810 */ /* 0x000fe40007ffe0ff */
[----:B------:R-:W-:Y:S02]  /*246a0*/  ISETP.GE.AND P3, PT, R10, c[0x0][0x3c8], PT ;  /* 0x0000f2000a007a0c */ /* 0x000fe40003f66270 */
[----:B------:R-:W-:Y:S02]  /*246b0*/  ISETP.GE.AND P1, PT, R13, c[0x0][0x3c8], PT ;  /* 0x0000f2000d007a0c */ /* 0x000fe40003f26270 */
[----:B--2-4-:R-:W-:-:S02]  /*246c0*/  IADD3 R6, R251, 0x10, RZ ;  /* 0x00000010fb067810 */ /* 0x014fc40007ffe0ff */
[----:B------:R-:W-:Y:S02]  /*246d0*/  SHF.R.S32.HI R12, RZ, 0x1f, R251 ;  /* 0x0000001fff0c7819 */ /* 0x000fe400000114fb */
[C---:B-1----:R-:W-:Y:S02]  /*246e0*/  @!P4 LEA R8, P6, R251.reuse, R0, 0x2 ;  /* 0x00000000fb08c211 */ /* 0x042fe400078c10ff */
[C---:B------:R-:W-:Y:S02]  /*246f0*/  IADD3 R11, R251.reuse, 0x8, RZ ;  /* 0x00000008fb0b7810 */ /* 0x040fe40007ffe0ff */
[----:B------:R-:W-:Y:S02]  /*24700*/  ISETP.GE.AND P2, PT, R6, c[0x0][0x3c8], PT ;  /* 0x0000f20006007a0c */ /* 0x000fe40003f46270 */
[----:B------:R-:W-:Y:S02]  /*24710*/  @!P4 LEA.HI.X R9, R251, R4, R12, 0x2, P6 ;  /* 0x00000004fb09c211 */ /* 0x000fe400030f140c */
[----:B------:R-:W-:-:S02]  /*24720*/  SHF.R.S32.HI R11, RZ, 0x1f, R11 ;  /* 0x0000001fff0b7819 */ /* 0x000fc4000001140b */
[C---:B------:R-:W-:Y:S01]  /*24730*/  @!P3 LEA R2, P5, R10.reuse, R0, 0x2 ;  /* 0x000000000a02b211 */ /* 0x040fe200078a10ff */
[----:B------:R1:W-:Y:S01]  /*24740*/  @!P4 ST.E.64 [R8.64], R52 ;  /* 0x000000340800c985 */ /* 0x0003e2000c101b08 */
[----:B------:R-:W-:Y:S02]  /*24750*/  IADD3 R5, R251, 0x20, RZ ;  /* 0x00000020fb057810 */ /* 0x000fe40007ffe0ff */
[----:B------:R-:W-:Y:S02]  /*24760*/  @!P3 LEA.HI.X R3, R10, R4, R11, 0x2, P5 ;  /* 0x000000040a03b211 */ /* 0x000fe400028f140b */
[----:B------:R-:W-:Y:S02]  /*24770*/  ISETP.GE.AND P0, PT, R5, c[0x0][0x3c8], PT ;  /* 0x0000f20005007a0c */ /* 0x000fe40003f06270 */
[----:B------:R-:W-:Y:S01]  /*24780*/  IADD3 R14, R251, 0x10, RZ ;  /* 0x00000010fb0e7810 */ /* 0x000fe20007ffe0ff */
[----:B------:R2:W-:Y:S01]  /*24790*/  @!P3 ST.E.64 [R2.64], R28 ;  /* 0x0000001c0200b985 */ /* 0x0005e2000c101b08 */
[----:B------:R-:W-:-:S02]  /*247a0*/  @!P2 LEA R10, P3, R6, R0, 0x2 ;  /* 0x00000000060aa211 */ /* 0x000fc400078610ff */
[----:B------:R-:W-:Y:S02]  /*247b0*/  SHF.R.S32.HI R14, RZ, 0x1f, R14 ;  /* 0x0000001fff0e7819 */ /* 0x000fe4000001140e */
[C---:B------:R-:W-:Y:S02]  /*247c0*/  IADD3 R15, R251.reuse, 0x28, RZ ;  /* 0x00000028fb0f7810 */ /* 0x040fe40007ffe0ff */
[----:B------:R-:W-:Y:S02]  /*247d0*/  @!P2 LEA.HI.X R11, R6, R4, R14, 0x2, P3 ;  /* 0x00000004060ba211 */ /* 0x000fe400018f140e */
[C---:B------:R-:W-:Y:S02]  /*247e0*/  IADD3 R6, R251.reuse, 0x20, RZ ;  /* 0x00000020fb067810 */ /* 0x040fe40007ffe0ff */
[----:B------:R-:W-:Y:S01]  /*247f0*/  IADD3 R14, R251, 0x18, RZ ;  /* 0x00000018fb0e7810 */ /* 0x000fe20007ffe0ff */
[----:B------:R-:W-:Y:S01]  /*24800*/  @!P2 ST.E.64 [R10.64], R64 ;  /* 0x000000400a00a985 */ /* 0x000fe2000c101b08 */
[----:B------:R-:W-:-:S02]  /*24810*/  ISETP.GE.AND P5, PT, R15, c[0x0][0x3c8], PT ;  /* 0x0000f2000f007a0c */ /* 0x000fc40003fa6270 */
[----:B------:R-:W-:Y:S02]  /*24820*/  IADD3 R12, R251, 0x30, RZ ;  /* 0x00000030fb0c7810 */ /* 0x000fe40007ffe0ff */
[----:B------:R-:W-:Y:S02]  /*24830*/  SHF.R.S32.HI R6, RZ, 0x1f, R6 ;  /* 0x0000001fff067819 */ /* 0x000fe40000011406 */
[----:B------:R-:W-:Y:S02]  /*24840*/  SHF.R.S32.HI R14, RZ, 0x1f, R14 ;  /* 0x0000001fff0e7819 */ /* 0x000fe4000001140e */
[----:B-1----:R-:W-:Y:S02]  /*24850*/  @!P1 LEA R8, P4, R13, R0, 0x2 ;  /* 0x000000000d089211 */ /* 0x002fe400078810ff */
[C---:B------:R-:W-:Y:S02]  /*24860*/  IADD3 R17, R251.reuse, 0x28, RZ ;  /* 0x00000028fb117810 */ /* 0x040fe40007ffe0ff */
[----:B------:R-:W-:-:S02]  /*24870*/  IADD3 R16, R251, 0x40, RZ ;  /* 0x00000040fb107810 */ /* 0x000fc40007ffe0ff */
[----:B------:R-:W-:Y:S02]  /*24880*/  SHF.R.S32.HI R17, RZ, 0x1f, R17 ;  /* 0x0000001fff117819 */ /* 0x000fe40000011411 */
[----:B--2---:R-:W-:Y:S02]  /*24890*/  @!P0 LEA R2, P6, R5, R0, 0x2 ;  /* 0x0000000005028211 */ /* 0x004fe400078c10ff */
[----:B------:R-:W-:-:S03]  /*248a0*/  ISETP.GE.AND P2, PT, R16, c[0x0][0x3c8], PT ;  /* 0x0000f20010007a0c */ /* 0x000fc60003f46270 */
[----:B------:R-:W-:Y:S02]  /*248b0*/  P2R R3, PR, RZ, 0x10 ;  /* 0x00000010ff037803 */ /* 0x000fe40000000000 */
[----:B------:R-:W-:Y:S02]  /*248c0*/  ISETP.GE.AND P4, PT, R12, c[0x0][0x3c8], PT ;  /* 0x0000f2000c007a0c */ /* 0x000fe40003f86270 */
[----:B------:R-:W-:Y:S02]  /*248d0*/  ISETP.NE.AND P3, PT, R3, RZ, PT ;  /* 0x000000ff0300720c */ /* 0x000fe40003f65270 */
[-C--:B------:R-:W-:Y:S02]  /*248e0*/  @!P0 LEA.HI.X R3, R5, R4.reuse, R6, 0x2, P6 ;  /* 0x0000000405038211 */ /* 0x080fe400030f1406 */
[----:B------:R-:W-:Y:S02]  /*248f0*/  @!P1 LEA.HI.X R9, R13, R4, R14, 0x2, P3 ;  /* 0x000000040d099211 */ /* 0x000fe400018f140e */
[----:B------:R-:W-:-:S02]  /*24900*/  IADD3 R6, R251, 0x38, RZ ;  /* 0x00000038fb067810 */ /* 0x000fc40007ffe0ff */
[C---:B------:R-:W-:Y:S01]  /*24910*/  IADD3 R13, R251.reuse, 0x30, RZ ;  /* 0x00000030fb0d7810 */ /* 0x040fe20007ffe0ff */
[----:B------:R1:W-:Y:S01]  /*24920*/  @!P1 ST.E.64 [R8.64], R58 ;  /* 0x0000003a08009985 */ /* 0x0003e2000c101b08 */
[----:B------:R-:W-:Y:S02]  /*24930*/  ISETP.GE.AND P3, PT, R6, c[0x0][0x3c8], PT ;  /* 0x0000f20006007a0c */ /* 0x000fe40003f66270 */
[----:B------:R-:W-:Y:S01]  /*24940*/  SHF.R.S32.HI R13, RZ, 0x1f, R13 ;  /* 0x0000001fff0d7819 */ /* 0x000fe2000001140d */
[----:B------:R2:W-:Y:S01]  /*24950*/  @!P0 ST.E.64 [R2.64], R30 ;  /* 0x0000001e02008985 */ /* 0x0005e2000c101b08 */
[C---:B------:R-:W-:Y:S02]  /*24960*/  IADD3 R14, R251.reuse, 0x48, RZ ;  /* 0x00000048fb0e7810 */ /* 0x040fe40007ffe0ff */
[----:B------:R-:W-:Y:S02]  /*24970*/  IADD3 R5, R251, 0x50, RZ ;  /* 0x00000050fb057810 */ /* 0x000fe40007ffe0ff */
[----:B------:R-:W-:-:S02]  /*24980*/  ISETP.GE.AND P1, PT, R14, c[0x0][0x3c8], PT ;  /* 0x0000f2000e007a0c */ /* 0x000fc40003f26270 */
[----:B-1----:R-:W-:-:S04]  /*24990*/  @!P5 LEA R8, P0, R15, R0, 0x2 ;  /* 0x000000000f08d211 */ /* 0x002fc800078010ff */
[----:B------:R-:W-:Y:S02]  /*249a0*/  @!P5 LEA.HI.X R9, R15, R4, R17, 0x2, P0 ;  /* 0x000000040f09d211 */ /* 0x000fe400000f1411 */
[C---:B--2---:R-:W-:Y:S02]  /*249b0*/  @!P4 LEA R2, P6, R12.reuse, R0, 0x2 ;  /* 0x000000000c02c211 */ /* 0x044fe400078c10ff */
        /* <DEDUP_REMOVED lines=35> */
.L_x_1105:
[----:B------:R-:W2:Y:S04]  /*24bf0*/  LDL.LU R8, [R1+0x84] ;  /* 0x0000840001087983 */ /* 0x000ea80000300800 */
[----:B-1----:R-:W4:Y:S01]  /*24c00*/  LDL R6, [R1+0x8c] ;  /* 0x00008c0001067983 */ /* 0x002f220000100800 */
[----:B------:R-:W-:Y:S01]  /*24c10*/  ISETP.NE.U32.AND P0, PT, RZ, c[0x0][0x508], PT ;  /* 0x00014200ff007a0c */ /* 0x000fe20003f05070 */
[----:B------:R-:W-:Y:S01]  /*24c20*/  IMAD.MOV.U32 R4, RZ, RZ, 0x4 ;  /* 0x00000004ff047424 */ /* 0x000fe200078e00ff */
[----:B------:R-:W-:Y:S01]  /*24c30*/  ISETP.NE.U32.AND P2, PT, RZ, c[0x0][0x500], PT ;  /* 0x00014000ff007a0c */ /* 0x000fe20003f45070 */
[----:B------:R-:W-:Y:S01]  /*24c40*/  IMAD.MOV.U32 R18, RZ, RZ, c[0x0][0x388] ;  /* 0x0000e200ff127624 */ /* 0x000fe200078e00ff */
[----:B------:R-:W-:Y:S01]  /*24c50*/  ISETP.NE.AND.EX P0, PT, RZ, c[0x0][0x50c], PT, P0 ;  /* 0x00014300ff007a0c */ /* 0x000fe20003f05300 */
[----:B------:R-:W-:Y:S01]  /*24c60*/  IMAD.MOV.U32 R0, RZ, RZ, RZ ;  /* 0x000000ffff007224 */ /* 0x000fe200078e00ff */
[----:B------:R-:W-:Y:S01]  /*24c70*/  ISETP.NE.AND.EX P2, PT, RZ, c[0x0][0x504], PT, P2 ;  /* 0x00014100ff007a0c */ /* 0x000fe20003f45320 */
[----:B----4-:R-:W-:-:S10]  /*24c80*/  IMAD.WIDE R2, R6, R4, c[0x0][0x500] ;  /* 0x0001400006027625 */ /* 0x010fd400078e0204 */
[----:B---3--:R-:W-:Y:S02]  /*24c90*/  @P0 IMAD.WIDE R4, R6, R4, c[0x0][0x508] ;  /* 0x0001420006040625 */ /* 0x008fe400078e0204 */
        /* <DEDUP_REMOVED lines=9> */
.L_x_1133:
        /* <DEDUP_REMOVED lines=10> */
[----:B------:R-:W2:Y:S01]  /*24dd0*/  LDL R4, [R1+0x58] ;  /* 0x0000580001047983 */ /* 0x000ea20000100800 */
[----:B------:R-:W-:Y:S01]  /*24de0*/  IMAD R2, R18, c[0x0][0x4e8], RZ ;  /* 0x00013a0012027a24 */ /* 0x000fe200078e02ff */
[----:B--2---:R-:W-:-:S04]  /*24df0*/  IADD3 R11, R4, R5, RZ ;  /* 0x00000005040b7210 */ /* 0x004fc80007ffe0ff */
        /* <DEDUP_REMOVED lines=23> */
[----:B------:R-:W-:-:S04]  /*24f70*/  IMAD.MOV R4, RZ, RZ, -R2 ;  /* 0x000000ffff047224 */ /* 0x000fc800078e0a02 */
[----:B------:R-:W-:Y:S01]  /*24f80*/  IMAD R4, R4, c[0x0][0x4e8], R11 ;  /* 0x00013a0004047a24 */ /* 0x000fe200078e020b */
[----:B------:R-:W-:Y:S02]  /*24f90*/  IADD3.X R11, R5, R13, R19, P1, P0 ;  /* 0x0000000d050b7210 */ /* 0x000fe40000fe0413 */
[----:B------:R-:W-:Y:S02]  /*24fa0*/  SHF.R.S32.HI R5, RZ, 0x1f, R2 ;  /* 0x0000001fff057819 */ /* 0x000fe40000011402 */
[----:B--2---:R-:W-:-:S05]  /*24fb0*/  SEL R6, R23, RZ, P2 ;  /* 0x000000ff17067207 */ /* 0x004fca0001000000 */
[-C--:B-----5:R-:W-:Y:S02]  /*24fc0*/  IMAD R12, R17, R6.reuse, RZ ;  /* 0x00000006110c7224 */ /* 0x0a0fe400078e02ff */
[----:B------:R-:W-:Y:S01]  /*24fd0*/  IMAD.WIDE.U32 R8, R16, R6, RZ ;  /* 0x0000000610087225 */ /* 0x000fe200078e00ff */
[----:B------:R-:W-:-:S04]  /*24fe0*/  SHF.R.S32.HI R6, RZ, 0x1f, R4 ;  /* 0x0000001fff067819 */ /* 0x000fc80000011404 */
[----:B------:R-:W-:Y:S02]  /*24ff0*/  IADD3 R9, R9, R12, RZ ;  /* 0x0000000c09097210 */ /* 0x000fe40007ffe0ff */
[----:B------:R-:W-:Y:S01]  /*25000*/  IADD3 R8, P1, P0, R2, R21, R8 ;  /* 0x0000001502087210 */ /* 0x000fe2000783e008 */
[----:B------:R-:W-:-:S03]  /*25010*/  IMAD R2, R15, R4, RZ ;  /* 0x000000040f027224 */ /* 0x000fc600078e02ff */
[----:B------:R-:W-:Y:S01]  /*25020*/  IADD3.X R9, R5, R11, R9, P1, P0 ;  /* 0x0000000b05097210 */ /* 0x000fe20000fe0409 */
[----:B------:R-:W-:Y:S02]  /*25030*/  IMAD.MOV.U32 R11, RZ, RZ, c[0x0][0x4a8] ;  /* 0x00012a00ff0b7624 */ /* 0x000fe400078e00ff */
[C---:B------:R-:W-:Y:S01]  /*25040*/  IMAD R2, R14.reuse, R6, R2 ;  /* 0x000000060e027224 */ /* 0x040fe200078e0202 */
[----:B------:R-:W-:Y:S01]  /*25050*/  MOV R6, c[0x0][0x4ac] ;  /* 0x00012b0000067a02 */ /* 0x000fe20000000f00 */
[----:B------:R-:W-:Y:S01]  /*25060*/  IMAD.WIDE.U32 R4, R14, R4, R8 ;  /* 0x000000040e047225 */ /* 0x000fe200078e0008 */
[----:B------:R-:W-:Y:S02]  /*25070*/  SEL R8, R11, c[0x0][0x450], P2 ;  /* 0x000114000b087a07 */ /* 0x000fe40001000000 */
[----:B------:R-:W-:Y:S01]  /*25080*/  SEL R6, R6, c[0x0][0x454], P2 ;  /* 0x0001150006067a07 */ /* 0x000fe20001000000 */
[----:B------:R-:W-:Y:S01]  /*25090*/  IMAD.IADD R2, R5, 0x1, R2 ;  /* 0x0000000105027824 */ /* 0x000fe200078e0202 */
[----:B------:R-:W-:-:S04]  /*250a0*/  LEA R8, P0, R4, R8, 0x2 ;  /* 0x0000000804087211 */ /* 0x000fc800078010ff */
[----:B------:R-:W-:Y:S02]  /*250b0*/  LEA.HI.X R9, R4, R6, R2, 0x2, P0 ;  /* 0x0000000604097211 */ /* 0x000fe400000f1402 */
[----:B------:R-:W-:-:S05]  /*250c0*/  MOV R2, 0xff800000 ;  /* 0xff80000000027802 */ /* 0x000fca0000000f00 */
[----:B------:R1:W-:Y:S02]  /*250d0*/  STG.E [R8.64], R2 ;  /* 0x0000000208007986 */ /* 0x0003e4000c101908 */
.L_x_1135:
[----:B------:R-:W-:Y:S05]  /*250e0*/  BSYNC B0 ;  /* 0x0000000000007941 */ /* 0x000fea0003800000 */
.L_x_1134:
[----:B------:R-:W-:-:S13]  /*250f0*/  ISETP.GT.AND P0, PT, R20, 0x1, PT ;  /* 0x000000011400780c */ /* 0x000fda0003f04270 */
[----:B------:R-:W-:Y:S05]  /*25100*/  @P0 BRA `(.L_x_1120) ;  /* 0x0000087000000947 */ /* 0x000fea0003800000 */
[----:B-1----:R-:W2:Y:S04]  /*25110*/  LDL.LU R2, [R1+0x58] ;  /* 0x0000580001027983 */ /* 0x002ea80000300800 */
[----:B------:R-:W3:Y:S01]  /*25120*/  LDL R6, [R1+0x28] ;  /* 0x0000280001067983 */ /* 0x000ee20000100800 */
[----:B------:R-:W-:-:S03]  /*25130*/  MOV R4, c[0x0][0x4e8] ;  /* 0x00013a0000047a02 */ /* 0x000fc60000000f00 */
[----:B------:R-:W1:Y:S01]  /*25140*/  S2R R12, SR_TID.X ;  /* 0x00000000000c7919 */ /* 0x000e620000002100 */
[----:B------:R-:W-:Y:S01]  /*25150*/  ISETP.NE.AND P0, PT, R4, 0x1, PT ;  /* 0x000000010400780c */ /* 0x000fe20003f05270 */
[----:B------:R-:W-:Y:S01]  /*25160*/  IMAD.WIDE.U32 R4, R0, c[0x0][0x3a0], RZ ;  /* 0x0000e80000047a25 */ /* 0x000fe200078e00ff */
[----:B-1----:R-:W-:-:S04]  /*25170*/  SHF.R.S32.HI R9, RZ, 0x1f, R12 ;  /* 0x0000001fff097819 */ /* 0x002fc8000001140c */
[----:B------:R-:W-:-:S04]  /*25180*/  LEA.HI R9, R9, R12, RZ, 0x2 ;  /* 0x0000000c09097211 */ /* 0x000fc800078f10ff */
[----:B------:R-:W-:Y:S02]  /*25190*/  SHF.R.S32.HI R9, RZ, 0x2, R9 ;  /* 0x00000002ff097819 */ /* 0x000fe40000011409 */
[----:B--2---:R-:W-:Y:S01]  /*251a0*/  MOV R11, R2 ;  /* 0x00000002000b7202 */ /* 0x004fe20000000f00 */
[----:B------:R-:W-:-:S03]  /*251b0*/  IMAD R2, R19, c[0x0][0x3a0], RZ ;  /* 0x0000e80013027a24 */ /* 0x000fc600078e02ff */
[-C--:B---3--:R-:W-:Y:S01]  /*251c0*/  IADD3 R6, R6, R11.reuse, RZ ;  /* 0x0000000b06067210 */ /* 0x088fe20007ffe0ff */
[----:B------:R-:W-:Y:S01]  /*251d0*/  IMAD R0, R0, c[0x0][0x3a4], R2 ;  /* 0x0000e90000007a24 */ /* 0x000fe200078e0202 */
[----:B------:R-:W-:Y:S01]  /*251e0*/  IADD3 R12, R9, R11, RZ ;  /* 0x0000000b090c7210 */ /* 0x000fe20007ffe0ff */
[----:B------:R-:W-:Y:S02]  /*251f0*/  IMAD R2, R22, c[0x0][0x3f0], RZ ;  /* 0x0000fc0016027a24 */ /* 0x000fe400078e02ff */
[----:B------:R-:W-:Y:S01]  /*25200*/  @P0 IMAD.HI.U32 R8, R6, c[0x0][0x4ec], RZ ;  /* 0x00013b0006080a27 */ /* 0x000fe200078e00ff */
[----:B------:R-:W-:-:S03]  /*25210*/  IADD3 R5, R5, R0, RZ ;  /* 0x0000000005057210 */ /* 0x000fc60007ffe0ff */
[----:B------:R-:W-:Y:S01]  /*25220*/  IMAD.MOV.U32 R0, RZ, RZ, R6 ;  /* 0x000000ffff007224 */ /* 0x000fe200078e0006 */
[----:B------:R-:W-:Y:S01]  /*25230*/  @P0 SHF.R.U32.HI R0, RZ, c[0x0][0x4f0], R8 ;  /* 0x00013c00ff000a19 */ /* 0x000fe20000011608 */
[----:B------:R-:W-:-:S04]  /*25240*/  IMAD.WIDE.U32 R4, R3, c[0x0][0x3e8], R4 ;  /* 0x0000fa0003047a25 */ /* 0x000fc800078e0004 */
[----:B------:R-:W-:Y:S01]  /*25250*/  IMAD R8, R10, c[0x0][0x3f4], R2 ;  /* 0x0000fd000a087a24 */ /* 0x000fe200078e0202 */
[----:B------:R-:W-:Y:S01]  /*25260*/  MOV R2, R4 ;  /* 0x0000000400027202 */ /* 0x000fe20000000f00 */
[----:B------:R-:W-:Y:S01]  /*25270*/  IMAD R3, R3, c[0x0][0x3ec], R5 ;  /* 0x0000fb0003037a24 */ /* 0x000fe200078e0205 */
[----:B------:R-:W-:Y:S02]  /*25280*/  SHF.R.S32.HI R5, RZ, 0x1f, R0 ;  /* 0x0000001fff057819 */ /* 0x000fe40000011400 */
[----:B------:R-:W-:Y:S01]  /*25290*/  IADD3 R4, -R0, RZ, RZ ;  /* 0x000000ff00047210 */ /* 0x000fe20007ffe1ff */
[----:B------:R-:W-:-:S04]  /*252a0*/  IMAD.WIDE.U32 R2, R10, c[0x0][0x3f0], R2 ;  /* 0x0000fc000a027a25 */ /* 0x000fc800078e0002 */
[----:B------:R-:W-:Y:S02]  /*252b0*/  IMAD R5, R5, c[0x0][0x3e0], RZ ;  /* 0x0000f80005057a24 */ /* 0x000fe400078e02ff */
[----:B------:R-:W-:Y:S02]  /*252c0*/  IMAD.IADD R3, R3, 0x1, R8 ;  /* 0x0000000103037824 */ /* 0x000fe400078e0208 */
        /* <DEDUP_REMOVED lines=13> */
.L_x_1235:
[----:B------:R-:W-:Y:S05]  /*253a0*/  BRA.DIV ~URZ, `(.L_x_1137) ;  /* 0x000042427f007947 */ /* 0x000fea000b800000 */
[----:B------:R3:W4:Y:S02]  /*253b0*/  SHFL.IDX PT, R0, R13, RZ, 0x1c1f ;  /* 0x001c1fff0d007589 */ /* 0x00072400000e0000 */
.L_x_1236:
[----:B------:R-:W-:Y:S01]  /*253c0*/  IMAD R6, R18, c[0x0][0x4e8], RZ ;  /* 0x00013a0012067a24 */ /* 0x000fe200078e02ff */
[----:B------:R-:W-:Y:S04]  /*253d0*/  BSSY B0, `(.L_x_1138) ;  /* 0x0000013000007945 */ /* 0x000fe80003800000 */
        /* <DEDUP_REMOVED lines=11> */
[-C--:B------:R-:W-:Y:S02]  /*25490*/  @!P2 LEA R10, P5, R20, R0.reuse, 0x1 ;  /* 0x00000000140aa211 */ /* 0x080fe400078a08ff */
[----:B------:R-:W-:Y:S02]  /*254a0*/  @!P0 LEA R2, P3, R14, R0, 0x1 ;  /* 0x000000000e028211 */ /* 0x000fe400078608ff */
[-C--:B------:R-:W-:Y:S02]  /*254b0*/  @!P2 LEA.HI.X R11, R20, R4.reuse, R21, 0x1, P5 ;  /* 0x00000004140ba211 */ /* 0x080fe400028f0c15 */
[----:B--2---:R-:W-:-:S03]  /*254c0*/  @!P0 LEA.HI.X R3, R14, R4, R15, 0x1, P3 ;  /* 0x000000040e038211 */ /* 0x004fc600018f0c0f */
[----:B------:R2:W-:Y:S04]  /*254d0*/  @!P2 ST.E.128 [R10.64], RZ ;  /* 0x000000ff0a00a985 */ /* 0x0005e8000c101d08 */
[----:B------:R2:W-:Y:S04]  /*254e0*/  @!P1 ST.E.128 [R8.64], RZ ;  /* 0x000000ff08009985 */ /* 0x0005e8000c101d08 */
[----:B------:R2:W-:Y:S02]  /*254f0*/  @!P0 ST.E.128 [R2.64], RZ ;  /* 0x000000ff02008985 */ /* 0x0005e4000c101d08 */
.L_x_1139:
[----:B------:R-:W-:Y:S05]  /*25500*/  BSYNC B0 ;  /* 0x0000000000007941 */ /* 0x000fea0003800000 */
.L_x_1138:
[----:B------:R-:W-:Y:S05]  /*25510*/  BRA.DIV ~URZ, `(.L_x_1140) ;  /* 0x000041427f007947 */ /* 0x000fea000b800000 */
[----:B--2---:R2:W1:Y:S04]  /*25520*/  SHFL.IDX PT, R4, R5, 0x1, 0x1c1f ;  /* 0x003c1f0005047f89 */ /* 0x00446800000e0000 */
[----:B----4-:R2:W4:Y:S02]  /*25530*/  SHFL.IDX PT, R0, R13, 0x1, 0x1c1f ;  /* 0x003c1f000d007f89 */ /* 0x01052400000e0000 */
.L_x_1237:
[----:B------:R-:W-:Y:S01]  /*25540*/  IADD3 R2, R12, 0x20, RZ ;  /* 0x000000200c027810 */ /* 0x000fe20007ffe0ff */
[----:B------:R-:W-:Y:S03]  /*25550*/  BSSY B0, `(.L_x_1141) ;  /* 0x0000013000007945 */ /* 0x000fe60003800000 */
[----:B------:R-:W-:-:S13]  /*25560*/  ISETP.GE.AND P0, PT, R2, R6, PT ;  /* 0x000000060200720c */ /* 0x000fda0003f06270 */
[----:B------:R-:W-:Y:S05]  /*25570*/  @P0 BRA `(.L_x_1142) ;  /* 0x0000010000000947 */ /* 0x000fea0003800000 */
[----:B------:R-:W5:Y:S04]  /*25580*/  LDL.64 R18, [R1] ;  /* 0x0000000001127983 */ /* 0x000f680000100a00 */
[----:B--2---:R-:W2:Y:S04]  /*25590*/  LDL R14, [R1+0x8] ;  /* 0x00000800010e7983 */ /* 0x004ea80000100800 */
[----:B---3--:R-:W3:Y:S04]  /*255a0*/  LDL R16, [R1+0x94] ;  /* 0x0000940001107983 */ /* 0x008ee80000100800 */
[----:B----4-:R-:W4:Y:S01]  /*255b0*/  LDL R15, [R1+0x90] ;  /* 0x00009000010f7983 */ /* 0x010f220000100800 */
[----:B------:R-:W-:-:S13]  /*255c0*/  ISETP.GE.AND P1, PT, R252, c[0x0][0x3c8], PT ;  /* 0x0000f200fc007a0c */ /* 0x000fda0003f26270 */
[----:B------:R-:W-:Y:S02]  /*255d0*/  @!P1 LEA R8, P4, R252, R0, 0x1 ;  /* 0x00000000fc089211 */ /* 0x000fe400078808ff */
[----:B-----5:R-:W-:Y:S02]  /*255e0*/  ISETP.GE.AND P2, PT, R18, c[0x0][0x3c8], PT ;  /* 0x0000f20012007a0c */ /* 0x020fe40003f46270 */
[----:B--2---:R-:W-:Y:S02]  /*255f0*/  ISETP.GE.AND P0, PT, R14, c[0x0][0x3c8], PT ;  /* 0x0000f2000e007a0c */ /* 0x004fe40003f06270 */
[----:B-1-3--:R-:W-:-:S09]  /*25600*/  @!P1 LEA.HI.X R9, R252, R4, R16, 0x1, P4 ;  /* 0x00000004fc099211 */ /* 0x00afd200020f0c10 */
[-C--:B------:R-:W-:Y:S02]  /*25610*/  @!P2 LEA R10, P5, R18, R0.reuse, 0x1 ;  /* 0x00000000120aa211 */ /* 0x080fe400078a08ff */
[----:B------:R-:W-:Y:S02]  /*25620*/  @!P0 LEA R2, P3, R14, R0, 0x1 ;  /* 0x000000000e028211 */ /* 0x000fe400078608ff */
[-C--:B------:R-:W-:Y:S02]  /*25630*/  @!P2 LEA.HI.X R11, R18, R4.reuse, R19, 0x1, P5 ;  /* 0x00000004120ba211 */ /* 0x080fe400028f0c13 */
[----:B----4-:R-:W-:-:S03]  /*25640*/  @!P0 LEA.HI.X R3, R14, R4, R15, 0x1, P3 ;  /* 0x000000040e038211 */ /* 0x010fc600018f0c0f */
[----:B------:R1:W-:Y:S04]  /*25650*/  @!P2 ST.E.128 [R10.64], RZ ;  /* 0x000000ff0a00a985 */ /* 0x0003e8000c101d08 */
[----:B------:R1:W-:Y:S04]  /*25660*/  @!P1 ST.E.128 [R8.64], RZ ;  /* 0x000000ff08009985 */ /* 0x0003e8000c101d08 */
[----:B------:R1:W-:Y:S02]  /*25670*/  @!P0 ST.E.128 [R2.64], RZ ;  /* 0x000000ff02008985 */ /* 0x0003e4000c101d08 */
.L_x_1142:
[----:B------:R-:W-:Y:S05]  /*25680*/  BSYNC B0 ;  /* 0x0000000000007941 */ /* 0x000fea0003800000 */
.L_x_1141:
[----:B------:R-:W-:Y:S05]  /*25690*/  BRA.DIV ~URZ, `(.L_x_1143) ;  /* 0x000040927f007947 */ /* 0x000fea000b800000 */
[----:B-1----:R1:W2:Y:S02]  /*256a0*/  SHFL.IDX PT, R4, R5, 0x2, 0x1c1f ;  /* 0x005c1f0005047f89 */ /* 0x0022a400000e0000 */
.L_x_1238:
[----:B------:R-:W-:Y:S05]  /*256b0*/  BRA.DIV ~URZ, `(.L_x_1144) ;  /* 0x000040e27f007947 */ /* 0x000fea000b800000 */
[----:B----4-:R4:W1:Y:S02]  /*256c0*/  SHFL.IDX PT, R0, R13, 0x2, 0x1c1f ;  /* 0x005c1f000d007f89 */ /* 0x01086400000e0000 */
.L_x_1239:
        /* <DEDUP_REMOVED lines=9> */
[----:B-1----:R-:W-:Y:S02]  /*25760*/  @!P1 LEA R8, P4, R252, R0, 0x1 ;  /* 0x00000000fc089211 */ /* 0x002fe400078808ff */
        /* <DEDUP_REMOVED lines=10> */
.L_x_1146:
[----:B------:R-:W-:Y:S05]  /*25810*/  BSYNC B0 ;  /* 0x0000000000007941 */ /* 0x000fea0003800000 */
.L_x_1145:
[----:B------:R-:W-:Y:S05]  /*25820*/  BRA.DIV ~URZ, `(.L_x_1147) ;  /* 0x00003fe27f007947 */ /* 0x000fea000b800000 */
[----:B--2---:R2:W3:Y:S04]  /*25830*/  SHFL.IDX PT, R4, R5, 0x3, 0x1c1f ;  /* 0x007c1f0005047f89 */ /* 0x0044e800000e0000 */
[----:B-1----:R2:W1:Y:S02]  /*25840*/  SHFL.IDX PT, R0, R13, 0x3, 0x1c1f ;  /* 0x007c1f000d007f89 */ /* 0x00246400000e0000 */
.L_x_1240:
[----:B------:R-:W-:-:S04]  /*25850*/  IADD3 R12, R12, 0x60, RZ ;  /* 0x000000600c0c7810 */ /* 0x000fc80007ffe0ff */
[----:B------:R-:W-:-:S13]  /*25860*/  ISETP.GE.AND P0, PT, R12, R6, PT ;  /* 0x000000060c00720c */ /* 0x000fda0003f06270 */
[----:B------:R-:W-:Y:S05]  /*25870*/  @P0 BRA `(.L_x_1120) ;  /* 0x0000010000000947 */ /* 0x000fea0003800000 */
[----:B------:R-:W5:Y:S04]  /*25880*/  LDL.64 R16, [R1] ;  /* 0x0000000001107983 */ /* 0x000f680000100a00 */
[----:B--2---:R-:W2:Y:S04]  /*25890*/  LDL R5, [R1+0x8] ;  /* 0x0000080001057983 */ /* 0x004ea80000100800 */
[----:B----4-:R-:W4:Y:S04]  /*258a0*/  LDL R14, [R1+0x94] ;  /* 0x00009400010e7983 */ /* 0x010f280000100800 */
[----:B---3--:R-:W3:Y:S01]  /*258b0*/  LDL R13, [R1+0x90] ;  /* 0x00009000010d7983 */ /* 0x008ee20000100800 */
[----:B------:R-:W-:-:S13]  /*258c0*/  ISETP.GE.AND P1, PT, R252, c[0x0][0x3c8], PT ;  /* 0x0000f200fc007a0c */ /* 0x000fda0003f26270 */
[----:B-1----:R-:W-:Y:S02]  /*258d0*/  @!P1 LEA R8, P4, R252, R0, 0x1 ;  /* 0x00000000fc089211 */ /* 0x002fe400078808ff */
[----:B-----5:R-:W-:Y:S02]  /*258e0*/  ISETP.GE.AND P2, PT, R16, c[0x0][0x3c8], PT ;  /* 0x0000f20010007a0c */ /* 0x020fe40003f46270 */
[----:B--2---:R-:W-:Y:S02]  /*258f0*/  ISETP.GE.AND P0, PT, R5, c[0x0][0x3c8], PT ;  /* 0x0000f20005007a0c */ /* 0x004fe40003f06270 */
[----:B----4-:R-:W-:-:S09]  /*25900*/  @!P1 LEA.HI.X R9, R252, R4, R14, 0x1, P4 ;  /* 0x00000004fc099211 */ /* 0x010fd200020f0c0e */
[CC--:B------:R-:W-:Y:S02]  /*25910*/  @!P2 LEA R10, P5, R16.reuse, R0.reuse, 0x1 ;  /* 0x00000000100aa211 */ /* 0x0c0fe400078a08ff */
[C---:B------:R-:W-:Y:S02]  /*25920*/  @!P0 LEA R2, P3, R5.reuse, R0, 0x1 ;  /* 0x0000000005028211 */ /* 0x040fe400078608ff */
[-C--:B------:R-:W-:Y:S02]  /*25930*/  @!P2 LEA.HI.X R11, R16, R4.reuse, R17, 0x1, P5 ;  /* 0x00000004100ba211 */ /* 0x080fe400028f0c11 */
[----:B---3--:R-:W-:-:S03]  /*25940*/  @!P0 LEA.HI.X R3, R5, R4, R13, 0x1, P3 ;  /* 0x0000000405038211 */ /* 0x008fc600018f0c0d */
[----:B------:R1:W-:Y:S04]  /*25950*/  @!P2 ST.E.128 [R10.64], RZ ;  /* 0x000000ff0a00a985 */ /* 0x0003e8000c101d08 */
[----:B------:R1:W-:Y:S04]  /*25960*/  @!P1 ST.E.128 [R8.64], RZ ;  /* 0x000000ff08009985 */ /* 0x0003e8000c101d08 */
[----:B------:R1:W-:Y:S02]  /*25970*/  @!P0 ST.E.128 [R2.64], RZ ;  /* 0x000000ff02008985 */ /* 0x0003e4000c101d08 */
.L_x_1120:
[----:B------:R-:W-:Y:S05]  /*25980*/  BSYNC B1 ;  /* 0x0000000000017941 */ /* 0x000fea0003800000 */
.L_x_1104:
[----:B-1----:R-:W5:Y:S02]  /*25990*/  LDL R0, [R1+0xe4] ;  /* 0x0000e40001007983 */ /* 0x002f640000100800 */
[----:B-----5:R-:W-:-:S13]  /*259a0*/  ISETP.NE.AND P0, PT, R0, RZ, PT ;  /* 0x000000ff0000720c */ /* 0x020fda0003f05270 */
[----:B------:R-:W-:Y:S01]  /*259b0*/  @P0 WARPSYNC 0xffffffff ;  /* 0xffffffff00000948 */ /* 0x000fe20003800000 */
[----:B------:R-:W-:Y:S06]  /*259c0*/  @P0 BAR.SYNC.DEFER_BLOCKING 0x5, 0x80 ;  /* 0x0142000000000b1d */ /* 0x000fec0000010000 */
[----:B---3--:R-:W1:Y:S04]  /*259d0*/  @P0 LDS.128 R8, [0xc080] ;  /* 0x00c08000ff080984 */ /* 0x008e680000000c00 */
[----:B-1----:R1:W-:Y:S04]  /*259e0*/  @P0 STL.64 [R1+0x80], R8 ;  /* 0x0000800801000387 */ /* 0x0023e80000100a00 */
[----:B------:R1:W-:Y:S04]  /*259f0*/  @P0 STL.64 [R1+0x88], R10 ;  /* 0x0000880a01000387 */ /* 0x0003e80000100a00 */
[----:B------:R-:W-:Y:S06]  /*25a00*/  @P0 BAR.ARV 0x4, 0x80 ;  /* 0x0102000000000b1d */ /* 0x000fec0000002000 */
[----:B------:R-:W-:Y:S05]  /*25a10*/  @P0 BRA `(.L_x_1148) ;  /* 0x0000105000000947 */ /* 0x000fea0003800000 */
[----:B------:R-:W3:Y:S01]  /*25a20*/  S2R R0, SR_TID.X ;  /* 0x0000000000007919 */ /* 0x000ee20000002100 */
[----:B-1----:R-:W-:Y:S01]  /*25a30*/  IMAD.MOV.U32 R8, RZ, RZ, RZ ;  /* 0x000000ffff087224 */ /* 0x002fe200078e00ff */
[----:B--234-:R-:W-:-:S04]  /*25a40*/  LOP3.LUT R13, R0, 0x1f, RZ, 0xc0, !PT ;  /* 0x0000001f000d7812 */ /* 0x01cfc800078ec0ff */
[----:B------:R-:W-:Y:S01]  /*25a50*/  ISETP.NE.AND P6, PT, R13, 0x1f, PT ;  /* 0x0000001f0d00780c */ /* 0x000fe20003fc5270 */
[----:B------:R-:W-:Y:S10]  /*25a60*/  BRA.DIV ~URZ, `(.L_x_1149) ;  /* 0x00003e727f007947 */ /* 0x000ff4000b800000 */
[----:B------:R1:W2:Y:S02]  /*25a70*/  SHFL.IDX PT, R10, R76, RZ, 0x1f ;  /* 0x00001fff4c0a7589 */ /* 0x0002a400000e0000 */
.L_x_1241:
[----:B------:R-:W-:Y:S05]  /*25a80*/  BRA.DIV ~URZ, `(.L_x_1150) ;  /* 0x00003ec27f007947 */ /* 0x000fea000b800000 */
[----:B------:R3:W4:Y:S02]  /*25a90*/  SHFL.IDX PT, R9, R76, 0x1, 0x1f ;  /* 0x00201f004c097f89 */ /* 0x00072400000e0000 */
.L_x_1242:
[----:B------:R-:W5:Y:S01]  /*25aa0*/  LDL R0, [R1+0x8c] ;  /* 0x00008c0001007983 */ /* 0x000f620000100800 */
[----:B------:R-:W-:Y:S02]  /*25ab0*/  IMAD.MOV.U32 R6, RZ, RZ, RZ ;  /* 0x000000ffff067224 */ /* 0x000fe400078e00ff */
[----:B-----5:R-:W-:-:S05]  /*25ac0*/  IMAD.IADD R0, R0, 0x1, R13 ;  /* 0x0000000100007824 */ /* 0x020fca00078e020d */
[----:B------:R-:W-:-:S13]  /*25ad0*/  ISETP.GE.OR P0, PT, R0, c[0x0][0x53c], !P6 ;  /* 0x00014f0000007a0c */ /* 0x000fda0007706670 */
[----:B------:R-:W-:Y:S01]  /*25ae0*/  @!P0 MOV R2, 0x4 ;  /* 0x0000000400028802 */ /* 0x000fe20000000f00 */
[----:B------:R-:W-:-:S04]  /*25af0*/  @!P0 IMAD.MOV.U32 R4, RZ, RZ, 0x4 ;  /* 0x00000004ff048424 */ /* 0x000fc800078e00ff */
        /* <DEDUP_REMOVED lines=13> */
.L_x_1243:
        /* <DEDUP_REMOVED lines=16> */
.L_x_1244:
[----:B---3--:R-:W-:Y:S01]  /*25cd0*/  IMAD R0, R0, c[0x0][0x538], RZ ;  /* 0x00014e0000007a24 */ /* 0x008fe200078e02ff */
[----:B------:R-:W-:Y:S04]  /*25ce0*/  BSSY B1, `(.L_x_1153) ;  /* 0x00000cf000017945 */ /* 0x000fe80003800000 */
[----:B----4-:R-:W-:-:S04]  /*25cf0*/  IADD3 R9, R0, R9, RZ ;  /* 0x0000000900097210 */ /* 0x010fc80007ffe0ff */
[----:B--2---:R-:W-:-:S13]  /*25d00*/  ISETP.GT.AND P0, PT, R9, R10, PT ;  /* 0x0000000a0900720c */ /* 0x004fda0003f04270 */
[----:B------:R-:W-:Y:S05]  /*25d10*/  @P0 BRA `(.L_x_1154) ;  /* 0x0000026000000947 */ /* 0x000fea0003800000 */
.L_x_1158:
[----:B------:R-:W2:Y:S02]  /*25d20*/  LDL.LU R0, [R1+0x8c] ;  /* 0x00008c0001007983 */ /* 0x000ea40000300800 */
[----:B--2---:R-:W-:-:S04]  /*25d30*/  IADD3 R0, R0, 0x1f, RZ ;  /* 0x0000001f00007810 */ /* 0x004fc80007ffe0ff */
[----:B------:R-:W-:-:S13]  /*25d40*/  ISETP.GE.AND P0, PT, R0, c[0x0][0x53c], PT ;  /* 0x00014f0000007a0c */ /* 0x000fda0003f06270 */
[----:B------:R-:W-:Y:S05]  /*25d50*/  @P0 BRA `(.L_x_1155) ;  /* 0x00000c2000000947 */ /* 0x000fea0003800000 */
[----:B------:R2:W-:Y:S01]  /*25d60*/  STL [R1+0x8c], R0 ;  /* 0x00008c0001007387 */ /* 0x0005e20000100800 */
[----:B------:R-:W-:Y:S02]  /*25d70*/  MOV R6, RZ ;  /* 0x000000ff00067202 */ /* 0x000fe40000000f00 */
[----:B------:R-:W-:Y:S02]  /*25d80*/  MOV R8, RZ ;  /* 0x000000ff00087202 */ /* 0x000fe40000000f00 */
[----:B--2---:R-:W-:-:S04]  /*25d90*/  IADD3 R0, R0, R13, RZ ;  /* 0x0000000d00007210 */ /* 0x004fc80007ffe0ff */
[----:B------:R-:W-:-:S13]  /*25da0*/  ISETP.GE.OR P0, PT, R0, c[0x0][0x53c], !P6 ;  /* 0x00014f0000007a0c */ /* 0x000fda0007706670 */
[----:B-1----:R-:W-:Y:S02]  /*25db0*/  @!P0 MOV R4, 0x4 ;  /* 0x0000000400048802 */ /* 0x002fe40000000f00 */
        /* <DEDUP_REMOVED lines=8> */
.L_x_1245:
        /* <DEDUP_REMOVED lines=16> */
.L_x_1246:
[----:B--2---:R-:W-:-:S05]  /*25f40*/  IMAD R0, R0, c[0x0][0x538], RZ ;  /* 0x00014e0000007a24 */ /* 0x004fca00078e02ff */
[----:B------:R-:W-:-:S04]  /*25f50*/  IADD3 R9, R0, R9, RZ ;  /* 0x0000000900097210 */ /* 0x000fc80007ffe0ff */
[----:B------:R-:W-:-:S13]  /*25f60*/  ISETP.GT.AND P0, PT, R9, R10, PT ;  /* 0x0000000a0900720c */ /* 0x000fda0003f04270 */
[----:B-1----:R-:W-:Y:S05]  /*25f70*/  @!P0 BRA `(.L_x_1158) ;  /* 0xfffffda000008947 */ /* 0x002fea000383ffff */
.L_x_1154:
[----:B------:R-:W-:-:S05]  /*25f80*/  IADD3 R9, -R0, R9, RZ ;  /* 0x0000000900097210 */ /* 0x000fca0007ffe1ff */
[----:B------:R-:W-:-:S05]  /*25f90*/  IMAD R0, R4, c[0x0][0x538], R9 ;  /* 0x00014e0004007a24 */ /* 0x000fca00078e0209 */
[----:B------:R-:W-:Y:S01]  /*25fa0*/  ISETP.GT.AND P0, PT, R0, R10, PT ;  /* 0x0000000a0000720c */ /* 0x000fe20003f04270 */
[----:B------:R-:W-:-:S12]  /*25fb0*/  BRA.DIV ~URZ, `(.L_x_1159) ;  /* 0x00003df27f007947 */ /* 0x000fd8000b800000 */
[----:B------:R-:W-:-:S03]  /*25fc0*/  VOTE.ANY R11, PT, !P0 ;  /* 0x00000000000b7806 */ /* 0x000fc600040e0100 */
.L_x_1247:
[----:B------:R-:W2:Y:S01]  /*25fd0*/  LDL.LU R0, [R1+0x8c] ;  /* 0x00008c0001007983 */ /* 0x000ea20000300800 */
[----:B------:R-:W2:Y:S02]  /*25fe0*/  POPC R5, R11 ;  /* 0x0000000b00057309 */ /* 0x000ea40000000000 */
[----:B--2---:R-:W-:-:S05]  /*25ff0*/  IADD3 R0, R5, R0, RZ ;  /* 0x0000000005007210 */ /* 0x004fca0007ffe0ff */
[----:B------:R2:W-:Y:S01]  /*26000*/  STL [R1+0x8c], R0 ;  /* 0x00008c0001007387 */ /* 0x0005e20000100800 */
[----:B------:R-:W-:Y:S05]  /*26010*/  BRA.DIV ~URZ, `(.L_x_1160) ;  /* 0x00003de27f007947 */ /* 0x000fea000b800000 */
[----:B------:R3:W4:Y:S04]  /*26020*/  SHFL.IDX PT, R6, R6, R5, 0x1f ;  /* 0x00001f0506067589 */ /* 0x00072800000e0000 */
[----:B--2---:R3:W2:Y:S02]  /*26030*/  SHFL.IDX PT, R0, R8, R5, 0x1f ;  /* 0x00001f0508007589 */ /* 0x0046a400000e0000 */
.L_x_1248:
[----:B------:R-:W-:Y:S01]  /*26040*/  ISETP.NE.AND P0, PT, R11, RZ, PT ;  /* 0x000000ff0b00720c */ /* 0x000fe20003f05270 */
[----:B------:R-:W-:-:S12]  /*26050*/  BSSY B0, `(.L_x_1161) ;  /* 0x0000005000007945 */ /* 0x000fd80003800000 */
[----:B------:R-:W-:Y:S05]  /*26060*/  @!P0 BRA `(.L_x_1162) ;  /* 0x0000003000008947 */ /* 0x000fea0003800000 */
[----:B---3--:R-:W-:Y:S01]  /*26070*/  IADD3 R5, R5, -0x1, RZ ;  /* 0xffffffff05057810 */ /* 0x008fe20007ffe0ff */
[----:B------:R-:W-:Y:S05]  /*26080*/  BRA.DIV ~URZ, `(.L_x_1163) ;  /* 0x00003e427f007947 */ /* 0x000fea000b800000 */
[----:B------:R3:W1:Y:S02]  /*26090*/  SHFL.IDX PT, R12, R4, R5, 0x1f ;  /* 0x00001f05040c7589 */ /* 0x00066400000e0000 */
.L_x_1162:
[----:B------:R-:W-:Y:S05]  /*260a0*/  BSYNC B0 ;  /* 0x0000000000007941 */ /* 0x000fea0003800000 */
.L_x_1161:
[----:B-1----:R-:W-:Y:S01]  /*260b0*/  IMAD R2, R12, c[0x0][0x538], R9 ;  /* 0x00014e000c027a24 */ /* 0x002fe200078e0209 */
[----:B--2---:R-:W-:Y:S01]  /*260c0*/  ISETP.NE.AND P0, PT, R0, 0x1, PT ;  /* 0x000000010000780c */ /* 0x004fe20003f05270 */
[----:B------:R-:W-:Y:S03]  /*260d0*/  BSSY B0, `(.L_x_1164) ;  /* 0x0000086000007945 */ /* 0x000fe60003800000 */
[----:B------:R1:W-:Y:S01]  /*260e0*/  STL [R1+0x80], R2 ;  /* 0x0000800201007387 */ /* 0x0003e20000100800 */
[----:B------:R-:W-:-:S08]  /*260f0*/  IADD3 R9, -R2, R10, RZ ;  /* 0x0000000a02097210 */ /* 0x000fd00007ffe1ff */
[----:B------:R-:W-:Y:S05]  /*26100*/  @!P0 BRA `(.L_x_1165) ;  /* 0x000003e000008947 */ /* 0x000fea0003800000 */
[-C--:B----4-:R-:W-:Y:S02]  /*26110*/  IABS R3, R6.reuse ;  /* 0x0000000600037213 */ /* 0x090fe40000000000 */
[----:B------:R-:W-:Y:S02]  /*26120*/  IABS R11, R6 ;  /* 0x00000006000b7213 */ /* 0x000fe40000000000 */
[----:B-1----:R-:W1:Y:S08]  /*26130*/  I2F.RP R2, R3 ;  /* 0x0000000300027306 */ /* 0x002e700000209400 */
[----:B-1----:R-:W1:Y:S02]  /*26140*/  MUFU.RCP R2, R2 ;  /* 0x0000000200027308 */ /* 0x002e640000001000 */
[----:B-1----:R-:W-:-:S06]  /*26150*/  IADD3 R2, R2, 0xffffffe, RZ ;  /* 0x0ffffffe02027810 */ /* 0x002fcc0007ffe0ff */
[----:B---3--:R1:W2:Y:S02]  /*26160*/  F2I.FTZ.U32.TRUNC.NTZ R5, R2 ;  /* 0x0000000200057305 */ /* 0x0082a4000021f000 */
[----:B-1----:R-:W-:Y:S01]  /*26170*/  IABS R2, R0 ;  /* 0x0000000000027213 */ /* 0x002fe20000000000 */
[----:B--2---:R-:W-:-:S04]  /*26180*/  IMAD.MOV R4, RZ, RZ, -R5 ;  /* 0x000000ffff047224 */ /* 0x004fc800078e0a05 */
[----:B------:R-:W-:Y:S01]  /*26190*/  IMAD.MOV.U32 R8, RZ, RZ, R2 ;  /* 0x000000ffff087224 */ /* 0x000fe200078e0002 */
[----:B------:R-:W-:Y:S01]  /*261a0*/  IABS R2, R9 ;  /* 0x0000000900027213 */ /* 0x000fe20000000000 */
[----:B------:R-:W-:Y:S02]  /*261b0*/  IMAD R10, R4, R3, RZ ;  /* 0x00000003040a7224 */ /* 0x000fe400078e02ff */
[----:B------:R-:W-:Y:S01]  /*261c0*/  IMAD.MOV.U32 R4, RZ, RZ, RZ ;  /* 0x000000ffff047224 */ /* 0x000fe200078e00ff */
[----:B------:R-:W1:Y:S03]  /*261d0*/  I2F.RP R12, R8 ;  /* 0x00000008000c7306 */ /* 0x000e660000209400 */
[----:B------:R-:W-:-:S04]  /*261e0*/  IMAD.HI.U32 R10, R5, R10, R4 ;  /* 0x0000000a050a7227 */ /* 0x000fc800078e0004 */
[----:B------:R-:W-:Y:S02]  /*261f0*/  IMAD.MOV.U32 R4, RZ, RZ, R2 ;  /* 0x000000ffff047224 */ /* 0x000fe400078e0002 */
[----:B------:R-:W-:-:S05]  /*26200*/  IMAD.MOV R2, RZ, RZ, -R11 ;  /* 0x000000ffff027224 */ /* 0x000fca00078e0a0b */
[----:B------:R-:W-:Y:S01]  /*26210*/  MOV R5, R2 ;  /* 0x0000000200057202 */ /* 0x000fe20000000f00 */
[----:B------:R-:W-:-:S04]  /*26220*/  IMAD.HI.U32 R2, R10, R4, RZ ;  /* 0x000000040a027227 */ /* 0x000fc800078e00ff */
[----:B------:R-:W-:Y:S02]  /*26230*/  IMAD R4, R2, R5, R4 ;  /* 0x0000000502047224 */ /* 0x000fe400078e0204 */
[----:B-1----:R-:W1:Y:S03]  /*26240*/  MUFU.RCP R5, R12 ;  /* 0x0000000c00057308 */ /* 0x002e660000001000 */
        /* <DEDUP_REMOVED lines=9> */
[----:B------:R-:W-:Y:S01]  /*262e0*/  @P2 IADD3 R2, R2, 0x1, RZ ;  /* 0x0000000102022810 */ /* 0x000fe20007ffe0ff */
[----:B-1----:R-:W-:-:S05]  /*262f0*/  IMAD.MOV R3, RZ, RZ, -R5 ;  /* 0x000000ffff037224 */ /* 0x002fca00078e0a05 */
[----:B------:R-:W-:Y:S01]  /*26300*/  @!P1 IMAD.MOV R2, RZ, RZ, -R2 ;  /* 0x000000ffff029224 */ /* 0x000fe200078e0a02 */
[----:B------:R-:W-:Y:S02]  /*26310*/  MOV R4, R3 ;  /* 0x0000000300047202 */ /* 0x000fe40000000f00 */
[----:B------:R-:W-:Y:S02]  /*26320*/  @!P0 LOP3.LUT R2, RZ, R6, RZ, 0x33, !PT ;  /* 0x00000006ff028212 */ /* 0x000fe400078e33ff */
[----:B------:R-:W-:Y:S01]  /*26330*/  IABS R3, R0 ;  /* 0x0000000000037213 */ /* 0x000fe20000000000 */
[----:B------:R-:W-:Y:S01]  /*26340*/  IMAD R10, R4, R8, RZ ;  /* 0x00000008040a7224 */ /* 0x000fe200078e02ff */
[----:B------:R-:W-:Y:S01]  /*26350*/  IABS R12, R2 ;  /* 0x00000002000c7213 */ /* 0x000fe20000000000 */
[----:B------:R-:W-:Y:S02]  /*26360*/  IMAD.MOV.U32 R4, RZ, RZ, RZ ;  /* 0x000000ffff047224 */ /* 0x000fe400078e00ff */
[----:B------:R-:W-:-:S02]  /*26370*/  IMAD.MOV R11, RZ, RZ, -R3 ;  /* 0x000000ffff0b7224 */ /* 0x000fc400078e0a03 */
[----:B------:R-:W-:-:S03]  /*26380*/  IMAD.HI.U32 R3, R5, R10, R4 ;  /* 0x0000000a05037227 */ /* 0x000fc600078e0004 */
[----:B------:R-:W-:Y:S01]  /*26390*/  MOV R5, R11 ;  /* 0x0000000b00057202 */ /* 0x000fe20000000f00 */
        /* <DEDUP_REMOVED lines=21> */
.L_x_1165:
[----:B------:R-:W2:Y:S01]  /*264f0*/  LDL R0, [R1+0x8c] ;  /* 0x00008c0001007983 */ /* 0x000ea20000100800 */
[----:B-1----:R-:W-:-:S04]  /*26500*/  IMAD.MOV.U32 R2, RZ, RZ, 0x4 ;  /* 0x00000004ff027424 */ /* 0x002fc800078e00ff */
[----:B--2---:R-:W-:-:S05]  /*26510*/  IMAD.WIDE R2, R0, R2, c[0x0][0x590] ;  /* 0x0001640000027625 */ /* 0x004fca00078e0202 */
[----:B---3--:R-:W2:Y:S02]  /*26520*/  LDG.E R4, [R2.64] ;  /* 0x0000000802047981 */ /* 0x008ea4000c1e1900 */
        /* <DEDUP_REMOVED lines=64> */
.L_x_1166:
[----:B------:R-:W-:Y:S05]  /*26930*/  BSYNC B0 ;  /* 0x0000000000007941 */ /* 0x000fea0003800000 */
.L_x_1164:
[----:B------:R-:W-:-:S04]  /*26940*/  LOP3.LUT R2, RZ, R2, RZ, 0x33, !PT ;  /* 0x00000002ff027212 */ /* 0x000fc800078e33ff */
[----:B-1----:R-:W-:-:S05]  /*26950*/  IADD3 R0, R2, R6, RZ ;  /* 0x0000000602007210 */ /* 0x002fca0007ffe0ff */
[----:B------:R1:W-:Y:S01]  /*26960*/  STL [R1+0x84], R0 ;  /* 0x0000840001007387 */ /* 0x0003e20000100800 */
[----:B------:R-:W-:Y:S05]  /*26970*/  BRA `(.L_x_1167) ;  /* 0x0000005000007947 */ /* 0x000fea0003800000 */
.L_x_1155:
[----:B------:R-:W-:Y:S01]  /*26980*/  MOV R0, c[0x0][0x53c] ;  /* 0x00014f0000007a02 */ /* 0x000fe20000000f00 */
[----:B------:R2:W-:Y:S04]  /*26990*/  STL [R1+0x80], R10 ;  /* 0x0000800a01007387 */ /* 0x0005e80000100800 */
[----:B------:R2:W-:Y:S04]  /*269a0*/  STL [R1+0x84], RZ ;  /* 0x000084ff01007387 */ /* 0x0005e80000100800 */
[----:B------:R2:W-:Y:S04]  /*269b0*/  STL [R1+0x88], RZ ;  /* 0x000088ff01007387 */ /* 0x0005e80000100800 */
[----:B------:R2:W-:Y:S02]  /*269c0*/  STL [R1+0x8c], R0 ;  /* 0x00008c0001007387 */ /* 0x0005e40000100800 */
.L_x_1167:
[----:B------:R-:W-:Y:S05]  /*269d0*/  BSYNC B1 ;  /* 0x0000000000017941 */ /* 0x000fea0003800000 */
.L_x_1153:
[----:B------:R-:W3:Y:S04]  /*269e0*/  LDL R8, [R1+0x80] ;  /* 0x0000800001087983 */ /* 0x000ee80000100800 */
[----:B------:R-:W3:Y:S04]  /*269f0*/  LDL R9, [R1+0x84] ;  /* 0x0000840001097983 */ /* 0x000ee80000100800 */
[----:B--2---:R-:W3:Y:S04]  /*26a00*/  LDL R10, [R1+0x88] ;  /* 0x00008800010a7983 */ /* 0x004ee80000100800 */
[----:B------:R-:W3:Y:S01]  /*26a10*/  LDL R11, [R1+0x8c] ;  /* 0x00008c00010b7983 */ /* 0x000ee20000100800 */
[----:B------:R-:W-:Y:S03]  /*26a20*/  WARPSYNC 0xffffffff ;  /* 0xffffffff00007948 */ /* 0x000fe60003800000 */
[----:B------:R-:W-:Y:S01]  /*26a30*/  BAR.SYNC.DEFER_BLOCKING 0x4, 0x80 ;  /* 0x0102000000007b1d */ /* 0x000fe20000010000 */
[----:B------:R-:W-:-:S13]  /*26a40*/  ISETP.NE.AND P0, PT, R13, RZ, PT ;  /* 0x000000ff0d00720c */ /* 0x000fda0003f05270 */
[----:B---3--:R2:W-:Y:S04]  /*26a50*/  @!P0 STS.128 [0xc080], R8 ;  /* 0x00c08008ff008388 */ /* 0x0085e80000000c00 */
[----:B------:R-:W-:Y:S06]  /*26a60*/  BAR.ARV 0x5, 0x80 ;  /* 0x0142000000007b1d */ /* 0x000fec0000002000 */
.L_x_1148:
[----:B-1----:R-:W3:Y:S02]  /*26a70*/  LDL R0, [R1+0x8c] ;  /* 0x00008c0001007983 */ /* 0x002ee40000100800 */
[----:B---3--:R-:W-:-:S13]  /*26a80*/  ISETP.GE.AND P0, PT, R0, c[0x0][0x53c], PT ;  /* 0x00014f0000007a0c */ /* 0x008fda0003f06270 */
[----:B--2-4-:R-:W-:Y:S01]  /*26a90*/  @P0 CALL.REL.NOINC `(.L_x_1168) ;  /* 0x0000001000000944 */ /* 0x014fe20003c00000 */
[----:B------:R-:W-:Y:S05]  /*26aa0*/  BRA `(.L_x_1169) ;  /* 0xfffdb85000007947 */ /* 0x000fea000383ffff */
.L_x_1168:
[----:B------:R-:W-:Y:S05]  /*26ab0*/  EXIT ;  /* 0x000000000000794d */ /* 0x000fea0003800000 */
.L_x_859:
[----:B------:R-:W-:Y:S01]  /*26ac0*/  IMAD.MOV.U32 R0, RZ, RZ, R5 ;  /* 0x000000ffff007224 */ /* 0x000fe200078e0005 */
[----:B------:R-:W-:Y:S02]  /*26ad0*/  MOV R3, 0x1 ;  /* 0x0000000100037802 */ /* 0x000fe40000000f00 */
[----:B------:R-:W-:Y:S02]  /*26ae0*/  MOV R2, 0x26b00 ;  /* 0x00026b0000027802 */ /* 0x000fe40000000f00 */
[----:B------:R-:W-:Y:S05]  /*26af0*/  CALL.REL.NOINC `($__internal_15_$__cuda_sm70_shflsync_up_p) ;  /* 0x0000350000007944 */ /* 0x000fea0003c00000 */
[----:B------:R-:W-:Y:S01]  /*26b00*/  MOV R0, R4 ;  /* 0x0000000400007202 */ /* 0x000fe20000000f00 */
[----:B------:R-:W-:Y:S05]  /*26b10*/  BRA `(.L_x_1170) ;  /* 0xfffd994000007947 */ /* 0x000fea000383ffff */
.L_x_860:
[----:B------:R-:W-:Y:S01]  /*26b20*/  IMAD.MOV.U32 R0, RZ, RZ, R5 ;  /* 0x000000ffff007224 */ /* 0x000fe200078e0005 */
[----:B------:R-:W-:Y:S02]  /*26b30*/  MOV R3, 0x2 ;  /* 0x0000000200037802 */ /* 0x000fe40000000f00 */
[----:B------:R-:W-:Y:S02]  /*26b40*/  MOV R2, 0x26b60 ;  /* 0x00026b6000027802 */ /* 0x000fe40000000f00 */
[----:B------:R-:W-:Y:S05]  /*26b50*/  CALL.REL.NOINC `($__internal_15_$__cuda_sm70_shflsync_up_p) ;  /* 0x000034a000007944 */ /* 0x000fea0003c00000 */
[----:B------:R-:W-:Y:S01]  /*26b60*/  SEL R4, R4, RZ, P4 ;  /* 0x000000ff04047207 */ /* 0x000fe20002000000 */
[----:B------:R-:W-:Y:S01]  /*26b70*/  IMAD.MOV.U32 R3, RZ, RZ, 0x4 ;  /* 0x00000004ff037424 */ /* 0x000fe200078e00ff */
[----:B------:R-:W-:-:S03]  /*26b80*/  MOV R2, 0x26bb0 ;  /* 0x00026bb000027802 */ /* 0x000fc60000000f00 */
[----:B------:R-:W-:Y:S02]  /*26b90*/  IMAD.IADD R0, R5, 0x1, R4 ;  /* 0x0000000105007824 */ /* 0x000fe400078e0204 */
        /* <DEDUP_REMOVED lines=13> */
[----:B------:R-:W-:Y:S02]  /*26c70*/  MOV R228, 0x1f ;  /* 0x0000001f00e47802 */ /* 0x000fe40000000f00 */
[----:B------:R-:W-:Y:S01]  /*26c80*/  MOV R3, 0x26cc0 ;  /* 0x00026cc000037802 */ /* 0x000fe20000000f00 */
[----:B------:R-:W-:-:S04]  /*26c90*/  IMAD.IADD R4, R0, 0x1, R4 ;  /* 0x0000000100047824 */ /* 0x000fc800078e0204 */
[----:B------:R-:W-:Y:S02]  /*26ca0*/  IMAD.MOV.U32 R227, RZ, RZ, R4 ;  /* 0x000000ffffe37224 */ /* 0x000fe400078e0004 */
[----:B------:R-:W-:Y:S05]  /*26cb0*/  CALL.REL.NOINC `($__internal_14_$__cuda_sm70_shflsync_idx_p) ;  /* 0x000032e000007944 */ /* 0x000fea0003c00000 */
[----:B------:R-:W-:Y:S01]  /*26cc0*/  MOV R0, R227 ;  /* 0x000000e300007202 */ /* 0x000fe20000000f00 */
[----:B------:R-:W-:Y:S05]  /*26cd0*/  BRA `(.L_x_1171) ;  /* 0xfffd988000007947 */ /* 0x000fea000383ffff */
.L_x_862:
[----:B------:R-:W-:Y:S02]  /*26ce0*/  SEL R0, RZ, 0x1, P0 ;  /* 0x00000001ff007807 */ /* 0x000fe40000000000 */
[----:B------:R-:W-:Y:S02]  /*26cf0*/  MOV R2, 0x26d10 ;  /* 0x00026d1000027802 */ /* 0x000fe40000000f00 */
[----:B------:R-:W-:Y:S05]  /*26d00*/  CALL.REL.NOINC `($__internal_16_$__cuda_sm70_votesync_ballot) ;  /* 0x0000335000007944 */ /* 0x000fea0003c00000 */
[----:B------:R-:W-:Y:S01]  /*26d10*/  MOV R7, R0 ;  /* 0x0000000000077202 */ /* 0x000fe20000000f00 */
[----:B------:R-:W-:Y:S05]  /*26d20*/  BRA `(.L_x_1172) ;  /* 0xfffd98c000007947 */ /* 0x000fea000383ffff */
.L_x_863:
[----:B------:R-:W-:Y:S01]  /*26d30*/  IMAD.MOV.U32 R227, RZ, RZ, R9 ;  /* 0x000000ffffe37224 */ /* 0x000fe200078e0009 */
[----:B-1----:R-:W-:Y:S01]  /*26d40*/  MOV R2, R0 ;  /* 0x0000000000027202 */ /* 0x002fe20000000f00 */
[----:B------:R-:W-:Y:S01]  /*26d50*/  IMAD.MOV.U32 R228, RZ, RZ, 0x1f ;  /* 0x0000001fffe47424 */ /* 0x000fe200078e00ff */
[----:B------:R-:W-:Y:S02]  /*26d60*/  MOV R3, 0x26d80 ;  /* 0x00026d8000037802 */ /* 0x000fe40000000f00 */
[----:B------:R-:W-:Y:S05]  /*26d70*/  CALL.REL.NOINC `($__internal_14_$__cuda_sm70_shflsync_idx_p) ;  /* 0x0000322000007944 */ /* 0x000fea0003c00000 */
[----:B------:R-:W-:Y:S01]  /*26d80*/  IMAD.MOV.U32 R12, RZ, RZ, R227 ;  /* 0x000000ffff0c7224 */ /* 0x000fe200078e00e3 */
[----:B------:R-:W-:Y:S01]  /*26d90*/  MOV R227, R8 ;  /* 0x0000000800e37202 */ /* 0x000fe20000000f00 */
[----:B------:R-:W-:Y:S01]  /*26da0*/  IMAD.MOV.U32 R5, RZ, RZ, RZ ;  /* 0x000000ffff057224 */ /* 0x000fe200078e00ff */
[----:B------:R-:W-:Y:S01]  /*26db0*/  MOV R2, R0 ;  /* 0x0000000000027202 */ /* 0x000fe20000000f00 */
[----:B------:R-:W-:Y:S01]  /*26dc0*/  IMAD.MOV.U32 R228, RZ, RZ, 0x1f ;  /* 0x0000001fffe47424 */ /* 0x000fe200078e00ff */
[----:B------:R-:W-:-:S02]  /*26dd0*/  MOV R3, 0x26df0 ;  /* 0x00026df000037802 */ /* 0x000fc40000000f00 */
[----:B------:R-:W-:Y:S05]  /*26de0*/  CALL.REL.NOINC `($__internal_14_$__cuda_sm70_shflsync_idx_p) ;  /* 0x000031b000007944 */ /* 0x000fea0003c00000 */
[----:B------:R-:W-:Y:S01]  /*26df0*/  MOV R9, R227 ;  /* 0x000000e300097202 */ /* 0x000fe20000000f00 */
[----:B------:R-:W-:Y:S05]  /*26e00*/  BRA `(.L_x_1173) ;  /* 0xfffd985000007947 */ /* 0x000fea000383ffff */
.L_x_866:
[----:B------:R-:W-:Y:S01]  /*26e10*/  IMAD.MOV.U32 R227, RZ, RZ, R4 ;  /* 0x000000ffffe37224 */ /* 0x000fe200078e0004 */
[----:B-1----:R-:W-:Y:S01]  /*26e20*/  MOV R2, R0 ;  /* 0x0000000000027202 */ /* 0x002fe20000000f00 */
[----:B------:R-:W-:Y:S01]  /*26e30*/  IMAD.MOV.U32 R228, RZ, RZ, 0x1f ;  /* 0x0000001fffe47424 */ /* 0x000fe200078e00ff */
[----:B------:R-:W-:-:S02]  /*26e40*/  MOV R3, 0x26e60 ;  /* 0x00026e6000037802 */ /* 0x000fc40000000f00 */
[----:B---34-:R-:W-:Y:S05]  /*26e50*/  CALL.REL.NOINC `($__internal_14_$__cuda_sm70_shflsync_idx_p) ;  /* 0x0000314000007944 */ /* 0x018fea0003c00000 */
[----:B------:R-:W-:Y:S01]  /*26e60*/  MOV R5, R227 ;  /* 0x000000e300057202 */ /* 0x000fe20000000f00 */
[----:B------:R-:W-:Y:S05]  /*26e70*/  BRA `(.L_x_865) ;  /* 0xfffd984000007947 */ /* 0x000fea000383ffff */
.L_x_923:
[----:B------:R-:W-:Y:S01]  /*26e80*/  IMAD.MOV.U32 R227, RZ, RZ, R6 ;  /* 0x000000ffffe37224 */ /* 0x000fe200078e0006 */
[----:B------:R-:W-:Y:S01]  /*26e90*/  MOV R2, RZ ;  /* 0x000000ff00027202 */ /* 0x000fe20000000f00 */
[----:B------:R-:W-:Y:S01]  /*26ea0*/  IMAD.MOV.U32 R228, RZ, RZ, 0x1c1f ;  /* 0x00001c1fffe47424 */ /* 0x000fe200078e00ff */
[----:B------:R-:W-:-:S02]  /*26eb0*/  MOV R3, 0x26ed0 ;  /* 0x00026ed000037802 */ /* 0x000fc40000000f00 */
[----:B-----5:R-:W-:Y:S05]  /*26ec0*/  CALL.REL.NOINC `($__internal_14_$__cuda_sm70_shflsync_idx_p) ;  /* 0x000030d000007944 */ /* 0x020fea0003c00000 */
[----:B------:R-:W-:Y:S01]  /*26ed0*/  MOV R4, R227 ;  /* 0x000000e300047202 */ /* 0x000fe20000000f00 */
[----:B------:R-:W-:Y:S05]  /*26ee0*/  BRA `(.L_x_1174) ;  /* 0xfffe22b000007947 */ /* 0x000fea000383ffff */
.L_x_924:
[----:B------:R-:W-:Y:S01]  /*26ef0*/  IMAD.MOV.U32 R227, RZ, RZ, R12 ;  /* 0x000000ffffe37224 */ /* 0x000fe200078e000c */
[----:B------:R-:W-:Y:S01]  /*26f00*/  MOV R2, RZ ;  /* 0x000000ff00027202 */ /* 0x000fe20000000f00 */
[----:B------:R-:W-:Y:S01]  /*26f10*/  IMAD.MOV.U32 R228, RZ, RZ, 0x1c1f ;  /* 0x00001c1fffe47424 */ /* 0x000fe200078e00ff */
[----:B------:R-:W-:-:S02]  /*26f20*/  MOV R3, 0x26f40 ;  /* 0x00026f4000037802 */ /* 0x000fc40000000f00 */
[----:B-12--5:R-:W-:Y:S05]  /*26f30*/  CALL.REL.NOINC `($__internal_14_$__cuda_sm70_shflsync_idx_p) ;  /* 0x0000306000007944 */ /* 0x026fea0003c00000 */
[----:B------:R-:W-:Y:S01]  /*26f40*/  MOV R0, R227 ;  /* 0x000000e300007202 */ /* 0x000fe20000000f00 */
[----:B------:R-:W-:Y:S05]  /*26f50*/  BRA `(.L_x_1175) ;  /* 0xfffe226000007947 */ /* 0x000fea000383ffff */
.L_x_927:
[----:B------:R-:W-:Y:S01]  /*26f60*/  IMAD.MOV.U32 R227, RZ, RZ, R6 ;  /* 0x000000ffffe37224 */ /* 0x000fe200078e0006 */
[----:B--2---:R-:W-:Y:S01]  /*26f70*/  MOV R2, 0x1 ;  /* 0x0000000100027802 */ /* 0x004fe20000000f00 */
[----:B------:R-:W-:Y:S01]  /*26f80*/  IMAD.MOV.U32 R228, RZ, RZ, 0x1c1f ;  /* 0x00001c1fffe47424 */ /* 0x000fe200078e00ff */
[----:B------:R-:W-:-:S02]  /*26f90*/  MOV R3, 0x26fb0 ;  /* 0x00026fb000037802 */ /* 0x000fc40000000f00 */
[----:B-1-345:R-:W-:Y:S05]  /*26fa0*/  CALL.REL.NOINC `($__internal_14_$__cuda_sm70_shflsync_idx_p) ;  /* 0x00002ff000007944 */ /* 0x03afea0003c00000 */
[----:B------:R-:W-:Y:S01]  /*26fb0*/  IMAD.MOV.U32 R4, RZ, RZ, R227 ;  /* 0x000000ffff047224 */ /* 0x000fe200078e00e3 */
[----:B------:R-:W-:Y:S01]  /*26fc0*/  MOV R2, 0x1 ;  /* 0x0000000100027802 */ /* 0x000fe20000000f00 */
[----:B------:R-:W-:Y:S01]  /*26fd0*/  IMAD.MOV.U32 R227, RZ, RZ, R12 ;  /* 0x000000ffffe37224 */ /* 0x000fe200078e000c */
[----:B------:R-:W-:-:S02]  /*26fe0*/  MOV R228, 0x1c1f ;  /* 0x00001c1f00e47802 */ /* 0x000fc40000000f00 */
[----:B------:R-:W-:Y:S02]  /*26ff0*/  MOV R3, 0x27010 ;  /* 0x0002701000037802 */ /* 0x000fe40000000f00 */
[----:B------:R-:W-:Y:S05]  /*27000*/  CALL.REL.NOINC `($__internal_14_$__cuda_sm70_shflsync_idx_p) ;  /* 0x00002f9000007944 */ /* 0x000fea0003c00000 */
[----:B------:R-:W-:Y:S01]  /*27010*/  MOV R0, R227 ;  /* 0x000000e300007202 */ /* 0x000fe20000000f00 */
[----:B------:R-:W-:Y:S05]  /*27020*/  BRA `(.L_x_1176) ;  /* 0xfffe233000007947 */ /* 0x000fea000383ffff */
.L_x_930:
[----:B------:R-:W-:Y:S01]  /*27030*/  IMAD.MOV.U32 R227, RZ, RZ, R6 ;  /* 0x000000ffffe37224 */ /* 0x000fe200078e0006 */
[----:B-1----:R-:W-:Y:S01]  /*27040*/  MOV R2, 0x2 ;  /* 0x0000000200027802 */ /* 0x002fe20000000f00 */
[----:B------:R-:W-:Y:S01]  /*27050*/  IMAD.MOV.U32 R228, RZ, RZ, 0x1c1f ;  /* 0x00001c1fffe47424 */ /* 0x000fe200078e00ff */
[----:B------:R-:W-:Y:S02]  /*27060*/  MOV R3, 0x27080 ;  /* 0x0002708000037802 */ /* 0x000fe40000000f00 */
[----:B--2345:R-:W-:Y:S05]  /*27070*/  CALL.REL.NOINC `($__internal_14_$__cuda_sm70_shflsync_idx_p) ;  /* 0x00002f2000007944 */ /* 0x03cfea0003c00000 */
[----:B------:R-:W-:Y:S01]  /*27080*/  MOV R4, R227 ;  /* 0x000000e300047202 */ /* 0x000fe20000000f00 */
[----:B------:R-:W-:Y:S05]  /*27090*/  BRA `(.L_x_1177) ;  /* 0xfffe245000007947 */ /* 0x000fea000383ffff */
.L_x_931:
[----:B------:R-:W-:Y:S01]  /*270a0*/  IMAD.MOV.U32 R227, RZ, RZ, R12 ;  /* 0x000000ffffe37224 */ /* 0x000fe200078e000c */
[----:B------:R-:W-:Y:S01]  /*270b0*/  MOV R2, 0x2 ;  /* 0x0000000200027802 */ /* 0x000fe20000000f00 */
[----:B------:R-:W-:Y:S01]  /*270c0*/  IMAD.MOV.U32 R228, RZ, RZ, 0x1c1f ;  /* 0x00001c1fffe47424 */ /* 0x000fe200078e00ff */
[----:B------:R-:W-:Y:S02]  /*270d0*/  MOV R3, 0x270f0 ;  /* 0x000270f000037802 */ /* 0x000fe40000000f00 */
[----:B-12345:R-:W-:Y:S05]  /*270e0*/  CALL.REL.NOINC `($__internal_14_$__cuda_sm70_shflsync_idx_p) ;  /* 0x00002eb000007944 */ /* 0x03efea0003c00000 */
[----:B------:R-:W-:Y:S01]  /*270f0*/  MOV R0, R227 ;  /* 0x000000e300007202 */ /* 0x000fe20000000f00 */
[----:B------:R-:W-:Y:S05]  /*27100*/  BRA `(.L_x_1178) ;  /* 0xfffe240000007947 */ /* 0x000fea000383ffff */
.L_x_934:
[----:B------:R-:W-:Y:S01]  /*27110*/  IMAD.MOV.U32 R227, RZ, RZ, R6 ;  /* 0x000000ffffe37224 */ /* 0x000fe200078e0006 */
[----:B-1----:R-:W-:Y:S01]  /*27120*/  MOV R2, 0x3 ;  /* 0x0000000300027802 */ /* 0x002fe20000000f00 */
[----:B------:R-:W-:Y:S01]  /*27130*/  IMAD.MOV.U32 R228, RZ, RZ, 0x1c1f ;  /* 0x00001c1fffe47424 */ /* 0x000fe200078e00ff */
[----:B------:R-:W-:-:S02]  /*27140*/  MOV R3, 0x27160 ;  /* 0x0002716000037802 */ /* 0x000fc40000000f00 */
[----:B--2345:R-:W-:Y:S05]  /*27150*/  CALL.REL.NOINC `($__internal_14_$__cuda_sm70_shflsync_idx_p) ;  /* 0x00002e4000007944 */ /* 0x03cfea0003c00000 */
        /* <DEDUP_REMOVED lines=8> */
.L_x_981:
[----:B------:R-:W-:Y:S01]  /*271e0*/  IMAD.MOV.U32 R227, RZ, RZ, R6 ;  /* 0x000000ffffe37224 */ /* 0x000fe200078e0006 */
[----:B--2---:R-:W-:Y:S01]  /*271f0*/  MOV R2, 0x1 ;  /* 0x0000000100027802 */ /* 0x004fe20000000f00 */
[----:B------:R-:W-:Y:S01]  /*27200*/  IMAD.MOV.U32 R228, RZ, RZ, 0x1c1f ;  /* 0x00001c1fffe47424 */ /* 0x000fe200078e00ff */
[----:B------:R-:W-:Y:S02]  /*27210*/  MOV R3, 0x27230 ;  /* 0x0002723000037802 */ /* 0x000fe40000000f00 */
[----:B------:R-:W-:Y:S05]  /*27220*/  CALL.REL.NOINC `($__internal_14_$__cuda_sm70_shflsync_idx_p) ;  /* 0x00002d7000007944 */ /* 0x000fea0003c00000 */
[----:B------:R-:W-:Y:S01]  /*27230*/  IMAD.MOV.U32 R4, RZ, RZ, R227 ;  /* 0x000000ffff047224 */ /* 0x000fe200078e00e3 */
[----:B------:R-:W-:Y:S01]  /*27240*/  MOV R2, 0x1 ;  /* 0x0000000100027802 */ /* 0x000fe20000000f00 */
[----:B------:R-:W-:Y:S01]  /*27250*/  IMAD.MOV.U32 R227, RZ, RZ, R22 ;  /* 0x000000ffffe37224 */ /* 0x000fe200078e0016 */
[----:B------:R-:W-:Y:S02]  /*27260*/  MOV R228, 0x1c1f ;  /* 0x00001c1f00e47802 */ /* 0x000fe40000000f00 */
[----:B------:R-:W-:Y:S02]  /*27270*/  MOV R3, 0x27290 ;  /* 0x0002729000037802 */ /* 0x000fe40000000f00 */
[----:B------:R-:W-:Y:S05]  /*27280*/  CALL.REL.NOINC `($__internal_14_$__cuda_sm70_shflsync_idx_p) ;  /* 0x00002d1000007944 */ /* 0x000fea0003c00000 */
[----:B------:R-:W-:Y:S01]  /*27290*/  MOV R2, R227 ;  /* 0x000000e300027202 */ /* 0x000fe20000000f00 */
[----:B------:R-:W-:Y:S05]  /*272a0*/  BRA `(.L_x_1180) ;  /* 0xfffe9e4000007947 */ /* 0x000fea000383ffff */
.L_x_984:
[----:B------:R-:W-:Y:S01]  /*272b0*/  IMAD.MOV.U32 R227, RZ, RZ, R5 ;  /* 0x000000ffffe37224 */ /* 0x000fe200078e0005 */
[----:B------:R-:W-:Y:S01]  /*272c0*/  MOV R2, RZ ;  /* 0x000000ff00027202 */ /* 0x000fe20000000f00 */
[----:B------:R-:W-:Y:S01]  /*272d0*/  IMAD.MOV.U32 R228, RZ, RZ, 0x1c1f ;  /* 0x00001c1fffe47424 */ /* 0x000fe200078e00ff */
[----:B------:R-:W-:-:S02]  /*272e0*/  MOV R3, 0x27300 ;  /* 0x0002730000037802 */ /* 0x000fc40000000f00 */
[----:B------:R-:W-:Y:S05]  /*272f0*/  CALL.REL.NOINC `($__internal_14_$__cuda_sm70_shflsync_idx_p) ;  /* 0x00002ca000007944 */ /* 0x000fea0003c00000 */
[----:B------:R-:W-:Y:S01]  /*27300*/  MOV R4, R227 ;  /* 0x000000e300047202 */ /* 0x000fe20000000f00 */
[----:B------:R-:W-:Y:S05]  /*27310*/  BRA `(.L_x_1181) ;  /* 0xfffeade000007947 */ /* 0x000fea000383ffff */
.L_x_985:
[----:B------:R-:W-:Y:S01]  /*27320*/  IMAD.MOV.U32 R227, RZ, RZ, R6 ;  /* 0x000000ffffe37224 */ /* 0x000fe200078e0006 */
[----:B------:R-:W-:Y:S01]  /*27330*/  MOV R2, RZ ;  /* 0x000000ff00027202 */ /* 0x000fe20000000f00 */
[----:B------:R-:W-:Y:S01]  /*27340*/  IMAD.MOV.U32 R228, RZ, RZ, 0x1c1f ;  /* 0x00001c1fffe47424 */ /* 0x000fe200078e00ff */
[----:B------:R-:W-:-:S02]  /*27350*/  MOV R3, 0x27370 ;  /* 0x0002737000037802 */ /* 0x000fc40000000f00 */
[----:B-12---:R-:W-:Y:S05]  /*27360*/  CALL.REL.NOINC `($__internal_14_$__cuda_sm70_shflsync_idx_p) ;  /* 0x00002c3000007944 */ /* 0x006fea0003c00000 */
[----:B------:R-:W-:Y:S01]  /*27370*/  MOV R0, R227 ;  /* 0x000000e300007202 */ /* 0x000fe20000000f00 */
[----:B------:R-:W-:Y:S05]  /*27380*/  BRA `(.L_x_1182) ;  /* 0xfffead9000007947 */ /* 0x000fea000383ffff */
.L_x_988:
[----:B------:R-:W-:Y:S01]  /*27390*/  IMAD.MOV.U32 R227, RZ, RZ, R5 ;  /* 0x000000ffffe37224 */ /* 0x000fe200078e0005 */
[----:B----4-:R-:W-:Y:S01]  /*273a0*/  MOV R2, 0x1 ;  /* 0x0000000100027802 */ /* 0x010fe20000000f00 */
[----:B------:R-:W-:Y:S01]  /*273b0*/  IMAD.MOV.U32 R228, RZ, RZ, 0x1c1f ;  /* 0x00001c1fffe47424 */ /* 0x000fe200078e00ff */
[----:B------:R-:W-:-:S03]  /*273c0*/  MOV R3, 0x273e0 ;  /* 0x000273e000037802 */ /* 0x000fc60000000f00 */
[----:B-123--:R-:W-:Y:S05]  /*273d0*/  CALL.REL.NOINC `($__internal_14_$__cuda_sm70_shflsync_idx_p) ;  /* 0x00002bc000007944 */ /* 0x00efea0003c00000 */
        /* <DEDUP_REMOVED lines=8> */
.L_x_989:
[----:B------:R-:W-:Y:S01]  /*27460*/  IMAD.MOV.U32 R227, RZ, RZ, R4 ;  /* 0x000000ffffe37224 */ /* 0x000fe200078e0004 */
[----:B------:R-:W-:Y:S01]  /*27470*/  MOV R2, RZ ;  /* 0x000000ff00027202 */ /* 0x000fe20000000f00 */
[----:B------:R-:W-:Y:S01]  /*27480*/  IMAD.MOV.U32 R228, RZ, RZ, 0x1c1f ;  /* 0x00001c1fffe47424 */ /* 0x000fe200078e00ff */
[----:B------:R-:W-:Y:S02]  /*27490*/  MOV R3, 0x274b0 ;  /* 0x000274b000037802 */ /* 0x000fe40000000f00 */
[----:B------:R-:W-:Y:S05]  /*274a0*/  CALL.REL.NOINC `($__internal_14_$__cuda_sm70_shflsync_idx_p) ;  /* 0x00002af000007944 */ /* 0x000fea0003c00000 */
[----:B------:R-:W-:Y:S01]  /*274b0*/  MOV R3, R227 ;  /* 0x000000e300037202 */ /* 0x000fe20000000f00 */
[----:B------:R-:W-:Y:S05]  /*274c0*/  BRA `(.L_x_1184) ;  /* 0xfffeb03000007947 */ /* 0x000fea000383ffff */
.L_x_994:
[----:B------:R-:W-:Y:S01]  /*274d0*/  IMAD.MOV.U32 R227, RZ, RZ, R4 ;  /* 0x000000ffffe37224 */ /* 0x000fe200078e0004 */
[----:B------:R-:W-:Y:S01]  /*274e0*/  MOV R2, 0x1 ;  /* 0x0000000100027802 */ /* 0x000fe20000000f00 */
[----:B------:R-:W-:Y:S01]  /*274f0*/  IMAD.MOV.U32 R228, RZ, RZ, 0x1c1f ;  /* 0x00001c1fffe47424 */ /* 0x000fe200078e00ff */
[----:B------:R-:W-:Y:S02]  /*27500*/  MOV R3, 0x27520 ;  /* 0x0002752000037802 */ /* 0x000fe40000000f00 */
[----:B-1----:R-:W-:Y:S05]  /*27510*/  CALL.REL.NOINC `($__internal_14_$__cuda_sm70_shflsync_idx_p) ;  /* 0x00002a8000007944 */ /* 0x002fea0003c00000 */
[----:B------:R-:W-:Y:S01]  /*27520*/  MOV R3, R227 ;  /* 0x000000e300037202 */ /* 0x000fe20000000f00 */
[----:B------:R-:W-:Y:S05]  /*27530*/  BRA `(.L_x_1185) ;  /* 0xfffeb54000007947 */ /* 0x000fea000383ffff */
.L_x_999:
[----:B------:R-:W-:Y:S01]  /*27540*/  IMAD.MOV.U32 R227, RZ, RZ, R4 ;  /* 0x000000ffffe37224 */ /* 0x000fe200078e0004 */
[----:B------:R-:W-:Y:S01]  /*27550*/  MOV R2, 0x2 ;  /* 0x0000000200027802 */ /* 0x000fe20000000f00 */
[----:B------:R-:W-:Y:S01]  /*27560*/  IMAD.MOV.U32 R228, RZ, RZ, 0x1c1f ;  /* 0x00001c1fffe47424 */ /* 0x000fe200078e00ff */
[----:B------:R-:W-:-:S02]  /*27570*/  MOV R3, 0x27590 ;  /* 0x0002759000037802 */ /* 0x000fc40000000f00 */
[----:B-12---:R-:W-:Y:S05]  /*27580*/  CALL.REL.NOINC `($__internal_14_$__cuda_sm70_shflsync_idx_p) ;  /* 0x00002a1000007944 */ /* 0x006fea0003c00000 */
[----:B------:R-:W-:Y:S01]  /*27590*/  MOV R3, R227 ;  /* 0x000000e300037202 */ /* 0x000fe20000000f00 */
[----:B------:R-:W-:Y:S05]  /*275a0*/  BRA `(.L_x_1186) ;  /* 0xfffeb93000007947 */ /* 0x000fea000383ffff */
.L_x_1004:
[----:B------:R-:W-:Y:S01]  /*275b0*/  IMAD.MOV.U32 R227, RZ, RZ, R4 ;  /* 0x000000ffffe37224 */ /* 0x000fe200078e0004 */
[----:B------:R-:W-:Y:S01]  /*275c0*/  MOV R2, 0x3 ;  /* 0x0000000300027802 */ /* 0x000fe20000000f00 */
[----:B------:R-:W-:Y:S01]  /*275d0*/  IMAD.MOV.U32 R228, RZ, RZ, 0x1c1f ;  /* 0x00001c1fffe47424 */ /* 0x000fe200078e00ff */
[----:B------:R-:W-:-:S02]  /*275e0*/  MOV R3, 0x27600 ;  /* 0x0002760000037802 */ /* 0x000fc40000000f00 */
[----:B-123--:R-:W-:Y:S05]  /*275f0*/  CALL.REL.NOINC `($__internal_14_$__cuda_sm70_shflsync_idx_p) ;  /* 0x000029a000007944 */ /* 0x00efea0003c00000 */
[----:B------:R-:W-:Y:S01]  /*27600*/  MOV R3, R227 ;  /* 0x000000e300037202 */ /* 0x000fe20000000f00 */
[----:B------:R-:W-:Y:S05]  /*27610*/  BRA `(.L_x_1187) ;  /* 0xfffebd2000007947 */ /* 0x000fea000383ffff */
.L_x_1009:
[----:B------:R-:W-:Y:S02]  /*27620*/  MOV R0, 0x2 ;  /* 0x0000000200007802 */ /* 0x000fe40000000f00 */
[----:B------:R-:W-:-:S02]  /*27630*/  MOV R2, 0x27650 ;  /* 0x0002765000027802 */ /* 0x000fc40000000f00 */
[----:B------:R-:W-:Y:S05]  /*27640*/  CALL.REL.NOINC `($__internal_13_$__cuda_sm70_shflsync_bfly_p) ;  /* 0x000028f000007944 */ /* 0x000fea0003c00000 */
[----:B------:R-:W-:Y:S05]  /*27650*/  BRA `(.L_x_1188) ;  /* 0xfffec40000007947 */ /* 0x000fea000383ffff */
.L_x_1010:
[----:B------:R-:W-:Y:S02]  /*27660*/  MOV R0, 0x1 ;  /* 0x0000000100007802 */ /* 0x000fe40000000f00 */
[----:B------:R-:W-:-:S02]  /*27670*/  MOV R2, 0x27690 ;  /* 0x0002769000027802 */ /* 0x000fc40000000f00 */
[----:B------:R-:W-:Y:S05]  /*27680*/  CALL.REL.NOINC `($__internal_13_$__cuda_sm70_shflsync_bfly_p) ;  /* 0x000028b000007944 */ /* 0x000fea0003c00000 */
[----:B------:R-:W-:Y:S01]  /*27690*/  FMNMX.FTZ R105, R4, R0, !PT ;  /* 0x0000000004697209 */ /* 0x000fe20007810000 */
[----:B------:R-:W-:Y:S01]  /*276a0*/  IMAD.MOV.U32 R4, RZ, RZ, R5 ;  /* 0x000000ffff047224 */ /* 0x000fe200078e0005 */
[----:B------:R-:W-:Y:S01]  /*276b0*/  MOV R2, 0x276e0 ;  /* 0x000276e000027802 */ /* 0x000fe20000000f00 */
[----:B------:R-:W-:-:S02]  /*276c0*/  IMAD.MOV.U32 R0, RZ, RZ, 0x2 ;  /* 0x00000002ff007424 */ /* 0x000fc400078e00ff */
[----:B------:R-:W-:Y:S05]  /*276d0*/  CALL.REL.NOINC `($__internal_13_$__cuda_sm70_shflsync_bfly_p) ;  /* 0x0000286000007944 */ /* 0x000fea0003c00000 */
[----:B------:R-:W-:Y:S01]  /*276e0*/  FMNMX.FTZ R5, R5, R0, !PT ;  /* 0x0000000005057209 */ /* 0x000fe20007810000 */
[----:B------:R-:W-:Y:S01]  /*276f0*/  IMAD.MOV.U32 R0, RZ, RZ, 0x1 ;  /* 0x00000001ff007424 */ /* 0x000fe200078e00ff */
[----:B------:R-:W-:-:S03]  /*27700*/  MOV R2, 0x27730 ;  /* 0x0002773000027802 */ /* 0x000fc60000000f00 */
[----:B------:R-:W-:Y:S02]  /*27710*/  IMAD.MOV.U32 R4, RZ, RZ, R5 ;  /* 0x000000ffff047224 */ /* 0x000fe400078e0005 */
[----:B------:R-:W-:Y:S05]  /*27720*/  CALL.REL.NOINC `($__internal_13_$__cuda_sm70_shflsync_bfly_p) ;  /* 0x0000281000007944 */ /* 0x000fea0003c00000 */
[----:B------:R-:W-:Y:S01]  /*27730*/  FMNMX.FTZ R104, R5, R0, !PT ;  /* 0x0000000005687209 */ /* 0x000fe20007810000 */
[----:B------:R-:W-:Y:S01]  /*27740*/  IMAD.MOV.U32 R4, RZ, RZ, R6 ;  /* 0x000000ffff047224 */ /* 0x000fe200078e0006 */
[----:B------:R-:W-:Y:S01]  /*27750*/  MOV R2, 0x27780 ;  /* 0x0002778000027802 */ /* 0x000fe20000000f00 */
[----:B------:R-:W-:Y:S02]  /*27760*/  IMAD.MOV.U32 R0, RZ, RZ, 0x2 ;  /* 0x00000002ff007424 */ /* 0x000fe400078e00ff */
        /* <DEDUP_REMOVED lines=16> */
[----:B------:R-:W-:Y:S01]  /*27870*/  MOV R9, R0 ;  /* 0x0000000000097202 */ /* 0x000fe20000000f00 */
[----:B------:R-:W-:Y:S05]  /*27880*/  BRA `(.L_x_1189) ;  /* 0xfffec2c000007947 */ /* 0x000fea000383ffff */
.L_x_1018:
[----:B------:R-:W-:Y:S01]  /*27890*/  MOV R2, RZ ;  /* 0x000000ff00027202 */ /* 0x000fe20000000f00 */
[----:B------:R-:W-:Y:S01]  /*278a0*/  IMAD.MOV.U32 R227, RZ, RZ, R5 ;  /* 0x000000ffffe37224 */ /* 0x000fe200078e0005 */
[----:B------:R-:W-:Y:S01]  /*278b0*/  MOV R3, 0x278e0 ;  /* 0x000278e000037802 */ /* 0x000fe20000000f00 */
[----:B------:R-:W-:Y:S02]  /*278c0*/  IMAD.MOV.U32 R228, RZ, RZ, 0x1c1f ;  /* 0x00001c1fffe47424 */ /* 0x000fe400078e00ff */
[----:B------:R-:W-:Y:S05]  /*278d0*/  CALL.REL.NOINC `($__internal_14_$__cuda_sm70_shflsync_idx_p) ;  /* 0x000026c000007944 */ /* 0x000fea0003c00000 */
[----:B------:R-:W-:Y:S01]  /*278e0*/  MOV R4, R227 ;  /* 0x000000e300047202 */ /* 0x000fe20000000f00 */
[----:B------:R-:W-:-:S05]  /*278f0*/  BRA `(.L_x_1190) ;  /* 0xfffed7f000007947 */ /* 0x000fca000383ffff */
.L_x_1019:
[----:B------:R-:W-:Y:S01]  /*27900*/  MOV R2, RZ ;  /* 0x000000ff00027202 */ /* 0x000fe20000000f00 */
[----:B------:R-:W-:Y:S01]  /*27910*/  IMAD.MOV.U32 R227, RZ, RZ, R6 ;  /* 0x000000ffffe37224 */ /* 0x000fe200078e0006 */
[----:B------:R-:W-:Y:S01]  /*27920*/  MOV R3, 0x27950 ;  /* 0x0002795000037802 */ /* 0x000fe20000000f00 */
[----:B------:R-:W-:Y:S02]  /*27930*/  IMAD.MOV.U32 R228, RZ, RZ, 0x1c1f ;  /* 0x00001c1fffe47424 */ /* 0x000fe400078e00ff */
[----:B-12---:R-:W-:Y:S05]  /*27940*/  CALL.REL.NOINC `($__internal_14_$__cuda_sm70_shflsync_idx_p) ;  /* 0x0000265000007944 */ /* 0x006fea0003c00000 */
[----:B------:R-:W-:Y:S01]  /*27950*/  MOV R0, R227 ;  /* 0x000000e300007202 */ /* 0x000fe20000000f00 */
[----:B------:R-:W-:-:S05]  /*27960*/  BRA `(.L_x_1191) ;  /* 0xfffed7a000007947 */ /* 0x000fca000383ffff */
.L_x_1020:
[----:B-1----:R-:W-:Y:S01]  /*27970*/  MOV R2, 0x1 ;  /* 0x0000000100027802 */ /* 0x002fe20000000f00 */
[----:B------:R-:W-:Y:S01]  /*27980*/  IMAD.MOV.U32 R227, RZ, RZ, R5 ;  /* 0x000000ffffe37224 */ /* 0x000fe200078e0005 */
[----:B------:R-:W-:Y:S01]  /*27990*/  MOV R3, 0x279c0 ;  /* 0x000279c000037802 */ /* 0x000fe20000000f00 */
[----:B------:R-:W-:Y:S02]  /*279a0*/  IMAD.MOV.U32 R228, RZ, RZ, 0x1c1f ;  /* 0x00001c1fffe47424 */ /* 0x000fe400078e00ff */
[----:B------:R-:W-:Y:S05]  /*279b0*/  CALL.REL.NOINC `($__internal_14_$__cuda_sm70_shflsync_idx_p) ;  /* 0x000025e000007944 */ /* 0x000fea0003c00000 */
[----:B------:R-:W-:Y:S01]  /*279c0*/  MOV R2, 0x1 ;  /* 0x0000000100027802 */ /* 0x000fe20000000f00 */
[----:B------:R-:W-:Y:S01]  /*279d0*/  IMAD.MOV.U32 R4, RZ, RZ, R227 ;  /* 0x000000ffff047224 */ /* 0x000fe200078e00e3 */
[----:B------:R-:W-:Y:S01]  /*279e0*/  MOV R228, 0x1c1f ;  /* 0x00001c1f00e47802 */ /* 0x000fe20000000f00 */
[----:B------:R-:W-:Y:S01]  /*279f0*/  IMAD.MOV.U32 R227, RZ, RZ, R6 ;  /* 0x000000ffffe37224 */ /* 0x000fe200078e0006 */
[----:B------:R-:W-:Y:S02]  /*27a00*/  MOV R3, 0x27a20 ;  /* 0x00027a2000037802 */ /* 0x000fe40000000f00 */
[----:B------:R-:W-:Y:S05]  /*27a10*/  CALL.REL.NOINC `($__internal_14_$__cuda_sm70_shflsync_idx_p) ;  /* 0x0000258000007944 */ /* 0x000fea0003c00000 */
[----:B------:R-:W-:Y:S01]  /*27a20*/  MOV R0, R227 ;  /* 0x000000e300007202 */ /* 0x000fe20000000f00 */
[----:B------:R-:W-:-:S05]  /*27a30*/  BRA `(.L_x_1192) ;  /* 0xfffed84000007947 */ /* 0x000fca000383ffff */
.L_x_1023:
[----:B------:R-:W-:Y:S01]  /*27a40*/  MOV R2, RZ ;  /* 0x000000ff00027202 */ /* 0x000fe20000000f00 */
[----:B------:R-:W-:Y:S01]  /*27a50*/  IMAD.MOV.U32 R227, RZ, RZ, R6 ;  /* 0x000000ffffe37224 */ /* 0x000fe200078e0006 */
[----:B------:R-:W-:Y:S01]  /*27a60*/  MOV R3, 0x27a90 ;  /* 0x00027a9000037802 */ /* 0x000fe20000000f00 */
[----:B------:R-:W-:Y:S02]  /*27a70*/  IMAD.MOV.U32 R228, RZ, RZ, 0x1c1f ;  /* 0x00001c1fffe47424 */ /* 0x000fe400078e00ff */
[----:B------:R-:W-:Y:S05]  /*27a80*/  CALL.REL.NOINC `($__internal_14_$__cuda_sm70_shflsync_idx_p) ;  /* 0x0000251000007944 */ /* 0x000fea0003c00000 */
[----:B------:R-:W-:Y:S01]  /*27a90*/  MOV R4, R227 ;  /* 0x000000e300047202 */ /* 0x000fe20000000f00 */
[----:B------:R-:W-:-:S05]  /*27aa0*/  BRA `(.L_x_1193) ;  /* 0xfffee7b000007947 */ /* 0x000fca000383ffff */
.L_x_1024:
[----:B------:R-:W-:Y:S01]  /*27ab0*/  MOV R2, RZ ;  /* 0x000000ff00027202 */ /* 0x000fe20000000f00 */
[----:B------:R-:W-:Y:S01]  /*27ac0*/  IMAD.MOV.U32 R227, RZ, RZ, R8 ;  /* 0x000000ffffe37224 */ /* 0x000fe200078e0008 */
[----:B------:R-:W-:Y:S01]  /*27ad0*/  MOV R3, 0x27b00 ;  /* 0x00027b0000037802 */ /* 0x000fe20000000f00 */
[----:B------:R-:W-:Y:S02]  /*27ae0*/  IMAD.MOV.U32 R228, RZ, RZ, 0x1c1f ;  /* 0x00001c1fffe47424 */ /* 0x000fe400078e00ff */
[----:B-12---:R-:W-:Y:S05]  /*27af0*/  CALL.REL.NOINC `($__internal_14_$__cuda_sm70_shflsync_idx_p) ;  /* 0x000024a000007944 */ /* 0x006fea0003c00000 */
[----:B------:R-:W-:Y:S01]  /*27b00*/  MOV R0, R227 ;  /* 0x000000e300007202 */ /* 0x000fe20000000f00 */
[----:B------:R-:W-:-:S05]  /*27b10*/  BRA `(.L_x_1194) ;  /* 0xfffee76000007947 */ /* 0x000fca000383ffff */
.L_x_1025:
[----:B--2---:R-:W-:Y:S01]  /*27b20*/  MOV R2, 0x1 ;  /* 0x0000000100027802 */ /* 0x004fe20000000f00 */
[----:B------:R-:W-:Y:S01]  /*27b30*/  IMAD.MOV.U32 R227, RZ, RZ, R6 ;  /* 0x000000ffffe37224 */ /* 0x000fe200078e0006 */
[----:B------:R-:W-:Y:S01]  /*27b40*/  MOV R3, 0x27b70 ;  /* 0x00027b7000037802 */ /* 0x000fe20000000f00 */
[----:B------:R-:W-:Y:S03]  /*27b50*/  IMAD.MOV.U32 R228, RZ, RZ, 0x1c1f ;  /* 0x00001c1fffe47424 */ /* 0x000fe600078e00ff */
[----:B-1-3--:R-:W-:Y:S05]  /*27b60*/  CALL.REL.NOINC `($__internal_14_$__cuda_sm70_shflsync_idx_p) ;  /* 0x0000243000007944 */ /* 0x00afea0003c00000 */
        /* <DEDUP_REMOVED lines=8> */
.L_x_1026:
[----:B------:R-:W-:Y:S01]  /*27bf0*/  MOV R2, RZ ;  /* 0x000000ff00027202 */ /* 0x000fe20000000f00 */
[----:B------:R-:W-:Y:S01]  /*27c00*/  IMAD.MOV.U32 R227, RZ, RZ, R5 ;  /* 0x000000ffffe37224 */ /* 0x000fe200078e0005 */
[----:B------:R-:W-:Y:S01]  /*27c10*/  MOV R3, 0x27c40 ;  /* 0x00027c4000037802 */ /* 0x000fe20000000f00 */
[----:B------:R-:W-:Y:S02]  /*27c20*/  IMAD.MOV.U32 R228, RZ, RZ, 0x1c1f ;  /* 0x00001c1fffe47424 */ /* 0x000fe400078e00ff */
[----:B------:R-:W-:Y:S05]  /*27c30*/  CALL.REL.NOINC `($__internal_14_$__cuda_sm70_shflsync_idx_p) ;  /* 0x0000236000007944 */ /* 0x000fea0003c00000 */
[----:B------:R-:W-:Y:S01]  /*27c40*/  MOV R4, R227 ;  /* 0x000000e300047202 */ /* 0x000fe20000000f00 */
[----:B------:R-:W-:-:S05]  /*27c50*/  BRA `(.L_x_1196) ;  /* 0xfffee9e000007947 */ /* 0x000fca000383ffff */
.L_x_1031:
[----:B------:R-:W-:Y:S01]  /*27c60*/  MOV R2, 0x1 ;  /* 0x0000000100027802 */ /* 0x000fe20000000f00 */
[----:B------:R-:W-:Y:S01]  /*27c70*/  IMAD.MOV.U32 R227, RZ, RZ, R5 ;  /* 0x000000ffffe37224 */ /* 0x000fe200078e0005 */
[----:B------:R-:W-:Y:S01]  /*27c80*/  MOV R3, 0x27cb0 ;  /* 0x00027cb000037802 */ /* 0x000fe20000000f00 */
[----:B------:R-:W-:Y:S02]  /*27c90*/  IMAD.MOV.U32 R228, RZ, RZ, 0x1c1f ;  /* 0x00001c1fffe47424 */ /* 0x000fe400078e00ff */
[----:B-1----:R-:W-:Y:S05]  /*27ca0*/  CALL.REL.NOINC `($__internal_14_$__cuda_sm70_shflsync_idx_p) ;  /* 0x000022f000007944 */ /* 0x002fea0003c00000 */
[----:B------:R-:W-:Y:S01]  /*27cb0*/  MOV R4, R227 ;  /* 0x000000e300047202 */ /* 0x000fe20000000f00 */
[----:B------:R-:W-:-:S05]  /*27cc0*/  BRA `(.L_x_1197) ;  /* 0xfffeef4000007947 */ /* 0x000fca000383ffff */
.L_x_1036:
[----:B------:R-:W-:Y:S01]  /*27cd0*/  MOV R2, 0x2 ;  /* 0x0000000200027802 */ /* 0x000fe20000000f00 */
[----:B------:R-:W-:Y:S01]  /*27ce0*/  IMAD.MOV.U32 R227, RZ, RZ, R5 ;  /* 0x000000ffffe37224 */ /* 0x000fe200078e0005 */
[----:B------:R-:W-:Y:S01]  /*27cf0*/  MOV R3, 0x27d20 ;  /* 0x00027d2000037802 */ /* 0x000fe20000000f00 */
[----:B------:R-:W-:Y:S02]  /*27d00*/  IMAD.MOV.U32 R228, RZ, RZ, 0x1c1f ;  /* 0x00001c1fffe47424 */ /* 0x000fe400078e00ff */
[----:B-12---:R-:W-:Y:S05]  /*27d10*/  CALL.REL.NOINC `($__internal_14_$__cuda_sm70_shflsync_idx_p) ;  /* 0x0000228000007944 */ /* 0x006fea0003c00000 */
[----:B------:R-:W-:Y:S01]  /*27d20*/  MOV R4, R227 ;  /* 0x000000e300047202 */ /* 0x000fe20000000f00 */
[----:B------:R-:W-:-:S05]  /*27d30*/  BRA `(.L_x_1198) ;  /* 0xfffef37000007947 */ /* 0x000fca000383ffff */
.L_x_1041:
[----:B------:R-:W-:Y:S01]  /*27d40*/  MOV R2, 0x3 ;  /* 0x0000000300027802 */ /* 0x000fe20000000f00 */
[----:B------:R-:W-:Y:S01]  /*27d50*/  IMAD.MOV.U32 R227, RZ, RZ, R5 ;  /* 0x000000ffffe37224 */ /* 0x000fe200078e0005 */
[----:B------:R-:W-:Y:S01]  /*27d60*/  MOV R3, 0x27d90 ;  /* 0x00027d9000037802 */ /* 0x000fe20000000f00 */
[----:B------:R-:W-:Y:S02]  /*27d70*/  IMAD.MOV.U32 R228, RZ, RZ, 0x1c1f ;  /* 0x00001c1fffe47424 */ /* 0x000fe400078e00ff */
[----:B-123--:R-:W-:Y:S05]  /*27d80*/  CALL.REL.NOINC `($__internal_14_$__cuda_sm70_shflsync_idx_p) ;  /* 0x0000221000007944 */ /* 0x00efea0003c00000 */
[----:B------:R-:W-:Y:S01]  /*27d90*/  MOV R4, R227 ;  /* 0x000000e300047202 */ /* 0x000fe20000000f00 */
[----:B------:R-:W-:-:S05]  /*27da0*/  BRA `(.L_x_1199) ;  /* 0xfffef7a000007947 */ /* 0x000fca000383ffff */
.L_x_1046:
[----:B------:R-:W-:Y:S02]  /*27db0*/  MOV R0, 0x2 ;  /* 0x0000000200007802 */ /* 0x000fe40000000f00 */
[----:B------:R-:W-:Y:S02]  /*27dc0*/  MOV R2, 0x27de0 ;  /* 0x00027de000027802 */ /* 0x000fe40000000f00 */
[----:B------:R-:W-:Y:S05]  /*27dd0*/  CALL.REL.NOINC `($__internal_13_$__cuda_sm70_shflsync_bfly_p) ;  /* 0x0000216000007944 */ /* 0x000fea0003c00000 */
[----:B------:R-:W-:-:S05]  /*27de0*/  BRA `(.L_x_1200) ;  /* 0xfffeff0000007947 */ /* 0x000fca000383ffff */
.L_x_1047:
[----:B------:R-:W-:Y:S02]  /*27df0*/  MOV R0, 0x1 ;  /* 0x0000000100007802 */ /* 0x000fe40000000f00 */
[----:B------:R-:W-:Y:S02]  /*27e00*/  MOV R2, 0x27e20 ;  /* 0x00027e2000027802 */ /* 0x000fe40000000f00 */
        /* <DEDUP_REMOVED lines=28> */
[----:B------:R-:W-:-:S05]  /*27fd0*/  BRA `(.L_x_1201) ;  /* 0xfffefe0000007947 */ /* 0x000fca000383ffff */
.L_x_1056:
[----:B------:R-:W-:Y:S01]  /*27fe0*/  MOV R2, RZ ;  /* 0x000000ff00027202 */ /* 0x000fe20000000f00 */
[----:B------:R-:W-:Y:S01]  /*27ff0*/  IMAD.MOV.U32 R227, RZ, RZ, R8 ;  /* 0x000000ffffe37224 */ /* 0x000fe200078e0008 */
[----:B------:R-:W-:Y:S01]  /*28000*/  MOV R3, 0x28030 ;  /* 0x0002803000037802 */ /* 0x000fe20000000f00 */
[----:B------:R-:W-:Y:S02]  /*28010*/  IMAD.MOV.U32 R228, RZ, RZ, 0x1c1f ;  /* 0x00001c1fffe47424 */ /* 0x000fe400078e00ff */
[----:B------:R-:W-:Y:S05]  /*28020*/  CALL.REL.NOINC `($__internal_14_$__cuda_sm70_shflsync_idx_p) ;  /* 0x00001f7000007944 */ /* 0x000fea0003c00000 */
[----:B------:R-:W-:Y:S01]  /*28030*/  MOV R4, R227 ;  /* 0x000000e300047202 */ /* 0x000fe20000000f00 */
[----:B------:R-:W-:-:S05]  /*28040*/  BRA `(.L_x_1202) ;  /* 0xffff1ac000007947 */ /* 0x000fca000383ffff */
.L_x_1057:
[----:B------:R-:W-:Y:S01]  /*28050*/  MOV R2, RZ ;  /* 0x000000ff00027202 */ /* 0x000fe20000000f00 */
[----:B------:R-:W-:Y:S01]  /*28060*/  IMAD.MOV.U32 R227, RZ, RZ, R9 ;  /* 0x000000ffffe37224 */ /* 0x000fe200078e0009 */
[----:B------:R-:W-:Y:S01]  /*28070*/  MOV R3, 0x280a0 ;  /* 0x000280a000037802 */ /* 0x000fe20000000f00 */
[----:B------:R-:W-:Y:S02]  /*28080*/  IMAD.MOV.U32 R228, RZ, RZ, 0x1c1f ;  /* 0x00001c1fffe47424 */ /* 0x000fe400078e00ff */
[----:B-12---:R-:W-:Y:S05]  /*28090*/  CALL.REL.NOINC `($__internal_14_$__cuda_sm70_shflsync_idx_p) ;  /* 0x00001f0000007944 */ /* 0x006fea0003c00000 */
[----:B------:R-:W-:Y:S01]  /*280a0*/  MOV R0, R227 ;  /* 0x000000e300007202 */ /* 0x000fe20000000f00 */
[----:B------:R-:W-:-:S05]  /*280b0*/  BRA `(.L_x_1203) ;  /* 0xffff1a7000007947 */ /* 0x000fca000383ffff */
.L_x_1058:
        /* <DEDUP_REMOVED lines=13> */
.L_x_1061:
[----:B------:R-:W-:Y:S01]  /*28190*/  MOV R2, RZ ;  /* 0x000000ff00027202 */ /* 0x000fe20000000f00 */
[----:B------:R-:W-:Y:S01]  /*281a0*/  IMAD.MOV.U32 R227, RZ, RZ, R9 ;  /* 0x000000ffffe37224 */ /* 0x000fe200078e0009 */
[----:B------:R-:W-:Y:S01]  /*281b0*/  MOV R3, 0x281e0 ;  /* 0x000281e000037802 */ /* 0x000fe20000000f00 */
[----:B------:R-:W-:Y:S02]  /*281c0*/  IMAD.MOV.U32 R228, RZ, RZ, 0x1c1f ;  /* 0x00001c1fffe47424 */ /* 0x000fe400078e00ff */
[----:B------:R-:W-:Y:S05]  /*281d0*/  CALL.REL.NOINC `($__internal_14_$__cuda_sm70_shflsync_idx_p) ;  /* 0x00001dc000007944 */ /* 0x000fea0003c00000 */
[----:B------:R-:W-:Y:S01]  /*281e0*/  MOV R4, R227 ;  /* 0x000000e300047202 */ /* 0x000fe20000000f00 */
[----:B------:R-:W-:-:S05]  /*281f0*/  BRA `(.L_x_1205) ;  /* 0xffff2a9000007947 */ /* 0x000fca000383ffff */
.L_x_1062:
[----:B------:R-:W-:Y:S01]  /*28200*/  MOV R2, RZ ;  /* 0x000000ff00027202 */ /* 0x000fe20000000f00 */
[----:B------:R-:W-:Y:S01]  /*28210*/  IMAD.MOV.U32 R227, RZ, RZ, R10 ;  /* 0x000000ffffe37224 */ /* 0x000fe200078e000a */
[----:B------:R-:W-:Y:S01]  /*28220*/  MOV R3, 0x28250 ;  /* 0x0002825000037802 */ /* 0x000fe20000000f00 */
[----:B------:R-:W-:Y:S02]  /*28230*/  IMAD.MOV.U32 R228, RZ, RZ, 0x1c1f ;  /* 0x00001c1fffe47424 */ /* 0x000fe400078e00ff */
[----:B-12---:R-:W-:Y:S05]  /*28240*/  CALL.REL.NOINC `($__internal_14_$__cuda_sm70_shflsync_idx_p) ;  /* 0x00001d5000007944 */ /* 0x006fea0003c00000 */
[----:B------:R-:W-:Y:S01]  /*28250*/  MOV R0, R227 ;  /* 0x000000e300007202 */ /* 0x000fe20000000f00 */
[----:B------:R-:W-:-:S05]  /*28260*/  BRA `(.L_x_1206) ;  /* 0xffff2a4000007947 */ /* 0x000fca000383ffff */
.L_x_1063:
        /* <DEDUP_REMOVED lines=13> */
.L_x_1064:
[----:B------:R-:W-:Y:S02]  /*28340*/  MOV R0, 0x2 ;  /* 0x0000000200007802 */ /* 0x000fe40000000f00 */
[----:B------:R-:W-:Y:S02]  /*28350*/  MOV R2, 0x28370 ;  /* 0x0002837000027802 */ /* 0x000fe40000000f00 */
[----:B------:R-:W-:Y:S05]  /*28360*/  CALL.REL.NOINC `($__internal_13_$__cuda_sm70_shflsync_bfly_p) ;  /* 0x00001bd000007944 */ /* 0x000fea0003c00000 */
[----:B------:R-:W-:-:S05]  /*28370*/  BRA `(.L_x_1208) ;  /* 0xffff2f3000007947 */ /* 0x000fca000383ffff */
.L_x_1065:
        /* <DEDUP_REMOVED lines=31> */
.L_x_1068:
[----:B-1--4-:R-:W-:Y:S01]  /*28570*/  MOV R2, RZ ;  /* 0x000000ff00027202 */ /* 0x012fe20000000f00 */
[----:B------:R-:W-:Y:S01]  /*28580*/  IMAD.MOV.U32 R227, RZ, RZ, R6 ;  /* 0x000000ffffe37224 */ /* 0x000fe200078e0006 */
[----:B------:R-:W-:Y:S01]  /*28590*/  MOV R3, 0x285c0 ;  /* 0x000285c000037802 */ /* 0x000fe20000000f00 */
[----:B------:R-:W-:Y:S02]  /*285a0*/  IMAD.MOV.U32 R228, RZ, RZ, 0x1c1f ;  /* 0x00001c1fffe47424 */ /* 0x000fe400078e00ff */
[----:B------:R-:W-:Y:S05]  /*285b0*/  CALL.REL.NOINC `($__internal_14_$__cuda_sm70_shflsync_idx_p) ;  /* 0x000019e000007944 */ /* 0x000fea0003c00000 */
[----:B------:R-:W-:Y:S01]  /*285c0*/  MOV R0, R227 ;  /* 0x000000e300007202 */ /* 0x000fe20000000f00 */
[----:B------:R-:W-:-:S05]  /*285d0*/  BRA `(.L_x_1210) ;  /* 0xffff47a000007947 */ /* 0x000fca000383ffff */
.L_x_1071:
        /* <DEDUP_REMOVED lines=13> */
.L_x_1074:
[----:B------:R-:W-:Y:S01]  /*286b0*/  MOV R2, RZ ;  /* 0x000000ff00027202 */ /* 0x000fe20000000f00 */
[----:B------:R-:W-:Y:S01]  /*286c0*/  IMAD.MOV.U32 R227, RZ, RZ, R6 ;  /* 0x000000ffffe37224 */ /* 0x000fe200078e0006 */
[----:B------:R-:W-:Y:S01]  /*286d0*/  MOV R3, 0x28700 ;  /* 0x0002870000037802 */ /* 0x000fe20000000f00 */
[----:B------:R-:W-:Y:S02]  /*286e0*/  IMAD.MOV.U32 R228, RZ, RZ, 0x1c1f ;  /* 0x00001c1fffe47424 */ /* 0x000fe400078e00ff */
[----:B------:R-:W-:Y:S05]  /*286f0*/  CALL.REL.NOINC `($__internal_14_$__cuda_sm70_shflsync_idx_p) ;  /* 0x000018a000007944 */ /* 0x000fea0003c00000 */
[----:B------:R-:W-:Y:S01]  /*28700*/  MOV R4, R227 ;  /* 0x000000e300047202 */ /* 0x000fe20000000f00 */
[----:B------:R-:W-:-:S05]  /*28710*/  BRA `(.L_x_1212) ;  /* 0xffff57c000007947 */ /* 0x000fca000383ffff */
.L_x_1075:
[----:B------:R-:W-:Y:S01]  /*28720*/  MOV R2, RZ ;  /* 0x000000ff00027202 */ /* 0x000fe20000000f00 */
[----:B------:R-:W-:Y:S01]  /*28730*/  IMAD.MOV.U32 R227, RZ, RZ, R8 ;  /* 0x000000ffffe37224 */ /* 0x000fe200078e0008 */
[----:B------:R-:W-:Y:S01]  /*28740*/  MOV R3, 0x28770 ;  /* 0x0002877000037802 */ /* 0x000fe20000000f00 */
[----:B------:R-:W-:Y:S02]  /*28750*/  IMAD.MOV.U32 R228, RZ, RZ, 0x1c1f ;  /* 0x00001c1fffe47424 */ /* 0x000fe400078e00ff */
[----:B-12---:R-:W-:Y:S05]  /*28760*/  CALL.REL.NOINC `($__internal_14_$__cuda_sm70_shflsync_idx_p) ;  /* 0x0000183000007944 */ /* 0x006fea0003c00000 */
[----:B------:R-:W-:Y:S01]  /*28770*/  MOV R0, R227 ;  /* 0x000000e300007202 */ /* 0x000fe20000000f00 */
[----:B------:R-:W-:-:S05]  /*28780*/  BRA `(.L_x_1213) ;  /* 0xffff577000007947 */ /* 0x000fca000383ffff */
.L_x_1076:
        /* <DEDUP_REMOVED lines=13> */
.L_x_1077:
[----:B------:R-:W-:Y:S01]  /*28860*/  MOV R2, RZ ;  /* 0x000000ff00027202 */ /* 0x000fe20000000f00 */
[----:B------:R-:W-:Y:S01]  /*28870*/  IMAD.MOV.U32 R227, RZ, RZ, R5 ;  /* 0x000000ffffe37224 */ /* 0x000fe200078e0005 */
[----:B------:R-:W-:Y:S01]  /*28880*/  MOV R3, 0x288b0 ;  /* 0x000288b000037802 */ /* 0x000fe20000000f00 */
[----:B------:R-:W-:Y:S02]  /*28890*/  IMAD.MOV.U32 R228, RZ, RZ, 0x1c1f ;  /* 0x00001c1fffe47424 */ /* 0x000fe400078e00ff */
[----:B------:R-:W-:Y:S05]  /*288a0*/  CALL.REL.NOINC `($__internal_14_$__cuda_sm70_shflsync_idx_p) ;  /* 0x000016f000007944 */ /* 0x000fea0003c00000 */
[----:B------:R-:W-:Y:S01]  /*288b0*/  MOV R4, R227 ;  /* 0x000000e300047202 */ /* 0x000fe20000000f00 */
[----:B------:R-:W-:-:S05]  /*288c0*/  BRA `(.L_x_1215) ;  /* 0xffff58f000007947 */ /* 0x000fca000383ffff */
.L_x_1082:
[----:B------:R-:W-:Y:S01]  /*288d0*/  MOV R2, 0x1 ;  /* 0x0000000100027802 */ /* 0x000fe20000000f00 */
[----:B------:R-:W-:Y:S01]  /*288e0*/  IMAD.MOV.U32 R227, RZ, RZ, R5 ;  /* 0x000000ffffe37224 */ /* 0x000fe200078e0005 */
[----:B------:R-:W-:Y:S01]  /*288f0*/  MOV R3, 0x28920 ;  /* 0x0002892000037802 */ /* 0x000fe20000000f00 */
[----:B------:R-:W-:Y:S02]  /*28900*/  IMAD.MOV.U32 R228, RZ, RZ, 0x1c1f ;  /* 0x00001c1fffe47424 */ /* 0x000fe400078e00ff */
[----:B-1----:R-:W-:Y:S05]  /*28910*/  CALL.REL.NOINC `($__internal_14_$__cuda_sm70_shflsync_idx_p) ;  /* 0x0000168000007944 */ /* 0x002fea0003c00000 */
[----:B------:R-:W-:Y:S01]  /*28920*/  MOV R4, R227 ;  /* 0x000000e300047202 */ /* 0x000fe20000000f00 */
[----:B------:R-:W-:-:S05]  /*28930*/  BRA `(.L_x_1216) ;  /* 0xffff5e5000007947 */ /* 0x000fca000383ffff */
.L_x_1087:
[----:B------:R-:W-:Y:S01]  /*28940*/  MOV R2, 0x2 ;  /* 0x0000000200027802 */ /* 0x000fe20000000f00 */
[----:B------:R-:W-:Y:S01]  /*28950*/  IMAD.MOV.U32 R227, RZ, RZ, R5 ;  /* 0x000000ffffe37224 */ /* 0x000fe200078e0005 */
[----:B------:R-:W-:Y:S01]  /*28960*/  MOV R3, 0x28990 ;  /* 0x0002899000037802 */ /* 0x000fe20000000f00 */
[----:B------:R-:W-:Y:S02]  /*28970*/  IMAD.MOV.U32 R228, RZ, RZ, 0x1c1f ;  /* 0x00001c1fffe47424 */ /* 0x000fe400078e00ff */
[----:B-12---:R-:W-:Y:S05]  /*28980*/  CALL.REL.NOINC `($__internal_14_$__cuda_sm70_shflsync_idx_p) ;  /* 0x0000161000007944 */ /* 0x006fea0003c00000 */
[----:B------:R-:W-:Y:S01]  /*28990*/  MOV R4, R227 ;  /* 0x000000e300047202 */ /* 0x000fe20000000f00 */
[----:B------:R-:W-:-:S05]  /*289a0*/  BRA `(.L_x_1217) ;  /* 0xffff628000007947 */ /* 0x000fca000383ffff */
.L_x_1092:
[----:B------:R-:W-:Y:S01]  /*289b0*/  MOV R2, 0x3 ;  /* 0x0000000300027802 */ /* 0x000fe20000000f00 */
[----:B------:R-:W-:Y:S01]  /*289c0*/  IMAD.MOV.U32 R227, RZ, RZ, R5 ;  /* 0x000000ffffe37224 */ /* 0x000fe200078e0005 */
[----:B------:R-:W-:Y:S01]  /*289d0*/  MOV R3, 0x28a00 ;  /* 0x00028a0000037802 */ /* 0x000fe20000000f00 */
[----:B------:R-:W-:Y:S02]  /*289e0*/  IMAD.MOV.U32 R228, RZ, RZ, 0x1c1f ;  /* 0x00001c1fffe47424 */ /* 0x000fe400078e00ff */
[----:B-123--:R-:W-:Y:S05]  /*289f0*/  CALL.REL.NOINC `($__internal_14_$__cuda_sm70_shflsync_idx_p) ;  /* 0x000015a000007944 */ /* 0x00efea0003c00000 */
[----:B------:R-:W-:Y:S01]  /*28a00*/  MOV R4, R227 ;  /* 0x000000e300047202 */ /* 0x000fe20000000f00 */
[----:B------:R-:W-:-:S05]  /*28a10*/  BRA `(.L_x_1218) ;  /* 0xffff66b000007947 */ /* 0x000fca000383ffff */
.L_x_1097:
[----:B------:R-:W-:Y:S02]  /*28a20*/  MOV R0, 0x2 ;  /* 0x0000000200007802 */ /* 0x000fe40000000f00 */
[----:B------:R-:W-:Y:S02]  /*28a30*/  MOV R2, 0x28a50 ;  /* 0x00028a5000027802 */ /* 0x000fe40000000f00 */
[----:B------:R-:W-:Y:S05]  /*28a40*/  CALL.REL.NOINC `($__internal_13_$__cuda_sm70_shflsync_bfly_p) ;  /* 0x000014f000007944 */ /* 0x000fea0003c00000 */
[----:B------:R-:W-:-:S05]  /*28a50*/  BRA `(.L_x_1219) ;  /* 0xffff6e1000007947 */ /* 0x000fca000383ffff */
.L_x_1098:
        /* <DEDUP_REMOVED lines=31> */
.L_x_1100:
[----:B------:R-:W-:Y:S01]  /*28c50*/  IMAD.MOV.U32 R4, RZ, RZ, R248 ;  /* 0x000000ffff047224 */ /* 0x000fe200078e00f8 */
[----:B------:R-:W-:-:S02]  /*28c60*/  MOV R0, 0x2 ;  /* 0x0000000200007802 */ /* 0x000fc40000000f00 */
[----:B------:R-:W-:Y:S02]  /*28c70*/  MOV R2, 0x28c90 ;  /* 0x00028c9000027802 */ /* 0x000fe40000000f00 */
[----:B------:R-:W-:Y:S05]  /*28c80*/  CALL.REL.NOINC `($__internal_13_$__cuda_sm70_shflsync_bfly_p) ;  /* 0x000012b000007944 */ /* 0x000fea0003c00000 */
[----:B------:R-:W-:Y:S05]  /*28c90*/  BRA `(.L_x_1221) ;  /* 0xffff858000007947 */ /* 0x000fea000383ffff */
.L_x_1101:
[----:B------:R-:W-:Y:S02]  /*28ca0*/  MOV R0, 0x1 ;  /* 0x0000000100007802 */ /* 0x000fe40000000f00 */
[----:B------:R-:W-:Y:S02]  /*28cb0*/  MOV R2, 0x28cd0 ;  /* 0x00028cd000027802 */ /* 0x000fe40000000f00 */
[----:B-1----:R-:W-:Y:S05]  /*28cc0*/  CALL.REL.NOINC `($__internal_13_$__cuda_sm70_shflsync_bfly_p) ;  /* 0x0000127000007944 */ /* 0x002fea0003c00000 */
[----:B------:R-:W-:Y:S01]  /*28cd0*/  FADD.FTZ R10, R4, R0 ;  /* 0x00000000040a7221 */ /* 0x000fe20000010000 */
[----:B------:R-:W-:Y:S02]  /*28ce0*/  MOV R4, R237 ;  /* 0x000000ed00047202 */ /* 0x000fe40000000f00 */
[----:B------:R-:W-:Y:S02]  /*28cf0*/  MOV R0, 0x2 ;  /* 0x0000000200007802 */ /* 0x000fe40000000f00 */
[----:B------:R-:W-:Y:S02]  /*28d00*/  MOV R2, 0x28d20 ;  /* 0x00028d2000027802 */ /* 0x000fe40000000f00 */
[----:B------:R-:W-:Y:S05]  /*28d10*/  CALL.REL.NOINC `($__internal_13_$__cuda_sm70_shflsync_bfly_p) ;  /* 0x0000122000007944 */ /* 0x000fea0003c00000 */
[----:B------:R-:W-:Y:S01]  /*28d20*/  FADD.FTZ R4, R237, R0 ;  /* 0x00000000ed047221 */ /* 0x000fe20000010000 */
[----:B------:R-:W-:Y:S02]  /*28d30*/  MOV R0, 0x1 ;  /* 0x0000000100007802 */ /* 0x000fe40000000f00 */
[----:B------:R-:W-:-:S02]  /*28d40*/  MOV R2, 0x28d60 ;  /* 0x00028d6000027802 */ /* 0x000fc40000000f00 */
[----:B------:R-:W-:Y:S05]  /*28d50*/  CALL.REL.NOINC `($__internal_13_$__cuda_sm70_shflsync_bfly_p) ;  /* 0x000011e000007944 */ /* 0x000fea0003c00000 */
[----:B------:R-:W-:Y:S01]  /*28d60*/  FADD.FTZ R9, R4, R0 ;  /* 0x0000000004097221 */ /* 0x000fe20000010000 */
[----:B------:R-:W-:-:S02]  /*28d70*/  MOV R4, R238 ;  /* 0x000000ee00047202 */ /* 0x000fc40000000f00 */
[----:B------:R-:W-:Y:S02]  /*28d80*/  MOV R0, 0x2 ;  /* 0x0000000200007802 */ /* 0x000fe40000000f00 */
[----:B------:R-:W-:Y:S02]  /*28d90*/  MOV R2, 0x28db0 ;  /* 0x00028db000027802 */ /* 0x000fe40000000f00 */
[----:B------:R-:W-:Y:S05]  /*28da0*/  CALL.REL.NOINC `($__internal_13_$__cuda_sm70_shflsync_bfly_p) ;  /* 0x0000119000007944 */ /* 0x000fea0003c00000 */
[----:B------:R-:W-:Y:S01]  /*28db0*/  FADD.FTZ R8, R238, R0 ;  /* 0x00000000ee087221 */ /* 0x000fe20000010000 */
[----:B------:R-:W-:Y:S02]  /*28dc0*/  MOV R0, 0x1 ;  /* 0x0000000100007802 */ /* 0x000fe40000000f00 */
[----:B------:R-:W-:Y:S02]  /*28dd0*/  MOV R2, 0x28e00 ;  /* 0x00028e0000027802 */ /* 0x000fe40000000f00 */
[----:B------:R-:W-:Y:S02]  /*28de0*/  MOV R4, R8 ;  /* 0x0000000800047202 */ /* 0x000fe40000000f00 */
[----:B------:R-:W-:Y:S05]  /*28df0*/  CALL.REL.NOINC `($__internal_13_$__cuda_sm70_shflsync_bfly_p) ;  /* 0x0000114000007944 */ /* 0x000fea0003c00000 */
[----:B------:R-:W-:Y:S01]  /*28e00*/  FADD.FTZ R8, R8, R0 ;  /* 0x0000000008087221 */ /* 0x000fe20000010000 */
[----:B------:R-:W-:Y:S02]  /*28e10*/  MOV R4, R239 ;  /* 0x000000ef00047202 */ /* 0x000fe40000000f00 */
[----:B------:R-:W-:-:S02]  /*28e20*/  MOV R0, 0x2 ;  /* 0x0000000200007802 */ /* 0x000fc40000000f00 */
[----:B------:R-:W-:Y:S02]  /*28e30*/  MOV R2, 0x28e50 ;  /* 0x00028e5000027802 */ /* 0x000fe40000000f00 */
[----:B------:R-:W-:Y:S05]  /*28e40*/  CALL.REL.NOINC `($__internal_13_$__cuda_sm70_shflsync_bfly_p) ;  /* 0x000010f000007944 */ /* 0x000fea0003c00000 */
[----:B------:R-:W-:Y:S01]  /*28e50*/  FADD.FTZ R11, R239, R0 ;  /* 0x00000000ef0b7221 */ /* 0x000fe20000010000 */
[----:B------:R-:W-:Y:S02]  /*28e60*/  MOV R0, 0x1 ;  /* 0x0000000100007802 */ /* 0x000fe40000000f00 */
[----:B------:R-:W-:Y:S02]  /*28e70*/  MOV R2, 0x28ea0 ;  /* 0x00028ea000027802 */ /* 0x000fe40000000f00 */
[----:B------:R-:W-:Y:S02]  /*28e80*/  MOV R4, R11 ;  /* 0x0000000b00047202 */ /* 0x000fe40000000f00 */
[----:B------:R-:W-:Y:S05]  /*28e90*/  CALL.REL.NOINC `($__internal_13_$__cuda_sm70_shflsync_bfly_p) ;  /* 0x000010a000007944 */ /* 0x000fea0003c00000 */
[----:B------:R-:W-:Y:S01]  /*28ea0*/  MOV R12, R0 ;  /* 0x00000000000c7202 */ /* 0x000fe20000000f00 */
[----:B------:R-:W-:Y:S05]  /*28eb0*/  BRA `(.L_x_1222) ;  /* 0xffff845000007947 */ /* 0x000fea000383ffff */
.L_x_1108:
[----:B--23--:R-:W-:Y:S01]  /*28ec0*/  IMAD.MOV.U32 R227, RZ, RZ, R5 ;  /* 0x000000ffffe37224 */ /* 0x00cfe200078e0005 */
[----:B------:R-:W-:Y:S01]  /*28ed0*/  MOV R2, RZ ;  /* 0x000000ff00027202 */ /* 0x000fe20000000f00 */
[----:B------:R-:W-:Y:S01]  /*28ee0*/  IMAD.MOV.U32 R228, RZ, RZ, 0x1c1f ;  /* 0x00001c1fffe47424 */ /* 0x000fe200078e00ff */
[----:B------:R-:W-:Y:S02]  /*28ef0*/  MOV R3, 0x28f10 ;  /* 0x00028f1000037802 */ /* 0x000fe40000000f00 */
[----:B-1--4-:R-:W-:Y:S05]  /*28f00*/  CALL.REL.NOINC `($__internal_14_$__cuda_sm70_shflsync_idx_p) ;  /* 0x0000109000007944 */ /* 0x012fea0003c00000 */
[----:B------:R-:W-:Y:S01]  /*28f10*/  MOV R6, R227 ;  /* 0x000000e300067202 */ /* 0x000fe20000000f00 */
[----:B------:R-:W-:Y:S05]  /*28f20*/  BRA `(.L_x_1223) ;  /* 0xffff9e6000007947 */ /* 0x000fea000383ffff */
.L_x_1109:
[----:B------:R-:W-:Y:S01]  /*28f30*/  IMAD.MOV.U32 R227, RZ, RZ, R12 ;  /* 0x000000ffffe37224 */ /* 0x000fe200078e000c */
[----:B------:R-:W-:Y:S01]  /*28f40*/  MOV R2, RZ ;  /* 0x000000ff00027202 */ /* 0x000fe20000000f00 */
[----:B------:R-:W-:Y:S01]  /*28f50*/  IMAD.MOV.U32 R228, RZ, RZ, 0x1c1f ;  /* 0x00001c1fffe47424 */ /* 0x000fe200078e00ff */
[----:B------:R-:W-:-:S02]  /*28f60*/  MOV R3, 0x28f80 ;  /* 0x00028f8000037802 */ /* 0x000fc40000000f00 */
[----:B-1234-:R-:W-:Y:S05]  /*28f70*/  CALL.REL.NOINC `($__internal_14_$__cuda_sm70_shflsync_idx_p) ;  /* 0x0000102000007944 */ /* 0x01efea0003c00000 */
[----:B------:R-:W-:Y:S01]  /*28f80*/  MOV R2, R227 ;  /* 0x000000e300027202 */ /* 0x000fe20000000f00 */
[----:B------:R-:W-:Y:S05]  /*28f90*/  BRA `(.L_x_1224) ;  /* 0xffff9e1000007947 */ /* 0x000fea000383ffff */
.L_x_1112:
[----:B------:R-:W-:Y:S01]  /*28fa0*/  IMAD.MOV.U32 R227, RZ, RZ, R5 ;  /* 0x000000ffffe37224 */ /* 0x000fe200078e0005 */
[----:B-1--4-:R-:W-:Y:S01]  /*28fb0*/  MOV R2, 0x1 ;  /* 0x0000000100027802 */ /* 0x012fe20000000f00 */
[----:B------:R-:W-:Y:S01]  /*28fc0*/  IMAD.MOV.U32 R228, RZ, RZ, 0x1c1f ;  /* 0x00001c1fffe47424 */ /* 0x000fe200078e00ff */
[----:B------:R-:W-:-:S02]  /*28fd0*/  MOV R3, 0x28ff0 ;  /* 0x00028ff000037802 */ /* 0x000fc40000000f00 */
[----:B--23--:R-:W-:Y:S05]  /*28fe0*/  CALL.REL.NOINC `($__internal_14_$__cuda_sm70_shflsync_idx_p) ;  /* 0x00000fb000007944 */ /* 0x00cfea0003c00000 */
        /* <DEDUP_REMOVED lines=8> */
.L_x_1115:
[----:B------:R-:W-:Y:S01]  /*29070*/  IMAD.MOV.U32 R227, RZ, RZ, R5 ;  /* 0x000000ffffe37224 */ /* 0x000fe200078e0005 */
[----:B-1----:R-:W-:Y:S01]  /*29080*/  MOV R2, 0x2 ;  /* 0x0000000200027802 */ /* 0x002fe20000000f00 */
[----:B------:R-:W-:Y:S01]  /*29090*/  IMAD.MOV.U32 R228, RZ, RZ, 0x1c1f ;  /* 0x00001c1fffe47424 */ /* 0x000fe200078e00ff */
[----:B------:R-:W-:Y:S02]  /*290a0*/  MOV R3, 0x290c0 ;  /* 0x000290c000037802 */ /* 0x000fe40000000f00 */
[----:B--23--:R-:W-:Y:S05]  /*290b0*/  CALL.REL.NOINC `($__internal_14_$__cuda_sm70_shflsync_idx_p) ;  /* 0x00000ee000007944 */ /* 0x00cfea0003c00000 */
[----:B------:R-:W-:Y:S01]  /*290c0*/  MOV R6, R227 ;  /* 0x000000e300067202 */ /* 0x000fe20000000f00 */
[----:B------:R-:W-:Y:S05]  /*290d0*/  BRA `(.L_x_1226) ;  /* 0xffff9fb000007947 */ /* 0x000fea000383ffff */
.L_x_1116:
[----:B------:R-:W-:Y:S01]  /*290e0*/  IMAD.MOV.U32 R227, RZ, RZ, R12 ;  /* 0x000000ffffe37224 */ /* 0x000fe200078e000c */
[----:B-1----:R-:W-:Y:S01]  /*290f0*/  MOV R2, 0x2 ;  /* 0x0000000200027802 */ /* 0x002fe20000000f00 */
[----:B------:R-:W-:Y:S01]  /*29100*/  IMAD.MOV.U32 R228, RZ, RZ, 0x1c1f ;  /* 0x00001c1fffe47424 */ /* 0x000fe200078e00ff */
[----:B------:R-:W-:Y:S02]  /*29110*/  MOV R3, 0x29130 ;  /* 0x0002913000037802 */ /* 0x000fe40000000f00 */
[----:B--234-:R-:W-:Y:S05]  /*29120*/  CALL.REL.NOINC `($__internal_14_$__cuda_sm70_shflsync_idx_p) ;  /* 0x00000e7000007944 */ /* 0x01cfea0003c00000 */
[----:B------:R-:W-:Y:S01]  /*29130*/  MOV R2, R227 ;  /* 0x000000e300027202 */ /* 0x000fe20000000f00 */
[----:B------:R-:W-:Y:S05]  /*29140*/  BRA `(.L_x_1227) ;  /* 0xffff9f6000007947 */ /* 0x000fea000383ffff */
.L_x_1119:
[----:B------:R-:W-:Y:S01]  /*29150*/  IMAD.MOV.U32 R227, RZ, RZ, R5 ;  /* 0x000000ffffe37224 */ /* 0x000fe200078e0005 */
[----:B--2---:R-:W-:Y:S01]  /*29160*/  MOV R2, 0x3 ;  /* 0x0000000300027802 */ /* 0x004fe20000000f00 */
[----:B------:R-:W-:Y:S01]  /*29170*/  IMAD.MOV.U32 R228, RZ, RZ, 0x1c1f ;  /* 0x00001c1fffe47424 */ /* 0x000fe200078e00ff */
[----:B------:R-:W-:-:S02]  /*29180*/  MOV R3, 0x291a0 ;  /* 0x000291a000037802 */ /* 0x000fc40000000f00 */
[----:B-1-34-:R-:W-:Y:S05]  /*29190*/  CALL.REL.NOINC `($__internal_14_$__cuda_sm70_shflsync_idx_p) ;  /* 0x00000e0000007944 */ /* 0x01afea0003c00000 */
        /* <DEDUP_REMOVED lines=8> */
.L_x_1121:
[----:B------:R-:W-:Y:S01]  /*29220*/  IMAD.MOV.U32 R227, RZ, RZ, R5 ;  /* 0x000000ffffe37224 */ /* 0x000fe200078e0005 */
[----:B------:R-:W-:Y:S01]  /*29230*/  MOV R2, RZ ;  /* 0x000000ff00027202 */ /* 0x000fe20000000f00 */
[----:B------:R-:W-:Y:S01]  /*29240*/  IMAD.MOV.U32 R228, RZ, RZ, 0x1c1f ;  /* 0x00001c1fffe47424 */ /* 0x000fe200078e00ff */
[----:B------:R-:W-:Y:S02]  /*29250*/  MOV R3, 0x29270 ;  /* 0x0002927000037802 */ /* 0x000fe40000000f00 */
[----:B------:R-:W-:Y:S05]  /*29260*/  CALL.REL.NOINC `($__internal_14_$__cuda_sm70_shflsync_idx_p) ;  /* 0x00000d3000007944 */ /* 0x000fea0003c00000 */
[----:B------:R-:W-:Y:S01]  /*29270*/  MOV R4, R227 ;  /* 0x000000e300047202 */ /* 0x000fe20000000f00 */
[----:B------:R-:W-:Y:S05]  /*29280*/  BRA `(.L_x_1229) ;  /* 0xffffa30000007947 */ /* 0x000fea000383ffff */
.L_x_1122:
[----:B------:R-:W-:Y:S01]  /*29290*/  IMAD.MOV.U32 R227, RZ, RZ, R6 ;  /* 0x000000ffffe37224 */ /* 0x000fe200078e0006 */
[----:B------:R-:W-:Y:S01]  /*292a0*/  MOV R2, RZ ;  /* 0x000000ff00027202 */ /* 0x000fe20000000f00 */
[----:B------:R-:W-:Y:S01]  /*292b0*/  IMAD.MOV.U32 R228, RZ, RZ, 0x1c1f ;  /* 0x00001c1fffe47424 */ /* 0x000fe200078e00ff */
[----:B------:R-:W-:Y:S02]  /*292c0*/  MOV R3, 0x292e0 ;  /* 0x000292e000037802 */ /* 0x000fe40000000f00 */
[----:B-12---:R-:W-:Y:S05]  /*292d0*/  CALL.REL.NOINC `($__internal_14_$__cuda_sm70_shflsync_idx_p) ;  /* 0x00000cc000007944 */ /* 0x006fea0003c00000 */
[----:B------:R-:W-:Y:S01]  /*292e0*/  MOV R0, R227 ;  /* 0x000000e300007202 */ /* 0x000fe20000000f00 */
[----:B------:R-:W-:Y:S05]  /*292f0*/  BRA `(.L_x_1230) ;  /* 0xffffa2b000007947 */ /* 0x000fea000383ffff */
.L_x_1125:
[----:B------:R-:W-:Y:S01]  /*29300*/  IMAD.MOV.U32 R227, RZ, RZ, R5 ;  /* 0x000000ffffe37224 */ /* 0x000fe200078e0005 */
[----:B----4-:R-:W-:Y:S01]  /*29310*/  MOV R2, 0x1 ;  /* 0x0000000100027802 */ /* 0x010fe20000000f00 */
[----:B------:R-:W-:Y:S01]  /*29320*/  IMAD.MOV.U32 R228, RZ, RZ, 0x1c1f ;  /* 0x00001c1fffe47424 */ /* 0x000fe200078e00ff */
[----:B------:R-:W-:-:S02]  /*29330*/  MOV R3, 0x29350 ;  /* 0x0002935000037802 */ /* 0x000fc40000000f00 */
        /* <DEDUP_REMOVED lines=9> */
.L_x_1128:
[----:B------:R-:W-:Y:S01]  /*293d0*/  IMAD.MOV.U32 R227, RZ, RZ, R5 ;  /* 0x000000ffffe37224 */ /* 0x000fe200078e0005 */
[----:B----4-:R-:W-:Y:S01]  /*293e0*/  MOV R2, 0x2 ;  /* 0x0000000200027802 */ /* 0x010fe20000000f00 */
[----:B------:R-:W-:Y:S01]  /*293f0*/  IMAD.MOV.U32 R228, RZ, RZ, 0x1c1f ;  /* 0x00001c1fffe47424 */ /* 0x000fe200078e00ff */
[----:B------:R-:W-:Y:S02]  /*29400*/  MOV R3, 0x29420 ;  /* 0x0002942000037802 */ /* 0x000fe40000000f00 */
[----:B-123--:R-:W-:Y:S05]  /*29410*/  CALL.REL.NOINC `($__internal_14_$__cuda_sm70_shflsync_idx_p) ;  /* 0x00000b8000007944 */ /* 0x00efea0003c00000 */
[----:B------:R-:W-:Y:S01]  /*29420*/  MOV R4, R227 ;  /* 0x000000e300047202 */ /* 0x000fe20000000f00 */
[----:B------:R-:W-:Y:S05]  /*29430*/  BRA `(.L_x_1232) ;  /* 0xffffac6000007947 */ /* 0x000fea000383ffff */
.L_x_1129:
[----:B------:R-:W-:Y:S01]  /*29440*/  IMAD.MOV.U32 R227, RZ, RZ, R6 ;  /* 0x000000ffffe37224 */ /* 0x000fe200078e0006 */
[----:B----4-:R-:W-:Y:S01]  /*29450*/  MOV R2, 0x2 ;  /* 0x0000000200027802 */ /* 0x010fe20000000f00 */
[----:B------:R-:W-:Y:S01]  /*29460*/  IMAD.MOV.U32 R228, RZ, RZ, 0x1c1f ;  /* 0x00001c1fffe47424 */ /* 0x000fe200078e00ff */
[----:B------:R-:W-:Y:S02]  /*29470*/  MOV R3, 0x29490 ;  /* 0x0002949000037802 */ /* 0x000fe40000000f00 */
[----:B-123--:R-:W-:Y:S05]  /*29480*/  CALL.REL.NOINC `($__internal_14_$__cuda_sm70_shflsync_idx_p) ;  /* 0x00000b1000007944 */ /* 0x00efea0003c00000 */
[----:B------:R-:W-:Y:S01]  /*29490*/  MOV R0, R227 ;  /* 0x000000e300007202 */ /* 0x000fe20000000f00 */
[----:B------:R-:W-:Y:S05]  /*294a0*/  BRA `(.L_x_1233) ;  /* 0xffffac1000007947 */ /* 0x000fea000383ffff */
.L_x_1132:
[----:B------:R-:W-:Y:S01]  /*294b0*/  IMAD.MOV.U32 R227, RZ, RZ, R5 ;  /* 0x000000ffffe37224 */ /* 0x000fe200078e0005 */
[----:B---3--:R-:W-:Y:S01]  /*294c0*/  MOV R2, 0x3 ;  /* 0x0000000300027802 */ /* 0x008fe20000000f00 */
        /* <DEDUP_REMOVED lines=11> */
.L_x_1136:
[----:B------:R-:W-:Y:S01]  /*29580*/  IMAD.MOV.U32 R227, RZ, RZ, R5 ;  /* 0x000000ffffe37224 */ /* 0x000fe200078e0005 */
[----:B------:R-:W-:Y:S01]  /*29590*/  MOV R2, RZ ;  /* 0x000000ff00027202 */ /* 0x000fe20000000f00 */
[----:B------:R-:W-:Y:S01]  /*295a0*/  IMAD.MOV.U32 R228, RZ, RZ, 0x1c1f ;  /* 0x00001c1fffe47424 */ /* 0x000fe200078e00ff */
[----:B------:R-:W-:Y:S02]  /*295b0*/  MOV R3, 0x295d0 ;  /* 0x000295d000037802 */ /* 0x000fe40000000f00 */
[----:B------:R-:W-:Y:S05]  /*295c0*/  CALL.REL.NOINC `($__internal_14_$__cuda_sm70_shflsync_idx_p) ;  /* 0x000009d000007944 */ /* 0x000fea0003c00000 */
[----:B------:R-:W-:Y:S01]  /*295d0*/  MOV R4, R227 ;  /* 0x000000e300047202 */ /* 0x000fe20000000f00 */
[----:B------:R-:W-:Y:S05]  /*295e0*/  BRA `(.L_x_1235) ;  /* 0xffffbdb000007947 */ /* 0x000fea000383ffff */
.L_x_1137:
[----:B------:R-:W-:Y:S01]  /*295f0*/  IMAD.MOV.U32 R227, RZ, RZ, R13 ;  /* 0x000000ffffe37224 */ /* 0x000fe200078e000d */
[----:B------:R-:W-:Y:S01]  /*29600*/  MOV R2, RZ ;  /* 0x000000ff00027202 */ /* 0x000fe20000000f00 */
[----:B------:R-:W-:Y:S01]  /*29610*/  IMAD.MOV.U32 R228, RZ, RZ, 0x1c1f ;  /* 0x00001c1fffe47424 */ /* 0x000fe200078e00ff */
[----:B------:R-:W-:Y:S02]  /*29620*/  MOV R3, 0x29640 ;  /* 0x0002964000037802 */ /* 0x000fe40000000f00 */
[----:B-12---:R-:W-:Y:S05]  /*29630*/  CALL.REL.NOINC `($__internal_14_$__cuda_sm70_shflsync_idx_p) ;  /* 0x0000096000007944 */ /* 0x006fea0003c00000 */
[----:B------:R-:W-:Y:S01]  /*29640*/  MOV R0, R227 ;  /* 0x000000e300007202 */ /* 0x000fe20000000f00 */
[----:B------:R-:W-:Y:S05]  /*29650*/  BRA `(.L_x_1236) ;  /* 0xffffbd6000007947 */ /* 0x000fea000383ffff */
.L_x_1140:
        /* <DEDUP_REMOVED lines=13> */
.L_x_1143:
[----:B------:R-:W-:Y:S01]  /*29730*/  IMAD.MOV.U32 R227, RZ, RZ, R5 ;  /* 0x000000ffffe37224 */ /* 0x000fe200078e0005 */
[----:B-1----:R-:W-:Y:S01]  /*29740*/  MOV R2, 0x2 ;  /* 0x0000000200027802 */ /* 0x002fe20000000f00 */
[----:B------:R-:W-:Y:S01]  /*29750*/  IMAD.MOV.U32 R228, RZ, RZ, 0x1c1f ;  /* 0x00001c1fffe47424 */ /* 0x000fe200078e00ff */
[----:B------:R-:W-:Y:S02]  /*29760*/  MOV R3, 0x29780 ;  /* 0x0002978000037802 */ /* 0x000fe40000000f00 */
[----:B--234-:R-:W-:Y:S05]  /*29770*/  CALL.REL.NOINC `($__internal_14_$__cuda_sm70_shflsync_idx_p) ;  /* 0x0000082000007944 */ /* 0x01cfea0003c00000 */
[----:B------:R-:W-:Y:S01]  /*29780*/  MOV R4, R227 ;  /* 0x000000e300047202 */ /* 0x000fe20000000f00 */
[----:B------:R-:W-:Y:S05]  /*29790*/  BRA `(.L_x_1238) ;  /* 0xffffbf1000007947 */ /* 0x000fea000383ffff */
.L_x_1144:
[----:B------:R-:W-:Y:S01]  /*297a0*/  IMAD.MOV.U32 R227, RZ, RZ, R13 ;  /* 0x000000ffffe37224 */ /* 0x000fe200078e000d */
[----:B------:R-:W-:Y:S01]  /*297b0*/  MOV R2, 0x2 ;  /* 0x0000000200027802 */ /* 0x000fe20000000f00 */
[----:B------:R-:W-:Y:S01]  /*297c0*/  IMAD.MOV.U32 R228, RZ, RZ, 0x1c1f ;  /* 0x00001c1fffe47424 */ /* 0x000fe200078e00ff */
[----:B------:R-:W-:Y:S02]  /*297d0*/  MOV R3, 0x297f0 ;  /* 0x000297f000037802 */ /* 0x000fe40000000f00 */
[----:B-1234-:R-:W-:Y:S05]  /*297e0*/  CALL.REL.NOINC `($__internal_14_$__cuda_sm70_shflsync_idx_p) ;  /* 0x000007b000007944 */ /* 0x01efea0003c00000 */
[----:B------:R-:W-:Y:S01]  /*297f0*/  MOV R0, R227 ;  /* 0x000000e300007202 */ /* 0x000fe20000000f00 */
[----:B------:R-:W-:Y:S05]  /*29800*/  BRA `(.L_x_1239) ;  /* 0xffffbec000007947 */ /* 0x000fea000383ffff */
.L_x_1147:
[----:B------:R-:W-:Y:S01]  /*29810*/  IMAD.MOV.U32 R227, RZ, RZ, R5 ;  /* 0x000000ffffe37224 */ /* 0x000fe200078e0005 */
[----:B-1----:R-:W-:Y:S01]  /*29820*/  MOV R2, 0x3 ;  /* 0x0000000300027802 */ /* 0x002fe20000000f00 */
[----:B------:R-:W-:Y:S01]  /*29830*/  IMAD.MOV.U32 R228, RZ, RZ, 0x1c1f ;  /* 0x00001c1fffe47424 */ /* 0x000fe200078e00ff */
[----:B------:R-:W-:-:S02]  /*29840*/  MOV R3, 0x29860 ;  /* 0x0002986000037802 */ /* 0x000fc40000000f00 */
[----:B--234-:R-:W-:Y:S05]  /*29850*/  CALL.REL.NOINC `($__internal_14_$__cuda_sm70_shflsync_idx_p) ;  /* 0x0000074000007944 */ /* 0x01cfea0003c00000 */
        /* <DEDUP_REMOVED lines=8> */
.L_x_1149:
[----:B------:R-:W-:Y:S01]  /*298e0*/  IMAD.MOV.U32 R227, RZ, RZ, R76 ;  /* 0x000000ffffe37224 */ /* 0x000fe200078e004c */
[----:B------:R-:W-:Y:S01]  /*298f0*/  MOV R2, RZ ;  /* 0x000000ff00027202 */ /* 0x000fe20000000f00 */
[----:B------:R-:W-:Y:S01]  /*29900*/  IMAD.MOV.U32 R228, RZ, RZ, 0x1f ;  /* 0x0000001fffe47424 */ /* 0x000fe200078e00ff */
[----:B------:R-:W-:Y:S02]  /*29910*/  MOV R3, 0x29930 ;  /* 0x0002993000037802 */ /* 0x000fe40000000f00 */
[----:B------:R-:W-:Y:S05]  /*29920*/  CALL.REL.NOINC `($__internal_14_$__cuda_sm70_shflsync_idx_p) ;  /* 0x0000067000007944 */ /* 0x000fea0003c00000 */
[----:B------:R-:W-:Y:S01]  /*29930*/  MOV R10, R227 ;  /* 0x000000e3000a7202 */ /* 0x000fe20000000f00 */
[----:B------:R-:W-:Y:S05]  /*29940*/  BRA `(.L_x_1241) ;  /* 0xffffc13000007947 */ /* 0x000fea000383ffff */
.L_x_1150:
[----:B------:R-:W-:Y:S01]  /*29950*/  IMAD.MOV.U32 R227, RZ, RZ, R76 ;  /* 0x000000ffffe37224 */ /* 0x000fe200078e004c */
[----:B------:R-:W-:Y:S01]  /*29960*/  MOV R2, 0x1 ;  /* 0x0000000100027802 */ /* 0x000fe20000000f00 */
[----:B------:R-:W-:Y:S01]  /*29970*/  IMAD.MOV.U32 R228, RZ, RZ, 0x1f ;  /* 0x0000001fffe47424 */ /* 0x000fe200078e00ff */
[----:B------:R-:W-:Y:S02]  /*29980*/  MOV R3, 0x299a0 ;  /* 0x000299a000037802 */ /* 0x000fe40000000f00 */
[----:B-12---:R-:W-:Y:S05]  /*29990*/  CALL.REL.NOINC `($__internal_14_$__cuda_sm70_shflsync_idx_p) ;  /* 0x0000060000007944 */ /* 0x006fea0003c00000 */
[----:B------:R-:W-:Y:S01]  /*299a0*/  MOV R9, R227 ;  /* 0x000000e300097202 */ /* 0x000fe20000000f00 */
[----:B------:R-:W-:Y:S05]  /*299b0*/  BRA `(.L_x_1242) ;  /* 0xffffc0e000007947 */ /* 0x000fea000383ffff */
.L_x_1151:
[----:B------:R-:W-:Y:S02]  /*299c0*/  MOV R3, 0x1 ;  /* 0x0000000100037802 */ /* 0x000fe40000000f00 */
[----:B------:R-:W-:-:S02]  /*299d0*/  MOV R2, 0x299f0 ;  /* 0x000299f000027802 */ /* 0x000fc40000000f00 */
[----:B-1234-:R-:W-:Y:S05]  /*299e0*/  CALL.REL.NOINC `($__internal_15_$__cuda_sm70_shflsync_up_p) ;  /* 0x0000061000007944 */ /* 0x01efea0003c00000 */
[----:B------:R-:W-:Y:S05]  /*299f0*/  BRA `(.L_x_1243) ;  /* 0xffffc1d000007947 */ /* 0x000fea000383ffff */
.L_x_1152:
[----:B------:R-:W-:Y:S02]  /*29a00*/  MOV R3, 0x2 ;  /* 0x0000000200037802 */ /* 0x000fe40000000f00 */
[----:B------:R-:W-:-:S02]  /*29a10*/  MOV R2, 0x29a30 ;  /* 0x00029a3000027802 */ /* 0x000fc40000000f00 */
[----:B--2-4-:R-:W-:Y:S05]  /*29a20*/  CALL.REL.NOINC `($__internal_15_$__cuda_sm70_shflsync_up_p) ;  /* 0x000005d000007944 */ /* 0x014fea0003c00000 */
        /* <DEDUP_REMOVED lines=24> */
.L_x_1156:
[----:B------:R-:W-:Y:S02]  /*29bb0*/  MOV R3, 0x1 ;  /* 0x0000000100037802 */ /* 0x000fe40000000f00 */
[----:B------:R-:W-:Y:S02]  /*29bc0*/  MOV R2, 0x29be0 ;  /* 0x00029be000027802 */ /* 0x000fe40000000f00 */
[----:B------:R-:W-:Y:S05]  /*29bd0*/  CALL.REL.NOINC `($__internal_15_$__cuda_sm70_shflsync_up_p) ;  /* 0x0000042000007944 */ /* 0x000fea0003c00000 */
[----:B------:R-:W-:Y:S01]  /*29be0*/  MOV R2, R4 ;  /* 0x0000000400027202 */ /* 0x000fe20000000f00 */
[----:B------:R-:W-:Y:S05]  /*29bf0*/  BRA `(.L_x_1245) ;  /* 0xffffc24000007947 */ /* 0x000fea000383ffff */
.L_x_1157:
        /* <DEDUP_REMOVED lines=27> */
.L_x_1159:
[----:B------:R-:W-:Y:S02]  /*29db0*/  SEL R0, RZ, 0x1, P0 ;  /* 0x00000001ff007807 */ /* 0x000fe40000000000 */
[----:B------:R-:W-:Y:S02]  /*29dc0*/  MOV R2, 0x29de0 ;  /* 0x00029de000027802 */ /* 0x000fe40000000f00 */
[----:B-1----:R-:W-:Y:S05]  /*29dd0*/  CALL.REL.NOINC `($__internal_16_$__cuda_sm70_votesync_ballot) ;  /* 0x0000028000007944 */ /* 0x002fea0003c00000 */
[----:B------:R-:W-:Y:S01]  /*29de0*/  MOV R11, R0 ;  /* 0x00000000000b7202 */ /* 0x000fe20000000f00 */
[----:B------:R-:W-:Y:S05]  /*29df0*/  BRA `(.L_x_1247) ;  /* 0xffffc1d000007947 */ /* 0x000fea000383ffff */
.L_x_1160:
[----:B------:R-:W-:Y:S01]  /*29e00*/  IMAD.MOV.U32 R227, RZ, RZ, R6 ;  /* 0x000000ffffe37224 */ /* 0x000fe200078e0006 */
[----:B------:R-:W-:Y:S01]  /*29e10*/  MOV R2, R5 ;  /* 0x0000000500027202 */ /* 0x000fe20000000f00 */
[----:B------:R-:W-:Y:S01]  /*29e20*/  IMAD.MOV.U32 R228, RZ, RZ, 0x1f ;  /* 0x0000001fffe47424 */ /* 0x000fe200078e00ff */
[----:B------:R-:W-:Y:S02]  /*29e30*/  MOV R3, 0x29e50 ;  /* 0x00029e5000037802 */ /* 0x000fe40000000f00 */
[----:B-12---:R-:W-:Y:S05]  /*29e40*/  CALL.REL.NOINC `($__internal_14_$__cuda_sm70_shflsync_idx_p) ;  /* 0x0000015000007944 */ /* 0x006fea0003c00000 */
[----:B------:R-:W-:Y:S01]  /*29e50*/  IMAD.MOV.U32 R6, RZ, RZ, R227 ;  /* 0x000000ffff067224 */ /* 0x000fe200078e00e3 */
[----:B------:R-:W-:Y:S01]  /*29e60*/  MOV R2, R5 ;  /* 0x0000000500027202 */ /* 0x000fe20000000f00 */
[----:B------:R-:W-:Y:S01]  /*29e70*/  IMAD.MOV.U32 R227, RZ, RZ, R8 ;  /* 0x000000ffffe37224 */ /* 0x000fe200078e0008 */
[----:B------:R-:W-:-:S02]  /*29e80*/  MOV R228, 0x1f ;  /* 0x0000001f00e47802 */ /* 0x000fc40000000f00 */
[----:B------:R-:W-:Y:S02]  /*29e90*/  MOV R3, 0x29eb0 ;  /* 0x00029eb000037802 */ /* 0x000fe40000000f00 */
[----:B------:R-:W-:Y:S05]  /*29ea0*/  CALL.REL.NOINC `($__internal_14_$__cuda_sm70_shflsync_idx_p) ;  /* 0x000000f000007944 */ /* 0x000fea0003c00000 */
[----:B------:R-:W-:Y:S01]  /*29eb0*/  MOV R0, R227 ;  /* 0x000000e300007202 */ /* 0x000fe20000000f00 */
[----:B------:R-:W-:Y:S05]  /*29ec0*/  BRA `(.L_x_1248) ;  /* 0xffffc17000007947 */ /* 0x000fea000383ffff */
.L_x_1163:
[----:B------:R-:W-:Y:S01]  /*29ed0*/  IMAD.MOV.U32 R227, RZ, RZ, R4 ;  /* 0x000000ffffe37224 */ /* 0x000fe200078e0004 */
[----:B------:R-:W-:Y:S01]  /*29ee0*/  MOV R2, R5 ;  /* 0x0000000500027202 */ /* 0x000fe20000000f00 */
[----:B------:R-:W-:Y:S01]  /*29ef0*/  IMAD.MOV.U32 R228, RZ, RZ, 0x1f ;  /* 0x0000001fffe47424 */ /* 0x000fe200078e00ff */
[----:B------:R-:W-:Y:S02]  /*29f00*/  MOV R3, 0x29f20 ;  /* 0x00029f2000037802 */ /* 0x000fe40000000f00 */
[----:B-12-4-:R-:W-:Y:S05]  /*29f10*/  CALL.REL.NOINC `($__internal_14_$__cuda_sm70_shflsync_idx_p) ;  /* 0x0000008000007944 */ /* 0x016fea0003c00000 */
[----:B------:R-:W-:Y:S01]  /*29f20*/  MOV R12, R227 ;  /* 0x000000e3000c7202 */ /* 0x000fe20000000f00 */
[----:B------:R-:W-:Y:S05]  /*29f30*/  BRA `(.L_x_1162) ;  /* 0xffffc16000007947 */ /* 0x000fea000383ffff */
        .weak           $__internal_13_$__cuda_sm70_shflsync_bfly_p
        .type           $__internal_13_$__cuda_sm70_shflsync_bfly_p,@function
        .size           $__internal_13_$__cuda_sm70_shflsync_bfly_p,($__internal_14_$__cuda_sm70_shflsync_idx_p - $__internal_13_$__cuda_sm70_shflsync_bfly_p)
$__internal_13_$__cuda_sm70_shflsync_bfly_p:
[----:B------:R-:W-:Y:S02]  /*29f40*/  MOV R176, 0xffffffff ;  /* 0xffffffff00b07802 */ /* 0x000fe40000000f00 */
[----:B------:R-:W-:Y:S02]  /*29f50*/  MOV R3, 0x1f ;  /* 0x0000001f00037802 */ /* 0x000fe40000000f00 */
[----:B------:R-:W-:Y:S04]  /*29f60*/  WARPSYNC R176 ;  /* 0x000000b000007348 */ /* 0x000fe80003800000 */
[----:B------:R1:W2:Y:S02]  /*29f70*/  SHFL.BFLY PT, R0, R4, R0, R3 ;  /* 0x0c00000004007389 */ /* 0x0002a400000e0003 */
[----:B-1----:R-:W-:-:S04]  /*29f80*/  MOV R3, 0x0 ;  /* 0x0000000000037802 */ /* 0x002fc80000000f00 */
[----:B--2---:R-:W-:Y:S05]  /*29f90*/  RET.REL.NODEC R2 `(_ZN7cutlass13device_kernelIN5flash19enable_sm80_to_sm89INS1_16FlashAttnFwdSm80INS1_25CollectiveMainloopFwdSm80ILi4ELi1ELb0EN4cute5tupleIJNS5_1CILi128EEENS7_ILi48EEENS7_ILi96EEEEEELi96ENS_10bfloat16_tEfNS_4arch4Sm80ELb0ELb1ELb1ELb1ELb1ELb1ELb1ELb1EEENS1_21CollectiveEpilogueFwdINS6_IJS8_SA_S9_EEENS6_IJNS7_ILi1EEESI_SI_EEESC_SE_Li128ELb1ELb1ELb1ELb0EEENS1_36VarlenDynamicPersistentTileSchedulerILi128ELi48ELi128ELi128ELb1ELb1ELb0ELb1ELb0ELb1EEEEEEEEEvNT_6ParamsE) ;  /* 0xfffd606002007950 */ /* 0x004fea0003c3ffff */
        .weak           $__internal_14_$__cuda_sm70_shflsync_idx_p
        .type           $__internal_14_$__cuda_sm70_shflsync_idx_p,@function
        .size           $__internal_14_$__cuda_sm70_shflsync_idx_p,($__internal_15_$__cuda_sm70_shflsync_up_p - $__internal_14_$__cuda_sm70_shflsync_idx_p)
$__internal_14_$__cuda_sm70_shflsync_idx_p:
[----:B------:R-:W-:-:S04]  /*29fa0*/  MOV R229, 0xffffffff ;  /* 0xffffffff00e57802 */ /* 0x000fc80000000f00 */
[----:B------:R-:W-:Y:S04]  /*29fb0*/  WARPSYNC R229 ;  /* 0x000000e500007348 */ /* 0x000fe80003800000 */
[----:B------:R1:W2:Y:S02]  /*29fc0*/  SHFL.IDX PT, R227, R227, R2, R228 ;  /* 0x00000002e3e37389 */ /* 0x0002a400000e00e4 */
[----:B-1----:R-:W-:Y:S02]  /*29fd0*/  MOV R2, R3 ;  /* 0x0000000300027202 */ /* 0x002fe40000000f00 */
[----:B------:R-:W-:-:S04]  /*29fe0*/  MOV R3, 0x0 ;  /* 0x0000000000037802 */ /* 0x000fc80000000f00 */
[----:B--2---:R-:W-:Y:S05]  /*29ff0*/  RET.REL.NODEC R2 `(_ZN7cutlass13device_kernelIN5flash19enable_sm80_to_sm89INS1_16FlashAttnFwdSm80INS1_25CollectiveMainloopFwdSm80ILi4ELi1ELb0EN4cute5tupleIJNS5_1CILi128EEENS7_ILi48EEENS7_ILi96EEEEEELi96ENS_10bfloat16_tEfNS_4arch4Sm80ELb0ELb1ELb1ELb1ELb1ELb1ELb1ELb1EEENS1_21CollectiveEpilogueFwdINS6_IJS8_SA_S9_EEENS6_IJNS7_ILi1EEESI_SI_EEESC_SE_Li128ELb1ELb1ELb1ELb0EEENS1_36VarlenDynamicPersistentTileSchedulerILi128ELi48ELi128ELi128ELb1ELb1ELb0ELb1ELb0ELb1EEEEEEEEEvNT_6ParamsE) ;  /* 0xfffd600002007950 */ /* 0x004fea0003c3ffff */
        .weak           $__internal_15_$__cuda_sm70_shflsync_up_p
        .type           $__internal_15_$__cuda_sm70_shflsync_up_p,@function
        .size           $__internal_15_$__cuda_sm70_shflsync_up_p,($__internal_16_$__cuda_sm70_votesync_ballot - $__internal_15_$__cuda_sm70_shflsync_up_p)
$__internal_15_$__cuda_sm70_shflsync_up_p:
[----:B------:R-:W-:Y:S02]  /*2a000*/  MOV R4, RZ ;  /* 0x000000ff00047202 */ /* 0x000fe40000000f00 */
[----:B------:R-:W-:-:S04]  /*2a010*/  MOV R11, 0xffffffff ;  /* 0xffffffff000b7802 */ /* 0x000fc80000000f00 */
[----:B------:R-:W-:Y:S04]  /*2a020*/  WARPSYNC R11 ;  /* 0x0000000b00007348 */ /* 0x000fe80003800000 */
[----:B------:R1:W2:Y:S02]  /*2a030*/  SHFL.UP PT, R4, R0, R3, R4 ;  /* 0x0400000300047389 */ /* 0x0002a400000e0004 */
[----:B-1----:R-:W-:-:S04]  /*2a040*/  MOV R3, 0x0 ;  /* 0x0000000000037802 */ /* 0x002fc80000000f00 */
[----:B--2---:R-:W-:Y:S05]  /*2a050*/  RET.REL.NODEC R2 `(_ZN7cutlass13device_kernelIN5flash19enable_sm80_to_sm89INS1_16FlashAttnFwdSm80INS1_25CollectiveMainloopFwdSm80ILi4ELi1ELb0EN4cute5tupleIJNS5_1CILi128EEENS7_ILi48EEENS7_ILi96EEEEEELi96ENS_10bfloat16_tEfNS_4arch4Sm80ELb0ELb1ELb1ELb1ELb1ELb1ELb1ELb1EEENS1_21CollectiveEpilogueFwdINS6_IJS8_SA_S9_EEENS6_IJNS7_ILi1EEESI_SI_EEESC_SE_Li128ELb1ELb1ELb1ELb0EEENS1_36VarlenDynamicPersistentTileSchedulerILi128ELi48ELi128ELi128ELb1ELb1ELb0ELb1ELb0ELb1EEEEEEEEEvNT_6ParamsE) ;  /* 0xfffd5fa002007950 */ /* 0x004fea0003c3ffff */
        .weak           $__internal_16_$__cuda_sm70_votesync_ballot
        .type           $__internal_16_$__cuda_sm70_votesync_ballot,@function
        .size           $__internal_16_$__cuda_sm70_votesync_ballot,(.L_x_3646 - $__internal_16_$__cuda_sm70_votesync_ballot)
$__internal_16_$__cuda_sm70_votesync_ballot:
[----:B------:R-:W-:Y:S01]  /*2a060*/  ISETP.NE.U32.AND P0, PT, R0, 0x1, PT ;  /* 0x000000010000780c */ /* 0x000fe20003f05070 */
[----:B------:R-:W-:-:S04]  /*2a070*/  IMAD.MOV.U32 R3, RZ, RZ, -0x1 ;  /* 0xffffffffff037424 */ /* 0x000fc800078e00ff */
[----:B------:R-:W-:Y:S08]  /*2a080*/  WARPSYNC R3 ;  /* 0x0000000300007348 */ /* 0x000ff00003800000 */
[----:B------:R-:W-:-:S04]  /*2a090*/  VOTE.ANY R0, PT, !P0 ;  /* 0x0000000000007806 */ /* 0x000fc800040e0100 */
[----:B------:R-:W-:Y:S01]  /*2a0a0*/  LOP3.LUT R0, R0, R3, RZ, 0xc0, !PT ;  /* 0x0000000300007212 */ /* 0x000fe200078ec0ff */
[----:B------:R-:W-:-:S04]  /*2a0b0*/  IMAD.MOV.U32 R3, RZ, RZ, 0x0 ;  /* 0x00000000ff037424 */ /* 0x000fc800078e00ff */
[----:B------:R-:W-:Y:S05]  /*2a0c0*/  RET.REL.NODEC R2 `(_ZN7cutlass13device_kernelIN5flash19enable_sm80_to_sm89INS1_16FlashAttnFwdSm80INS1_25CollectiveMainloopFwdSm80ILi4ELi1ELb0EN4cute5tupleIJNS5_1CILi128EEENS7_ILi48EEENS7_ILi96EEEEEELi96ENS_10bfloat16_tEfNS_4arch4Sm80ELb0ELb1ELb1ELb1ELb1ELb1ELb1ELb1EEENS1_21CollectiveEpilogueFwdINS6_IJS8_SA_S9_EEENS6_IJNS7_ILi1EEESI_SI_EEESC_SE_Li128ELb1ELb1ELb1ELb0EEENS1_36VarlenDynamicPersistentTileSchedulerILi128ELi48ELi128ELi128ELb1ELb1ELb0ELb1ELb0ELb1EEEEEEEEEvNT_6ParamsE) ;  /* 0xfffd5f3002007950 */ /* 0x000fea0003c3ffff */
.L_x_1249:
        /* <DEDUP_REMOVED lines=11> */
.L_x_3646:


//--------------------- .text._ZN7cutlass13device_kernelIN5flash19enable_sm80_to_sm89INS1_16FlashAttnFwdSm80INS1_25CollectiveMainloopFwdSm80ILi4ELi1ELb0EN4cute5tupleIJNS5_1CILi128EEENS7_ILi64EEENS7_ILi96EEEEEELi96ENS_10bfloat16_tEfNS_4arch4Sm80ELb1ELb0ELb1ELb0ELb1ELb0ELb1ELb1EEENS1_21CollectiveEpilogueFwdINS6_IJS8_SA_S9_EEENS6_IJNS7_ILi1EEESI_SI_EEESC_SE_Li128ELb0ELb1ELb1ELb0EEENS1_30DynamicPersistentTileSchedulerILi128ELi128ELb1ELb1ELb0EEEEEEEEEvNT_6ParamsE --------------------------
	.section	.text._ZN7cutlass13device_kernelIN5flash19enable_sm80_to_sm89INS1_16FlashAttnFwdSm80INS1_25CollectiveMainloopFwdSm80ILi4ELi1ELb0EN4cute5tupleIJNS5_1CILi128EEENS7_ILi64EEENS7_ILi96EEEEEELi96ENS_10bfloat16_tEfNS_4arch4Sm80ELb1ELb0ELb1ELb0ELb1ELb0ELb1ELb1EEENS1_21CollectiveEpilogueFwdINS6_IJS8_SA_S9_EEENS6_IJNS7_ILi1EEESI_SI_EEESC_SE_Li128ELb0ELb1ELb1ELb0EEENS1_30DynamicPersistentTileSchedulerILi128ELi128ELb1ELb1ELb0EEEEEEEEEvNT_6ParamsE,"ax",@progbits
	.sectioninfo	@"SHI_REGISTERS=255"
	.align	128
.text._ZN7cutlass13device_kernelIN5flash19enable_sm80_to_sm89INS1_16FlashAttnFwdSm80INS1_25CollectiveMainloopFwdSm80ILi4ELi1ELb0EN4cute5tupleIJNS5_1CILi128EEENS7_ILi64EEENS7_ILi96EEEEEELi96ENS_10bfloat16_tEfNS_4arch4Sm80ELb1ELb0ELb1ELb0ELb1ELb0ELb1ELb1EEENS1_21CollectiveEpilogueFwdINS6_IJS8_SA_S9_EEENS6_IJNS7_ILi1EEESI_SI_EEESC_SE_Li128ELb0ELb1ELb1ELb0EEENS1_30DynamicPersistentTileSchedulerILi128ELi128ELb1ELb1ELb0EEEEEEEEEvNT_6ParamsE:
        .type           _ZN7cutlass13device_kernelIN5flash19enable_sm80_to_sm89INS1_16FlashAttnFwdSm80INS1_25CollectiveMainloopFwdSm80ILi4ELi1ELb0EN4cute5tupleIJNS5_1CILi128EEENS7_ILi64EEENS7_ILi96EEEEEELi96ENS_10bfloat16_tEfNS_4arch4Sm80ELb1ELb0ELb1ELb0ELb1ELb0ELb1ELb1EEENS1_21CollectiveEpilogueFwdINS6_IJS8_SA_S9_EEENS6_IJNS7_ILi1EEESI_SI_EEESC_SE_Li128ELb0ELb1ELb1ELb0EEENS1_30DynamicPersistentTileSchedulerILi128ELi128ELb1ELb1ELb0EEEEEEEEEvNT_6ParamsE,@function
        .size           _ZN7cutlass13device_kernelIN5flash19enable_sm80_to_sm89INS1_16FlashAttnFwdSm80INS1_25CollectiveMainloopFwdSm80ILi4ELi1ELb0EN4cute5tupleIJNS5_1CILi128EEENS7_ILi64EEENS7_ILi96EEEEEELi96ENS_10bfloat16_tEfNS_4arch4Sm80ELb1ELb0ELb1ELb0ELb1ELb0ELb1ELb1EEENS1_21CollectiveEpilogueFwdINS6_IJS8_SA_S9_EEENS6_IJNS7_ILi1EEESI_SI_EEESC_SE_Li128ELb0ELb1ELb1ELb0EEENS1_30DynamicPersistentTileSchedulerILi128ELi128ELb1ELb1ELb0EEEEEEEEEvNT_6ParamsE,(.L_x_3651 - _ZN7cutlass13device_kernelIN5flash19enable_sm80_to_sm89INS1_16FlashAttnFwdSm80INS1_25CollectiveMainloopFwdSm80ILi4ELi1ELb0EN4cute5tupleIJNS5_1CILi128EEENS7_ILi64EEENS7_ILi96EEEEEELi96ENS_10bfloat16_tEfNS_4arch4Sm80ELb1ELb0ELb1ELb0ELb1ELb0ELb1ELb1EEENS1_21CollectiveEpilogueFwdINS6_IJS8_SA_S9_EEENS6_IJNS7_ILi1EEESI_SI_EEESC_SE_Li128ELb0ELb1ELb1ELb0EEENS1_30DynamicPersistentTileSchedulerILi128ELi128ELb1ELb1ELb0EEEEEEEEEvNT_6ParamsE)
        .other          _ZN7cutlass13device_kernelIN5flash19enable_sm80_to_sm89INS1_16FlashAttnFwdSm80INS1_25CollectiveMainloopFwdSm80ILi4ELi1ELb0EN4cute5tupleIJNS5_1CILi128EEENS7_ILi64EEENS7_ILi96EEEEEELi96ENS_10bfloat16_tEfNS_4arch4Sm80ELb1ELb0ELb1ELb0ELb1ELb0ELb1ELb1EEENS1_21CollectiveEpilogueFwdINS6_IJS8_SA_S9_EEENS6_IJNS7_ILi1EEESI_SI_EEESC_SE_Li128ELb0ELb1ELb1ELb0EEENS1_30DynamicPersistentTileSchedulerILi128ELi128ELb1ELb1ELb0EEEEEEEEEvNT_6ParamsE,@"STO_CUDA_ENTRY STV_DEFAULT"
_ZN7cutlass13device_kernelIN5flash19enable_sm80_to_sm89INS1_16FlashAttnFwdSm80INS1_25CollectiveMainloopFwdSm80ILi4ELi1ELb0EN4cute5tupleIJNS5_1CILi128EEENS7_ILi64EEENS7_ILi96EEEEEELi96ENS_10bfloat16_tEfNS_4arch4Sm80ELb1ELb0ELb1ELb0ELb1ELb0ELb1ELb1EEENS1_21CollectiveEpilogueFwdINS6_IJS8_SA_S9_EEENS6_IJNS7_ILi1EEESI_SI_EEESC_SE_Li128ELb0ELb1ELb1ELb0EEENS1_30DynamicPersistentTileSchedulerILi128ELi128ELb1ELb1ELb0EEEEEEEEEvNT_6ParamsE:
[----:B------:R-:W-:-:S03]  /*0000*/  MOV R1, c[0x0][0x28] ;  /* 0x00000a0000017a02 */ /* 0x000fc60000000f00 */
[----:B------:R-:W1:Y:S01]  /*0010*/  S2R R18, SR_TID.X ;  /* 0x0000000000127919 */ /* 0x000e620000002100 */
[----:B------:R-:W-:-:S03]  /*0020*/  IADD3 R1, R1, -0xc0, RZ ;  /* 0xffffff4001017810 */ /* 0x000fc60007ffe0ff */
[----:B------:R-:W2:Y:S01]  /*0030*/  S2R R15, SR_CTAID.X ;  /* 0x00000000000f7919 */ /* 0x000ea20000002500 */
[----:B-1----:R-:W-:-:S05]  /*0040*/  SHF.R.U32.HI R2, RZ, 0x5, R18 ;  /* 0x00000005ff027819 */ /* 0x002fca0000011612 */
[----:B------:R-:W1:Y:S02]  /*0050*/  SHFL.IDX PT, R0, R2, RZ, 0x1f ;  /* 0x00001fff02007589 */ /* 0x000e6400000e0000 */
[----:B-1----:R-:W-:Y:S02]  /*0060*/  ISETP.GE.AND P0, PT, R0, 0x1, PT ;  /* 0x000000010000780c */ /* 0x002fe40003f06270 */
[----:B------:R1:W-:Y:S11]  /*0070*/  STL [R1+0xb8], R0 ;  /* 0x0000b80001007387 */ /* 0x0003f60000100800 */
[----:B------:R-:W-:Y:S06]  /*0080*/  @P0 BAR.ARV 0x4, 0x80 ;  /* 0x0102000000000b1d */ /* 0x000fec0000002000 */
[----:B--2---:R-:W-:-:S13]  /*0090*/  ISETP.GE.AND P0, PT, R15, c[0x0][0x538], PT ;  /* 0x00014e000f007a0c */ /* 0x004fda0003f06270 */
[----:B------:R-:W-:Y:S05]  /*00a0*/  @P0 EXIT ;  /* 0x000000000000094d */ /* 0x000fea0003800000 */
[----:B-1----:R-:W-:Y:S01]  /*00b0*/  SHF.R.S32.HI R13, RZ, 0x1f, R18 ;  /* 0x0000001fff0d7819 */ /* 0x002fe20000011412 */
[----:B------:R-:W-:Y:S01]  /*00c0*/  IMAD.MOV.U32 R202, RZ, RZ, 0x20 ;  /* 0x00000020ffca7424 */ /* 0x000fe200078e00ff */
[----:B------:R-:W-:Y:S02]  /*00d0*/  ULDC.64 UR6, c[0x0][0x118] ;  /* 0x0000460000067ab9 */ /* 0x000fe40000000a00 */
[CC--:B------:R-:W-:Y:S02]  /*00e0*/  LEA.HI R3, R13.reuse, R18.reuse, RZ, 0x4 ;  /* 0x000000120d037211 */ /* 0x0c0fe400078f20ff */
[----:B------:R-:W-:Y:S02]  /*00f0*/  LEA.HI R14, R13, R18, RZ, 0x3 ;  /* 0x000000120d0e7211 */ /* 0x000fe400078f18ff */
[----:B------:R-:W-:Y:S02]  /*0100*/  SHF.R.S32.HI R2, RZ, 0x4, R3 ;  /* 0x00000004ff027819 */ /* 0x000fe40000011403 */
[----:B------:R-:W-:-:S02]  /*0110*/  LOP3.LUT R0, R3, 0xfffffff0, RZ, 0xc0, !PT ;  /* 0xfffffff003007812 */ /* 0x000fc400078ec0ff */
[----:B------:R-:W-:Y:S02]  /*0120*/  LEA.HI R3, R3, R2, RZ, 0x1 ;  /* 0x0000000203037211 */ /* 0x000fe400078f08ff */
[----:B------:R-:W-:Y:S01]  /*0130*/  LOP3.LUT R4, R14, 0xfffffff8, RZ, 0xc0, !PT ;  /* 0xfffffff80e047812 */ /* 0x000fe200078ec0ff */
[C---:B------:R-:W-:Y:S01]  /*0140*/  IMAD.IADD R0, R18.reuse, 0x1, -R0 ;  /* 0x0000000112007824 */ /* 0x040fe200078e0a00 */
[----:B------:R-:W-:Y:S02]  /*0150*/  LOP3.LUT R3, R3, 0xfffffffe, RZ, 0xc0, !PT ;  /* 0xfffffffe03037812 */ /* 0x000fe400078ec0ff */
[----:B------:R-:W-:Y:S01]  /*0160*/  LEA.HI R7, R13, R18, RZ, 0x2 ;  /* 0x000000120d077211 */ /* 0x000fe200078f10ff */
[----:B------:R-:W-:Y:S01]  /*0170*/  IMAD.IADD R4, R18, 0x1, -R4 ;  /* 0x0000000112047824 */ /* 0x000fe200078e0a04 */
[----:B------:R-:W-:Y:S01]  /*0180*/  LEA.HI R6, R0, R0, RZ, 0x1 ;  /* 0x0000000000067211 */ /* 0x000fe200078f08ff */
[----:B------:R-:W-:Y:S01]  /*0190*/  IMAD.IADD R10, R2, 0x1, -R3 ;  /* 0x00000001020a7824 */ /* 0x000fe200078e0a03 */
[----:B------:R-:W-:-:S02]  /*01a0*/  SHF.R.S32.HI R3, RZ, 0x1f, R0 ;  /* 0x0000001fff037819 */ /* 0x000fc40000011400 */
[----:B------:R-:W-:Y:S02]  /*01b0*/  LOP3.LUT R2, R6, 0x7fffffe, RZ, 0xc0, !PT ;  /* 0x07fffffe06027812 */ /* 0x000fe400078ec0ff */
[----:B------:R-:W-:Y:S02]  /*01c0*/  LEA.HI R12, R3, R0, RZ, 0x3 ;  /* 0x00000000030c7211 */ /* 0x000fe400078f18ff */
[----:B------:R-:W-:Y:S01]  /*01d0*/  LOP3.LUT R3, R7, 0xfffffffc, RZ, 0xc0, !PT ;  /* 0xfffffffc07037812 */ /* 0x000fe200078ec0ff */
[----:B------:R-:W-:Y:S01]  /*01e0*/  IMAD.IADD R201, R0, 0x1, -R2 ;  /* 0x0000000100c97824 */ /* 0x000fe200078e0a02 */
[----:B------:R-:W-:Y:S02]  /*01f0*/  SHF.R.S32.HI R0, RZ, 0x3, R14 ;  /* 0x00000003ff007819 */ /* 0x000fe4000001140e */
[----:B------:R-:W-:Y:S01]  /*0200*/  LEA.HI R9, R4, R4, RZ, 0x1 ;  /* 0x0000000404097211 */ /* 0x000fe200078f08ff */
[----:B------:R-:W-:Y:S01]  /*0210*/  IMAD.IADD R19, R18, 0x1, -R3 ;  /* 0x0000000112137824 */ /* 0x000fe200078e0a03 */
[----:B------:R-:W-:Y:S01]  /*0220*/  LEA.HI R5, R13, R18, RZ, 0x5 ;  /* 0x000000120d057211 */ /* 0x000fe200078f28ff */
[----:B------:R-:W-:Y:S01]  /*0230*/  IMAD.SHL.U32 R0, R0, 0x40, RZ ;  /* 0x0000004000007824 */ /* 0x000fe200078e00ff */
[----:B------:R-:W-:Y:S01]  /*0240*/  LOP3.LUT R2, R9, 0x3fffffe, RZ, 0xc0, !PT ;  /* 0x03fffffe09027812 */ /* 0x000fe200078ec0ff */
[----:B------:R-:W-:Y:S01]  /*0250*/  IMAD.SHL.U32 R240, R19, 0x8, RZ ;  /* 0x0000000813f07824 */ /* 0x000fe200078e00ff */
[----:B------:R-:W-:-:S02]  /*0260*/  SHF.R.S32.HI R11, RZ, 0x2, R7 ;  /* 0x00000002ff0b7819 */ /* 0x000fc40000011407 */
[----:B------:R-:W-:Y:S01]  /*0270*/  LOP3.LUT R0, R0, 0xc0, RZ, 0xc0, !PT ;  /* 0x000000c000007812 */ /* 0x000fe200078ec0ff */
[----:B------:R-:W-:Y:S01]  /*0280*/  IMAD.IADD R200, R4, 0x1, -R2 ;  /* 0x0000000104c87824 */ /* 0x000fe200078e0a02 */
[----:B------:R-:W-:Y:S02]  /*0290*/  LOP3.LUT R3, R5, 0xffffffe0, RZ, 0xc0, !PT ;  /* 0xffffffe005037812 */ /* 0x000fe400078ec0ff */
[----:B------:R-:W-:Y:S01]  /*02a0*/  SHF.R.U32.HI R4, RZ, 0x3, R0 ;  /* 0x00000003ff047819 */ /* 0x000fe20000011600 */
[----:B------:R-:W-:Y:S01]  /*02b0*/  IMAD R200, R10, 0x8, R200 ;  /* 0x000000080ac87824 */ /* 0x000fe200078e02c8 */
[----:B------:R-:W-:Y:S01]  /*02c0*/  LOP3.LUT R2, R0, 0x18, R240, 0xf8, !PT ;  /* 0x0000001800027812 */ /* 0x000fe200078ef8f0 */
[----:B------:R-:W-:Y:S01]  /*02d0*/  IMAD.IADD R17, R18, 0x1, -R3 ;  /* 0x0000000112117824 */ /* 0x000fe200078e0a03 */
[--C-:B------:R-:W-:Y:S02]  /*02e0*/  SHF.R.S32.HI R203, RZ, 0x5, R5.reuse ;  /* 0x00000005ffcb7819 */ /* 0x100fe40000011405 */
[----:B------:R-:W-:-:S02]  /*02f0*/  SHF.R.S32.HI R0, RZ, 0x1f, R5 ;  /* 0x0000001fff007819 */ /* 0x000fc40000011405 */
[----:B------:R-:W-:Y:S02]  /*0300*/  LEA.HI R5, R7, R11, RZ, 0x1 ;  /* 0x0000000b07057211 */ /* 0x000fe400078f08ff */
[----:B------:R-:W-:Y:S02]  /*0310*/  LOP3.LUT R7, R2, R4, RZ, 0x3c, !PT ;  /* 0x0000000402077212 */ /* 0x000fe400078e3cff */
[----:B------:R-:W-:Y:S02]  /*0320*/  LOP3.LUT R2, R5, 0x7fffffe, RZ, 0xc0, !PT ;  /* 0x07fffffe05027812 */ /* 0x000fe400078ec0ff */
[----:B------:R-:W-:Y:S02]  /*0330*/  LEA.HI R0, R0, R203, RZ, 0x2 ;  /* 0x000000cb00007211 */ /* 0x000fe400078f10ff */
[----:B------:R-:W-:Y:S01]  /*0340*/  SHF.R.S32.HI R8, RZ, 0x1f, R17 ;  /* 0x0000001fff087819 */ /* 0x000fe20000011411 */
[----:B------:R-:W-:Y:S01]  /*0350*/  IMAD.IADD R3, R11, 0x1, -R2 ;  /* 0x000000010b037824 */ /* 0x000fe200078e0a02 */
[----:B------:R-:W-:-:S02]  /*0360*/  LOP3.LUT R2, R0, 0xffffffc, RZ, 0xc0, !PT ;  /* 0x0ffffffc00027812 */ /* 0x000fc400078ec0ff */
[--C-:B------:R-:W-:Y:S01]  /*0370*/  SHF.R.S32.HI R5, RZ, 0x1, R6.reuse ;  /* 0x00000001ff057819 */ /* 0x100fe20000011406 */
[C---:B------:R-:W-:Y:S01]  /*0380*/  IMAD R0, R203.reuse, 0x8, R3 ;  /* 0x00000008cb007824 */ /* 0x040fe200078e0203 */
[----:B------:R-:W-:Y:S01]  /*0390*/  SHF.R.S32.HI R4, RZ, 0x1f, R6 ;  /* 0x0000001fff047819 */ /* 0x000fe20000011406 */
[----:B------:R-:W-:Y:S01]  /*03a0*/  IMAD.IADD R3, R203, 0x1, -R2 ;  /* 0x00000001cb037824 */ /* 0x000fe200078e0a02 */
[----:B------:R-:W-:Y:S01]  /*03b0*/  LEA.HI R11, R8, R17, RZ, 0x2 ;  /* 0x00000011080b7211 */ /* 0x000fe200078f10ff */
[----:B------:R-:W-:Y:S01]  /*03c0*/  IMAD.U32 R6, R0, 0x20, R7 ;  /* 0x0000002000067824 */ /* 0x000fe200078e0007 */
[----:B------:R-:W-:Y:S02]  /*03d0*/  LEA.HI R4, R4, R5, RZ, 0x2 ;  /* 0x0000000504047211 */ /* 0x000fe400078f10ff */
[----:B------:R-:W-:Y:S02]  /*03e0*/  SHF.R.S32.HI R2, RZ, 0x2, R11 ;  /* 0x00000002ff027819 */ /* 0x000fe4000001140b */
[----:B------:R-:W-:Y:S01]  /*03f0*/  LOP3.LUT R4, R4, 0xfffffffc, RZ, 0xc0, !PT ;  /* 0xfffffffc04047812 */ /* 0x000fe200078ec0ff */
[----:B------:R1:W-:Y:S01]  /*0400*/  STL [R1+0x80], R6 ;  /* 0x0000800601007387 */ /* 0x0003e20000100800 */
[----:B------:R-:W-:Y:S01]  /*0410*/  LEA.HI R0, R19, R19, RZ, 0x1 ;  /* 0x0000001313007211 */ /* 0x000fe200078f08ff */
[----:B------:R-:W-:Y:S01]  /*0420*/  IMAD R16, R3, 0x10, R2 ;  /* 0x0000001003107824 */ /* 0x000fe200078e0202 */
[----:B------:R-:W-:Y:S01]  /*0430*/  SHF.R.S32.HI R2, RZ, 0x1, R9 ;  /* 0x00000001ff027819 */ /* 0x000fe20000011409 */
[----:B------:R-:W-:Y:S01]  /*0440*/  IMAD.IADD R8, R5, 0x1, -R4 ;  /* 0x0000000105087824 */ /* 0x000fe200078e0a04 */
[C---:B------:R-:W-:Y:S01]  /*0450*/  LOP3.LUT R4, R0.reuse, 0x1ffffffe, RZ, 0xc0, !PT ;  /* 0x1ffffffe00047812 */ /* 0x040fe200078ec0ff */
[----:B------:R-:W-:Y:S01]  /*0460*/  IMAD.SHL.U32 R3, R0, 0x20, RZ ;  /* 0x0000002000037824 */ /* 0x000fe200078e00ff */
[C---:B------:R-:W-:Y:S01]  /*0470*/  LOP3.LUT P0, RZ, R2.reuse, 0x2, RZ, 0xc0, !PT ;  /* 0x0000000202ff7812 */ /* 0x040fe2000780c0ff */
[----:B------:R-:W-:Y:S01]  /*0480*/  IMAD.SHL.U32 R0, R2, 0x40, RZ ;  /* 0x0000004002007824 */ /* 0x000fe200078e00ff */
[----:B------:R-:W-:Y:S01]  /*0490*/  STL [R1+0xbc], R16 ;  /* 0x0000bc1001007387 */ /* 0x000fe20000100800 */
[----:B------:R-:W-:Y:S01]  /*04a0*/  IMAD.SHL.U32 R5, R12, 0x20, RZ ;  /* 0x000000200c057824 */ /* 0x000fe200078e00ff */
[----:B------:R-:W-:Y:S01]  /*04b0*/  LOP3.LUT R7, R3, 0xffffffc0, RZ, 0xc0, !PT ;  /* 0xffffffc003077812 */ /* 0x000fe200078ec0ff */
[----:B------:R-:W-:Y:S01]  /*04c0*/  IMAD.SHL.U32 R2, R8, 0x40, RZ ;  /* 0x0000004008027824 */ /* 0x000fe200078e00ff */
[----:B------:R-:W-:Y:S01]  /*04d0*/  LOP3.LUT R0, R0, 0xc0, RZ, 0xc0, !PT ;  /* 0x000000c000007812 */ /* 0x000fe200078ec0ff */
[----:B------:R-:W-:Y:S01]  /*04e0*/  IMAD.IADD R9, R19, 0x1, -R4 ;  /* 0x0000000113097824 */ /* 0x000fe200078e0a04 */
[----:B------:R-:W-:Y:S01]  /*04f0*/  LOP3.LUT R3, R5, 0xffffff00, RZ, 0xc0, !PT ;  /* 0xffffff0005037812 */ /* 0x000fe200078ec0ff */
[----:B------:R-:W-:Y:S01]  /*0500*/  STL [R1+0x7c], R15 ;  /* 0x00007c0f01007387 */ /* 0x000fe20000100800 */
[----:B------:R-:W-:Y:S01]  /*0510*/  LOP3.LUT R2, R2, 0xc0, RZ, 0xc0, !PT ;  /* 0x000000c002027812 */ /* 0x000fe200078ec0ff */
[----:B------:R-:W-:Y:S01]  /*0520*/  IMAD R7, R9, 0x8, R7 ;  /* 0x0000000809077824 */ /* 0x000fe200078e0207 */
[----:B------:R-:W-:Y:S01]  /*0530*/  LOP3.LUT R5, R0, 0x8, R14, 0xf8, !PT ;  /* 0x0000000800057812 */ /* 0x000fe200078ef80e */
[----:B------:R-:W-:Y:S01]  /*0540*/  IMAD R203, R203, 0x200, R3 ;  /* 0x00000200cbcb7824 */ /* 0x000fe200078e0203 */
[----:B------:R-:W-:-:S02]  /*0550*/  SHF.R.U32.HI R4, RZ, 0x3, R0 ;  /* 0x00000003ff047819 */ /* 0x000fc40000011600 */
[----:B------:R-:W-:Y:S01]  /*0560*/  SHF.R.U32.HI R0, RZ, 0x3, R2 ;  /* 0x00000003ff007819 */ /* 0x000fe20000011602 */
[----:B------:R-:W-:Y:S01]  /*0570*/  IMAD R203, R201, 0x20, R203 ;  /* 0x00000020c9cb7824 */ /* 0x000fe200078e02cb */
[----:B------:R-:W-:Y:S01]  /*0580*/  LOP3.LUT R4, R5, R4, RZ, 0x3c, !PT ;  /* 0x0000000405047212 */ /* 0x000fe200078e3cff */
[----:B-1----:R-:W-:Y:S01]  /*0590*/  IMAD.SHL.U32 R6, R10, 0x8, RZ ;  /* 0x000000080a067824 */ /* 0x002fe200078e00ff */
[----:B------:R-:W-:Y:S01]  /*05a0*/  LOP3.LUT P1, RZ, R8, 0x2, RZ, 0xc0, !PT ;  /* 0x0000000208ff7812 */ /* 0x000fe2000782c0ff */
[----:B------:R-:W-:Y:S01]  /*05b0*/  IMAD R201, R201, 0x20, R3 ;  /* 0x00000020c9c97824 */ /* 0x000fe200078e0203 */
[----:B------:R-:W-:Y:S01]  /*05c0*/  IADD3 R3, R240, 0x20, RZ ;  /* 0x00000020f0037810 */ /* 0x000fe20007ffe0ff */
[----:B------:R-:W-:Y:S01]  /*05d0*/  IMAD.U32 R200, R200, 0x20, R4 ;  /* 0x00000020c8c87824 */ /* 0x000fe200078e0004 */
[----:B------:R-:W-:Y:S02]  /*05e0*/  LOP3.LUT R6, R2, 0x8, R6, 0xf8, !PT ;  /* 0x0000000802067812 */ /* 0x000fe400078ef806 */
[----:B------:R-:W-:-:S02]  /*05f0*/  LEA.HI R2, R13, R18, RZ, 0x7 ;  /* 0x000000120d027211 */ /* 0x000fc400078f38ff */
[----:B------:R-:W-:Y:S02]  /*0600*/  LOP3.LUT R0, R6, R0, RZ, 0x3c, !PT ;  /* 0x0000000006007212 */ /* 0x000fe400078e3cff */
[----:B------:R-:W-:Y:S02]  /*0610*/  SHF.R.S32.HI R2, RZ, 0x7, R2 ;  /* 0x00000007ff027819 */ /* 0x000fe40000011402 */
[----:B------:R-:W-:Y:S01]  /*0620*/  IADD3 R2, R240, 0x40, RZ ;  /* 0x00000040f0027810 */ /* 0x000fe20007ffe0ff */
[C---:B------:R-:W-:Y:S01]  /*0630*/  IMAD.IADD R203, R0.reuse, 0x1, R203 ;  /* 0x0000000100cb7824 */ /* 0x040fe200078e02cb */
[----:B------:R-:W-:Y:S01]  /*0640*/  SHF.R.S32.HI R3, RZ, 0x1f, R3 ;  /* 0x0000001fff037819 */ /* 0x000fe20000011403 */
[----:B------:R-:W-:Y:S01]  /*0650*/  IMAD.IADD R201, R0, 0x1, R201 ;  /* 0x0000000100c97824 */ /* 0x000fe200078e02c9 */
[----:B------:R-:W-:Y:S01]  /*0660*/  LOP3.LUT R0, R11, 0x7ffffffc, RZ, 0xc0, !PT ;  /* 0x7ffffffc0b007812 */ /* 0x000fe200078ec0ff */
[----:B------:R-:W-:Y:S01]  /*0670*/  IMAD.IADD R3, R16, 0x1, R7 ;  /* 0x0000000110037824 */ /* 0x000fe200078e0207 */
[----:B------:R-:W-:-:S02]  /*0680*/  SHF.R.S32.HI R2, RZ, 0x1f, R2 ;  /* 0x0000001fff027819 */ /* 0x000fc40000011402 */
[----:B------:R-:W-:Y:S01]  /*0690*/  SHF.R.S32.HI R4, RZ, 0x1f, R240 ;  /* 0x0000001fff047819 */ /* 0x000fe200000114f0 */
[----:B------:R-:W-:Y:S01]  /*06a0*/  IMAD.IADD R0, R17, 0x1, -R0 ;  /* 0x0000000111007824 */ /* 0x000fe200078e0a00 */
[----:B------:R-:W-:Y:S02]  /*06b0*/  LEA R200, R200, 0x3100, 0x1 ;  /* 0x00003100c8c87811 */ /* 0x000fe400078e08ff */
[----:B------:R-:W-:Y:S01]  /*06c0*/  SEL R202, R202, 0xffffffe0, !P1 ;  /* 0xffffffe0caca7807 */ /* 0x000fe20004800000 */
[----:B------:R-:W-:Y:S01]  /*06d0*/  IMAD.SHL.U32 R0, R0, 0x2, RZ ;  /* 0x0000000200007824 */ /* 0x000fe200078e00ff */
[----:B------:R-:W-:Y:S02]  /*06e0*/  LEA R203, R203, 0x6100, 0x1 ;  /* 0x00006100cbcb7811 */ /* 0x000fe400078e08ff */
[----:B------:R-:W-:Y:S02]  /*06f0*/  IADD3 R205, R200, 0x20, RZ ;  /* 0x00000020c8cd7810 */ /* 0x000fe40007ffe0ff */
[----:B------:R-:W-:Y:S01]  /*0700*/  SHF.R.S32.HI R2, RZ, 0x1f, R0 ;  /* 0x0000001fff027819 */ /* 0x000fe20000011400 */
[----:B------:R-:W-:Y:S01]  /*0710*/  STL [R1+0x3c], R0 ;  /* 0x00003c0001007387 */ /* 0x000fe20000100800 */
[C---:B------:R-:W-:Y:S01]  /*0720*/  IADD3 R11, R0.reuse, 0x8, RZ ;  /* 0x00000008000b7810 */ /* 0x040fe20007ffe0ff */
[----:B------:R-:W-:Y:S01]  /*0730*/  IMAD.IADD R204, R203, 0x1, R202 ;  /* 0x00000001cbcc7824 */ /* 0x000fe200078e02ca */
[C---:B------:R-:W-:Y:S01]  /*0740*/  IADD3 R10, R0.reuse, 0x10, RZ ;  /* 0x00000010000a7810 */ /* 0x040fe20007ffe0ff */
[----:B------:R1:W-:Y:S01]  /*0750*/  STL [R1+0xb4], R3 ;  /* 0x0000b40301007387 */ /* 0x0003e20000100800 */
[----:B------:R-:W-:-:S02]  /*0760*/  IADD3 R9, R0, 0x18, RZ ;  /* 0x0000001800097810 */ /* 0x000fc40007ffe0ff */
[C---:B------:R-:W-:Y:S01]  /*0770*/  IADD3 R8, R0.reuse, 0x20, RZ ;  /* 0x0000002000087810 */ /* 0x040fe20007ffe0ff */
[----:B------:R2:W-:Y:S01]  /*0780*/  STL [R1+0xb0], R2 ;  /* 0x0000b00201007387 */ /* 0x0005e20000100800 */
[C---:B------:R-:W-:Y:S02]  /*0790*/  IADD3 R7, R0.reuse, 0x28, RZ ;  /* 0x0000002800077810 */ /* 0x040fe40007ffe0ff */
[C---:B------:R-:W-:Y:S01]  /*07a0*/  IADD3 R6, R0.reuse, 0x30, RZ ;  /* 0x0000003000067810 */ /* 0x040fe20007ffe0ff */
[----:B------:R3:W-:Y:S01]  /*07b0*/  STL [R1+0x74], R11 ;  /* 0x0000740b01007387 */ /* 0x0007e20000100800 */
[C---:B------:R-:W-:Y:S02]  /*07c0*/  IADD3 R5, R0.reuse, 0x38, RZ ;  /* 0x0000003800057810 */ /* 0x040fe40007ffe0ff */
[----:B------:R-:W-:Y:S01]  /*07d0*/  IADD3 R4, R0, 0x40, RZ ;  /* 0x0000004000047810 */ /* 0x000fe20007ffe0ff */
[----:B------:R4:W-:Y:S01]  /*07e0*/  STL [R1+0x70], R10 ;  /* 0x0000700a01007387 */ /* 0x0009e20000100800 */
[----:B------:R-:W-:-:S02]  /*07f0*/  LEA R201, R201, 0x100, 0x1 ;  /* 0x00000100c9c97811 */ /* 0x000fc400078e08ff */
[----:B------:R-:W-:Y:S01]  /*0800*/  @P0 IADD3 R205, R200, -0x20, RZ ;  /* 0xffffffe0c8cd0810 */ /* 0x000fe20007ffe0ff */
[----:B------:R5:W-:Y:S02]  /*0810*/  STL [R1+0x6c], R9 ;  /* 0x00006c0901007387 */ /* 0x000be40000100800 */
[----:B------:R-:W-:Y:S01]  /*0820*/  IMAD.IADD R202, R202, 0x1, R201 ;  /* 0x00000001caca7824 */ /* 0x000fe200078e02c9 */
[C---:B------:R-:W-:Y:S01]  /*0830*/  IADD3 R216, R205.reuse, 0x400, RZ ;  /* 0x00000400cdd87810 */ /* 0x040fe20007ffe0ff */
[----:B------:R5:W-:Y:S01]  /*0840*/  STL [R1+0x68], R8 ;  /* 0x0000680801007387 */ /* 0x000be20000100800 */
[C---:B------:R-:W-:Y:S02]  /*0850*/  IADD3 R215, R205.reuse, 0x800, RZ ;  /* 0x00000800cdd77810 */ /* 0x040fe40007ffe0ff */
[----:B------:R-:W-:Y:S01]  /*0860*/  IADD3 R214, R205, 0xc00, RZ ;  /* 0x00000c00cdd67810 */ /* 0x000fe20007ffe0ff */
[----:B------:R5:W-:Y:S01]  /*0870*/  STL [R1+0x64], R7 ;  /* 0x0000640701007387 */ /* 0x000be20000100800 */
[----:B-1----:R-:W-:-:S02]  /*0880*/  IADD3 R3, R0, 0x48, RZ ;  /* 0x0000004800037810 */ /* 0x002fc40007ffe0ff */
[C---:B------:R-:W-:Y:S01]  /*0890*/  IADD3 R213, R205.reuse, 0x1000, RZ ;  /* 0x00001000cdd57810 */ /* 0x040fe20007ffe0ff */
[----:B------:R1:W-:Y:S01]  /*08a0*/  STL [R1+0x60], R6 ;  /* 0x0000600601007387 */ /* 0x0003e20000100800 */
[C---:B--2---:R-:W-:Y:S02]  /*08b0*/  IADD3 R2, R0.reuse, 0x50, RZ ;  /* 0x0000005000027810 */ /* 0x044fe40007ffe0ff */
[----:B------:R-:W-:Y:S01]  /*08c0*/  IADD3 R0, R0, 0x58, RZ ;  /* 0x0000005800007810 */ /* 0x000fe20007ffe0ff */
[----:B------:R2:W-:Y:S01]  /*08d0*/  STL [R1+0x5c], R5 ;  /* 0x00005c0501007387 */ /* 0x0005e20000100800 */
[----:B---3--:R-:W-:Y:S02]  /*08e0*/  SHF.R.S32.HI R11, RZ, 0x1f, R11 ;  /* 0x0000001fff0b7819 */ /* 0x008fe4000001140b */
[----:B------:R-:W-:Y:S01]  /*08f0*/  IADD3 R212, R205, 0x1400, RZ ;  /* 0x00001400cdd47810 */ /* 0x000fe20007ffe0ff */
[----:B------:R3:W-:Y:S01]  /*0900*/  STL [R1+0x4c], R4 ;  /* 0x00004c0401007387 */ /* 0x0007e20000100800 */
[----:B----4-:R-:W-:-:S02]  /*0910*/  SHF.R.S32.HI R10, RZ, 0x1f, R10 ;  /* 0x0000001fff0a7819 */ /* 0x010fc4000001140a */
[C---:B------:R-:W-:Y:S01]  /*0920*/  IADD3 R211, R205.reuse, 0x1800, RZ ;  /* 0x00001800cdd37810 */ /* 0x040fe20007ffe0ff */
[----:B------:R4:W-:Y:S01]  /*0930*/  STL [R1+0x58], R3 ;  /* 0x0000580301007387 */ /* 0x0009e20000100800 */
[----:B-----5:R-:W-:Y:S02]  /*0940*/  SHF.R.S32.HI R9, RZ, 0x1f, R9 ;  /* 0x0000001fff097819 */ /* 0x020fe40000011409 */
[C---:B------:R-:W-:Y:S01]  /*0950*/  IADD3 R210, R205.reuse, 0x1c00, RZ ;  /* 0x00001c00cdd27810 */ /* 0x040fe20007ffe0ff */
[----:B------:R5:W-:Y:S01]  /*0960*/  STL [R1+0x54], R2 ;  /* 0x0000540201007387 */ /* 0x000be20000100800 */
[----:B------:R-:W-:Y:S02]  /*0970*/  SHF.R.S32.HI R8, RZ, 0x1f, R8 ;  /* 0x0000001fff087819 */ /* 0x000fe40000011408 */
[----:B------:R-:W-:Y:S01]  /*0980*/  IADD3 R209, R205, 0x2000, RZ ;  /* 0x00002000cdd17810 */ /* 0x000fe20007ffe0ff */
[----:B------:R-:W-:Y:S01]  /*0990*/  STL [R1+0xac], R11 ;  /* 0x0000ac0b01007387 */ /* 0x000fe20000100800 */
[----:B------:R-:W-:-:S02]  /*09a0*/  SHF.R.S32.HI R7, RZ, 0x1f, R7 ;  /* 0x0000001fff077819 */ /* 0x000fc40000011407 */
[C---:B------:R-:W-:Y:S01]  /*09b0*/  IADD3 R208, R205.reuse, 0x2400, RZ ;  /* 0x00002400cdd07810 */ /* 0x040fe20007ffe0ff */
[----:B------:R5:W-:Y:S01]  /*09c0*/  STL [R1+0x50], R0 ;  /* 0x0000500001007387 */ /* 0x000be20000100800 */
[----:B-1----:R-:W-:Y:S02]  /*09d0*/  SHF.R.S32.HI R6, RZ, 0x1f, R6 ;  /* 0x0000001fff067819 */ /* 0x002fe40000011406 */
[C---:B------:R-:W-:Y:S01]  /*09e0*/  IADD3 R207, R205.reuse, 0x2800, RZ ;  /* 0x00002800cdcf7810 */ /* 0x040fe20007ffe0ff */
[----:B------:R1:W-:Y:S01]  /*09f0*/  STL [R1+0xa8], R10 ;  /* 0x0000a80a01007387 */ /* 0x0003e20000100800 */
[----:B--2---:R-:W-:Y:S02]  /*0a00*/  SHF.R.S32.HI R5, RZ, 0x1f, R5 ;  /* 0x0000001fff057819 */ /* 0x004fe40000011405 */
[----:B------:R-:W-:Y:S01]  /*0a10*/  IADD3 R206, R205, 0x2c00, RZ ;  /* 0x00002c00cdce7810 */ /* 0x000fe20007ffe0ff */
[----:B------:R1:W-:Y:S01]  /*0a20*/  STL [R1+0xa4], R9 ;  /* 0x0000a40901007387 */ /* 0x0003e20000100800 */
[----:B---3--:R-:W-:-:S03]  /*0a30*/  SHF.R.S32.HI R4, RZ, 0x1f, R4 ;  /* 0x0000001fff047819 */ /* 0x008fc60000011404 */
[----:B------:R1:W-:Y:S01]  /*0a40*/  STL [R1+0xa0], R8 ;  /* 0x0000a00801007387 */ /* 0x0003e20000100800 */
[----:B----4-:R-:W-:-:S03]  /*0a50*/  SHF.R.S32.HI R3, RZ, 0x1f, R3 ;  /* 0x0000001fff037819 */ /* 0x010fc60000011403 */
[----:B------:R1:W-:Y:S01]  /*0a60*/  STL [R1+0x9c], R7 ;  /* 0x00009c0701007387 */ /* 0x0003e20000100800 */
[----:B-----5:R-:W-:-:S03]  /*0a70*/  SHF.R.S32.HI R2, RZ, 0x1f, R2 ;  /* 0x0000001fff027819 */ /* 0x020fc60000011402 */
[----:B------:R1:W-:Y:S04]  /*0a80*/  STL [R1+0x98], R6 ;  /* 0x0000980601007387 */ /* 0x0003e80000100800 */
[----:B------:R1:W-:Y:S01]  /*0a90*/  STL [R1+0x94], R5 ;  /* 0x0000940501007387 */ /* 0x0003e20000100800 */
[----:B------:R-:W-:-:S03]  /*0aa0*/  SHF.R.S32.HI R0, RZ, 0x1f, R0 ;  /* 0x0000001fff007819 */ /* 0x000fc60000011400 */
[----:B------:R1:W-:Y:S04]  /*0ab0*/  STL [R1+0x90], R4 ;  /* 0x0000900401007387 */ /* 0x0003e80000100800 */
[----:B------:R1:W-:Y:S04]  /*0ac0*/  STL [R1+0x8c], R3 ;  /* 0x00008c0301007387 */ /* 0x0003e80000100800 */
[----:B------:R1:W-:Y:S04]  /*0ad0*/  STL [R1+0x88], R2 ;  /* 0x0000880201007387 */ /* 0x0003e80000100800 */
[----:B------:R1:W-:Y:S02]  /*0ae0*/  STL [R1+0x84], R0 ;  /* 0x0000840001007387 */ /* 0x0003e40000100800 */
.L_x_1311:
[----:B-1----:R-:W2:Y:S01]  /*0af0*/  LDL R4, [R1+0x7c] ;  /* 0x00007c0001047983 */ /* 0x002ea20000100800 */
[----:B------:R-:W-:Y:S01]  /*0b00*/  IMAD.MOV.U32 R0, RZ, RZ, c[0x0][0x560] ;  /* 0x00015800ff007624 */ /* 0x000fe200078e00ff */
[----:B------:R-:W-:Y:S01]  /*0b10*/  YIELD ;  /* 0x0000000000007946 */ /* 0x000fe20003800000 */
[----:B------:R-:W-:Y:S03]  /*0b20*/  BSSY B0, `(.L_x_1250) ;  /* 0x0000016000007945 */ /* 0x000fe60003800000 */
[----:B------:R-:W-:-:S13]  /*0b30*/  ISETP.NE.AND P0, PT, R0, 0x1, PT ;  /* 0x000000010000780c */ /* 0x000fda0003f05270 */
[----:B--2---:R-:W-:Y:S01]  /*0b40*/  @P0 IMAD.HI.U32 R0, R4, c[0x0][0x564], RZ ;  /* 0x0001590004000a27 */ /* 0x004fe200078e00ff */
[----:B------:R-:W-:-:S04]  /*0b50*/  MOV R3, R4 ;  /* 0x0000000400037202 */ /* 0x000fc80000000f00 */
[----:B------:R-:W-:-:S04]  /*0b60*/  @P0 SHF.R.U32.HI R3, RZ, c[0x0][0x568], R0 ;  /* 0x00015a00ff030a19 */ /* 0x000fc80000011600 */
[----:B------:R-:W-:Y:S01]  /*0b70*/  ISETP.GE.AND P0, PT, R3, c[0x0][0x578], PT ;  /* 0x00015e0003007a0c */ /* 0x000fe20003f06270 */
[----:B------:R-:W-:-:S04]  /*0b80*/  IMAD.MOV R2, RZ, RZ, -R3 ;  /* 0x000000ffff027224 */ /* 0x000fc800078e0a03 */
[----:B------:R-:W-:-:S08]  /*0b90*/  IMAD R2, R2, c[0x0][0x560], R4 ;  /* 0x0001580002027a24 */ /* 0x000fd000078e0204 */
[----:B------:R-:W-:Y:S05]  /*0ba0*/  @!P0 BRA `(.L_x_1251) ;  /* 0x0000007000008947 */ /* 0x000fea0003800000 */
[----:B------:R-:W-:-:S04]  /*0bb0*/  MOV R0, c[0x0][0x56c] ;  /* 0x00015b0000007a02 */ /* 0x000fc80000000f00 */
[----:B------:R-:W-:Y:S02]  /*0bc0*/  ISETP.NE.AND P0, PT, R0, 0x1, PT ;  /* 0x000000010000780c */ /* 0x000fe40003f05270 */
[----:B------:R-:W-:-:S11]  /*0bd0*/  MOV R0, R2 ;  /* 0x0000000200007202 */ /* 0x000fd60000000f00 */
[----:B------:R-:W-:-:S05]  /*0be0*/  @P0 IMAD.HI.U32 R4, R2, c[0x0][0x570], RZ ;  /* 0x00015c0002040a27 */ /* 0x000fca00078e00ff */
[----:B------:R-:W-:-:S05]  /*0bf0*/  @P0 SHF.R.U32.HI R0, RZ, c[0x0][0x574], R4 ;  /* 0x00015d00ff000a19 */ /* 0x000fca0000011604 */
[----:B------:R-:W-:Y:S01]  /*0c00*/  IMAD R4, R0, c[0x0][0x56c], RZ ;  /* 0x00015b0000047a24 */ /* 0x000fe200078e02ff */
[----:B------:R-:W-:Y:S05]  /*0c10*/  BRA `(.L_x_1252) ;  /* 0x0000006000007947 */ /* 0x000fea0003800000 */
.L_x_1251:
[----:B------:R-:W-:-:S04]  /*0c20*/  MOV R0, c[0x0][0x554] ;  /* 0x0001550000007a02 */ /* 0x000fc80000000f00 */
[----:B------:R-:W-:Y:S02]  /*0c30*/  ISETP.NE.AND P0, PT, R0, 0x1, PT ;  /* 0x000000010000780c */ /* 0x000fe40003f05270 */
[----:B------:R-:W-:-:S11]  /*0c40*/  MOV R0, R2 ;  /* 0x0000000200007202 */ /* 0x000fd60000000f00 */
[----:B------:R-:W-:-:S05]  /*0c50*/  @P0 IMAD.HI.U32 R4, R2, c[0x0][0x558], RZ ;  /* 0x0001560002040a27 */ /* 0x000fca00078e00ff */
[----:B------:R-:W-:-:S05]  /*0c60*/  @P0 SHF.R.U32.HI R0, RZ, c[0x0][0x55c], R4 ;  /* 0x00015700ff000a19 */ /* 0x000fca0000011604 */
[----:B------:R-:W-:Y:S02]  /*0c70*/  IMAD R4, R0, c[0x0][0x554], RZ ;  /* 0x0001550000047a24 */ /* 0x000fe400078e02ff */
.L_x_1252:
[----:B------:R-:W-:Y:S05]  /*0c80*/  BSYNC B0 ;  /* 0x0000000000007941 */ /* 0x000fea0003800000 */
.L_x_1250:
[----:B------:R-:W-:Y:S01]  /*0c90*/  IMAD.MOV.U32 R5, RZ, RZ, c[0x0][0x548] ;  /* 0x00015200ff057624 */ /* 0x000fe200078e00ff */
[----:B------:R-:W-:Y:S01]  /*0ca0*/  ISETP.NE.U32.AND P0, PT, RZ, c[0x0][0x370], PT ;  /* 0x0000dc00ff007a0c */ /* 0x000fe20003f05070 */
[----:B------:R-:W-:Y:S02]  /*0cb0*/  IMAD.IADD R4, R2, 0x1, -R4 ;  /* 0x0000000102047824 */ /* 0x000fe400078e0a04 */
[----:B------:R-:W-:Y:S01]  /*0cc0*/  IMAD.MOV.U32 R6, RZ, RZ, RZ ;  /* 0x000000ffff067224 */ /* 0x000fe200078e00ff */
[----:B------:R-:W-:Y:S01]  /*0cd0*/  ISETP.NE.AND P1, PT, R5, 0x1, PT ;  /* 0x000000010500780c */ /* 0x000fe20003f25270 */
[----:B------:R-:W-:Y:S01]  /*0ce0*/  IMAD R4, R3, c[0x0][0x554], R4 ;  /* 0x0001550003047a24 */ /* 0x000fe200078e0204 */
[----:B------:R-:W-:-:S03]  /*0cf0*/  ISETP.NE.AND.EX P0, PT, RZ, c[0x0][0x374], PT, P0 ;  /* 0x0000dd00ff007a0c */ /* 0x000fc60003f05300 */
[----:B------:R-:W-:-:S08]  /*0d00*/  IMAD.MOV.U32 R11, RZ, RZ, R4 ;  /* 0x000000ffff0b7224 */ /* 0x000fd000078e0004 */
[----:B------:R-:W-:-:S04]  /*0d10*/  @P1 IMAD.HI.U32 R2, R4, c[0x0][0x54c], RZ ;  /* 0x0001530004021a27 */ /* 0x000fc800078e00ff */
[----:B------:R-:W-:Y:S01]  /*0d20*/  @P0 IMAD.MOV.U32 R3, RZ, RZ, 0x4 ;  /* 0x00000004ff030424 */ /* 0x000fe200078e00ff */
[----:B------:R-:W-:-:S05]  /*0d30*/  @P1 SHF.R.U32.HI R11, RZ, c[0x0][0x550], R2 ;  /* 0x00015400ff0b1a19 */ /* 0x000fca0000011602 */
[----:B------:R-:W-:Y:S01]  /*0d40*/  @P0 IMAD.WIDE R2, R11, R3, c[0x0][0x370] ;  /* 0x0000dc000b020625 */ /* 0x000fe200078e0203 */
[----:B------:R-:W-:Y:S04]  /*0d50*/  STL [R1+0x40], R11 ;  /* 0x0000400b01007387 */ /* 0x000fe80000100800 */
[----:B------:R1:W2:Y:S01]  /*0d60*/  @P0 LDG.E R6, [R2.64] ;  /* 0x0000000602060981 */ /* 0x0002a2000c1e1900 */
[----:B------:R-:W-:Y:S01]  /*0d70*/  IMAD.MOV.U32 R13, RZ, RZ, R0 ;  /* 0x000000ffff0d7224 */ /* 0x000fe200078e0000 */
[----:B------:R-:W-:Y:S01]  /*0d80*/  BSSY B0, `(.L_x_1253) ;  /* 0x0000044000007945 */ /* 0x000fe20003800000 */
[----:B------:R-:W-:-:S05]  /*0d90*/  IMAD.MOV.U32 R5, RZ, RZ, 0x40 ;  /* 0x00000040ff057424 */ /* 0x000fca00078e00ff */
[----:B------:R-:W-:Y:S01]  /*0da0*/  IADD3 R5, R5, -c[0x0][0x168], RZ ;  /* 0x80005a0005057a10 */ /* 0x000fe20007ffe0ff */
[----:B-1----:R-:W-:-:S05]  /*0db0*/  IMAD.MOV.U32 R2, RZ, RZ, c[0x0][0x53c] ;  /* 0x00014f00ff027624 */ /* 0x002fca00078e00ff */
[----:B------:R-:W-:Y:S02]  /*0dc0*/  ISETP.NE.AND P0, PT, R2, 0x1, PT ;  /* 0x000000010200780c */ /* 0x000fe40003f05270 */
[----:B------:R-:W-:-:S11]  /*0dd0*/  LOP3.LUT R2, R0, 0x1ffffff, RZ, 0x3c, !PT ;  /* 0x01ffffff00027812 */ /* 0x000fd600078e3cff */
[----:B------:R-:W-:Y:S01]  /*0de0*/  @P0 IMAD.HI.U32 R3, R0, c[0x0][0x540], RZ ;  /* 0x0001500000030a27 */ /* 0x000fe200078e00ff */
[----:B------:R-:W-:Y:S02]  /*0df0*/  IADD3 R0, R2, c[0x0][0x53c], RZ ;  /* 0x00014f0002007a10 */ /* 0x000fe40007ffe0ff */
[----:B------:R-:W-:Y:S02]  /*0e00*/  MOV R2, c[0x0][0x2c4] ;  /* 0x0000b10000027a02 */ /* 0x000fe40000000f00 */
[----:B------:R-:W-:Y:S02]  /*0e10*/  @P0 SHF.R.U32.HI R13, RZ, c[0x0][0x544], R3 ;  /* 0x00015100ff0d0a19 */ /* 0x000fe40000011603 */
[----:B------:R-:W-:Y:S01]  /*0e20*/  ISETP.NE.AND P3, PT, R2, 0x1, PT ;  /* 0x000000010200780c */ /* 0x000fe20003f65270 */
[----:B------:R-:W-:Y:S02]  /*0e30*/  IMAD.MOV.U32 R2, RZ, RZ, c[0x0][0x2ac] ;  /* 0x0000ab00ff027624 */ /* 0x000fe400078e00ff */
[----:B------:R-:W-:Y:S01]  /*0e40*/  IMAD R0, R13, c[0x0][0x53c], R0 ;  /* 0x00014f000d007a24 */ /* 0x000fe200078e0200 */
[----:B------:R-:W-:Y:S01]  /*0e50*/  STL [R1+0x48], R13 ;  /* 0x0000480d01007387 */ /* 0x000fe20000100800 */
[----:B------:R-:W-:-:S02]  /*0e60*/  IMAD R246, R2, c[0x0][0x1d0], RZ ;  /* 0x0000740002f67a24 */ /* 0x000fc400078e02ff */
[----:B------:R-:W-:Y:S02]  /*0e70*/  IMAD.SHL.U32 R14, R0, 0x80, RZ ;  /* 0x00000080000e7824 */ /* 0x000fe400078e00ff */
[----:B------:R-:W-:-:S03]  /*0e80*/  IMAD R2, R2, c[0x0][0x1d0], R5 ;  /* 0x0000740002027a24 */ /* 0x000fc600078e0205 */
[----:B------:R-:W-:Y:S01]  /*0e90*/  IADD3 R0, R14, 0x7f, RZ ;  /* 0x0000007f0e007810 */ /* 0x000fe20007ffe0ff */
[----:B------:R-:W-:Y:S04]  /*0ea0*/  STL [R1+0x78], R14 ;  /* 0x0000780e01007387 */ /* 0x000fe80000100800 */
[----:B------:R-:W-:-:S05]  /*0eb0*/  @P3 IMAD.HI.U32 R3, R0, c[0x0][0x2c8], RZ ;  /* 0x0000b20000033a27 */ /* 0x000fca00078e00ff */
[----:B------:R-:W-:Y:S02]  /*0ec0*/  @P3 SHF.R.U32.HI R0, RZ, c[0x0][0x2cc], R3 ;  /* 0x0000b300ff003a19 */ /* 0x000fe40000011603 */
[----:B------:R-:W-:Y:S02]  /*0ed0*/  IADD3 R3, R246, 0x3f, RZ ;  /* 0x0000003ff6037810 */ /* 0x000fe40007ffe0ff */
[----:B------:R-:W-:-:S04]  /*0ee0*/  IADD3 R0, R2, R0, RZ ;  /* 0x0000000002007210 */ /* 0x000fc80007ffe0ff */
[----:B------:R-:W-:-:S04]  /*0ef0*/  SHF.R.S32.HI R2, RZ, 0x1f, R0 ;  /* 0x0000001fff027819 */ /* 0x000fc80000011400 */
[----:B------:R-:W-:Y:S01]  /*0f00*/  LEA.HI R0, R2, R0, RZ, 0x6 ;  /* 0x0000000002007211 */ /* 0x000fe200078f30ff */
[----:B------:R-:W-:-:S03]  /*0f10*/  IMAD.MOV.U32 R2, RZ, RZ, RZ ;  /* 0x000000ffff027224 */ /* 0x000fc600078e00ff */
[----:B------:R-:W-:Y:S01]  /*0f20*/  SHF.R.S32.HI R0, RZ, 0x6, R0 ;  /* 0x00000006ff007819 */ /* 0x000fe20000011400 */
[----:B--2---:R1:W-:Y:S02]  /*0f30*/  STL [R1+0x10], R6 ;  /* 0x0000100601007387 */ /* 0x0043e40000100800 */
[----:B-1----:R-:W-:-:S04]  /*0f40*/  SHF.R.S32.HI R6, RZ, 0x1f, R3 ;  /* 0x0000001fff067819 */ /* 0x002fc80000011403 */
[----:B------:R-:W-:-:S04]  /*0f50*/  LEA.HI R6, R6, R3, RZ, 0x6 ;  /* 0x0000000306067211 */ /* 0x000fc800078f30ff */
[----:B------:R-:W-:-:S04]  /*0f60*/  SHF.R.S32.HI R6, RZ, 0x6, R6 ;  /* 0x00000006ff067819 */ /* 0x000fc80000011406 */
[----:B------:R-:W-:Y:S01]  /*0f70*/  IMNMX R6, R6, R0, PT ;  /* 0x0000000006067217 */ /* 0x000fe20003800200 */
[----:B------:R-:W-:-:S03]  /*0f80*/  IMAD.MOV R0, RZ, RZ, -R11 ;  /* 0x000000ffff007224 */ /* 0x000fc600078e0a0b */
[----:B------:R-:W-:Y:S01]  /*0f90*/  ISETP.GE.AND P0, PT, R6, 0x1, PT ;  /* 0x000000010600780c */ /* 0x000fe20003f06270 */
[----:B------:R-:W-:-:S05]  /*0fa0*/  IMAD R12, R0, c[0x0][0x548], R4 ;  /* 0x00015200000c7a24 */ /* 0x000fca00078e0204 */
[----:B------:R1:W-:Y:S07]  /*0fb0*/  STL [R1+0x44], R12 ;  /* 0x0000440c01007387 */ /* 0x0003ee0000100800 */
[----:B------:R-:W-:Y:S05]  /*0fc0*/  @!P0 BRA `(.L_x_1254) ;  /* 0x000001f000008947 */ /* 0x000fea0003800000 */
[----:B------:R-:W-:-:S04]  /*0fd0*/  SHF.R.U32.HI R0, RZ, 0x10, R13 ;  /* 0x00000010ff007819 */ /* 0x000fc8000001160d */
[----:B------:R-:W-:-:S04]  /*0fe0*/  ISETP.NE.AND P0, PT, R0, RZ, PT ;  /* 0x000000ff0000720c */ /* 0x000fc80003f05270 */
[----:B------:R-:W-:-:S04]  /*0ff0*/  SEL R0, R0, c[0x0][0x338], P0 ;  /* 0x0000ce0000007a07 */ /* 0x000fc80000000000 */
[-C--:B------:R-:W-:Y:S02]  /*1000*/  IABS R3, R0.reuse ;  /* 0x0000000000037213 */ /* 0x080fe40000000000 */
[----:B------:R-:W-:Y:S02]  /*1010*/  IADD3 R7, R0, -0x1, R6 ;  /* 0xffffffff00077810 */ /* 0x000fe40007ffe006 */
[----:B------:R-:W2:Y:S02]  /*1020*/  I2F.RP R4, R3 ;  /* 0x0000000300047306 */ /* 0x000ea40000209400 */
[----:B------:R-:W-:Y:S02]  /*1030*/  IABS R10, R7 ;  /* 0x00000007000a7213 */ /* 0x000fe40000000000 */
[----:B------:R-:W-:-:S04]  /*1040*/  LOP3.LUT R7, R7, R0, RZ, 0x3c, !PT ;  /* 0x0000000007077212 */ /* 0x000fc800078e3cff */
[----:B------:R-:W-:Y:S01]  /*1050*/  ISETP.GE.AND P0, PT, R7, RZ, PT ;  /* 0x000000ff0700720c */ /* 0x000fe20003f06270 */
        /* <DEDUP_REMOVED lines=18> */
[----:B------:R-:W-:-:S13]  /*1180*/  ISETP.GE.U32.AND P2, PT, R4, R3, PT ;  /* 0x000000030400720c */ /* 0x000fda0003f46070 */
[----:B------:R-:W-:-:S05]  /*1190*/  @P2 IADD3 R2, R2, 0x1, RZ ;  /* 0x0000000102022810 */ /* 0x000fca0007ffe0ff */
[----:B------:R-:W-:Y:S01]  /*11a0*/  @!P0 IMAD.MOV R2, RZ, RZ, -R2 ;  /* 0x000000ffff028224 */ /* 0x000fe200078e0a02 */
[----:B------:R-:W-:Y:S02]  /*11b0*/  @!P1 LOP3.LUT R2, RZ, R0, RZ, 0x33, !PT ;  /* 0x00000000ff029212 */ /* 0x000fe400078e33ff */
.L_x_1254:
[----:B------:R-:W-:Y:S05]  /*11c0*/  BSYNC B0 ;  /* 0x0000000000007941 */ /* 0x000fea0003800000 */
.L_x_1253:
[----:B------:R-:W-:Y:S01]  /*11d0*/  LOP3.LUT R0, R13, 0xffff, RZ, 0xc0, !PT ;  /* 0x0000ffff0d007812 */ /* 0x000fe200078ec0ff */
[----:B------:R-:W-:Y:S01]  /*11e0*/  CS2R R20, SRZ ;  /* 0x0000000000147805 */ /* 0x000fe2000001ff00 */
[----:B------:R-:W-:Y:S01]  /*11f0*/  CS2R R22, SRZ ;  /* 0x0000000000167805 */ /* 0x000fe2000001ff00 */
[----:B------:R-:W-:Y:S01]  /*1200*/  CS2R R94, SRZ ;  /* 0x00000000005e7805 */ /* 0x000fe2000001ff00 */
[----:B------:R-:W-:Y:S01]  /*1210*/  CS2R R92, SRZ ;  /* 0x00000000005c7805 */ /* 0x000fe2000001ff00 */
[----:B------:R-:W-:Y:S01]  /*1220*/  IMAD R3, R0, R2, RZ ;  /* 0x0000000200037224 */ /* 0x000fe200078e02ff */
[----:B------:R-:W-:Y:S01]  /*1230*/  PRMT R0, RZ, 0x7610, R0 ;  /* 0x00007610ff007816 */ /* 0x000fe20000000000 */
        /* <DEDUP_REMOVED lines=51> */
[----:B--2---:R-:W2:Y:S01]  /*1570*/  S2R R3, SR_TID.X ;  /* 0x0000000000037919 */ /* 0x004ea20000002100 */
[----:B------:R-:W-:-:S04]  /*1580*/  ISETP.NE.U32.AND P1, PT, RZ, c[0x0][0x340], PT ;  /* 0x0000d000ff007a0c */ /* 0x000fc80003f25070 */
[----:B------:R-:W-:-:S13]  /*1590*/  ISETP.NE.AND.EX P1, PT, RZ, c[0x0][0x344], PT, P1 ;  /* 0x0000d100ff007a0c */ /* 0x000fda0003f25310 */
[----:B------:R-:W-:Y:S01]  /*15a0*/  @P1 IMAD.MOV.U32 R2, RZ, RZ, 0x4 ;  /* 0x00000004ff021424 */ /* 0x000fe200078e00ff */
[--C-:B--2---:R-:W-:Y:S02]  /*15b0*/  SHF.R.S32.HI R4, RZ, 0x1f, R3.reuse ;  /* 0x0000001fff047819 */ /* 0x104fe40000011403 */
[----:B------:R-:W-:Y:S02]  /*15c0*/  SHF.R.S32.HI R5, RZ, 0x1f, R3 ;  /* 0x0000001fff057819 */ /* 0x000fe40000011403 */
[-C--:B------:R-:W-:Y:S02]  /*15d0*/  LEA.HI R4, R4, R3.reuse, RZ, 0x2 ;  /* 0x0000000304047211 */ /* 0x080fe400078f10ff */
[----:B------:R-:W-:Y:S02]  /*15e0*/  LEA.HI R5, R5, R3, RZ, 0x2 ;  /* 0x0000000305057211 */ /* 0x000fe400078f10ff */
[----:B------:R-:W-:Y:S02]  /*15f0*/  LOP3.LUT R4, R4, 0xfffffffc, RZ, 0xc0, !PT ;  /* 0xfffffffc04047812 */ /* 0x000fe400078ec0ff */
[----:B------:R-:W-:-:S03]  /*1600*/  SHF.R.S32.HI R5, RZ, 0x2, R5 ;  /* 0x00000002ff057819 */ /* 0x000fc60000011405 */
[----:B------:R-:W-:Y:S02]  /*1610*/  IMAD.IADD R4, R3, 0x1, -R4 ;  /* 0x0000000103047824 */ /* 0x000fe400078e0a04 */
[----:B------:R-:W-:-:S05]  /*1620*/  @P1 IMAD.WIDE R2, R11, R2, c[0x0][0x340] ;  /* 0x0000d0000b021625 */ /* 0x000fca00078e0202 */
[----:B------:R2:W5:Y:S01]  /*1630*/  @P1 LDG.E R13, [R2.64] ;  /* 0x00000006020d1981 */ /* 0x000562000c1e1900 */
[----:B------:R-:W-:Y:S02]  /*1640*/  SHF.R.S32.HI R18, RZ, 0x1f, R12 ;  /* 0x0000001fff127819 */ /* 0x000fe4000001140c */
[----:B------:R-:W-:Y:S02]  /*1650*/  LEA R4, R4, R5, 0x5 ;  /* 0x0000000504047211 */ /* 0x000fe400078e28ff */
[----:B------:R-:W-:Y:S01]  /*1660*/  SHF.R.S32.HI R6, RZ, 0x1f, R11 ;  /* 0x0000001fff067819 */ /* 0x000fe2000001140b */
[----:B------:R-:W-:Y:S01]  /*1670*/  IMAD R0, R18, c[0x0][0x1b8], RZ ;  /* 0x00006e0012007a24 */ /* 0x000fe200078e02ff */
[C---:B------:R-:W-:Y:S01]  /*1680*/  IADD3 R9, R240.reuse, 0x20, RZ ;  /* 0x00000020f0097810 */ /* 0x040fe20007ffe0ff */
[----:B------:R3:W-:Y:S01]  /*1690*/  STL [R1+0x4], R4 ;  /* 0x0000040401007387 */ /* 0x0007e20000100800 */
[----:B------:R-:W-:Y:S01]  /*16a0*/  IADD3 R8, R240, 0x40, RZ ;  /* 0x00000040f0087810 */ /* 0x000fe20007ffe0ff */
[----:B------:R-:W-:Y:S01]  /*16b0*/  IMAD R5, R12, c[0x0][0x1bc], R0 ;  /* 0x00006f000c057a24 */ /* 0x000fe200078e0200 */
[----:B------:R-:W-:-:S02]  /*16c0*/  ISETP.GE.AND P6, PT, R240, c[0x0][0x198], PT ;  /* 0x00006600f0007a0c */ /* 0x000fc40003fc6270 */
[----:B------:R-:W-:Y:S02]  /*16d0*/  ISETP.GE.AND P5, PT, R9, c[0x0][0x198], PT ;  /* 0x0000660009007a0c */ /* 0x000fe40003fa6270 */
[----:B------:R-:W-:Y:S02]  /*16e0*/  ISETP.GE.AND P4, PT, R8, c[0x0][0x198], PT ;  /* 0x0000660008007a0c */ /* 0x000fe40003f86270 */
[----:B------:R-:W-:Y:S01]  /*16f0*/  IADD3 R124, R233, -0x1, RZ ;  /* 0xffffffffe97c7810 */ /* 0x000fe20007ffe0ff */
[----:B--2---:R-:W-:-:S05]  /*1700*/  IMAD.WIDE.U32 R2, R12, c[0x0][0x1b8], RZ ;  /* 0x00006e000c027a25 */ /* 0x004fca00078e00ff */
[----:B------:R-:W-:Y:S01]  /*1710*/  IADD3 R3, R3, R5, RZ ;  /* 0x0000000503037210 */ /* 0x000fe20007ffe0ff */
[----:B------:R-:W-:Y:S02]  /*1720*/  IMAD R5, R6, c[0x0][0x1c0], RZ ;  /* 0x0000700006057a24 */ /* 0x000fe400078e02ff */
[----:B---3--:R-:W-:Y:S02]  /*1730*/  IMAD.IADD R4, R14, 0x1, R4 ;  /* 0x000000010e047824 */ /* 0x008fe400078e0204 */
[----:B------:R-:W-:Y:S02]  /*1740*/  IMAD R6, R11, c[0x0][0x1c4], R5 ;  /* 0x000071000b067a24 */ /* 0x000fe400078e0205 */
[----:B------:R-:W-:-:S04]  /*1750*/  @P3 IMAD.HI.U32 R7, R4, c[0x0][0x2c8], RZ ;  /* 0x0000b20004073a27 */ /* 0x000fc800078e00ff */
[----:B------:R-:W-:Y:S01]  /*1760*/  IMAD.MOV.U32 R0, RZ, RZ, R4 ;  /* 0x000000ffff007224 */ /* 0x000fe200078e0004 */
[----:B------:R-:W-:Y:S01]  /*1770*/  @P3 SHF.R.U32.HI R0, RZ, c[0x0][0x2cc], R7 ;  /* 0x0000b300ff003a19 */ /* 0x000fe20000011607 */
[----:B------:R-:W-:-:S03]  /*1780*/  IMAD.WIDE.U32 R2, R11, c[0x0][0x1c0], R2 ;  /* 0x000070000b027a25 */ /* 0x000fc600078e0002 */
[--C-:B------:R-:W-:Y:S01]  /*1790*/  SHF.R.S32.HI R7, RZ, 0x1f, R0.reuse ;  /* 0x0000001fff077819 */ /* 0x100fe20000011400 */
[----:B------:R-:W-:Y:S02]  /*17a0*/  IMAD.MOV R5, RZ, RZ, -R0 ;  /* 0x000000ffff057224 */ /* 0x000fe400078e0a00 */
[----:B------:R-:W-:Y:S02]  /*17b0*/  IMAD.IADD R3, R3, 0x1, R6 ;  /* 0x0000000103037824 */ /* 0x000fe400078e0206 */
[----:B------:R-:W-:Y:S02]  /*17c0*/  IMAD R4, R5, c[0x0][0x2c4], R4 ;  /* 0x0000b10005047a24 */ /* 0x000fe400078e0204 */
[----:B------:R-:W-:Y:S02]  /*17d0*/  IMAD R5, R7, c[0x0][0x1b0], RZ ;  /* 0x00006c0007057a24 */ /* 0x000fe400078e02ff */
[----:B------:R-:W-:-:S04]  /*17e0*/  IMAD.WIDE.U32 R2, R0, c[0x0][0x1b0], R2 ;  /* 0x00006c0000027a25 */ /* 0x000fc800078e0002 */
[----:B------:R-:W-:Y:S01]  /*17f0*/  IMAD R6, R0, c[0x0][0x1b4], R5 ;  /* 0x00006d0000067a24 */ /* 0x000fe200078e0205 */
[----:B------:R-:W-:-:S04]  /*1800*/  SHF.R.S32.HI R5, RZ, 0x1f, R4 ;  /* 0x0000001fff057819 */ /* 0x000fc80000011404 */
[----:B------:R-:W-:Y:S01]  /*1810*/  IADD3 R3, R3, R6, RZ ;  /* 0x0000000603037210 */ /* 0x000fe20007ffe0ff */
[----:B------:R-:W-:-:S04]  /*1820*/  IMAD R0, R5, c[0x0][0x1a8], RZ ;  /* 0x00006a0005007a24 */ /* 0x000fc800078e02ff */
[C---:B------:R-:W-:Y:S02]  /*1830*/  IMAD R0, R4.reuse, c[0x0][0x1ac], R0 ;  /* 0x00006b0004007a24 */ /* 0x040fe400078e0200 */
[----:B------:R-:W-:-:S04]  /*1840*/  IMAD.WIDE.U32 R2, R4, c[0x0][0x1a8], R2 ;  /* 0x00006a0004027a25 */ /* 0x000fc800078e0002 */
[----:B------:R-:W-:Y:S01]  /*1850*/  IMAD.IADD R10, R3, 0x1, R0 ;  /* 0x00000001030a7824 */ /* 0x000fe200078e0200 */
[----:B-1----:R-:W-:-:S04]  /*1860*/  LEA R12, P0, R2, c[0x0][0x160], 0x1 ;  /* 0x00005800020c7a11 */ /* 0x002fc800078008ff */
[----:B------:R-:W-:Y:S02]  /*1870*/  LEA.HI.X R10, R2, c[0x0][0x164], R10, 0x1, P0 ;  /* 0x00005900020a7a11 */ /* 0x000fe400000f0c0a */
[----:B------:R-:W-:Y:S01]  /*1880*/  @!P1 MOV R13, R11 ;  /* 0x0000000b000d9202 */ /* 0x000fe20000000f00 */
[----:B------:R-:W-:Y:S05]  /*1890*/  BRA.DIV ~URZ, `(.L_x_1256) ;  /* 0x0000f5b27f007947 */ /* 0x000fea000b800000 */
[----:B------:R1:W2:Y:S02]  /*18a0*/  SHFL.IDX PT, R4, R10, RZ, 0x1c1f ;  /* 0x001c1fff0a047589 */ /* 0x0002a400000e0000 */
.L_x_1312:
[----:B------:R-:W-:Y:S05]  /*18b0*/  BRA.DIV ~URZ, `(.L_x_1257) ;  /* 0x0000f6027f007947 */ /* 0x000fea000b800000 */
[----:B------:R3:W4:Y:S02]  /*18c0*/  SHFL.IDX PT, R0, R12, RZ, 0x1c1f ;  /* 0x001c1fff0c007589 */ /* 0x00072400000e0000 */
.L_x_1313:
[----:B---3--:R-:W3:Y:S04]  /*18d0*/  LDL R3, [R1+0x78] ;  /* 0x0000780001037983 */ /* 0x008ee80000100800 */
[----:B------:R-:W1:Y:S01]  /*18e0*/  S2R R5, SR_TID.X ;  /* 0x0000000000057919 */ /* 0x000e620000002100 */
[----:B------:R-:W-:-:S04]  /*18f0*/  IMAD.MOV.U32 R14, RZ, RZ, c[0x0][0x2c4] ;  /* 0x0000b100ff0e7624 */ /* 0x000fc800078e00ff */
[----:B------:R-:W-:Y:S01]  /*1900*/  IMAD R14, R14, c[0x0][0x168], RZ ;  /* 0x00005a000e0e7a24 */ /* 0x000fe200078e02ff */
[----:B-1----:R-:W-:-:S04]  /*1910*/  SHF.R.S32.HI R2, RZ, 0x1f, R5 ;  /* 0x0000001fff027819 */ /* 0x002fc80000011405 */
[----:B------:R-:W-:-:S04]  /*1920*/  LEA.HI R2, R2, R5, RZ, 0x2 ;  /* 0x0000000502027211 */ /* 0x000fc800078f10ff */
[----:B------:R-:W-:Y:S01]  /*1930*/  SHF.R.S32.HI R2, RZ, 0x2, R2 ;  /* 0x00000002ff027819 */ /* 0x000fe20000011402 */
[----:B------:R-:W-:Y:S04]  /*1940*/  BSSY B0, `(.L_x_1258) ;  /* 0x0000019000007945 */ /* 0x000fe80003800000 */
[----:B---3--:R-:W-:-:S05]  /*1950*/  IMAD.IADD R11, R2, 0x1, R3 ;  /* 0x00000001020b7824 */ /* 0x008fca00078e0203 */
[----:B------:R-:W-:-:S13]  /*1960*/  ISETP.GE.AND P0, PT, R11, R14, PT ;  /* 0x0000000e0b00720c */ /* 0x000fda0003f06270 */
[----:B------:R-:W-:Y:S05]  /*1970*/  @P0 BRA `(.L_x_1259) ;  /* 0x0000015000000947 */ /* 0x000fea0003800000 */
[----:B------:R-:W3:Y:S01]  /*1980*/  LDL R5, [R1+0x80] ;  /* 0x0000800001057983 */ /* 0x000ee20000100800 */
[C---:B------:R-:W-:Y:S02]  /*1990*/  IADD3 R17, R240.reuse, 0x20, RZ ;  /* 0x00000020f0117810 */ /* 0x040fe40007ffe0ff */
[C---:B------:R-:W-:Y:S02]  /*19a0*/  IADD3 R19, R240.reuse, 0x20, RZ ;  /* 0x00000020f0137810 */ /* 0x040fe40007ffe0ff */
[C---:B------:R-:W-:Y:S02]  /*19b0*/  IADD3 R15, R240.reuse, 0x40, RZ ;  /* 0x00000040f00f7810 */ /* 0x040fe40007ffe0ff */
[C---:B------:R-:W-:Y:S02]  /*19c0*/  IADD3 R16, R240.reuse, 0x40, RZ ;  /* 0x00000040f0107810 */ /* 0x040fe40007ffe0ff */
[----:B----4-:R-:W-:Y:S02]  /*19d0*/  LEA R8, P2, R240, R0, 0x1 ;  /* 0x00000000f0087211 */ /* 0x010fe400078408ff */
[----:B------:R-:W-:-:S02]  /*19e0*/  SHF.R.S32.HI R20, RZ, 0x1f, R240 ;  /* 0x0000001fff147819 */ /* 0x000fc400000114f0 */
[-C--:B------:R-:W-:Y:S02]  /*19f0*/  LEA R6, P1, R17, R0.reuse, 0x1 ;  /* 0x0000000011067211 */ /* 0x080fe400078208ff */
[----:B------:R-:W-:Y:S02]  /*1a00*/  SHF.R.S32.HI R19, RZ, 0x1f, R19 ;  /* 0x0000001fff137819 */ /* 0x000fe40000011413 */
[----:B------:R-:W-:Y:S02]  /*1a10*/  SHF.R.S32.HI R16, RZ, 0x1f, R16 ;  /* 0x0000001fff107819 */ /* 0x000fe40000011410 */
[----:B------:R-:W-:Y:S02]  /*1a20*/  LEA R2, P0, R15, R0, 0x1 ;  /* 0x000000000f027211 */ /* 0x000fe400078008ff */
[-C--:B--2---:R-:W-:Y:S02]  /*1a30*/  LEA.HI.X R9, R240, R4.reuse, R20, 0x1, P2 ;  /* 0x00000004f0097211 */ /* 0x084fe400010f0c14 */
[----:B------:R-:W-:-:S02]  /*1a40*/  LEA.HI.X R7, R17, R4, R19, 0x1, P1 ;  /* 0x0000000411077211 */ /* 0x000fc400008f0c13 */
        /* <DEDUP_REMOVED lines=8> */
.L_x_1259:
[----:B------:R-:W-:Y:S05]  /*1ad0*/  BSYNC B0 ;  /* 0x0000000000007941 */ /* 0x000fea0003800000 */
.L_x_1258:
[----:B------:R-:W-:Y:S05]  /*1ae0*/  BRA.DIV ~URZ, `(.L_x_1260) ;  /* 0x0000f4327f007947 */ /* 0x000fea000b800000 */
[----:B--2---:R2:W3:Y:S04]  /*1af0*/  SHFL.IDX PT, R4, R10, 0x1, 0x1c1f ;  /* 0x003c1f000a047f89 */ /* 0x0044e800000e0000 */
[----:B-1--4-:R2:W1:Y:S02]  /*1b00*/  SHFL.IDX PT, R0, R12, 0x1, 0x1c1f ;  /* 0x003c1f000c007f89 */ /* 0x01246400000e0000 */
.L_x_1314:
[----:B------:R-:W-:Y:S01]  /*1b10*/  IADD3 R2, R11, 0x20, RZ ;  /* 0x000000200b027810 */ /* 0x000fe20007ffe0ff */
[----:B------:R-:W-:Y:S03]  /*1b20*/  BSSY B0, `(.L_x_1261) ;  /* 0x0000018000007945 */ /* 0x000fe60003800000 */
[----:B------:R-:W-:-:S13]  /*1b30*/  ISETP.GE.AND P0, PT, R2, R14, PT ;  /* 0x0000000e0200720c */ /* 0x000fda0003f06270 */
[----:B------:R-:W-:Y:S05]  /*1b40*/  @P0 BRA `(.L_x_1262) ;  /* 0x0000015000000947 */ /* 0x000fea0003800000 */
[----:B------:R-:W4:Y:S01]  /*1b50*/  LDL R5, [R1+0x80] ;  /* 0x0000800001057983 */ /* 0x000f220000100800 */
[C---:B------:R-:W-:Y:S02]  /*1b60*/  IADD3 R17, R240.reuse, 0x20, RZ ;  /* 0x00000020f0117810 */ /* 0x040fe40007ffe0ff */
[C---:B------:R-:W-:Y:S02]  /*1b70*/  IADD3 R19, R240.reuse, 0x20, RZ ;  /* 0x00000020f0137810 */ /* 0x040fe40007ffe0ff */
[C---:B------:R-:W-:Y:S02]  /*1b80*/  IADD3 R15, R240.reuse, 0x40, RZ ;  /* 0x00000040f00f7810 */ /* 0x040fe40007ffe0ff */
[C---:B------:R-:W-:Y:S02]  /*1b90*/  IADD3 R16, R240.reuse, 0x40, RZ ;  /* 0x00000040f0107810 */ /* 0x040fe40007ffe0ff */
[----:B-1----:R-:W-:Y:S02]  /*1ba0*/  LEA R8, P2, R240, R0, 0x1 ;  /* 0x00000000f0087211 */ /* 0x002fe400078408ff */
[----:B------:R-:W-:-:S02]  /*1bb0*/  SHF.R.S32.HI R20, RZ, 0x1f, R240 ;  /* 0x0000001fff147819 */ /* 0x000fc400000114f0 */
[-C--:B------:R-:W-:Y:S02]  /*1bc0*/  LEA R6, P1, R17, R0.reuse, 0x1 ;  /* 0x0000000011067211 */ /* 0x080fe400078208ff */
[----:B------:R-:W-:Y:S02]  /*1bd0*/  SHF.R.S32.HI R19, RZ, 0x1f, R19 ;  /* 0x0000001fff137819 */ /* 0x000fe40000011413 */
[----:B------:R-:W-:Y:S02]  /*1be0*/  SHF.R.S32.HI R16, RZ, 0x1f, R16 ;  /* 0x0000001fff107819 */ /* 0x000fe40000011410 */
[----:B------:R-:W-:Y:S02]  /*1bf0*/  LEA R2, P0, R15, R0, 0x1 ;  /* 0x000000000f027211 */ /* 0x000fe400078008ff */
[-C--:B---3--:R-:W-:Y:S02]  /*1c00*/  LEA.HI.X R9, R240, R4.reuse, R20, 0x1, P2 ;  /* 0x00000004f0097211 */ /* 0x088fe400010f0c14 */
[----:B------:R-:W-:-:S02]  /*1c10*/  LEA.HI.X R7, R17, R4, R19, 0x1, P1 ;  /* 0x0000000411077211 */ /* 0x000fc400008f0c13 */
[----:B------:R-:W-:Y:S01]  /*1c20*/  LEA.HI.X R3, R15, R4, R16, 0x1, P0 ;  /* 0x000000040f037211 */ /* 0x000fe200000f0c10 */
[----:B----4-:R-:W-:-:S05]  /*1c30*/  IMAD.SHL.U32 R0, R5, 0x2, RZ ;  /* 0x0000000205007824 */ /* 0x010fca00078e00ff */
[----:B------:R-:W-:Y:S01]  /*1c40*/  @!PT LDS RZ, [RZ] ;  /* 0x00000000fffff984 */ /* 0x000fe20000000800 */
[----:B------:R-:W-:Y:S01]  /*1c50*/  @!PT LDS RZ, [RZ] ;  /* 0x00000000fffff984 */ /* 0x000fe20000000800 */
[----:B------:R-:W-:Y:S01]  /*1c60*/  @!PT LDS RZ, [RZ] ;  /* 0x00000000fffff984 */ /* 0x000fe20000000800 */
[----:B------:R1:W-:Y:S04]  /*1c70*/  LDGSTS.E.BYPASS.LTC128B.128 [R0+0x6900], [R8.64], !P6 ;  /* 0x0690000008007fae */ /* 0x0003e8000f101d46 */
[----:B------:R1:W-:Y:S04]  /*1c80*/  LDGSTS.E.BYPASS.LTC128B.128 [R0+0x8900], [R6.64], !P5 ;  /* 0x0890000006007fae */ /* 0x0003e8000e901d46 */
[----:B------:R1:W-:Y:S02]  /*1c90*/  LDGSTS.E.BYPASS.LTC128B.128 [R0+0xa900], [R2.64], !P4 ;  /* 0x0a90000002007fae */ /* 0x0003e4000e101d46 */
.L_x_1262:
[----:B------:R-:W-:Y:S05]  /*1ca0*/  BSYNC B0 ;  /* 0x0000000000007941 */ /* 0x000fea0003800000 */
.L_x_1261:
[----:B------:R-:W-:Y:S05]  /*1cb0*/  BRA.DIV ~URZ, `(.L_x_1263) ;  /* 0x0000f3227f007947 */ /* 0x000fea000b800000 */
[----:B---3--:R3:W4:Y:S02]  /*1cc0*/  SHFL.IDX PT, R4, R10, 0x2, 0x1c1f ;  /* 0x005c1f000a047f89 */ /* 0x00872400000e0000 */
.L_x_1315:
[----:B------:R-:W-:Y:S05]  /*1cd0*/  BRA.DIV ~URZ, `(.L_x_1264) ;  /* 0x0000f3727f007947 */ /* 0x000fea000b800000 */
[----:B-1----:R1:W2:Y:S02]  /*1ce0*/  SHFL.IDX PT, R0, R12, 0x2, 0x1c1f ;  /* 0x005c1f000c007f89 */ /* 0x0022a400000e0000 */
.L_x_1316:
[----:B------:R-:W-:Y:S01]  /*1cf0*/  IADD3 R2, R11, 0x40, RZ ;  /* 0x000000400b027810 */ /* 0x000fe20007ffe0ff */
[----:B------:R-:W-:Y:S03]  /*1d00*/  BSSY B0, `(.L_x_1265) ;  /* 0x0000018000007945 */ /* 0x000fe60003800000 */
[----:B------:R-:W-:-:S13]  /*1d10*/  ISETP.GE.AND P0, PT, R2, R14, PT ;  /* 0x0000000e0200720c */ /* 0x000fda0003f06270 */
[----:B------:R-:W-:Y:S05]  /*1d20*/  @P0 BRA `(.L_x_1266) ;  /* 0x0000015000000947 */ /* 0x000fea0003800000 */
[----:B---3--:R-:W3:Y:S01]  /*1d30*/  LDL R5, [R1+0x80] ;  /* 0x0000800001057983 */ /* 0x008ee20000100800 */
[C---:B------:R-:W-:Y:S02]  /*1d40*/  IADD3 R17, R240.reuse, 0x20, RZ ;  /* 0x00000020f0117810 */ /* 0x040fe40007ffe0ff */
[C---:B------:R-:W-:Y:S02]  /*1d50*/  IADD3 R19, R240.reuse, 0x20, RZ ;  /* 0x00000020f0137810 */ /* 0x040fe40007ffe0ff */
[C---:B------:R-:W-:Y:S02]  /*1d60*/  IADD3 R15, R240.reuse, 0x40, RZ ;  /* 0x00000040f00f7810 */ /* 0x040fe40007ffe0ff */
[C---:B------:R-:W-:Y:S02]  /*1d70*/  IADD3 R16, R240.reuse, 0x40, RZ ;  /* 0x00000040f0107810 */ /* 0x040fe40007ffe0ff */
[----:B--2---:R-:W-:Y:S02]  /*1d80*/  LEA R8, P2, R240, R0, 0x1 ;  /* 0x00000000f0087211 */ /* 0x004fe400078408ff */
[----:B------:R-:W-:-:S02]  /*1d90*/  SHF.R.S32.HI R20, RZ, 0x1f, R240 ;  /* 0x0000001fff147819 */ /* 0x000fc400000114f0 */
[-C--:B------:R-:W-:Y:S02]  /*1da0*/  LEA R6, P1, R17, R0.reuse, 0x1 ;  /* 0x0000000011067211 */ /* 0x080fe400078208ff */
[----:B------:R-:W-:Y:S02]  /*1db0*/  SHF.R.S32.HI R19, RZ, 0x1f, R19 ;  /* 0x0000001fff137819 */ /* 0x000fe40000011413 */
[----:B------:R-:W-:Y:S02]  /*1dc0*/  SHF.R.S32.HI R16, RZ, 0x1f, R16 ;  /* 0x0000001fff107819 */ /* 0x000fe40000011410 */
[----:B------:R-:W-:Y:S02]  /*1dd0*/  LEA R2, P0, R15, R0, 0x1 ;  /* 0x000000000f027211 */ /* 0x000fe400078008ff */
[-C--:B----4-:R-:W-:Y:S02]  /*1de0*/  LEA.HI.X R9, R240, R4.reuse, R20, 0x1, P2 ;  /* 0x00000004f0097211 */ /* 0x090fe400010f0c14 */
        /* <DEDUP_REMOVED lines=9> */
.L_x_1266:
[----:B------:R-:W-:Y:S05]  /*1e80*/  BSYNC B0 ;  /* 0x0000000000007941 */ /* 0x000fea0003800000 */
.L_x_1265:
[----:B------:R-:W-:Y:S05]  /*1e90*/  BRA.DIV ~URZ, `(.L_x_1267) ;  /* 0x0000f2127f007947 */ /* 0x000fea000b800000 */
[----:B----4-:R4:W1:Y:S04]  /*1ea0*/  SHFL.IDX PT, R4, R10, 0x3, 0x1c1f ;  /* 0x007c1f000a047f89 */ /* 0x01086800000e0000 */
[----:B--2---:R4:W2:Y:S02]  /*1eb0*/  SHFL.IDX PT, R0, R12, 0x3, 0x1c1f ;  /* 0x007c1f000c007f89 */ /* 0x0048a400000e0000 */
.L_x_1317:
[----:B-1--4-:R-:W4:Y:S01]  /*1ec0*/  LDL R12, [R1+0x80] ;  /* 0x00008000010c7983 */ /* 0x012f220000100800 */
[----:B------:R-:W-:Y:S01]  /*1ed0*/  IADD3 R11, R11, 0x60, RZ ;  /* 0x000000600b0b7810 */ /* 0x000fe20007ffe0ff */
[----:B-----5:R-:W-:Y:S01]  /*1ee0*/  IMAD.WIDE.U32 R166, R13, c[0x0][0x2b0], RZ ;  /* 0x0000ac000da67a25 */ /* 0x020fe200078e00ff */
[----:B------:R-:W-:-:S02]  /*1ef0*/  SHF.R.S32.HI R22, RZ, 0x1f, R240 ;  /* 0x0000001fff167819 */ /* 0x000fc400000114f0 */
[----:B------:R-:W-:Y:S02]  /*1f00*/  ISETP.GE.AND P2, PT, R11, R14, PT ;  /* 0x0000000e0b00720c */ /* 0x000fe40003f46270 */
[C---:B------:R-:W-:Y:S01]  /*1f10*/  IADD3 R20, R240.reuse, 0x20, RZ ;  /* 0x00000020f0147810 */ /* 0x040fe20007ffe0ff */
[----:B------:R1:W-:Y:S01]  /*1f20*/  STL.64 [R1+0x20], R166 ;  /* 0x000020a601007387 */ /* 0x0003e20000100a00 */
[C---:B------:R-:W-:Y:S02]  /*1f30*/  IADD3 R32, R240.reuse, 0x40, RZ ;  /* 0x00000040f0207810 */ /* 0x040fe40007ffe0ff */
[C---:B------:R-:W-:Y:S02]  /*1f40*/  IADD3 R21, R240.reuse, 0x20, RZ ;  /* 0x00000020f0157810 */ /* 0x040fe40007ffe0ff */
[----:B------:R-:W-:Y:S02]  /*1f50*/  IADD3 R19, R240, 0x40, RZ ;  /* 0x00000040f0137810 */ /* 0x000fe40007ffe0ff */
[----:B------:R-:W-:-:S02]  /*1f60*/  SHF.R.S32.HI R21, RZ, 0x1f, R21 ;  /* 0x0000001fff157819 */ /* 0x000fc40000011415 */
[----:B------:R-:W-:Y:S02]  /*1f70*/  SHF.R.S32.HI R19, RZ, 0x1f, R19 ;  /* 0x0000001fff137819 */ /* 0x000fe40000011413 */
[-C--:B--2---:R-:W-:Y:S02]  /*1f80*/  @!P2 LEA R8, P0, R240, R0.reuse, 0x1 ;  /* 0x00000000f008a211 */ /* 0x084fe400078008ff */
[----:B------:R-:W-:Y:S02]  /*1f90*/  @!P2 LEA R6, P1, R20, R0, 0x1 ;  /* 0x000000001406a211 */ /* 0x000fe400078208ff */
[----:B------:R-:W-:Y:S02]  /*1fa0*/  @!P2 LEA.HI.X R9, R240, R4, R22, 0x1, P0 ;  /* 0x00000004f009a211 */ /* 0x000fe400000f0c16 */
[----:B------:R-:W-:Y:S02]  /*1fb0*/  @!P2 LEA R2, P0, R32, R0, 0x1 ;  /* 0x000000002002a211 */ /* 0x000fe400078008ff */
[----:B------:R-:W-:-:S02]  /*1fc0*/  SHF.R.S32.HI R0, RZ, 0x1f, R13 ;  /* 0x0000001fff007819 */ /* 0x000fc4000001140d */
[-C--:B------:R-:W-:Y:S02]  /*1fd0*/  @!P2 LEA.HI.X R7, R20, R4.reuse, R21, 0x1, P1 ;  /* 0x000000041407a211 */ /* 0x080fe400008f0c15 */
[----:B------:R-:W-:Y:S01]  /*1fe0*/  @!P2 LEA.HI.X R3, R32, R4, R19, 0x1, P0 ;  /* 0x000000042003a211 */ /* 0x000fe200000f0c13 */
[----:B------:R-:W-:-:S04]  /*1ff0*/  IMAD R0, R0, c[0x0][0x2b0], RZ ;  /* 0x0000ac0000007a24 */ /* 0x000fc800078e02ff */
[----:B------:R-:W-:-:S04]  /*2000*/  IMAD R0, R13, c[0x0][0x2b4], R0 ;  /* 0x0000ad000d007a24 */ /* 0x000fc800078e0200 */
[----:B------:R-:W-:-:S05]  /*2010*/  IMAD.IADD R163, R167, 0x1, R0 ;  /* 0x00000001a7a37824 */ /* 0x000fca00078e0200 */
[----:B------:R1:W-:Y:S01]  /*2020*/  STL [R1+0x34], R163 ;  /* 0x000034a301007387 */ /* 0x0003e20000100800 */
[----:B----4-:R-:W-:-:S05]  /*2030*/  IMAD.SHL.U32 R217, R12, 0x2, RZ ;  /* 0x000000020cd97824 */ /* 0x010fca00078e00ff */
        /* <DEDUP_REMOVED lines=8> */
[----:B------:R-:W2:Y:S04]  /*20c0*/  LDL R168, [R1+0x4] ;  /* 0x0000040001a87983 */ /* 0x000ea80000100800 */
[----:B------:R-:W4:Y:S01]  /*20d0*/  LDL R169, [R1+0x10] ;  /* 0x0000100001a97983 */ /* 0x000f220000100800 */
[----:B------:R-:W-:-:S03]  /*20e0*/  MOV R0, c[0x0][0x2b8] ;  /* 0x0000ae0000007a02 */ /* 0x000fc60000000f00 */
[----:B------:R-:W5:Y:S01]  /*20f0*/  LDL R23, [R1+0x44] ;  /* 0x0000440001177983 */ /* 0x000f620000100800 */
[----:B------:R-:W-:Y:S02]  /*2100*/  ISETP.NE.AND P2, PT, R0, 0x1, PT ;  /* 0x000000010000780c */ /* 0x000fe40003f45270 */
[----:B------:R-:W-:Y:S01]  /*2110*/  MOV R232, RZ ;  /* 0x000000ff00e87202 */ /* 0x000fe20000000f00 */
[----:B------:R-:W-:Y:S01]  /*2120*/  BAR.SYNC.DEFER_BLOCKING 0x0 ;  /* 0x0000000000007b1d */ /* 0x000fe20000010000 */
[----:B-12---:R-:W-:-:S04]  /*2130*/  LEA R2, R124, R168, 0x6 ;  /* 0x000000a87c027211 */ /* 0x006fc800078e30ff */
[C---:B------:R-:W-:Y:S02]  /*2140*/  ISETP.GE.AND P1, PT, R2.reuse, R246, PT ;  /* 0x000000f60200720c */ /* 0x040fe40003f26270 */
[----:B----4-:R-:W-:Y:S02]  /*2150*/  IADD3 R2, R2, R169, RZ ;  /* 0x000000a902027210 */ /* 0x010fe40007ffe0ff */
[----:B------:R-:W-:-:S03]  /*2160*/  ISETP.GT.OR P1, PT, R168, 0x3f, P1 ;  /* 0x0000003fa800780c */ /* 0x000fc60000f24670 */
[----:B------:R-:W-:Y:S01]  /*2170*/  @P2 IMAD.HI.U32 R3, R2, c[0x0][0x2bc], RZ ;  /* 0x0000af0002032a27 */ /* 0x000fe200078e00ff */
[----:B------:R-:W-:-:S04]  /*2180*/  MOV R0, R2 ;  /* 0x0000000200007202 */ /* 0x000fc80000000f00 */
[----:B------:R-:W-:-:S05]  /*2190*/  @P2 SHF.R.U32.HI R0, RZ, c[0x0][0x2c0], R3 ;  /* 0x0000b000ff002a19 */ /* 0x000fca0000011603 */
[----:B------:R-:W-:-:S04]  /*21a0*/  @!P1 IADD3 R3, P0, R0, R166, RZ ;  /* 0x000000a600039210 */ /* 0x000fc80007f1e0ff */
[----:B------:R-:W-:Y:S02]  /*21b0*/  @!P1 LEA.HI.X.SX32 R5, R0, R163, 0x1, P0 ;  /* 0x000000a300059211 */ /* 0x000fe400000f0eff */
[----:B------:R-:W-:-:S04]  /*21c0*/  @!P1 LEA R4, P0, R3, c[0x0][0x2a0], 0x2 ;  /* 0x0000a80003049a11 */ /* 0x000fc800078010ff */
[----:B------:R-:W-:-:S05]  /*21d0*/  @!P1 LEA.HI.X R5, R3, c[0x0][0x2a4], R5, 0x2, P0 ;  /* 0x0000a90003059a11 */ /* 0x000fca00000f1405 */
[----:B------:R-:W2:Y:S01]  /*21e0*/  @!P1 LDG.E R232, [R4.64] ;  /* 0x0000000604e89981 */ /* 0x000ea2000c1e1900 */
[----:B------:R-:W-:-:S05]  /*21f0*/  IADD3 R0, -R0, RZ, RZ ;  /* 0x000000ff00007210 */ /* 0x000fca0007ffe1ff */
[----:B------:R-:W-:Y:S01]  /*2200*/  IMAD R234, R0, c[0x0][0x2b8], R2 ;  /* 0x0000ae0000ea7a24 */ /* 0x000fe200078e0202 */
[----:B------:R-:W1:Y:S04]  /*2210*/  S2R R15, SR_TID.X ;  /* 0x00000000000f7919 */ /* 0x000e680000002100 */
[----:B------:R-:W-:Y:S01]  /*2220*/  SHF.R.S32.HI R11, RZ, 0x1f, R234 ;  /* 0x0000001fff0b7819 */ /* 0x000fe200000114ea */
[----:B------:R-:W-:-:S04]  /*2230*/  IMAD.WIDE.U32 R2, R234, c[0x0][0x1e0], RZ ;  /* 0x00007800ea027a25 */ /* 0x000fc800078e00ff */
[----:B------:R-:W-:-:S04]  /*2240*/  IMAD R0, R11, c[0x0][0x1e0], RZ ;  /* 0x000078000b007a24 */ /* 0x000fc800078e02ff */
[----:B------:R-:W-:-:S05]  /*2250*/  IMAD R0, R234, c[0x0][0x1e4], R0 ;  /* 0x00007900ea007a24 */ /* 0x000fca00078e0200 */
[----:B------:R-:W-:Y:S01]  /*2260*/  IADD3 R3, R3, R0, RZ ;  /* 0x0000000003037210 */ /* 0x000fe20007ffe0ff */
[----:B------:R-:W-:Y:S02]  /*2270*/  IMAD R0, R18, c[0x0][0x1e8], RZ ;  /* 0x00007a0012007a24 */ /* 0x000fe400078e02ff */
[----:B-----5:R-:W-:-:S04]  /*2280*/  IMAD.WIDE.U32 R164, R23, c[0x0][0x1e8], RZ ;  /* 0x00007a0017a47a25 */ /* 0x020fc800078e00ff */
[----:B------:R-:W-:Y:S01]  /*2290*/  IMAD R0, R23, c[0x0][0x1ec], R0 ;  /* 0x00007b0017007a24 */ /* 0x000fe200078e0200 */
[----:B-1-3--:R-:W-:-:S04]  /*22a0*/  SHF.R.S32.HI R10, RZ, 0x1f, R15 ;  /* 0x0000001fff0a7819 */ /* 0x00afc8000001140f */
[----:B------:R-:W-:Y:S02]  /*22b0*/  IADD3 R162, R165, R0, RZ ;  /* 0x00000000a5a27210 */ /* 0x000fe40007ffe0ff */
[----:B------:R-:W-:Y:S01]  /*22c0*/  LEA.HI R10, R10, R15, RZ, 0x2 ;  /* 0x0000000f0a0a7211 */ /* 0x000fe200078f10ff */
[----:B------:R-:W-:-:S03]  /*22d0*/  IMAD R140, R124, -0x40, R246 ;  /* 0xffffffc07c8c7824 */ /* 0x000fc600078e02f6 */
[----:B------:R-:W-:-:S04]  /*22e0*/  SHF.R.S32.HI R10, RZ, 0x2, R10 ;  /* 0x00000002ff0a7819 */ /* 0x000fc8000001140a */
[----:B------:R-:W-:-:S04]  /*22f0*/  IADD3 R17, -R10, R140, RZ ;  /* 0x0000008c0a117210 */ /* 0x000fc80007ffe1ff */
[----:B------:R-:W-:-:S13]  /*2300*/  ISETP.GE.AND P4, PT, R17, 0x1, PT ;  /* 0x000000011100780c */ /* 0x000fda0003f86270 */
[----:B------:R-:W-:Y:S02]  /*2310*/  @P4 ISETP.GE.AND P1, PT, R240, c[0x0][0x1d4], PT ;  /* 0x00007500f0004a0c */ /* 0x000fe40003f26270 */
[----:B------:R-:W-:Y:S02]  /*2320*/  @P4 ISETP.GE.AND P5, PT, R20, c[0x0][0x1d4], PT ;  /* 0x0000750014004a0c */ /* 0x000fe40003fa6270 */
[----:B------:R-:W-:Y:S02]  /*2330*/  ISETP.GE.AND P6, PT, R17, 0x21, PT ;  /* 0x000000211100780c */ /* 0x000fe40003fc6270 */
[----:B------:R-:W-:Y:S02]  /*2340*/  SHF.L.U32 R161, R32, 0x1, RZ ;  /* 0x0000000120a17819 */ /* 0x000fe400000006ff */
[----:B------:R-:W-:Y:S02]  /*2350*/  SHF.L.U32 R160, R20, 0x1, RZ ;  /* 0x0000000114a07819 */ /* 0x000fe400000006ff */
[----:B------:R-:W-:-:S02]  /*2360*/  SHF.L.U64.HI R125, R240, 0x1, R22 ;  /* 0x00000001f07d7819 */ /* 0x000fc40000010216 */
[----:B------:R-:W-:Y:S02]  /*2370*/  SHF.L.U64.HI R126, R32, 0x1, R19 ;  /* 0x00000001207e7819 */ /* 0x000fe40000010213 */
[----:B------:R-:W-:Y:S02]  /*2380*/  SHF.L.U32 R159, R240, 0x1, RZ ;  /* 0x00000001f09f7819 */ /* 0x000fe400000006ff */
[----:B------:R-:W-:Y:S01]  /*2390*/  SHF.L.U64.HI R127, R20, 0x1, R21 ;  /* 0x00000001147f7819 */ /* 0x000fe20000010215 */
[----:B------:R-:W-:Y:S04]  /*23a0*/  STL.64 [R1+0x18], R164 ;  /* 0x000018a401007387 */ /* 0x000fe80000100a00 */
[----:B------:R-:W-:Y:S01]  /*23b0*/  STL [R1+0x30], R162 ;  /* 0x000030a201007387 */ /* 0x000fe20000100800 */
[----:B--2---:R-:W-:Y:S01]  /*23c0*/  SHF.R.S32.HI R16, RZ, 0x1f, R232 ;  /* 0x0000001fff107819 */ /* 0x004fe200000114e8 */
[----:B------:R-:W-:-:S04]  /*23d0*/  IMAD.WIDE.U32 R2, R232, c[0x0][0x1f0], R2 ;  /* 0x00007c00e8027a25 */ /* 0x000fc800078e0002 */
[----:B------:R-:W-:Y:S01]  /*23e0*/  IMAD R4, R16, c[0x0][0x1f0], RZ ;  /* 0x00007c0010047a24 */ /* 0x000fe200078e02ff */
[----:B------:R-:W-:-:S03]  /*23f0*/  IADD3 R0, P0, R2, R164, RZ ;  /* 0x000000a402007210 */ /* 0x000fc60007f1e0ff */
[----:B------:R-:W-:-:S05]  /*2400*/  IMAD R4, R232, c[0x0][0x1f4], R4 ;  /* 0x00007d00e8047a24 */ /* 0x000fca00078e0204 */
[----:B------:R-:W-:Y:S02]  /*2410*/  IADD3.X R3, R162, R3, R4, P0, !PT ;  /* 0x00000003a2037210 */ /* 0x000fe400007fe404 */
[----:B------:R-:W-:-:S04]  /*2420*/  LEA R2, P0, R0, c[0x0][0x1c8], 0x1 ;  /* 0x0000720000027a11 */ /* 0x000fc800078008ff */
[----:B------:R-:W-:Y:S02]  /*2430*/  LEA.HI.X R0, R0, c[0x0][0x1cc], R3, 0x1, P0 ;  /* 0x0000730000007a11 */ /* 0x000fe400000f0c03 */
[----:B------:R-:W1:Y:S04]  /*2440*/  SHFL.IDX PT, R3, R2, RZ, 0x1c1f ;  /* 0x001c1fff02037589 */ /* 0x000e6800000e0000 */
[----:B------:R-:W2:Y:S04]  /*2450*/  SHFL.IDX PT, R4, R0, RZ, 0x1c1f ;  /* 0x001c1fff00047589 */ /* 0x000ea800000e0000 */
[----:B------:R-:W3:Y:S04]  /*2460*/  SHFL.IDX PT, R2, R2, 0x1, 0x1c1f ;  /* 0x003c1f0002027f89 */ /* 0x000ee800000e0000 */
[----:B------:R4:W5:Y:S01]  /*2470*/  SHFL.IDX PT, R10, R0, 0x1, 0x1c1f ;  /* 0x003c1f00000a7f89 */ /* 0x00096200000e0000 */
[----:B-1----:R-:W-:-:S04]  /*2480*/  @P4 LEA R6, P0, R240, R3, 0x1 ;  /* 0x00000003f0064211 */ /* 0x002fc800078008ff */
[----:B--2---:R-:W-:Y:S02]  /*2490*/  @P4 LEA.HI.X R7, R240, R4, R22, 0x1, P0 ;  /* 0x00000004f0074211 */ /* 0x004fe400000f0c16 */
[----:B------:R-:W-:Y:S02]  /*24a0*/  @P4 LEA R8, P0, R20, R3, 0x1 ;  /* 0x0000000314084211 */ /* 0x000fe400078008ff */
[----:B----4-:R-:W-:-:S05]  /*24b0*/  @P4 SHF.L.U32 R0, R12, 0x1, RZ ;  /* 0x000000010c004819 */ /* 0x010fca00000006ff */
[----:B------:R1:W-:Y:S01]  /*24c0*/  @P4 LDGSTS.E.BYPASS.LTC128B.128 [R0+0x3100], [R6.64], !P1 ;  /* 0x0310000006004fae */ /* 0x0003e2000c901d46 */
[----:B------:R-:W-:Y:S02]  /*24d0*/  @P4 ISETP.GE.AND P1, PT, R32, c[0x0][0x1d4], PT ;  /* 0x0000750020004a0c */ /* 0x000fe40003f26270 */
[----:B------:R-:W-:-:S05]  /*24e0*/  @P4 LEA.HI.X R9, R20, R4, R21, 0x1, P0 ;  /* 0x0000000414094211 */ /* 0x000fca00000f0c15 */
[----:B------:R3:W-:Y:S01]  /*24f0*/  @P4 LDGSTS.E.BYPASS.LTC128B.128 [R0+0x4100], [R8.64], !P5 ;  /* 0x0410000008004fae */ /* 0x0007e2000e901d46 */
[----:B-1----:R-:W-:-:S04]  /*2500*/  @P4 LEA R6, P0, R32, R3, 0x1 ;  /* 0x0000000320064211 */ /* 0x002fc800078008ff */
[----:B------:R-:W-:Y:S02]  /*2510*/  @P4 LEA.HI.X R7, R32, R4, R19, 0x1, P0 ;  /* 0x0000000420074211 */ /* 0x000fe400000f0c13 */
[----:B---3--:R-:W-:-:S03]  /*2520*/  @P6 LEA R8, P0, R240, R2, 0x1 ;  /* 0x00000002f0086211 */ /* 0x008fc600078008ff */
[----:B------:R1:W-:Y:S01]  /*2530*/  @P4 LDGSTS.E.BYPASS.LTC128B.128 [R0+0x5100], [R6.64], !P1 ;  /* 0x0510000006004fae */ /* 0x0003e2000c901d46 */
[----:B------:R-:W-:Y:S02]  /*2540*/  @P6 ISETP.GE.AND P4, PT, R240, c[0x0][0x1d4], PT ;  /* 0x00007500f0006a0c */ /* 0x000fe40003f86270 */
[C---:B------:R-:W-:Y:S02]  /*2550*/  @P6 LEA R4, P5, R20.reuse, R2, 0x1 ;  /* 0x0000000214046211 */ /* 0x040fe400078a08ff */
[----:B------:R-:W-:Y:S02]  /*2560*/  @P6 ISETP.GE.AND P1, PT, R20, c[0x0][0x1d4], PT ;  /* 0x0000750014006a0c */ /* 0x000fe40003f26270 */
[-C--:B-----5:R-:W-:Y:S02]  /*2570*/  @P6 LEA.HI.X R9, R240, R10.reuse, R22, 0x1, P0 ;  /* 0x0000000af0096211 */ /* 0x0a0fe400000f0c16 */
[----:B------:R-:W-:Y:S02]  /*2580*/  @P6 ISETP.GE.AND P0, PT, R32, c[0x0][0x1d4], PT ;  /* 0x0000750020006a0c */ /* 0x000fe40003f06270 */
[----:B------:R-:W-:-:S02]  /*2590*/  @P6 LEA.HI.X R5, R20, R10, R21, 0x1, P5 ;  /* 0x0000000a14056211 */ /* 0x000fc400028f0c15 */
[----:B------:R-:W-:-:S04]  /*25a0*/  @P6 LEA R2, P5, R32, R2, 0x1 ;  /* 0x0000000220026211 */ /* 0x000fc800078a08ff */
[----:B------:R-:W-:Y:S02]  /*25b0*/  @P6 LEA.HI.X R3, R32, R10, R19, 0x1, P5 ;  /* 0x0000000a20036211 */ /* 0x000fe400028f0c13 */
[----:B-1----:R-:W-:-:S05]  /*25c0*/  @P6 SHF.L.U32 R0, R12, 0x1, RZ ;  /* 0x000000010c006819 */ /* 0x002fca00000006ff */
[----:B------:R1:W-:Y:S04]  /*25d0*/  @P6 LDGSTS.E.BYPASS.LTC128B.128 [R0+0x3900], [R8.64], !P4 ;  /* 0x0390000008006fae */ /* 0x0003e8000e101d46 */
[----:B------:R1:W-:Y:S04]  /*25e0*/  @P6 LDGSTS.E.BYPASS.LTC128B.128 [R0+0x4900], [R4.64], !P1 ;  /* 0x0490000004006fae */ /* 0x0003e8000c901d46 */
[----:B------:R1:W-:Y:S04]  /*25f0*/  @P6 LDGSTS.E.BYPASS.LTC128B.128 [R0+0x5900], [R2.64], !P0 ;  /* 0x0590000002006fae */ /* 0x0003e8000c101d46 */
[----:B------:R-:W0:Y:S01]  /*2600*/  LDGDEPBAR ;  /* 0x00000000000079af */ /* 0x000e220000000000 */
[----:B------:R-:W-:-:S04]  /*2610*/  IMAD.WIDE.U32 R6, R23, c[0x0][0x210], RZ ;  /* 0x0000840017067a25 */ /* 0x000fc800078e00ff */
[----:B-1----:R-:W-:Y:S01]  /*2620*/  IMAD R0, R11, c[0x0][0x208], RZ ;  /* 0x000082000b007a24 */ /* 0x002fe200078e02ff */
[----:B------:R-:W-:-:S04]  /*2630*/  DEPBAR.LE SB0, 0x1 ;  /* 0x000080400000791a */ /* 0x000fc80000000000 */
[----:B------:R-:W-:Y:S01]  /*2640*/  IMAD.WIDE.U32 R2, R234, c[0x0][0x208], RZ ;  /* 0x00008200ea027a25 */ /* 0x000fe200078e00ff */
[----:B------:R-:W-:-:S04]  /*2650*/  DEPBAR.LE SB0, 0x0 ;  /* 0x000080000000791a */ /* 0x000fc80000000000 */
[----:B------:R-:W-:Y:S01]  /*2660*/  IMAD R0, R234, c[0x0][0x20c], R0 ;  /* 0x00008300ea007a24 */ /* 0x000fe200078e0200 */
[----:B------:R-:W-:Y:S04]  /*2670*/  BAR.SYNC.DEFER_BLOCKING 0x0 ;  /* 0x0000000000007b1d */ /* 0x000fe80000010000 */
[----:B------:R-:W-:Y:S01]  /*2680*/  IADD3 R3, R3, R0, RZ ;  /* 0x0000000003037210 */ /* 0x000fe20007ffe0ff */
[----:B------:R-:W-:Y:S02]  /*2690*/  IMAD R0, R18, c[0x0][0x210], RZ ;  /* 0x0000840012007a24 */ /* 0x000fe400078e02ff */
[----:B------:R-:W-:Y:S02]  /*26a0*/  IMAD R4, R16, c[0x0][0x218], RZ ;  /* 0x0000860010047a24 */ /* 0x000fe400078e02ff */
[----:B------:R-:W-:-:S02]  /*26b0*/  IMAD R0, R23, c[0x0][0x214], R0 ;  /* 0x0000850017007a24 */ /* 0x000fc400078e0200 */
[----:B------:R-:W-:-:S03]  /*26c0*/  IMAD.WIDE.U32 R2, R232, c[0x0][0x218], R2 ;  /* 0x00008600e8027a25 */ /* 0x000fc600078e0002 */
[----:B------:R-:W-:Y:S01]  /*26d0*/  IADD3 R5, R7, R0, RZ ;  /* 0x0000000007057210 */ /* 0x000fe20007ffe0ff */
[----:B------:R-:W-:Y:S01]  /*26e0*/  IMAD R4, R232, c[0x0][0x21c], R4 ;  /* 0x00008700e8047a24 */ /* 0x000fe200078e0204 */
[----:B------:R-:W-:-:S04]  /*26f0*/  IADD3 R0, P0, R2, R6, RZ ;  /* 0x0000000602007210 */ /* 0x000fc80007f1e0ff */
[----:B------:R-:W-:Y:S02]  /*2700*/  IADD3.X R2, R5, R3, R4, P0, !PT ;  /* 0x0000000305027210 */ /* 0x000fe400007fe404 */
[C---:B------:R-:W-:Y:S01]  /*2710*/  LEA R3, P0, R0.reuse, c[0x0][0x1f8], 0x1 ;  /* 0x00007e0000037a11 */ /* 0x040fe200078008ff */
[----:B------:R-:W-:Y:S03]  /*2720*/  LDSM.16.M88.4 R12, [R203] ;  /* 0x00000000cb0c783b */ /* 0x000fe60000000200 */
[----:B------:R-:W-:Y:S02]  /*2730*/  LEA.HI.X R16, R0, c[0x0][0x1fc], R2, 0x1, P0 ;  /* 0x00007f0000107a11 */ /* 0x000fe400000f0c02 */
[----:B------:R-:W1:Y:S04]  /*2740*/  SHFL.IDX PT, R0, R3, RZ, 0x1c1f ;  /* 0x001c1fff03007589 */ /* 0x000e6800000e0000 */
[----:B------:R-:W2:Y:S04]  /*2750*/  SHFL.IDX PT, R2, R16, RZ, 0x1c1f ;  /* 0x001c1fff10027589 */ /* 0x000ea800000e0000 */
[----:B------:R-:W3:Y:S04]  /*2760*/  SHFL.IDX PT, R3, R3, 0x1, 0x1c1f ;  /* 0x003c1f0003037f89 */ /* 0x000ee800000e0000 */
[----:B------:R-:W4:Y:S04]  /*2770*/  SHFL.IDX PT, R16, R16, 0x1, 0x1c1f ;  /* 0x003c1f0010107f89 */ /* 0x000f2800000e0000 */
[----:B------:R-:W5:Y:S01]  /*2780*/  LDSM.16.M88.4 R44, [R200] ;  /* 0x00000000c82c783b */ /* 0x000f620000000200 */
[----:B------:R-:W-:-:S02]  /*2790*/  ISETP.GE.AND P5, PT, R240, c[0x0][0x1d4], PT ;  /* 0x00007500f0007a0c */ /* 0x000fc40003fa6270 */
[----:B------:R-:W-:Y:S01]  /*27a0*/  ISETP.GE.AND P4, PT, R20, c[0x0][0x1d4], PT ;  /* 0x0000750014007a0c */ /* 0x000fe20003f86270 */
[----:B------:R-:W5:Y:S01]  /*27b0*/  LDSM.16.M88.4 R8, [R203+0x1000] ;  /* 0x00100000cb08783b */ /* 0x000f620000000200 */
[----:B-1----:R-:W-:-:S03]  /*27c0*/  IADD3 R22, P6, R0, R161, RZ ;  /* 0x000000a100167210 */ /* 0x002fc60007fde0ff */
[----:B------:R-:W1:Y:S01]  /*27d0*/  LDSM.16.M88.4 R48, [R200+0x400] ;  /* 0x00040000c830783b */ /* 0x000e620000000200 */
[----:B------:R-:W-:Y:S02]  /*27e0*/  IADD3 R24, P0, R0, R160, RZ ;  /* 0x000000a000187210 */ /* 0x000fe40007f1e0ff */
[----:B--2---:R-:W-:Y:S01]  /*27f0*/  IADD3.X R23, R2, R126, RZ, P6, !PT ;  /* 0x0000007e02177210 */ /* 0x004fe200037fe4ff */
[----:B------:R-:W2:Y:S01]  /*2800*/  LDSM.16.M88.4 R40, [R200+0x800] ;  /* 0x00080000c828783b */ /* 0x000ea20000000200 */
[----:B------:R-:W-:Y:S02]  /*2810*/  IADD3 R26, P1, R0, R159, RZ ;  /* 0x0000009f001a7210 */ /* 0x000fe40007f3e0ff */
[----:B------:R-:W-:Y:S01]  /*2820*/  ISETP.LT.OR P6, PT, R17, 0x1, P5 ;  /* 0x000000011100780c */ /* 0x000fe20002fc1670 */
[----:B------:R-:W1:Y:S01]  /*2830*/  LDSM.16.M88.4 R28, [R200+0xc00] ;  /* 0x000c0000c81c783b */ /* 0x000e620000000200 */
[C---:B------:R-:W-:Y:S02]  /*2840*/  IADD3.X R25, R2.reuse, R127, RZ, P0, !PT ;  /* 0x0000007f02197210 */ /* 0x040fe400007fe4ff */
[----:B---3--:R-:W-:Y:S01]  /*2850*/  IADD3 R18, P0, R3, R160, RZ ;  /* 0x000000a003127210 */ /* 0x008fe20007f1e0ff */
[----:B------:R-:W-:Y:S01]  /*2860*/  LDSM.16.M88.4 R36, [R204] ;  /* 0x00000000cc24783b */ /* 0x000fe20000000200 */
[----:B------:R-:W-:-:S02]  /*2870*/  IADD3.X R27, R2, R125, RZ, P1, !PT ;  /* 0x0000007d021b7210 */ /* 0x000fc40000ffe4ff */
[----:B------:R-:W-:Y:S01]  /*2880*/  IADD3 R20, P1, R3, R159, RZ ;  /* 0x0000009f03147210 */ /* 0x000fe20007f3e0ff */
[----:B------:R-:W3:Y:S01]  /*2890*/  LDSM.16.M88.4 R52, [R205] ;  /* 0x00000000cd34783b */ /* 0x000ee20000000200 */
[C---:B----4-:R-:W-:Y:S02]  /*28a0*/  IADD3.X R19, R16.reuse, R127, RZ, P0, !PT ;  /* 0x0000007f10137210 */ /* 0x050fe400007fe4ff */
[C---:B------:R-:W-:Y:S01]  /*28b0*/  ISETP.LT.OR P0, PT, R17.reuse, 0x1, P4 ;  /* 0x000000011100780c */ /* 0x040fe20002701670 */
[----:B------:R-:W-:Y:S01]  /*28c0*/  STL.64 [R1+0x28], R6 ;  /* 0x0000280601007387 */ /* 0x000fe20000100a00 */
[----:B------:R-:W-:Y:S02]  /*28d0*/  IADD3.X R21, R16, R125, RZ, P1, !PT ;  /* 0x0000007d10157210 */ /* 0x000fe40000ffe4ff */
[----:B------:R-:W-:Y:S01]  /*28e0*/  ISETP.GE.AND P1, PT, R32, c[0x0][0x1d4], PT ;  /* 0x0000750020007a0c */ /* 0x000fe20003f26270 */
[----:B------:R-:W-:Y:S01]  /*28f0*/  STL [R1+0x38], R5 ;  /* 0x0000380501007387 */ /* 0x000fe20000100800 */
[----:B------:R-:W-:-:S03]  /*2900*/  ISETP.LT.OR P5, PT, R17, 0x21, P5 ;  /* 0x000000211100780c */ /* 0x000fc60002fa1670 */
[----:B------:R-:W4:Y:S04]  /*2910*/  LDSM.16.M88.4 R4, [R204+0x1000] ;  /* 0x00100000cc04783b */ /* 0x000f280000000200 */
[----:B------:R-:W-:Y:S04]  /*2920*/  LDSM.16.M88.4 R64, [R216] ;  /* 0x00000000d840783b */ /* 0x000fe80000000200 */
[----:B------:R-:W-:Y:S04]  /*2930*/  LDSM.16.M88.4 R84, [R215] ;  /* 0x00000000d754783b */ /* 0x000fe80000000200 */
[----:B------:R-:W-:Y:S01]  /*2940*/  LDSM.16.M88.4 R88, [R214] ;  /* 0x00000000d658783b */ /* 0x000fe20000000200 */
[----:B------:R-:W-:-:S03]  /*2950*/  ISETP.LT.OR P4, PT, R17, 0x21, P4 ;  /* 0x000000211100780c */ /* 0x000fc60002781670 */
[----:B------:R-:W-:Y:S01]  /*2960*/  @!PT LDS RZ, [RZ] ;  /* 0x00000000fffff984 */ /* 0x000fe20000000800 */
[----:B------:R-:W-:Y:S01]  /*2970*/  @!PT LDS RZ, [RZ] ;  /* 0x00000000fffff984 */ /* 0x000fe20000000800 */
[----:B------:R-:W-:Y:S01]  /*2980*/  @!PT LDS RZ, [RZ] ;  /* 0x00000000fffff984 */ /* 0x000fe20000000800 */
[----:B------:R1:W-:Y:S01]  /*2990*/  LDGSTS.E.BYPASS.LTC128B.128 [R217+0x100], [R26.64], !P6 ;  /* 0x001000001ad97fae */ /* 0x0003e2000f101d46 */
[C---:B------:R-:W-:Y:S02]  /*29a0*/  ISETP.LT.OR P6, PT, R17.reuse, 0x1, P1 ;  /* 0x000000011100780c */ /* 0x040fe40000fc1670 */
[----:B------:R-:W-:Y:S01]  /*29b0*/  ISETP.LT.OR P1, PT, R17, 0x21, P1 ;  /* 0x000000211100780c */ /* 0x000fe20000f21670 */
[----:B------:R1:W-:Y:S01]  /*29c0*/  LDGSTS.E.BYPASS.LTC128B.128 [R217+0x1100], [R24.64], !P0 ;  /* 0x0110000018d97fae */ /* 0x0003e2000c101d46 */
[----:B------:R-:W-:Y:S01]  /*29d0*/  IADD3 R2, P0, R3, R161, RZ ;  /* 0x000000a103027210 */ /* 0x000fe20007f1e0ff */
[----:B-----5:R-:W-:Y:S02]  /*29e0*/  HMMA.16816.F32.BF16 R56, R12, R44, RZ ;  /* 0x0000002c0c38723c */ /* 0x020fe400000418ff */
[----:B------:R-:W5:Y:S01]  /*29f0*/  LDL R170, [R1+0x8] ;  /* 0x0000080001aa7983 */ /* 0x000f620000100800 */
[----:B------:R-:W-:-:S05]  /*2a00*/  IADD3.X R3, R16, R126, RZ, P0, !PT ;  /* 0x0000007e10037210 */ /* 0x000fca00007fe4ff */
[----:B------:R2:W-:Y:S04]  /*2a10*/  LDGSTS.E.BYPASS.LTC128B.128 [R217+0x2100], [R22.64], !P6 ;  /* 0x0210000016d97fae */ /* 0x0005e8000f101d46 */
[----:B------:R2:W-:Y:S04]  /*2a20*/  LDGSTS.E.BYPASS.LTC128B.128 [R217+0x900], [R20.64], !P5 ;  /* 0x0090000014d97fae */ /* 0x0005e8000e901d46 */
[----:B------:R2:W-:Y:S04]  /*2a30*/  LDGSTS.E.BYPASS.LTC128B.128 [R217+0x1900], [R18.64], !P4 ;  /* 0x0190000012d97fae */ /* 0x0005e8000e101d46 */
[----:B------:R3:W-:Y:S04]  /*2a40*/  LDGSTS.E.BYPASS.LTC128B.128 [R217+0x2900], [R2.64], !P1 ;  /* 0x0290000002d97fae */ /* 0x0007e8000c901d46 */
[----:B------:R-:W-:Y:S04]  /*2a50*/  LDSM.16.M88.4 R60, [R200+0x1000] ;  /* 0x00100000c83c783b */ /* 0x000fe80000000200 */
[----:B------:R-:W3:Y:S01]  /*2a60*/  LDSM.16.M88.4 R32, [R203+0x2000] ;  /* 0x00200000cb20783b */ /* 0x000ee20000000200 */
[C---:B------:R-:W-:Y:S03]  /*2a70*/  HMMA.16816.F32.BF16 R76, R8.reuse, R44, RZ ;  /* 0x0000002c084c723c */ /* 0x040fe600000418ff */
[----:B-1----:R-:W-:Y:S04]  /*2a80*/  LDSM.16.M88.4 R24, [R204+0x2000] ;  /* 0x00200000cc18783b */ /* 0x002fe80000000200 */
[----:B------:R-:W0:Y:S01]  /*2a90*/  LDGDEPBAR ;  /* 0x00000000000079af */ /* 0x000e220000000000 */
[C---:B------:R-:W-:Y:S08]  /*2aa0*/  HMMA.16816.F32.BF16 R104, R8.reuse, R48, RZ ;  /* 0x000000300868723c */ /* 0x040ff000000418ff */
[C---:B--2---:R-:W-:Y:S08]  /*2ab0*/  HMMA.16816.F32.BF16 R100, R8.reuse, R40, RZ ;  /* 0x000000280864723c */ /* 0x044ff000000418ff */
[C---:B------:R-:W-:Y:S08]  /*2ac0*/  HMMA.16816.F32.BF16 R92, R8.reuse, R28, RZ ;  /* 0x0000001c085c723c */ /* 0x040ff000000418ff */
[C---:B------:R-:W-:Y:S08]  /*2ad0*/  HMMA.16816.F32.BF16 R96, R8.reuse, R46, RZ ;  /* 0x0000002e0860723c */ /* 0x040ff000000418ff */
[C---:B------:R-:W-:Y:S08]  /*2ae0*/  HMMA.16816.F32.BF16 R80, R8.reuse, R50, RZ ;  /* 0x000000320850723c */ /* 0x040ff000000418ff */
[C---:B------:R-:W-:Y:S08]  /*2af0*/  HMMA.16816.F32.BF16 R68, R8.reuse, R42, RZ ;  /* 0x0000002a0844723c */ /* 0x040ff000000418ff */
[----:B------:R-:W-:Y:S08]  /*2b00*/  HMMA.16816.F32.BF16 R20, R8, R30, RZ ;  /* 0x0000001e0814723c */ /* 0x000ff000000418ff */
[----:B---3--:R-:W-:Y:S08]  /*2b10*/  HMMA.16816.F32.BF16 R8, R36, R52, R56 ;  /* 0x000000342408723c */ /* 0x008ff00000041838 */
[C---:B------:R-:W-:Y:S08]  /*2b20*/  HMMA.16816.F32.BF16 R108, R12.reuse, R28, RZ ;  /* 0x0000001c0c6c723c */ /* 0x040ff000000418ff */
[C---:B------:R-:W-:Y:S01]  /*2b30*/  HMMA.16816.F32.BF16 R116, R12.reuse, R30, RZ ;  /* 0x0000001e0c74723c */ /* 0x040fe200000418ff */
[----:B------:R-:W1:Y:S07]  /*2b40*/  LDSM.16.M88.4 R28, [R203+0x3000] ;  /* 0x00300000cb1c783b */ /* 0x000e6e0000000200 */
[C---:B------:R-:W-:Y:S08]  /*2b50*/  HMMA.16816.F32.BF16 R16, R12.reuse, R48, RZ ;  /* 0x000000300c10723c */ /* 0x040ff000000418ff */
[C---:B------:R-:W-:Y:S08]  /*2b60*/  HMMA.16816.F32.BF16 R112, R12.reuse, R50, RZ ;  /* 0x000000320c70723c */ /* 0x040ff000000418ff */
[C---:B------:R-:W-:Y:S08]  /*2b70*/  HMMA.16816.F32.BF16 R48, R12.reuse, R40, RZ ;  /* 0x000000280c30723c */ /* 0x040ff000000418ff */
[C---:B------:R-:W-:Y:S01]  /*2b80*/  HMMA.16816.F32.BF16 R120, R12.reuse, R42, RZ ;  /* 0x0000002a0c78723c */ /* 0x040fe200000418ff */
[----:B------:R-:W2:Y:S07]  /*2b90*/  LDSM.16.M88.4 R40, [R213] ;  /* 0x00000000d528783b */ /* 0x000eae0000000200 */
[----:B------:R-:W-:Y:S01]  /*2ba0*/  HMMA.16816.F32.BF16 R72, R12, R46, RZ ;  /* 0x0000002e0c48723c */ /* 0x000fe200000418ff */
[----:B------:R-:W-:Y:S07]  /*2bb0*/  LDSM.16.M88.4 R44, [R200+0x2000] ;  /* 0x00200000c82c783b */ /* 0x000fee0000000200 */
[----:B----4-:R-:W-:Y:S08]  /*2bc0*/  HMMA.16816.F32.BF16 R12, R4, R52, R76 ;  /* 0x00000034040c723c */ /* 0x010ff0000004184c */
[----:B------:R-:W-:Y:S08]  /*2bd0*/  HMMA.16816.F32.BF16 R8, R32, R60, R8 ;  /* 0x0000003c2008723c */ /* 0x000ff00000041808 */
[C---:B------:R-:W-:Y:S01]  /*2be0*/  HMMA.16816.F32.BF16 R148, R4.reuse, R90, R20 ;  /* 0x0000005a0494723c */ /* 0x040fe20000041814 */
[----:B------:R-:W3:Y:S07]  /*2bf0*/  LDSM.16.M88.4 R20, [R204+0x3000] ;  /* 0x00300000cc14783b */ /* 0x000eee0000000200 */
[----:B------:R-:W-:Y:S08]  /*2c00*/  HMMA.16816.F32.BF16 R144, R4, R88, R92 ;  /* 0x000000580490723c */ /* 0x000ff0000004185c */
[-C--:B------:R-:W-:Y:S01]  /*2c10*/  HMMA.16816.F32.BF16 R92, R36, R64.reuse, R16 ;  /* 0x00000040245c723c */ /* 0x080fe20000041810 */
[----:B------:R-:W4:Y:S07]  /*2c20*/  LDSM.16.M88.4 R16, [R203+0x4000] ;  /* 0x00400000cb10783b */ /* 0x000f2e0000000200 */
[C---:B------:R-:W-:Y:S08]  /*2c30*/  HMMA.16816.F32.BF16 R104, R4.reuse, R64, R104 ;  /* 0x000000400468723c */ /* 0x040ff00000041868 */
[C---:B------:R-:W-:Y:S08]  /*2c40*/  HMMA.16816.F32.BF16 R132, R4.reuse, R84, R100 ;  /* 0x000000540484723c */ /* 0x040ff00000041864 */
[C---:B------:R-:W-:Y:S08]  /*2c50*/  HMMA.16816.F32.BF16 R76, R4.reuse, R54, R96 ;  /* 0x00000036044c723c */ /* 0x040ff00000041860 */
[C---:B------:R-:W-:Y:S08]  /*2c60*/  HMMA.16816.F32.BF16 R128, R4.reuse, R66, R80 ;  /* 0x000000420480723c */ /* 0x040ff00000041850 */
[----:B------:R-:W-:Y:S08]  /*2c70*/  HMMA.16816.F32.BF16 R136, R4, R86, R68 ;  /* 0x000000560488723c */ /* 0x000ff00000041844 */
[----:B-1----:R-:W-:Y:S01]  /*2c80*/  HMMA.16816.F32.BF16 R4, R28, R60, R12 ;  /* 0x0000003c1c04723c */ /* 0x002fe2000004180c */
[----:B------:R-:W1:Y:S07]  /*2c90*/  LDSM.16.M88.4 R12, [R203+0x5000] ;  /* 0x00500000cb0c783b */ /* 0x000e6e0000000200 */
[----:B------:R-:W-:Y:S08]  /*2ca0*/  HMMA.16816.F32.BF16 R72, R36, R54, R72 ;  /* 0x000000362448723c */ /* 0x000ff00000041848 */
[----:B--2---:R-:W-:Y:S01]  /*2cb0*/  HMMA.16816.F32.BF16 R56, R24, R40, R8 ;  /* 0x000000281838723c */ /* 0x004fe20000041808 */
[----:B------:R-:W-:Y:S07]  /*2cc0*/  LDSM.16.M88.4 R8, [R204+0x4000] ;  /* 0x00400000cc08783b */ /* 0x000fee0000000200 */
[----:B------:R-:W-:Y:S01]  /*2cd0*/  HMMA.16816.F32.BF16 R100, R36, R84, R48 ;  /* 0x000000542464723c */ /* 0x000fe20000041830 */
[----:B------:R-:W2:Y:S07]  /*2ce0*/  LDSM.16.M88.4 R48, [R209] ;  /* 0x00000000d130783b */ /* 0x000eae0000000200 */
[----:B---3--:R-:W-:Y:S01]  /*2cf0*/  HMMA.16816.F32.BF16 R52, R20, R40, R4 ;  /* 0x000000281434723c */ /* 0x008fe20000041804 */
[----:B------:R-:W-:Y:S07]  /*2d00*/  LDSM.16.M88.4 R4, [R204+0x5000] ;  /* 0x00500000cc04783b */ /* 0x000fee0000000200 */
[-C--:B------:R-:W-:Y:S08]  /*2d10*/  HMMA.16816.F32.BF16 R72, R32, R62.reuse, R72 ;  /* 0x0000003e2048723c */ /* 0x080ff00000041848 */
[----:B------:R-:W-:Y:S01]  /*2d20*/  HMMA.16816.F32.BF16 R76, R28, R62, R76 ;  /* 0x0000003e1c4c723c */ /* 0x000fe2000004184c */
[----:B------:R-:W-:Y:S07]  /*2d30*/  LDSM.16.M88.4 R60, [R212] ;  /* 0x00000000d43c783b */ /* 0x000fee0000000200 */
[----:B----4-:R-:W-:Y:S01]  /*2d40*/  HMMA.16816.F32.BF16 R68, R16, R44, R56 ;  /* 0x0000002c1044723c */ /* 0x010fe20000041838 */
[----:B------:R-:W3:Y:S07]  /*2d50*/  LDSM.16.M88.4 R56, [R200+0x1400] ;  /* 0x00140000c838783b */ /* 0x000eee0000000200 */
[----:B------:R-:W-:Y:S08]  /*2d60*/  HMMA.16816.F32.BF16 R96, R36, R66, R112 ;  /* 0x000000422460723c */ /* 0x000ff00000041870 */
[----:B-1----:R-:W-:Y:S08]  /*2d70*/  HMMA.16816.F32.BF16 R52, R12, R44, R52 ;  /* 0x0000002c0c34723c */ /* 0x002ff00000041834 */
[-C--:B------:R-:W-:Y:S08]  /*2d80*/  HMMA.16816.F32.BF16 R64, R24, R42.reuse, R72 ;  /* 0x0000002a1840723c */ /* 0x080ff00000041848 */
[----:B------:R-:W-:Y:S01]  /*2d90*/  HMMA.16816.F32.BF16 R72, R20, R42, R76 ;  /* 0x0000002a1448723c */ /* 0x000fe2000004184c */
[----:B------:R-:W1:Y:S07]  /*2da0*/  LDSM.16.M88.4 R40, [R200+0x2400] ;  /* 0x00240000c828783b */ /* 0x000e6e0000000200 */
[----:B--2---:R-:W-:Y:S08]  /*2db0*/  HMMA.16816.F32.BF16 R80, R8, R48, R68 ;  /* 0x000000300850723c */ /* 0x004ff00000041844 */
[----:B---3--:R-:W-:Y:S08]  /*2dc0*/  HMMA.16816.F32.BF16 R68, R32, R56, R92 ;  /* 0x000000382044723c */ /* 0x008ff0000004185c */
[----:B------:R-:W-:Y:S08]  /*2dd0*/  HMMA.16816.F32.BF16 R120, R36, R86, R120 ;  /* 0x000000562478723c */ /* 0x000ff00000041878 */
[----:B------:R-:W-:Y:S08]  /*2de0*/  HMMA.16816.F32.BF16 R84, R4, R48, R52 ;  /* 0x000000300454723c */ /* 0x000ff00000041834 */
[-C--:B------:R-:W-:Y:S08]  /*2df0*/  HMMA.16816.F32.BF16 R52, R16, R46.reuse, R64 ;  /* 0x0000002e1034723c */ /* 0x080ff00000041840 */
[----:B------:R-:W-:Y:S08]  /*2e00*/  HMMA.16816.F32.BF16 R64, R12, R46, R72 ;  /* 0x0000002e0c40723c */ /* 0x000ff00000041848 */
[C---:B------:R-:W-:Y:S08]  /*2e10*/  HMMA.16816.F32.BF16 R108, R36.reuse, R88, R108 ;  /* 0x00000058246c723c */ /* 0x040ff0000004186c */
[----:B------:R-:W-:Y:S08]  /*2e20*/  HMMA.16816.F32.BF16 R116, R36, R90, R116 ;  /* 0x0000005a2474723c */ /* 0x000ff00000041874 */
[----:B------:R-:W-:Y:S01]  /*2e30*/  HMMA.16816.F32.BF16 R36, R28, R56, R104 ;  /* 0x000000381c24723c */ /* 0x000fe20000041868 */
[----:B------:R-:W-:-:S04]  /*2e40*/  FMUL.FTZ R0, R80, c[0x0][0x320] ;  /* 0x0000c80050007a20 */ /* 0x000fc80000410000 */
[----:B------:R2:W3:Y:S03]  /*2e50*/  MUFU.TANH R152, R0 ;  /* 0x0000000000987308 */ /* 0x0004e60000002400 */
[----:B------:R-:W-:Y:S01]  /*2e60*/  HMMA.16816.F32.BF16 R68, R24, R60, R68 ;  /* 0x0000003c1844723c */ /* 0x000fe20000041844 */
[----:B--2---:R-:W-:-:S04]  /*2e70*/  FMUL.FTZ R0, R81, c[0x0][0x320] ;  /* 0x0000c80051007a20 */ /* 0x004fc80000410000 */
[----:B------:R2:W4:Y:S03]  /*2e80*/  MUFU.TANH R105, R0 ;  /* 0x0000000000697308 */ /* 0x0005260000002400 */
[----:B------:R-:W-:Y:S08]  /*2e90*/  HMMA.16816.F32.BF16 R88, R4, R50, R64 ;  /* 0x000000320458723c */ /* 0x000ff00000041840 */
[----:B------:R-:W-:Y:S01]  /*2ea0*/  HMMA.16816.F32.BF16 R64, R32, R58, R96 ;  /* 0x0000003a2040723c */ /* 0x000fe20000041860 */
[----:B--2---:R-:W-:-:S07]  /*2eb0*/  FMUL.FTZ R0, R82, c[0x0][0x320] ;  /* 0x0000c80052007a20 */ /* 0x004fce0000410000 */
[----:B------:R-:W-:Y:S01]  /*2ec0*/  HMMA.16816.F32.BF16 R44, R20, R60, R36 ;  /* 0x0000003c142c723c */ /* 0x000fe20000041824 */
[----:B------:R-:W2:Y:S01]  /*2ed0*/  LDSM.16.M88.4 R36, [R208] ;  /* 0x00000000d024783b */ /* 0x000ea20000000200 */
[----:B------:R1:W1:Y:S06]  /*2ee0*/  MUFU.TANH R158, R0 ;  /* 0x00000000009e7308 */ /* 0x00026c0000002400 */
[----:B------:R-:W-:Y:S01]  /*2ef0*/  HMMA.16816.F32.BF16 R76, R8, R50, R52 ;  /* 0x00000032084c723c */ /* 0x000fe20000041834 */
[----:B------:R-:W2:Y:S01]  /*2f00*/  LDSM.16.M88.4 R52, [R200+0x1800] ;  /* 0x00180000c834783b */ /* 0x000ea20000000200 */
[----:B-1----:R-:W-:-:S06]  /*2f10*/  FMUL.FTZ R0, R83, c[0x0][0x320] ;  /* 0x0000c80053007a20 */ /* 0x002fcc0000410000 */
[----:B------:R-:W-:Y:S01]  /*2f20*/  HMMA.16816.F32.BF16 R72, R28, R58, R128 ;  /* 0x0000003a1c48723c */ /* 0x000fe20000041880 */
[----:B------:R1:W1:Y:S02]  /*2f30*/  MUFU.TANH R157, R0 ;  /* 0x00000000009d7308 */ /* 0x0002640000002400 */
[----:B-1----:R-:W-:-:S06]  /*2f40*/  FMUL.FTZ R0, R84, c[0x0][0x320] ;  /* 0x0000c80054007a20 */ /* 0x002fcc0000410000 */
[----:B------:R1:W1:Y:S01]  /*2f50*/  MUFU.TANH R155, R0 ;  /* 0x00000000009b7308 */ /* 0x0002620000002400 */
[----:B------:R-:W-:Y:S01]  /*2f60*/  HMMA.16816.F32.BF16 R68, R16, R40, R68 ;  /* 0x000000281044723c */ /* 0x000fe20000041844 */
[----:B-1----:R-:W-:-:S06]  /*2f70*/  FMUL.FTZ R0, R85, c[0x0][0x320] ;  /* 0x0000c80055007a20 */ /* 0x002fcc0000410000 */
[----:B------:R1:W1:Y:S01]  /*2f80*/  MUFU.TANH R153, R0 ;  /* 0x0000000000997308 */ /* 0x0002620000002400 */
[----:B------:R-:W-:Y:S01]  /*2f90*/  HMMA.16816.F32.BF16 R56, R24, R62, R64 ;  /* 0x0000003e1838723c */ /* 0x000fe20000041840 */
[----:B-1----:R-:W-:-:S06]  /*2fa0*/  FMUL.FTZ R0, R86, c[0x0][0x320] ;  /* 0x0000c80056007a20 */ /* 0x002fcc0000410000 */
[----:B------:R1:W1:Y:S01]  /*2fb0*/  MUFU.TANH R156, R0 ;  /* 0x00000000009c7308 */ /* 0x0002620000002400 */
[----:B------:R-:W-:Y:S01]  /*2fc0*/  HMMA.16816.F32.BF16 R48, R12, R40, R44 ;  /* 0x000000280c30723c */ /* 0x000fe2000004182c */
[----:B------:R-:W2:Y:S01]  /*2fd0*/  LDSM.16.M88.4 R44, [R211] ;  /* 0x00000000d32c783b */ /* 0x000ea20000000200 */
[----:B-1----:R-:W-:-:S05]  /*2fe0*/  FMUL.FTZ R0, R87, c[0x0][0x320] ;  /* 0x0000c80057007a20 */ /* 0x002fca0000410000 */
[----:B------:R1:W1:Y:S01]  /*2ff0*/  MUFU.TANH R154, R0 ;  /* 0x00000000009a7308 */ /* 0x0002620000002400 */
[----:B------:R-:W-:Y:S01]  /*3000*/  HMMA.16816.F32.BF16 R64, R20, R62, R72 ;  /* 0x0000003e1440723c */ /* 0x000fe20000041848 */
[----:B-1----:R-:W-:-:S06]  /*3010*/  FMUL.FTZ R0, R76, c[0x0][0x320] ;  /* 0x0000c8004c007a20 */ /* 0x002fcc0000410000 */
[----:B------:R1:W1:Y:S02]  /*3020*/  MUFU.TANH R99, R0 ;  /* 0x0000000000637308 */ /* 0x0002640000002400 */
[----:B-1----:R-:W-:-:S06]  /*3030*/  FMUL.FTZ R0, R77, c[0x0][0x320] ;  /* 0x0000c8004d007a20 */ /* 0x002fcc0000410000 */
[----:B------:R1:W1:Y:S01]  /*3040*/  MUFU.TANH R98, R0 ;  /* 0x0000000000627308 */ /* 0x0002620000002400 */
[----:B------:R-:W-:Y:S01]  /*3050*/  HMMA.16816.F32.BF16 R60, R16, R42, R56 ;  /* 0x0000002a103c723c */ /* 0x000fe20000041838 */
[----:B------:R-:W3:Y:S01]  /*3060*/  LDSM.16.M88.4 R56, [R200+0x2800] ;  /* 0x00280000c838783b */ /* 0x000ee20000000200 */
[----:B-1----:R-:W-:-:S05]  /*3070*/  FMUL.FTZ R0, R78, c[0x0][0x320] ;  /* 0x0000c8004e007a20 */ /* 0x002fca0000410000 */
[----:B------:R1:W1:Y:S01]  /*3080*/  MUFU.TANH R143, R0 ;  /* 0x00000000008f7308 */ /* 0x0002620000002400 */
[----:B--2---:R-:W-:Y:S01]  /*3090*/  HMMA.16816.F32.BF16 R80, R4, R36, R48 ;  /* 0x000000240450723c */ /* 0x004fe20000041830 */
[----:B-1----:R-:W-:-:S07]  /*30a0*/  FMUL.FTZ R0, R79, c[0x0][0x320] ;  /* 0x0000c8004f007a20 */ /* 0x002fce0000410000 */
[----:B------:R-:W-:Y:S01]  /*30b0*/  HMMA.16816.F32.BF16 R76, R8, R36, R68 ;  /* 0x00000024084c723c */ /* 0x000fe20000041844 */
[----:B------:R1:W2:Y:S07]  /*30c0*/  MUFU.TANH R142, R0 ;  /* 0x00000000008e7308 */ /* 0x0002ae0000002400 */
[----:B------:R-:W-:Y:S01]  /*30d0*/  HMMA.16816.F32.BF16 R68, R32, R52, R100 ;  /* 0x000000342044723c */ /* 0x000fe20000041864 */
[----:B-1----:R-:W-:-:S04]  /*30e0*/  FMUL.FTZ R0, R88, c[0x0][0x320] ;  /* 0x0000c80058007a20 */ /* 0x002fc80000410000 */
[----:B------:R1:W1:Y:S03]  /*30f0*/  MUFU.TANH R128, R0 ;  /* 0x0000000000807308 */ /* 0x0002660000002400 */
[----:B------:R-:W-:Y:S08]  /*3100*/  HMMA.16816.F32.BF16 R48, R28, R52, R132 ;  /* 0x000000341c30723c */ /* 0x000ff00000041884 */
[----:B------:R-:W-:Y:S01]  /*3110*/  HMMA.16816.F32.BF16 R64, R12, R42, R64 ;  /* 0x0000002a0c40723c */ /* 0x000fe20000041840 */
[----:B-1----:R-:W-:-:S04]  /*3120*/  FMUL.FTZ R0, R89, c[0x0][0x320] ;  /* 0x0000c80059007a20 */ /* 0x002fc80000410000 */
[----:B------:R1:W1:Y:S03]  /*3130*/  MUFU.TANH R114, R0 ;  /* 0x0000000000727308 */ /* 0x0002660000002400 */
        /* <DEDUP_REMOVED lines=10> */
[----:B------:R-:W2:Y:S01]  /*31e0*/  LDSM.16.M88.4 R48, [R207] ;  /* 0x00000000cf30783b */ /* 0x000ea20000000200 */
[----:B-1----:R-:W-:-:S04]  /*31f0*/  FMUL.FTZ R0, R77, c[0x0][0x320] ;  /* 0x0000c8004d007a20 */ /* 0x002fc80000410000 */
[----:B------:R1:W1:Y:S02]  /*3200*/  MUFU.TANH R96, R0 ;  /* 0x0000000000607308 */ /* 0x0002640000002400 */
[----:B------:R-:W-:Y:S01]  /*3210*/  HMMA.16816.F32.BF16 R84, R4, R38, R64 ;  /* 0x000000260454723c */ /* 0x000fe20000041840 */
[----:B------:R-:W2:Y:S01]  /*3220*/  LDSM.16.M88.4 R36, [R200+0x1c00] ;  /* 0x001c0000c824783b */ /* 0x000ea20000000200 */
[----:B-1----:R-:W-:-:S04]  /*3230*/  FMUL.FTZ R0, R78, c[0x0][0x320] ;  /* 0x0000c8004e007a20 */ /* 0x002fc80000410000 */
[----:B------:R1:W1:Y:S02]  /*3240*/  MUFU.TANH R113, R0 ;  /* 0x0000000000717308 */ /* 0x0002640000002400 */
[----:B---3--:R-:W-:Y:S01]  /*3250*/  HMMA.16816.F32.BF16 R64, R16, R56, R68 ;  /* 0x000000381040723c */ /* 0x008fe20000041844 */
[----:B-1----:R-:W-:-:S05]  /*3260*/  FMUL.FTZ R0, R79, c[0x0][0x320] ;  /* 0x0000c8004f007a20 */ /* 0x002fca0000410000 */
[----:B------:R1:W3:Y:S02]  /*3270*/  MUFU.TANH R112, R0 ;  /* 0x0000000000707308 */ /* 0x0002e40000002400 */
[----:B------:R-:W-:Y:S01]  /*3280*/  HMMA.16816.F32.BF16 R68, R28, R54, R136 ;  /* 0x000000361c44723c */ /* 0x000fe20000041888 */
[----:B------:R-:W2:Y:S01]  /*3290*/  LDSM.16.M88.4 R52, [R210] ;  /* 0x00000000d234783b */ /* 0x000ea20000000200 */
[----:B-1----:R-:W-:-:S04]  /*32a0*/  FMUL.FTZ R0, R80, c[0x0][0x320] ;  /* 0x0000c80050007a20 */ /* 0x002fc80000410000 */
[----:B------:R1:W1:Y:S02]  /*32b0*/  MUFU.TANH R103, R0 ;  /* 0x0000000000677308 */ /* 0x0002640000002400 */
[----:B------:R-:W-:Y:S01]  /*32c0*/  HMMA.16816.F32.BF16 R60, R24, R46, R60 ;  /* 0x0000002e183c723c */ /* 0x000fe2000004183c */
[----:B-1----:R-:W-:-:S05]  /*32d0*/  FMUL.FTZ R0, R81, c[0x0][0x320] ;  /* 0x0000c80051007a20 */ /* 0x002fca0000410000 */
[----:B------:R1:W1:Y:S02]  /*32e0*/  MUFU.TANH R101, R0 ;  /* 0x0000000000657308 */ /* 0x0002640000002400 */
[----:B------:R-:W-:Y:S01]  /*32f0*/  HMMA.16816.F32.BF16 R40, R12, R56, R40 ;  /* 0x000000380c28723c */ /* 0x000fe20000041828 */
[----:B-1----:R-:W-:-:S05]  /*3300*/  FMUL.FTZ R0, R82, c[0x0][0x320] ;  /* 0x0000c80052007a20 */ /* 0x002fca0000410000 */
[----:B------:R1:W1:Y:S02]  /*3310*/  MUFU.TANH R104, R0 ;  /* 0x0000000000687308 */ /* 0x0002640000002400 */
[----:B-1----:R-:W-:-:S06]  /*3320*/  FMUL.FTZ R0, R83, c[0x0][0x320] ;  /* 0x0000c80053007a20 */ /* 0x002fcc0000410000 */
[----:B------:R1:W1:Y:S01]  /*3330*/  MUFU.TANH R102, R0 ;  /* 0x0000000000667308 */ /* 0x0002620000002400 */
[----:B--2---:R-:W-:Y:S01]  /*3340*/  HMMA.16816.F32.BF16 R76, R8, R48, R64 ;  /* 0x00000030084c723c */ /* 0x004fe20000041840 */
[----:B-1----:R-:W-:-:S06]  /*3350*/  FMUL.FTZ R0, R72, c[0x0][0x320] ;  /* 0x0000c80048007a20 */ /* 0x002fcc0000410000 */
[----:B------:R1:W2:Y:S01]  /*3360*/  MUFU.TANH R89, R0 ;  /* 0x0000000000597308 */ /* 0x0002a20000002400 */
[----:B------:R-:W-:Y:S01]  /*3370*/  HMMA.16816.F32.BF16 R68, R20, R46, R68 ;  /* 0x0000002e1444723c */ /* 0x000fe20000041844 */
[----:B-1----:R-:W-:-:S06]  /*3380*/  FMUL.FTZ R0, R73, c[0x0][0x320] ;  /* 0x0000c80049007a20 */ /* 0x002fcc0000410000 */
[----:B------:R1:W1:Y:S01]  /*3390*/  MUFU.TANH R88, R0 ;  /* 0x0000000000587308 */ /* 0x0002620000002400 */
[----:B------:R-:W-:Y:S08]  /*33a0*/  HMMA.16816.F32.BF16 R64, R32, R36, R108 ;  /* 0x000000242040723c */ /* 0x000ff0000004186c */
[----:B------:R-:W-:Y:S01]  /*33b0*/  HMMA.16816.F32.BF16 R44, R16, R58, R60 ;  /* 0x0000003a102c723c */ /* 0x000fe2000004183c */
[----:B-1----:R-:W-:-:S07]  /*33c0*/  FMUL.FTZ R0, R74, c[0x0][0x320] ;  /* 0x0000c8004a007a20 */ /* 0x002fce0000410000 */
[----:B------:R-:W-:Y:S01]  /*33d0*/  HMMA.16816.F32.BF16 R60, R32, R38, R116 ;  /* 0x00000026203c723c */ /* 0x000fe20000041874 */
[----:B------:R-:W-:Y:S01]  /*33e0*/  LDSM.16.M88.4 R32, [R206] ;  /* 0x00000000ce20783b */ /* 0x000fe20000000200 */
[----:B------:R1:W1:Y:S06]  /*33f0*/  MUFU.TANH R95, R0 ;  /* 0x00000000005f7308 */ /* 0x00026c0000002400 */
[----:B------:R-:W-:Y:S01]  /*3400*/  HMMA.16816.F32.BF16 R80, R4, R48, R40 ;  /* 0x000000300450723c */ /* 0x000fe20000041828 */
[----:B------:R-:W2:Y:S01]  /*3410*/  LDSM.16.M88.4 R40, [R200+0x2c00] ;  /* 0x002c0000c828783b */ /* 0x000ea20000000200 */
[----:B-----5:R-:W-:Y:S01]  /*3420*/  ISETP.GT.AND P0, PT, R124, R170, PT ;  /* 0x000000aa7c00720c */ /* 0x020fe20003f04270 */
[----:B------:R-:W-:-:S04]  /*3430*/  DEPBAR.LE SB0, 0x0 ;  /* 0x000080000000791a */ /* 0x000fc80000000000 */
[----:B-1----:R-:W-:Y:S02]  /*3440*/  FMUL.FTZ R0, R75, c[0x0][0x320] ;  /* 0x0000c8004b007a20 */ /* 0x002fe40000410000 */
[C---:B------:R-:W-:Y:S08]  /*3450*/  HMMA.16816.F32.BF16 R72, R28.reuse, R36, R144 ;  /* 0x000000241c48723c */ /* 0x040ff00000041890 */
[----:B------:R-:W-:Y:S01]  /*3460*/  HMMA.16816.F32.BF16 R28, R28, R38, R148 ;  /* 0x000000261c1c723c */ /* 0x000fe20000041894 */
[----:B------:R1:W1:Y:S02]  /*3470*/  MUFU.TANH R94, R0 ;  /* 0x00000000005e7308 */ /* 0x0002640000002400 */
[----:B-1----:R-:W-:-:S06]  /*3480*/  FMUL.FTZ R0, R84, c[0x0][0x320] ;  /* 0x0000c80054007a20 */ /* 0x002fcc0000410000 */
[----:B------:R1:W1:Y:S01]  /*3490*/  MUFU.TANH R92, R0 ;  /* 0x00000000005c7308 */ /* 0x0002620000002400 */
[----:B------:R-:W-:Y:S01]  /*34a0*/  HMMA.16816.F32.BF16 R68, R12, R58, R68 ;  /* 0x0000003a0c44723c */ /* 0x000fe20000041844 */
[----:B-1----:R-:W-:-:S06]  /*34b0*/  FMUL.FTZ R0, R85, c[0x0][0x320] ;  /* 0x0000c80055007a20 */ /* 0x002fcc0000410000 */
[----:B------:R1:W1:Y:S01]  /*34c0*/  MUFU.TANH R90, R0 ;  /* 0x00000000005a7308 */ /* 0x0002620000002400 */
[-C--:B------:R-:W-:Y:S08]  /*34d0*/  HMMA.16816.F32.BF16 R56, R24, R52.reuse, R64 ;  /* 0x000000341838723c */ /* 0x080ff00000041840 */
[----:B------:R-:W-:Y:S01]  /*34e0*/  HMMA.16816.F32.BF16 R64, R20, R52, R72 ;  /* 0x000000341440723c */ /* 0x000fe20000041848 */
[----:B-1----:R-:W-:-:S07]  /*34f0*/  FMUL.FTZ R0, R86, c[0x0][0x320] ;  /* 0x0000c80056007a20 */ /* 0x002fce0000410000 */
[-C--:B------:R-:W-:Y:S01]  /*3500*/  HMMA.16816.F32.BF16 R24, R24, R54.reuse, R60 ;  /* 0x000000361818723c */ /* 0x080fe2000004183c */
[----:B------:R1:W1:Y:S07]  /*3510*/  MUFU.TANH R93, R0 ;  /* 0x00000000005d7308 */ /* 0x00026e0000002400 */
[----:B------:R-:W-:Y:S01]  /*3520*/  HMMA.16816.F32.BF16 R52, R20, R54, R28 ;  /* 0x000000361434723c */ /* 0x000fe2000004181c */
[----:B-1----:R-:W-:-:S04]  /*3530*/  FMUL.FTZ R0, R87, c[0x0][0x320] ;  /* 0x0000c80057007a20 */ /* 0x002fc80000410000 */
[----:B------:R1:W1:Y:S02]  /*3540*/  MUFU.TANH R91, R0 ;  /* 0x00000000005b7308 */ /* 0x0002640000002400 */
[----:B-1----:R-:W-:-:S06]  /*3550*/  FMUL.FTZ R0, R76, c[0x0][0x320] ;  /* 0x0000c8004c007a20 */ /* 0x002fcc0000410000 */
[----:B------:R1:W1:Y:S01]  /*3560*/  MUFU.TANH R84, R0 ;  /* 0x0000000000547308 */ /* 0x0002620000002400 */
[----:B--2---:R-:W-:Y:S01]  /*3570*/  HMMA.16816.F32.BF16 R36, R12, R40, R64 ;  /* 0x000000280c24723c */ /* 0x004fe20000041840 */
[----:B-1----:R-:W-:-:S06]  /*3580*/  FMUL.FTZ R0, R77, c[0x0][0x320] ;  /* 0x0000c8004d007a20 */ /* 0x002fcc0000410000 */
[----:B------:R1:W2:Y:S03]  /*3590*/  MUFU.TANH R49, R0 ;  /* 0x0000000000317308 */ /* 0x0002a60000002400 */
[----:B------:R-:W-:Y:S01]  /*35a0*/  HMMA.16816.F32.BF16 R12, R12, R42, R52 ;  /* 0x0000002a0c0c723c */ /* 0x000fe20000041834 */
[----:B-1----:R-:W-:-:S04]  /*35b0*/  FMUL.FTZ R0, R78, c[0x0][0x320] ;  /* 0x0000c8004e007a20 */ /* 0x002fc80000410000 */
[----:B------:R1:W1:Y:S02]  /*35c0*/  MUFU.TANH R87, R0 ;  /* 0x0000000000577308 */ /* 0x0002640000002400 */
[----:B-1----:R-:W-:Y:S02]  /*35d0*/  FMUL.FTZ R0, R79, c[0x0][0x320] ;  /* 0x0000c8004f007a20 */ /* 0x002fe40000410000 */
[----:B------:R-:W-:Y:S08]  /*35e0*/  HMMA.16816.F32.BF16 R76, R8, R50, R44 ;  /* 0x00000032084c723c */ /* 0x000ff0000004182c */
[C---:B------:R-:W-:Y:S08]  /*35f0*/  HMMA.16816.F32.BF16 R44, R16.reuse, R40, R56 ;  /* 0x00000028102c723c */ /* 0x040ff00000041838 */
[----:B------:R-:W-:Y:S01]  /*3600*/  HMMA.16816.F32.BF16 R16, R16, R42, R24 ;  /* 0x0000002a1010723c */ /* 0x000fe20000041818 */
[----:B------:R1:W1:Y:S07]  /*3610*/  MUFU.TANH R86, R0 ;  /* 0x0000000000567308 */ /* 0x00026e0000002400 */
[----:B------:R-:W-:Y:S08]  /*3620*/  HMMA.16816.F32.BF16 R68, R4, R50, R68 ;  /* 0x000000320444723c */ /* 0x000ff00000041844 */
[----:B------:R-:W-:Y:S01]  /*3630*/  HMMA.16816.F32.BF16 R44, R8, R32, R44 ;  /* 0x00000020082c723c */ /* 0x000fe2000004182c */
[----:B-1----:R-:W-:-:S07]  /*3640*/  FMUL.FTZ R0, R80, c[0x0][0x320] ;  /* 0x0000c80050007a20 */ /* 0x002fce0000410000 */
[----:B------:R-:W-:Y:S08]  /*3650*/  HMMA.16816.F32.BF16 R20, R4, R32, R36 ;  /* 0x000000200414723c */ /* 0x000ff00000041824 */
[-C--:B------:R-:W-:Y:S08]  /*3660*/  HMMA.16816.F32.BF16 R8, R8, R34.reuse, R16 ;  /* 0x000000220808723c */ /* 0x080ff00000041810 */
[----:B------:R-:W-:Y:S01]  /*3670*/  HMMA.16816.F32.BF16 R4, R4, R34, R12 ;  /* 0x000000220404723c */ /* 0x000fe2000004180c */
[----:B------:R1:W1:Y:S01]  /*3680*/  MUFU.TANH R85, R0 ;  /* 0x0000000000557308 */ /* 0x0002620000002400 */
[----:B------:R-:W-:-:S02]  /*3690*/  FMUL.FTZ R77, R77, c[0x0][0x320] ;  /* 0x0000c8004d4d7a20 */ /* 0x000fc40000410000 */
[----:B------:R-:W-:Y:S02]  /*36a0*/  FMUL.FTZ R78, R78, c[0x0][0x320] ;  /* 0x0000c8004e4e7a20 */ /* 0x000fe40000410000 */
[----:B-1----:R-:W-:-:S04]  /*36b0*/  FMUL.FTZ R0, R81, c[0x0][0x320] ;  /* 0x0000c80051007a20 */ /* 0x002fc80000410000 */
[----:B------:R1:W1:Y:S01]  /*36c0*/  MUFU.TANH R80, R0 ;  /* 0x0000000000507308 */ /* 0x0002620000002400 */
[----:B------:R-:W-:Y:S02]  /*36d0*/  FMUL.FTZ R79, R79, c[0x0][0x320] ;  /* 0x0000c8004f4f7a20 */ /* 0x000fe40000410000 */
[----:B------:R-:W-:Y:S02]  /*36e0*/  FMUL.FTZ R68, R68, c[0x0][0x320] ;  /* 0x0000c80044447a20 */ /* 0x000fe40000410000 */
[----:B------:R-:W-:Y:S02]  /*36f0*/  FMUL.FTZ R69, R69, c[0x0][0x320] ;  /* 0x0000c80045457a20 */ /* 0x000fe40000410000 */
[----:B------:R-:W-:Y:S02]  /*3700*/  FMUL.FTZ R70, R70, c[0x0][0x320] ;  /* 0x0000c80046467a20 */ /* 0x000fe40000410000 */
[----:B-1----:R-:W-:-:S04]  /*3710*/  FMUL.FTZ R0, R82, c[0x0][0x320] ;  /* 0x0000c80052007a20 */ /* 0x002fc80000410000 */
[----:B------:R1:W1:Y:S01]  /*3720*/  MUFU.TANH R72, R0 ;  /* 0x0000000000487308 */ /* 0x0002620000002400 */
[----:B------:R-:W-:Y:S02]  /*3730*/  FMUL.FTZ R71, R71, c[0x0][0x320] ;  /* 0x0000c80047477a20 */ /* 0x000fe40000410000 */
[----:B------:R-:W-:Y:S02]  /*3740*/  FMUL.FTZ R44, R44, c[0x0][0x320] ;  /* 0x0000c8002c2c7a20 */ /* 0x000fe40000410000 */
[----:B------:R-:W-:Y:S02]  /*3750*/  FMUL.FTZ R45, R45, c[0x0][0x320] ;  /* 0x0000c8002d2d7a20 */ /* 0x000fe40000410000 */
[----:B------:R-:W-:Y:S02]  /*3760*/  FMUL.FTZ R46, R46, c[0x0][0x320] ;  /* 0x0000c8002e2e7a20 */ /* 0x000fe40000410000 */
[----:B------:R-:W-:Y:S02]  /*3770*/  FMUL.FTZ R47, R47, c[0x0][0x320] ;  /* 0x0000c8002f2f7a20 */ /* 0x000fe40000410000 */
[----:B------:R-:W-:-:S02]  /*3780*/  FMUL.FTZ R20, R20, c[0x0][0x320] ;  /* 0x0000c80014147a20 */ /* 0x000fc40000410000 */
[----:B-1----:R-:W-:Y:S02]  /*3790*/  FMUL.FTZ R0, R83, c[0x0][0x320] ;  /* 0x0000c80053007a20 */ /* 0x002fe40000410000 */
[----:B------:R-:W-:Y:S02]  /*37a0*/  FMUL.FTZ R21, R21, c[0x0][0x320] ;  /* 0x0000c80015157a20 */ /* 0x000fe40000410000 */
[----:B------:R1:W1:Y:S01]  /*37b0*/  MUFU.TANH R50, R0 ;  /* 0x0000000000327308 */ /* 0x0002620000002400 */
[----:B------:R-:W-:Y:S02]  /*37c0*/  FMUL.FTZ R22, R22, c[0x0][0x320] ;  /* 0x0000c80016167a20 */ /* 0x000fe40000410000 */
[----:B------:R-:W-:Y:S02]  /*37d0*/  FMUL.FTZ R23, R23, c[0x0][0x320] ;  /* 0x0000c80017177a20 */ /* 0x000fe40000410000 */
[----:B------:R-:W-:Y:S02]  /*37e0*/  FMUL.FTZ R8, R8, c[0x0][0x320] ;  /* 0x0000c80008087a20 */ /* 0x000fe40000410000 */
[----:B------:R-:W-:-:S02]  /*37f0*/  FMUL.FTZ R9, R9, c[0x0][0x320] ;  /* 0x0000c80009097a20 */ /* 0x000fc40000410000 */
[----:B------:R-:W-:Y:S02]  /*3800*/  FMUL.FTZ R10, R10, c[0x0][0x320] ;  /* 0x0000c8000a0a7a20 */ /* 0x000fe40000410000 */
[----:B------:R-:W-:Y:S02]  /*3810*/  FMUL.FTZ R11, R11, c[0x0][0x320] ;  /* 0x0000c8000b0b7a20 */ /* 0x000fe40000410000 */
[----:B------:R-:W-:Y:S02]  /*3820*/  FMUL.FTZ R4, R4, c[0x0][0x320] ;  /* 0x0000c80004047a20 */ /* 0x000fe40000410000 */
[----:B------:R-:W-:Y:S02]  /*3830*/  FMUL.FTZ R5, R5, c[0x0][0x320] ;  /* 0x0000c80005057a20 */ /* 0x000fe40000410000 */
[----:B-1----:R-:W-:Y:S02]  /*3840*/  FMUL.FTZ R0, R76, c[0x0][0x320] ;  /* 0x0000c8004c007a20 */ /* 0x002fe40000410000 */
[----:B------:R-:W-:-:S02]  /*3850*/  FMUL.FTZ R6, R6, c[0x0][0x320] ;  /* 0x0000c80006067a20 */ /* 0x000fc40000410000 */
[----:B------:R-:W-:Y:S01]  /*3860*/  FMUL.FTZ R7, R7, c[0x0][0x320] ;  /* 0x0000c80007077a20 */ /* 0x000fe20000410000 */
[----:B------:R1:W1:Y:S08]  /*3870*/  MUFU.TANH R48, R0 ;  /* 0x0000000000307308 */ /* 0x0002700000002400 */
[----:B------:R-:W1:Y:S08]  /*3880*/  MUFU.TANH R77, R77 ;  /* 0x0000004d004d7308 */ /* 0x000e700000002400 */
        /* <DEDUP_REMOVED lines=10> */
[----:B------:R1:W1:Y:S08]  /*3930*/  MUFU.TANH R38, R20 ;  /* 0x0000001400267308 */ /* 0x0002700000002400 */
        /* <DEDUP_REMOVED lines=10> */
[----:B------:R1:W1:Y:S01]  /*39e0*/  MUFU.TANH R42, R7 ;  /* 0x00000007002a7308 */ /* 0x0002620000002400 */
[----:B------:R-:W-:Y:S01]  /*39f0*/  BSSY B0, `(.L_x_1268) ;  /* 0x000004c000007945 */ /* 0x000fe20003800000 */
[----:B------:R-:W-:Y:S01]  /*3a00*/  BAR.SYNC.DEFER_BLOCKING 0x0 ;  /* 0x0000000000007b1d */ /* 0x000fe20000010000 */
[----:B------:R-:W-:-:S05]  /*3a10*/  ISETP.GT.AND P1, PT, R168, 0x3f, PT ;  /* 0x0000003fa800780c */ /* 0x000fca0003f24270 */
[----:B------:R-:W-:Y:S05]  /*3a20*/  @!P0 BRA `(.L_x_1269) ;  /* 0x0000048000008947 */ /* 0x000fea0003800000 */
[----:B--234-:R-:W-:Y:S01]  /*3a30*/  IMAD R2, R124, 0x40, R169 ;  /* 0x000000407c027824 */ /* 0x01cfe200078e02a9 */
[----:B------:R-:W-:-:S04]  /*3a40*/  MOV R232, RZ ;  /* 0x000000ff00e87202 */ /* 0x000fc80000000f00 */
[----:B------:R-:W-:-:S05]  /*3a50*/  IADD3 R2, R2, -0x40, R168 ;  /* 0xffffffc002027810 */ /* 0x000fca0007ffe0a8 */
[----:B------:R-:W-:-:S04]  /*3a60*/  @P2 IMAD.HI.U32 R3, R2, c[0x0][0x2bc], RZ ;  /* 0x0000af0002032a27 */ /* 0x000fc800078e00ff */
[----:B-1----:R-:W-:Y:S01]  /*3a70*/  IMAD.MOV.U32 R0, RZ, RZ, R2 ;  /* 0x000000ffff007224 */ /* 0x002fe200078e0002 */
[----:B------:R-:W-:-:S04]  /*3a80*/  @P2 SHF.R.U32.HI R0, RZ, c[0x0][0x2c0], R3 ;  /* 0x0000b000ff002a19 */ /* 0x000fc80000011603 */
[----:B------:R-:W-:-:S04]  /*3a90*/  @!P1 IADD3 R3, P0, R0, R166, RZ ;  /* 0x000000a600039210 */ /* 0x000fc80007f1e0ff */
[----:B------:R-:W-:Y:S02]  /*3aa0*/  @!P1 LEA.HI.X.SX32 R5, R0, R163, 0x1, P0 ;  /* 0x000000a300059211 */ /* 0x000fe400000f0eff */
[----:B------:R-:W-:-:S04]  /*3ab0*/  @!P1 LEA R4, P0, R3, c[0x0][0x2a0], 0x2 ;  /* 0x0000a80003049a11 */ /* 0x000fc800078010ff */
[----:B------:R-:W-:-:S05]  /*3ac0*/  @!P1 LEA.HI.X R5, R3, c[0x0][0x2a4], R5, 0x2, P0 ;  /* 0x0000a90003059a11 */ /* 0x000fca00000f1405 */
[----:B------:R-:W2:Y:S01]  /*3ad0*/  @!P1 LDG.E R232, [R4.64] ;  /* 0x0000000604e89981 */ /* 0x000ea2000c1e1900 */
[----:B------:R-:W-:-:S04]  /*3ae0*/  IMAD.MOV R0, RZ, RZ, -R0 ;  /* 0x000000ffff007224 */ /* 0x000fc800078e0a00 */
[----:B------:R-:W-:-:S04]  /*3af0*/  IMAD R234, R0, c[0x0][0x2b8], R2 ;  /* 0x0000ae0000ea7a24 */ /* 0x000fc800078e0202 */
[----:B------:R-:W-:Y:S01]  /*3b00*/  IMAD.WIDE.U32 R2, R234, c[0x0][0x1e0], RZ ;  /* 0x00007800ea027a25 */ /* 0x000fe200078e00ff */
[----:B------:R-:W-:-:S05]  /*3b10*/  SHF.R.S32.HI R0, RZ, 0x1f, R234 ;  /* 0x0000001fff007819 */ /* 0x000fca00000114ea */
[----:B------:R-:W-:-:S04]  /*3b20*/  IMAD R0, R0, c[0x0][0x1e0], RZ ;  /* 0x0000780000007a24 */ /* 0x000fc800078e02ff */
[----:B------:R-:W-:-:S05]  /*3b30*/  IMAD R0, R234, c[0x0][0x1e4], R0 ;  /* 0x00007900ea007a24 */ /* 0x000fca00078e0200 */
[----:B------:R-:W-:Y:S02]  /*3b40*/  IADD3 R3, R3, R0, RZ ;  /* 0x0000000003037210 */ /* 0x000fe40007ffe0ff */
        /* <DEDUP_REMOVED lines=10> */
.L_x_1318:
[----:B------:R-:W-:Y:S05]  /*3bf0*/  BRA.DIV ~URZ, `(.L_x_1271) ;  /* 0x0000d5e27f007947 */ /* 0x000fea000b800000 */
[----:B------:R-:W3:Y:S01]  /*3c00*/  SHFL.IDX PT, R0, R13, RZ, 0x1c1f ;  /* 0x001c1fff0d007589 */ /* 0x000ee200000e0000 */
[C---:B------:R-:W-:Y:S02]  /*3c10*/  IADD3 R2, R240.reuse, 0x20, RZ ;  /* 0x00000020f0027810 */ /* 0x040fe40007ffe0ff */
[----:B------:R-:W-:Y:S02]  /*3c20*/  IADD3 R5, R240, 0x40, RZ ;  /* 0x00000040f0057810 */ /* 0x000fe40007ffe0ff */
[----:B------:R-:W-:Y:S02]  /*3c30*/  ISETP.GE.AND P4, PT, R2, c[0x0][0x1d4], PT ;  /* 0x0000750002007a0c */ /* 0x000fe40003f86270 */
[----:B------:R-:W-:Y:S02]  /*3c40*/  ISETP.GE.AND P5, PT, R240, c[0x0][0x1d4], PT ;  /* 0x00007500f0007a0c */ /* 0x000fe40003fa6270 */
[----:B------:R-:W-:-:S02]  /*3c50*/  SEL R11, RZ, 0x10, P4 ;  /* 0x00000010ff0b7807 */ /* 0x000fc40002000000 */
[----:B------:R-:W-:Y:S02]  /*3c60*/  SEL R12, RZ, 0x10, P5 ;  /* 0x00000010ff0c7807 */ /* 0x000fe40002800000 */
[C---:B---3--:R-:W-:Y:S02]  /*3c70*/  IADD3 R6, P0, R0.reuse, R159, RZ ;  /* 0x0000009f00067210 */ /* 0x048fe40007f1e0ff */
[----:B------:R-:W-:-:S03]  /*3c80*/  IADD3 R2, P6, R0, R160, RZ ;  /* 0x000000a000027210 */ /* 0x000fc60007fde0ff */
[C---:B--2---:R-:W-:Y:S01]  /*3c90*/  IMAD.X R7, R4.reuse, 0x1, R125, P0 ;  /* 0x0000000104077824 */ /* 0x044fe200000e067d */
[----:B------:R-:W-:Y:S01]  /*3ca0*/  ISETP.GE.AND P0, PT, R5, c[0x0][0x1d4], PT ;  /* 0x0000750005007a0c */ /* 0x000fe20003f06270 */
[----:B------:R-:W-:Y:S01]  /*3cb0*/  IMAD.X R3, R4, 0x1, R127, P6 ;  /* 0x0000000104037824 */ /* 0x000fe200030e067f */
[----:B------:R-:W-:Y:S02]  /*3cc0*/  IADD3 R8, P6, R0, R161, RZ ;  /* 0x000000a100087210 */ /* 0x000fe40007fde0ff */
[----:B------:R-:W-:Y:S01]  /*3cd0*/  @!PT LDS RZ, [RZ] ;  /* 0x00000000fffff984 */ /* 0x000fe20000000800 */
[----:B------:R-:W-:Y:S01]  /*3ce0*/  @!PT LDS RZ, [RZ] ;  /* 0x00000000fffff984 */ /* 0x000fe20000000800 */
[----:B------:R2:W-:Y:S03]  /*3cf0*/  LDGSTS.E.BYPASS.LTC128B.128 [R217+0x3100], [R6.64], !P5 ;  /* 0x0310000006d97fae */ /* 0x0005e6000e901d46 */
[----:B------:R-:W-:Y:S01]  /*3d00*/  IMAD.X R9, R4, 0x1, R126, P6 ;  /* 0x0000000104097824 */ /* 0x000fe200030e067e */
[----:B------:R2:W-:Y:S04]  /*3d10*/  LDGSTS.E.BYPASS.LTC128B.128 [R217+0x4100], [R2.64], !P4 ;  /* 0x0410000002d97fae */ /* 0x0005e8000e101d46 */
[----:B------:R-:W3:Y:S04]  /*3d20*/  SHFL.IDX PT, R0, R13, 0x1, 0x1c1f ;  /* 0x003c1f000d007f89 */ /* 0x000ee800000e0000 */
[----:B------:R2:W-:Y:S04]  /*3d30*/  LDGSTS.E.BYPASS.LTC128B.128 [R217+0x5100], [R8.64], !P0 ;  /* 0x0510000008d97fae */ /* 0x0005e8000c101d46 */
[----:B------:R4:W1:Y:S02]  /*3d40*/  SHFL.IDX PT, R4, R10, 0x1, 0x1c1f ;  /* 0x003c1f000a047f89 */ /* 0x00086400000e0000 */
[----:B-1--4-:R-:W-:-:S02]  /*3d50*/  SEL R10, RZ, 0x10, P0 ;  /* 0x00000010ff0a7807 */ /* 0x012fc40000000000 */
.L_x_1319:
[----:B--23--:R-:W-:Y:S02]  /*3d60*/  IADD3 R8, -R12, 0x10, RZ ;  /* 0x000000100c087810 */ /* 0x00cfe40007ffe1ff */
[----:B------:R-:W-:-:S02]  /*3d70*/  IADD3 R2, -R11, 0x10, RZ ;  /* 0x000000100b027810 */ /* 0x000fc40007ffe1ff */
[----:B------:R-:W-:Y:S02]  /*3d80*/  LOP3.LUT R8, R8, 0xf, RZ, 0xc0, !PT ;  /* 0x0000000f08087812 */ /* 0x000fe400078ec0ff */
[----:B------:R-:W-:Y:S02]  /*3d90*/  IADD3 R3, -R10, 0x10, RZ ;  /* 0x000000100a037810 */ /* 0x000fe40007ffe1ff */
[----:B------:R-:W-:Y:S02]  /*3da0*/  LOP3.LUT R6, R2, 0xf, RZ, 0xc0, !PT ;  /* 0x0000000f02067812 */ /* 0x000fe400078ec0ff */
[-C--:B------:R-:W-:Y:S02]  /*3db0*/  IADD3 R8, P4, P0, R8, R0.reuse, R159 ;  /* 0x0000000008087210 */ /* 0x080fe4000789e09f */
[----:B------:R-:W-:Y:S02]  /*3dc0*/  LOP3.LUT R2, R3, 0xf, RZ, 0xc0, !PT ;  /* 0x0000000f03027812 */ /* 0x000fe400078ec0ff */
[----:B------:R-:W-:-:S02]  /*3dd0*/  IADD3 R6, P6, P5, R6, R0, R160 ;  /* 0x0000000006067210 */ /* 0x000fc40007dde0a0 */
[----:B------:R-:W-:Y:S02]  /*3de0*/  IADD3.X R9, RZ, R4, R125, P4, P0 ;  /* 0x00000004ff097210 */ /* 0x000fe400027e047d */
[----:B------:R-:W-:Y:S02]  /*3df0*/  IADD3 R2, P4, P0, R2, R0, R161 ;  /* 0x0000000002027210 */ /* 0x000fe4000789e0a1 */
[-C--:B------:R-:W-:Y:S02]  /*3e00*/  IADD3.X R7, RZ, R4.reuse, R127, P6, P5 ;  /* 0x00000004ff077210 */ /* 0x080fe400037ea47f */
[----:B------:R-:W-:Y:S02]  /*3e10*/  ISETP.NE.U32.AND P6, PT, R12, RZ, PT ;  /* 0x000000ff0c00720c */ /* 0x000fe40003fc5070 */
[----:B------:R-:W-:Y:S02]  /*3e20*/  ISETP.NE.U32.AND P5, PT, R11, RZ, PT ;  /* 0x000000ff0b00720c */ /* 0x000fe40003fa5070 */
[----:B------:R-:W-:-:S02]  /*3e30*/  IADD3.X R3, RZ, R4, R126, P4, P0 ;  /* 0x00000004ff037210 */ /* 0x000fc400027e047e */
[----:B------:R-:W-:-:S07]  /*3e40*/  ISETP.NE.U32.AND P0, PT, R10, RZ, PT ;  /* 0x000000ff0a00720c */ /* 0x000fce0003f05070 */
[----:B------:R-:W-:Y:S01]  /*3e50*/  @!PT LDS RZ, [RZ] ;  /* 0x00000000fffff984 */ /* 0x000fe20000000800 */
[----:B------:R-:W-:Y:S01]  /*3e60*/  @!PT LDS RZ, [RZ] ;  /* 0x00000000fffff984 */ /* 0x000fe20000000800 */
[----:B------:R-:W-:Y:S01]  /*3e70*/  @!PT LDS RZ, [RZ] ;  /* 0x00000000fffff984 */ /* 0x000fe20000000800 */
[----:B------:R1:W-:Y:S04]  /*3e80*/  LDGSTS.E.BYPASS.LTC128B.128.ZFILL [R217+0x3900], [R8.64], P6 ;  /* 0x0390000008d97fae */ /* 0x0003e8000b141d46 */
[----:B------:R1:W-:Y:S04]  /*3e90*/  LDGSTS.E.BYPASS.LTC128B.128.ZFILL [R217+0x4900], [R6.64], P5 ;  /* 0x0490000006d97fae */ /* 0x0003e8000a941d46 */
[----:B------:R1:W-:Y:S02]  /*3ea0*/  LDGSTS.E.BYPASS.LTC128B.128.ZFILL [R217+0x5900], [R2.64], P0 ;  /* 0x0590000002d97fae */ /* 0x0003e40008141d46 */
.L_x_1269:
[----:B--234-:R-:W-:Y:S05]  /*3eb0*/  BSYNC B0 ;  /* 0x0000000000007941 */ /* 0x01cfea0003800000 */
.L_x_1268:
[----:B-1----:R-:W2:Y:S04]  /*3ec0*/  LDL R3, [R1+0x78] ;  /* 0x0000780001037983 */ /* 0x002ea80000100800 */
[----:B------:R-:W2:Y:S04]  /*3ed0*/  LDL R2, [R1+0xb4] ;  /* 0x0000b40001027983 */ /* 0x000ea80000100800 */
[----:B------:R-:W3:Y:S01]  /*3ee0*/  LDL R5, [R1+0x3c] ;  /* 0x00003c0001057983 */ /* 0x000ee20000100800 */
[----:B------:R-:W-:-:S03]  /*3ef0*/  MOV R0, 0x1 ;  /* 0x0000000100007802 */ /* 0x000fc60000000f00 */
[----:B------:R-:W0:Y:S02]  /*3f00*/  LDGDEPBAR ;  /* 0x00000000000079af */ /* 0x000e240000000000 */
[----:B------:R-:W-:Y:S01]  /*3f10*/  IMAD R0, R124, -0x40, R0 ;  /* 0xffffffc07c007824 */ /* 0x000fe200078e0200 */
[----:B--2---:R-:W-:Y:S02]  /*3f20*/  IADD3 R4, R2, R3, RZ ;  /* 0x0000000302047210 */ /* 0x004fe40007ffe0ff */
[----:B------:R-:W-:Y:S02]  /*3f30*/  MOV R3, c[0x0][0x2ac] ;  /* 0x0000ab0000037a02 */ /* 0x000fe40000000f00 */
[----:B---3--:R-:W-:Y:S01]  /*3f40*/  IADD3 R7, -R5, R140, RZ ;  /* 0x0000008c05077210 */ /* 0x008fe20007ffe1ff */
[----:B------:R-:W-:Y:S01]  /*3f50*/  @P3 IMAD.HI.U32 R2, R4, c[0x0][0x2c8], RZ ;  /* 0x0000b20004023a27 */ /* 0x000fe200078e00ff */
[----:B------:R1:W-:Y:S03]  /*3f60*/  STL [R1], R4 ;  /* 0x0000000401007387 */ /* 0x0003e60000100800 */
[----:B------:R-:W-:-:S05]  /*3f70*/  IMAD R0, R3, c[0x0][0x1d0], R0 ;  /* 0x0000740003007a24 */ /* 0x000fca00078e0200 */
[----:B------:R-:W-:Y:S02]  /*3f80*/  IADD3 R6, R0, -c[0x0][0x168], -R5 ;  /* 0x80005a0000067a10 */ /* 0x000fe40007ffe805 */
[----:B-1----:R-:W-:Y:S01]  /*3f90*/  @P3 SHF.R.U32.HI R4, RZ, c[0x0][0x2cc], R2 ;  /* 0x0000b300ff043a19 */ /* 0x002fe20000011602 */
[----:B------:R-:W-:Y:S05]  /*3fa0*/  BRA.DIV ~URZ, `(.L_x_1272) ;  /* 0x0000d4827f007947 */ /* 0x000fea000b800000 */
[----:B------:R1:W2:Y:S02]  /*3fb0*/  SHFL.IDX PT, R0, R4, RZ, 0x1c1f ;  /* 0x001c1fff04007589 */ /* 0x0002a400000e0000 */
.L_x_1320:
[----:B--2---:R-:W-:-:S05]  /*3fc0*/  IMAD.IADD R0, R6, 0x1, R0 ;  /* 0x0000000106007824 */ /* 0x004fca00078e0200 */
[----:B------:R-:W-:-:S04]  /*3fd0*/  IMNMX R0, R7, R0, PT ;  /* 0x0000000007007217 */ /* 0x000fc80003800200 */
[C---:B------:R-:W-:Y:S02]  /*3fe0*/  ISETP.GT.AND P6, PT, R0.reuse, RZ, PT ;  /* 0x000000ff0000720c */ /* 0x040fe40003fc4270 */
[C---:B------:R-:W-:Y:S02]  /*3ff0*/  ISETP.GT.AND P5, PT, R0.reuse, 0x1, PT ;  /* 0x000000010000780c */ /* 0x040fe40003fa4270 */
[C---:B------:R-:W-:Y:S02]  /*4000*/  ISETP.GT.AND P4, PT, R0.reuse, 0x8, PT ;  /* 0x000000080000780c */ /* 0x040fe40003f84270 */
[----:B------:R-:W-:Y:S02]  /*4010*/  ISETP.GT.AND P0, PT, R0, 0x9, PT ;  /* 0x000000090000780c */ /* 0x000fe40003f04270 */
        /* <DEDUP_REMOVED lines=16> */
[----:B------:R-:W-:Y:S02]  /*4120*/  FSEL R98, R84, -INF , P6 ;  /* 0xff80000054627808 */ /* 0x000fe40003000000 */
[----:B------:R-:W-:Y:S02]  /*4130*/  FSEL R100, R49, -INF , P5 ;  /* 0xff80000031647808 */ /* 0x000fe40002800000 */
[----:B------:R-:W-:Y:S02]  /*4140*/  FSEL R106, R48, -INF , P4 ;  /* 0xff800000306a7808 */ /* 0x000fe40002000000 */
[----:B------:R-:W-:-:S02]  /*4150*/  FSEL R107, R77, -INF , P0 ;  /* 0xff8000004d6b7808 */ /* 0x000fc40000000000 */
[C---:B------:R-:W-:Y:S02]  /*4160*/  ISETP.GT.AND P6, PT, R0.reuse, 0x30, PT ;  /* 0x000000300000780c */ /* 0x040fe40003fc4270 */
[C---:B------:R-:W-:Y:S02]  /*4170*/  ISETP.GT.AND P5, PT, R0.reuse, 0x31, PT ;  /* 0x000000310000780c */ /* 0x040fe40003fa4270 */
[C---:B------:R-:W-:Y:S02]  /*4180*/  ISETP.GT.AND P4, PT, R0.reuse, 0x38, PT ;  /* 0x000000380000780c */ /* 0x040fe40003f84270 */
[----:B------:R-:W-:Y:S02]  /*4190*/  ISETP.GT.AND P0, PT, R0, 0x39, PT ;  /* 0x000000390000780c */ /* 0x000fe40003f04270 */
[----:B------:R-:W-:Y:S02]  /*41a0*/  FSEL R105, R44, -INF , P6 ;  /* 0xff8000002c697808 */ /* 0x000fe40003000000 */
[----:B------:R-:W-:-:S02]  /*41b0*/  FSEL R99, R45, -INF , P5 ;  /* 0xff8000002d637808 */ /* 0x000fc40002800000 */
[----:B------:R-:W-:Y:S02]  /*41c0*/  FSEL R97, R17, -INF , P4 ;  /* 0xff80000011617808 */ /* 0x000fe40002000000 */
[----:B------:R-:W-:Y:S01]  /*41d0*/  FSEL R96, R15, -INF , P0 ;  /* 0xff8000000f607808 */ /* 0x000fe20000000000 */
[----:B------:R-:W-:Y:S05]  /*41e0*/  BRA.DIV ~URZ, `(.L_x_1273) ;  /* 0x0000d2a27f007947 */ /* 0x000fea000b800000 */
[----:B------:R-:W2:Y:S04]  /*41f0*/  SHFL.IDX PT, R2, R4, 0x2, 0x1c1f ;  /* 0x005c1f0004027f89 */ /* 0x000ea800000e0000 */
[----:B------:R-:W3:Y:S04]  /*4200*/  SHFL.IDX PT, R3, R4, 0x1, 0x1c1f ;  /* 0x003c1f0004037f89 */ /* 0x000ee800000e0000 */
[----:B------:R4:W5:Y:S01]  /*4210*/  SHFL.IDX PT, R0, R4, 0x3, 0x1c1f ;  /* 0x007c1f0004007f89 */ /* 0x00096200000e0000 */
[----:B--2---:R-:W-:-:S02]  /*4220*/  IMAD.IADD R2, R6, 0x1, R2 ;  /* 0x0000000106027824 */ /* 0x004fc400078e0202 */
[----:B---3--:R-:W-:-:S03]  /*4230*/  IMAD.IADD R3, R6, 0x1, R3 ;  /* 0x0000000106037824 */ /* 0x008fc600078e0203 */
[----:B------:R-:W-:Y:S02]  /*4240*/  IMNMX R2, R7, R2, PT ;  /* 0x0000000207027217 */ /* 0x000fe40003800200 */
[----:B-1--4-:R-:W-:Y:S01]  /*4250*/  FMNMX.FTZ R4, R8, R10, !PT ;  /* 0x0000000a08047209 */ /* 0x012fe20007810000 */
[----:B-----5:R-:W-:Y:S01]  /*4260*/  IMAD.IADD R0, R6, 0x1, R0 ;  /* 0x0000000106007824 */ /* 0x020fe200078e0200 */
[C---:B------:R-:W-:Y:S02]  /*4270*/  ISETP.GT.AND P6, PT, R2.reuse, RZ, PT ;  /* 0x000000ff0200720c */ /* 0x040fe40003fc4270 */
        /* <DEDUP_REMOVED lines=27> */
[----:B------:R-:W-:Y:S02]  /*4430*/  IMNMX R3, R7, R3, PT ;  /* 0x0000000307037217 */ /* 0x000fe40003800200 */
[----:B------:R-:W-:Y:S02]  /*4440*/  FSEL R129, R38, -INF , P6 ;  /* 0xff80000026817808 */ /* 0x000fe40003000000 */
[----:B------:R-:W-:Y:S02]  /*4450*/  FSEL R128, R37, -INF , P5 ;  /* 0xff80000025807808 */ /* 0x000fe40002800000 */
[----:B------:R-:W-:Y:S02]  /*4460*/  FSEL R127, R31, -INF , P4 ;  /* 0xff8000001f7f7808 */ /* 0x000fe40002000000 */
[----:B------:R-:W-:Y:S02]  /*4470*/  FSEL R126, R28, -INF , P0 ;  /* 0xff8000001c7e7808 */ /* 0x000fe40000000000 */
[----:B------:R-:W-:-:S02]  /*4480*/  ISETP.GT.AND P6, PT, R3, RZ, PT ;  /* 0x000000ff0300720c */ /* 0x000fc40003fc4270 */
[C---:B------:R-:W-:Y:S02]  /*4490*/  ISETP.GT.AND P5, PT, R3.reuse, 0x1, PT ;  /* 0x000000010300780c */ /* 0x040fe40003fa4270 */
[C---:B------:R-:W-:Y:S02]  /*44a0*/  ISETP.GT.AND P4, PT, R3.reuse, 0x8, PT ;  /* 0x000000080300780c */ /* 0x040fe40003f84270 */
[----:B------:R-:W-:Y:S02]  /*44b0*/  ISETP.GT.AND P0, PT, R3, 0x9, PT ;  /* 0x000000090300780c */ /* 0x000fe40003f04270 */
[----:B------:R-:W-:Y:S02]  /*44c0*/  FSEL R9, R158, -INF , P6 ;  /* 0xff8000009e097808 */ /* 0x000fe40003000000 */
[----:B------:R-:W-:Y:S02]  /*44d0*/  FSEL R11, R157, -INF , P5 ;  /* 0xff8000009d0b7808 */ /* 0x000fe40002800000 */
[----:B------:R-:W-:-:S02]  /*44e0*/  FSEL R13, R143, -INF , P4 ;  /* 0xff8000008f0d7808 */ /* 0x000fc40002000000 */
[----:B------:R-:W-:Y:S02]  /*44f0*/  FSEL R15, R142, -INF , P0 ;  /* 0xff8000008e0f7808 */ /* 0x000fe40000000000 */
[C---:B------:R-:W-:Y:S02]  /*4500*/  ISETP.GT.AND P6, PT, R3.reuse, 0x10, PT ;  /* 0x000000100300780c */ /* 0x040fe40003fc4270 */
[C---:B------:R-:W-:Y:S02]  /*4510*/  ISETP.GT.AND P5, PT, R3.reuse, 0x11, PT ;  /* 0x000000110300780c */ /* 0x040fe40003fa4270 */
[C---:B------:R-:W-:Y:S02]  /*4520*/  ISETP.GT.AND P4, PT, R3.reuse, 0x18, PT ;  /* 0x000000180300780c */ /* 0x040fe40003f84270 */
[----:B------:R-:W-:Y:S02]  /*4530*/  ISETP.GT.AND P0, PT, R3, 0x19, PT ;  /* 0x000000190300780c */ /* 0x000fe40003f04270 */
[----:B------:R-:W-:-:S02]  /*4540*/  FSEL R17, R113, -INF , P6 ;  /* 0xff80000071117808 */ /* 0x000fc40003000000 */
[----:B------:R-:W-:Y:S02]  /*4550*/  FSEL R19, R112, -INF , P5 ;  /* 0xff80000070137808 */ /* 0x000fe40002800000 */
[----:B------:R-:W-:Y:S02]  /*4560*/  FSEL R21, R95, -INF , P4 ;  /* 0xff8000005f157808 */ /* 0x000fe40002000000 */
[----:B------:R-:W-:Y:S02]  /*4570*/  FSEL R24, R94, -INF , P0 ;  /* 0xff8000005e187808 */ /* 0x000fe40000000000 */
[C---:B------:R-:W-:Y:S02]  /*4580*/  ISETP.GT.AND P6, PT, R3.reuse, 0x20, PT ;  /* 0x000000200300780c */ /* 0x040fe40003fc4270 */
[C---:B------:R-:W-:Y:S02]  /*4590*/  ISETP.GT.AND P5, PT, R3.reuse, 0x21, PT ;  /* 0x000000210300780c */ /* 0x040fe40003fa4270 */
[----:B------:R-:W-:-:S02]  /*45a0*/  ISETP.GT.AND P4, PT, R3, 0x28, PT ;  /* 0x000000280300780c */ /* 0x000fc40003f84270 */
[----:B------:R-:W-:Y:S02]  /*45b0*/  ISETP.GT.AND P0, PT, R3, 0x29, PT ;  /* 0x000000290300780c */ /* 0x000fe40003f04270 */
[----:B------:R-:W-:Y:S02]  /*45c0*/  FSEL R116, R87, -INF , P6 ;  /* 0xff80000057747808 */ /* 0x000fe40003000000 */
[----:B------:R-:W-:Y:S02]  /*45d0*/  FSEL R120, R86, -INF , P5 ;  /* 0xff80000056787808 */ /* 0x000fe40002800000 */
[----:B------:R-:W-:Y:S02]  /*45e0*/  FSEL R119, R78, -INF , P4 ;  /* 0xff8000004e777808 */ /* 0x000fe40002000000 */
[----:B------:R-:W-:Y:S02]  /*45f0*/  FSEL R118, R79, -INF , P0 ;  /* 0xff8000004f767808 */ /* 0x000fe40000000000 */
[----:B------:R-:W-:-:S02]  /*4600*/  ISETP.GT.AND P6, PT, R3, 0x30, PT ;  /* 0x000000300300780c */ /* 0x000fc40003fc4270 */
[C---:B------:R-:W-:Y:S02]  /*4610*/  ISETP.GT.AND P5, PT, R3.reuse, 0x31, PT ;  /* 0x000000310300780c */ /* 0x040fe40003fa4270 */
[C---:B------:R-:W-:Y:S02]  /*4620*/  ISETP.GT.AND P4, PT, R3.reuse, 0x38, PT ;  /* 0x000000380300780c */ /* 0x040fe40003f84270 */
[----:B------:R-:W-:Y:S02]  /*4630*/  ISETP.GT.AND P0, PT, R3, 0x39, PT ;  /* 0x000000390300780c */ /* 0x000fe40003f04270 */
[----:B------:R-:W-:Y:S02]  /*4640*/  IMNMX R0, R7, R0, PT ;  /* 0x0000000007007217 */ /* 0x000fe40003800200 */
[----:B------:R-:W-:Y:S02]  /*4650*/  FSEL R117, R46, -INF , P6 ;  /* 0xff8000002e757808 */ /* 0x000fe40003000000 */
[----:B------:R-:W-:-:S02]  /*4660*/  FSEL R123, R47, -INF , P5 ;  /* 0xff8000002f7b7808 */ /* 0x000fc40002800000 */
[----:B------:R-:W-:Y:S02]  /*4670*/  FSEL R122, R34, -INF , P4 ;  /* 0xff800000227a7808 */ /* 0x000fe40002000000 */
[----:B------:R-:W-:Y:S02]  /*4680*/  FSEL R121, R32, -INF , P0 ;  /* 0xff80000020797808 */ /* 0x000fe40000000000 */
        /* <DEDUP_REMOVED lines=24> */
[----:B------:R-:W-:Y:S02]  /*4810*/  FMNMX.FTZ R2, R12, R4, !PT ;  /* 0x000000040c027209 */ /* 0x000fe40007810000 */
[C---:B------:R-:W-:Y:S02]  /*4820*/  ISETP.GT.AND P6, PT, R0.reuse, 0x30, PT ;  /* 0x000000300000780c */ /* 0x040fe40003fc4270 */
[C---:B------:R-:W-:Y:S02]  /*4830*/  ISETP.GT.AND P5, PT, R0.reuse, 0x31, PT ;  /* 0x000000310000780c */ /* 0x040fe40003fa4270 */
[----:B------:R-:W-:-:S02]  /*4840*/  ISETP.GT.AND P4, PT, R0, 0x38, PT ;  /* 0x000000380000780c */ /* 0x000fc40003f84270 */
[----:B------:R-:W-:Y:S02]  /*4850*/  ISETP.GT.AND P0, PT, R0, 0x39, PT ;  /* 0x000000390000780c */ /* 0x000fe40003f04270 */
        /* <DEDUP_REMOVED lines=42> */
[----:B------:R-:W-:Y:S02]  /*4b00*/  FSEL R112, R41, -INF , P6 ;  /* 0xff80000029707808 */ /* 0x000fe40003000000 */
[----:B------:R-:W-:Y:S02]  /*4b10*/  FMNMX.FTZ R0, R105, R0, !PT ;  /* 0x0000000069007209 */ /* 0x000fe40007810000 */
[----:B------:R-:W-:Y:S02]  /*4b20*/  FMNMX.FTZ R103, R117, R103, !PT ;  /* 0x0000006775677209 */ /* 0x000fe40007810000 */
[----:B------:R-:W-:Y:S02]  /*4b30*/  FMNMX.FTZ R3, R114, R3, !PT ;  /* 0x0000000372037209 */ /* 0x000fe40007810000 */
[----:B------:R-:W-:-:S02]  /*4b40*/  FMNMX.FTZ R2, R128, R2, !PT ;  /* 0x0000000280027209 */ /* 0x000fc40007810000 */
[----:B------:R-:W-:Y:S02]  /*4b50*/  FSEL R111, R39, -INF , P5 ;  /* 0xff800000276f7808 */ /* 0x000fe40002800000 */
[----:B------:R-:W-:Y:S02]  /*4b60*/  FMNMX.FTZ R0, R99, R0, !PT ;  /* 0x0000000063007209 */ /* 0x000fe40007810000 */
[----:B------:R-:W-:Y:S02]  /*4b70*/  FMNMX.FTZ R103, R123, R103, !PT ;  /* 0x000000677b677209 */ /* 0x000fe40007810000 */
[----:B------:R-:W-:Y:S02]  /*4b80*/  FMNMX.FTZ R3, R112, R3, !PT ;  /* 0x0000000370037209 */ /* 0x000fe40007810000 */
[----:B------:R-:W-:Y:S02]  /*4b90*/  FMNMX.FTZ R2, R127, R2, !PT ;  /* 0x000000027f027209 */ /* 0x000fe40007810000 */
[----:B------:R-:W-:-:S02]  /*4ba0*/  FSEL R110, R36, -INF , P4 ;  /* 0xff800000246e7808 */ /* 0x000fc40002000000 */
[----:B------:R-:W-:Y:S02]  /*4bb0*/  FMNMX.FTZ R0, R97, R0, !PT ;  /* 0x0000000061007209 */ /* 0x000fe40007810000 */
[----:B------:R-:W-:Y:S02]  /*4bc0*/  FMNMX.FTZ R103, R122, R103, !PT ;  /* 0x000000677a677209 */ /* 0x000fe40007810000 */
[----:B------:R-:W-:Y:S02]  /*4bd0*/  FMNMX.FTZ R3, R111, R3, !PT ;  /* 0x000000036f037209 */ /* 0x000fe40007810000 */
[----:B------:R-:W-:Y:S02]  /*4be0*/  FMNMX.FTZ R102, R126, R2, !PT ;  /* 0x000000027e667209 */ /* 0x000fe40007810000 */
[----:B------:R-:W-:Y:S02]  /*4bf0*/  FMNMX.FTZ R0, R96, R0, !PT ;  /* 0x0000000060007209 */ /* 0x000fe40007810000 */
[----:B------:R-:W-:Y:S01]  /*4c00*/  FMNMX.FTZ R103, R121, R103, !PT ;  /* 0x0000006779677209 */ /* 0x000fe20007810000 */
[----:B------:R-:W1:Y:S01]  /*4c10*/  SHFL.BFLY PT, R5, R102, 0x2, 0x1f ;  /* 0x0c401f0066057f89 */ /* 0x000e6200000e0000 */
[----:B------:R-:W-:-:S02]  /*4c20*/  FSEL R108, R42, -INF , P0 ;  /* 0xff8000002a6c7808 */ /* 0x000fc40000000000 */
[----:B------:R-:W-:Y:S01]  /*4c30*/  FMNMX.FTZ R2, R110, R3, !PT ;  /* 0x000000036e027209 */ /* 0x000fe20007810000 */
[----:B------:R-:W2:Y:S03]  /*4c40*/  SHFL.BFLY PT, R4, R0, 0x2, 0x1f ;  /* 0x0c401f0000047f89 */ /* 0x000ea600000e0000 */
[----:B------:R-:W-:Y:S01]  /*4c50*/  FMNMX.FTZ R2, R108, R2, !PT ;  /* 0x000000026c027209 */ /* 0x000fe20007810000 */
        /* <DEDUP_REMOVED lines=8> */
[----:B------:R-:W3:Y:S04]  /*4ce0*/  SHFL.BFLY PT, R3, R103, 0x1, 0x1f ;  /* 0x0c201f0067037f89 */ /* 0x000ee800000e0000 */
[----:B------:R4:W4:Y:S01]  /*4cf0*/  SHFL.BFLY PT, R101, R6, 0x1, 0x1f ;  /* 0x0c201f0006657f89 */ /* 0x00092200000e0000 */
[----:B-1----:R-:W-:Y:S02]  /*4d00*/  FMNMX.FTZ R102, R102, R4, !PT ;  /* 0x0000000466667209 */ /* 0x002fe40007810000 */
[----:B--2---:R-:W-:Y:S02]  /*4d10*/  FMNMX.FTZ R104, R0, R104, !PT ;  /* 0x0000006800687209 */ /* 0x004fe40007810000 */
[----:B---3--:R-:W-:-:S03]  /*4d20*/  FMNMX.FTZ R103, R103, R3, !PT ;  /* 0x0000000367677209 */ /* 0x008fc60007810000 */
.L_x_1321:
[C---:B------:R-:W-:Y:S01]  /*4d30*/  FMUL.FTZ R4, R104.reuse, c[0x0][0x2d0] ;  /* 0x0000b40068047a20 */ /* 0x040fe20000410000 */
[----:B------:R-:W-:Y:S01]  /*4d40*/  FSETP.NEU.FTZ.AND P0, PT, R104, -INF , PT ;  /* 0xff8000006800780b */ /* 0x000fe20003f1d000 */
[----:B------:R-:W2:Y:S01]  /*4d50*/  LDL R247, [R1+0x78] ;  /* 0x0000780001f77983 */ /* 0x000ea20000100800 */
[----:B------:R-:W-:Y:S01]  /*4d60*/  FMUL.FTZ R3, R103, c[0x0][0x2d0] ;  /* 0x0000b40067037a20 */ /* 0x000fe20000410000 */
[----:B----4-:R-:W-:Y:S01]  /*4d70*/  FMNMX.FTZ R101, R101, R6, !PT ;  /* 0x0000000665657209 */ /* 0x010fe20007810000 */
[----:B------:R-:W-:Y:S01]  /*4d80*/  WARPSYNC 0xffffffff ;  /* 0xffffffff00007948 */ /* 0x000fe20003800000 */
[----:B------:R-:W-:Y:S01]  /*4d90*/  FSEL R4, R4, RZ, P0 ;  /* 0x000000ff04047208 */ /* 0x000fe20000000000 */
[----:B------:R-:W-:Y:S01]  /*4da0*/  LDSM.16.MT88.4 R36, [R201] ;  /* 0x00000000c924783b */ /* 0x000fe20000004200 */
[----:B------:R-:W-:-:S03]  /*4db0*/  FSETP.NEU.FTZ.AND P0, PT, R103, -INF , PT ;  /* 0xff8000006700780b */ /* 0x000fc60003f1d000 */
[--C-:B------:R-:W-:Y:S01]  /*4dc0*/  FFMA.FTZ R0, R8, c[0x0][0x2d0], -R4.reuse ;  /* 0x0000b40008007a23 */ /* 0x100fe20000010804 */
[----:B------:R-:W-:Y:S01]  /*4dd0*/  FSEL R3, R3, RZ, P0 ;  /* 0x000000ff03037208 */ /* 0x000fe20000000000 */
[--C-:B------:R-:W-:Y:S01]  /*4de0*/  FFMA.FTZ R2, R20, c[0x0][0x2d0], -R4.reuse ;  /* 0x0000b40014027a23 */ /* 0x100fe20000010804 */
[----:B------:R-:W-:Y:S01]  /*4df0*/  FSETP.NEU.FTZ.AND P0, PT, R102, -INF , PT ;  /* 0xff8000006600780b */ /* 0x000fe20003f1d000 */
[----:B------:R1:W-:Y:S01]  /*4e00*/  MUFU.EX2 R189, R0 ;  /* 0x0000000000bd7308 */ /* 0x0003e20000000800 */
[----:B------:R-:W3:Y:S01]  /*4e10*/  LDSM.16.MT88.4 R48, [R202] ;  /* 0x00000000ca30783b */ /* 0x000ee20000004200 */
[----:B------:R-:W-:Y:S02]  /*4e20*/  FFMA.FTZ R5, R21, c[0x0][0x2d0], -R3 ;  /* 0x0000b40015057a23 */ /* 0x000fe40000010803 */
[--C-:B------:R-:W-:Y:S01]  /*4e30*/  FFMA.FTZ R105, R105, c[0x0][0x2d0], -R4.reuse ;  /* 0x0000b40069697a23 */ /* 0x100fe20000010804 */
[----:B------:R-:W4:Y:S01]  /*4e40*/  LDSM.16.MT88.4 R56, [R201+0x1000] ;  /* 0x00100000c938783b */ /* 0x000f220000004200 */
[----:B------:R-:W-:-:S02]  /*4e50*/  FFMA.FTZ R99, R99, c[0x0][0x2d0], -R4 ;  /* 0x0000b40063637a23 */ /* 0x000fc40000010804 */
[----:B------:R5:W-:Y:S01]  /*4e60*/  MUFU.EX2 R241, R2 ;  /* 0x0000000200f17308 */ /* 0x000be20000000800 */
[----:B------:R-:W-:Y:S01]  /*4e70*/  LDSM.16.MT88.4 R68, [R202+0x2000] ;  /* 0x00200000ca44783b */ /* 0x000fe20000004200 */
[----:B------:R-:W-:-:S03]  /*4e80*/  FFMA.FTZ R97, R97, c[0x0][0x2d0], -R4 ;  /* 0x0000b40061617a23 */ /* 0x000fc60000010804 */
[----:B------:R-:W-:Y:S01]  /*4e90*/  LDSM.16.MT88.4 R64, [R201+0x2000] ;  /* 0x00200000c940783b */ /* 0x000fe20000004200 */
[----:B-1----:R-:W-:Y:S02]  /*4ea0*/  FFMA.FTZ R0, R10, c[0x0][0x2d0], -R4 ;  /* 0x0000b4000a007a23 */ /* 0x002fe40000010804 */
[----:B------:R1:W-:Y:S01]  /*4eb0*/  MUFU.EX2 R236, R5 ;  /* 0x0000000500ec7308 */ /* 0x0003e20000000800 */
[----:B-----5:R-:W-:-:S07]  /*4ec0*/  FMUL.FTZ R2, R102, c[0x0][0x2d0] ;  /* 0x0000b40066027a20 */ /* 0x020fce0000410000 */
[----:B------:R5:W3:Y:S01]  /*4ed0*/  MUFU.EX2 R188, R0 ;  /* 0x0000000000bc7308 */ /* 0x000ae20000000800 */
[----:B------:R-:W-:Y:S02]  /*4ee0*/  FSEL R2, R2, RZ, P0 ;  /* 0x000000ff02027208 */ /* 0x000fe40000000000 */
[----:B------:R-:W-:-:S05]  /*4ef0*/  FSETP.NEU.FTZ.AND P0, PT, R101, -INF , PT ;  /* 0xff8000006500780b */ /* 0x000fca0003f1d000 */
[----:B------:R-:W-:Y:S01]  /*4f00*/  MUFU.EX2 R105, R105 ;  /* 0x0000006900697308 */ /* 0x000fe20000000800 */
[----:B-1----:R-:W-:Y:S02]  /*4f10*/  FFMA.FTZ R5, R30, c[0x0][0x2d0], -R2 ;  /* 0x0000b4001e057a23 */ /* 0x002fe40000010802 */
[----:B-----5:R-:W-:-:S05]  /*4f20*/  FFMA.FTZ R0, R12, c[0x0][0x2d0], -R4 ;  /* 0x0000b4000c007a23 */ /* 0x020fca0000010804 */
[----:B------:R1:W-:Y:S01]  /*4f30*/  MUFU.EX2 R229, R5 ;  /* 0x0000000500e57308 */ /* 0x0003e20000000800 */
[----:B---3--:R-:W-:-:S07]  /*4f40*/  F2FP.BF16.PACK_AB R20, R188, R189 ;  /* 0x000000bdbc14723e */ /* 0x008fce00000010ff */
[----:B------:R3:W-:Y:S01]  /*4f50*/  MUFU.EX2 R191, R0 ;  /* 0x0000000000bf7308 */ /* 0x0007e20000000800 */
[----:B-1----:R-:W-:-:S07]  /*4f60*/  FFMA.FTZ R5, R33, c[0x0][0x2d0], -R2 ;  /* 0x0000b40021057a23 */ /* 0x002fce0000010802 */
[----:B------:R-:W-:Y:S01]  /*4f70*/  MUFU.EX2 R230, R5 ;  /* 0x0000000500e67308 */ /* 0x000fe20000000800 */
[----:B---3--:R-:W-:-:S07]  /*4f80*/  FFMA.FTZ R0, R14, c[0x0][0x2d0], -R4 ;  /* 0x0000b4000e007a23 */ /* 0x008fce0000010804 */
[----:B------:R1:W3:Y:S02]  /*4f90*/  MUFU.EX2 R192, R0 ;  /* 0x0000000000c07308 */ /* 0x0002e40000000800 */
[----:B-1----:R-:W-:-:S06]  /*4fa0*/  FFMA.FTZ R0, R16, c[0x0][0x2d0], -R4 ;  /* 0x0000b40010007a23 */ /* 0x002fcc0000010804 */
[----:B------:R1:W-:Y:S02]  /*4fb0*/  MUFU.EX2 R238, R0 ;  /* 0x0000000000ee7308 */ /* 0x0003e40000000800 */
[----:B-1----:R-:W-:-:S06]  /*4fc0*/  FFMA.FTZ R0, R18, c[0x0][0x2d0], -R4 ;  /* 0x0000b40012007a23 */ /* 0x002fcc0000010804 */
[----:B------:R1:W5:Y:S02]  /*4fd0*/  MUFU.EX2 R239, R0 ;  /* 0x0000000000ef7308 */ /* 0x0003640000000800 */
[----:B-1----:R-:W-:Y:S01]  /*4fe0*/  FFMA.FTZ R0, R22, c[0x0][0x2d0], -R4 ;  /* 0x0000b40016007a23 */ /* 0x002fe20000010804 */
[----:B---3--:R-:W-:Y:S02]  /*4ff0*/  F2FP.BF16.PACK_AB R22, R192, R191 ;  /* 0x000000bfc016723e */ /* 0x008fe400000010ff */
[----:B-----5:R-:W-:-:S03]  /*5000*/  F2FP.BF16.PACK_AB R12, R239, R238 ;  /* 0x000000eeef0c723e */ /* 0x020fc600000010ff */
        /* <DEDUP_REMOVED lines=17> */
[----:B------:R1:W3:Y:S02]  /*5120*/  MUFU.EX2 R237, R0 ;  /* 0x0000000000ed7308 */ /* 0x0002e40000000800 */
[----:B-1----:R-:W-:Y:S01]  /*5130*/  FFMA.FTZ R0, R23, c[0x0][0x2d0], -R2 ;  /* 0x0000b40017007a23 */ /* 0x002fe20000010802 */
[----:B------:R-:W-:Y:S02]  /*5140*/  F2FP.BF16.PACK_AB R23, R190, R163 ;  /* 0x000000a3be17723e */ /* 0x000fe400000010ff */
[----:B---3--:R-:W-:-:S03]  /*5150*/  F2FP.BF16.PACK_AB R15, R237, R236 ;  /* 0x000000eced0f723e */ /* 0x008fc600000010ff */
[----:B------:R1:W-:Y:S02]  /*5160*/  MUFU.EX2 R147, R0 ;  /* 0x0000000000937308 */ /* 0x0003e40000000800 */
[C---:B------:R-:W-:Y:S08]  /*5170*/  HMMA.16816.F32.BF16 R84, R20.reuse, R48, RZ ;  /* 0x000000301454723c */ /* 0x040ff000000418ff */
[----:B----4-:R-:W-:Y:S01]  /*5180*/  HMMA.16816.F32.BF16 R80, R20, R56, RZ ;  /* 0x000000381450723c */ /* 0x010fe200000418ff */
[----:B-1----:R-:W-:-:S04]  /*5190*/  FFMA.FTZ R0, R25, c[0x0][0x2d0], -R2 ;  /* 0x0000b40019007a23 */ /* 0x002fc80000010802 */
[----:B------:R1:W3:Y:S03]  /*51a0*/  MUFU.EX2 R146, R0 ;  /* 0x0000000000927308 */ /* 0x0002e60000000800 */
[----:B------:R-:W-:Y:S01]  /*51b0*/  HMMA.16816.F32.BF16 R44, R20, R36, RZ ;  /* 0x00000024142c723c */ /* 0x000fe200000418ff */
[----:B-1----:R-:W-:Y:S01]  /*51c0*/  FFMA.FTZ R0, R26, c[0x0][0x2d0], -R2 ;  /* 0x0000b4001a007a23 */ /* 0x002fe20000010802 */
[----:B---3--:R-:W-:-:S03]  /*51d0*/  F2FP.BF16.PACK_AB R16, R146, R147 ;  /* 0x000000939210723e */ /* 0x008fc600000010ff */
[----:B------:R1:W-:Y:S02]  /*51e0*/  MUFU.EX2 R160, R0 ;  /* 0x0000000000a07308 */ /* 0x0003e40000000800 */
[--C-:B-1----:R-:W-:Y:S02]  /*51f0*/  FFMA.FTZ R0, R27, c[0x0][0x2d0], -R2.reuse ;  /* 0x0000b4001b007a23 */ /* 0x102fe40000010802 */
[----:B------:R-:W1:Y:S04]  /*5200*/  LDSM.16.MT88.4 R24, [R201+0x1400] ;  /* 0x00140000c918783b */ /* 0x000e680000004200 */
[----:B------:R3:W4:Y:S02]  /*5210*/  MUFU.EX2 R227, R0 ;  /* 0x0000000000e37308 */ /* 0x0007240000000800 */
[----:B---3--:R-:W-:Y:S01]  /*5220*/  FFMA.FTZ R0, R29, c[0x0][0x2d0], -R2 ;  /* 0x0000b4001d007a23 */ /* 0x008fe20000010802 */
[----:B----4-:R-:W-:-:S05]  /*5230*/  F2FP.BF16.PACK_AB R18, R227, R160 ;  /* 0x000000a0e312723e */ /* 0x010fca00000010ff */
[----:B------:R3:W4:Y:S02]  /*5240*/  MUFU.EX2 R228, R0 ;  /* 0x0000000000e47308 */ /* 0x0007240000000800 */
[----:B---3--:R-:W-:Y:S01]  /*5250*/  FMUL.FTZ R0, R101, c[0x0][0x2d0] ;  /* 0x0000b40065007a20 */ /* 0x008fe20000410000 */
[----:B----4-:R-:W-:Y:S01]  /*5260*/  F2FP.BF16.PACK_AB R8, R229, R228 ;  /* 0x000000e4e508723e */ /* 0x010fe200000010ff */
[----:B-1----:R-:W-:Y:S03]  /*5270*/  HMMA.16816.F32.BF16 R156, R12, R24, R80 ;  /* 0x000000180c9c723c */ /* 0x002fe60000041850 */
[----:B------:R-:W-:-:S05]  /*5280*/  FSEL R0, R0, RZ, P0 ;  /* 0x000000ff00007208 */ /* 0x000fca0000000000 */
[--C-:B------:R-:W-:Y:S02]  /*5290*/  FFMA.FTZ R5, R7, c[0x0][0x2d0], -R0.reuse ;  /* 0x0000b40007057a23 */ /* 0x100fe40000010800 */
[--C-:B------:R-:W-:Y:S02]  /*52a0*/  FFMA.FTZ R6, R35, c[0x0][0x2d0], -R0.reuse ;  /* 0x0000b40023067a23 */ /* 0x100fe40000010800 */
[----:B------:R1:W-:Y:S08]  /*52b0*/  MUFU.EX2 R145, R5 ;  /* 0x0000000500917308 */ /* 0x0003f00000000800 */
[----:B------:R-:W-:Y:S01]  /*52c0*/  MUFU.EX2 R226, R6 ;  /* 0x0000000600e27308 */ /* 0x000fe20000000800 */
[----:B-1----:R-:W-:-:S07]  /*52d0*/  FFMA.FTZ R5, R28, c[0x0][0x2d0], -R0 ;  /* 0x0000b4001c057a23 */ /* 0x002fce0000010800 */
[----:B------:R1:W3:Y:S02]  /*52e0*/  MUFU.EX2 R144, R5 ;  /* 0x0000000500907308 */ /* 0x0002e40000000800 */
[--C-:B-1----:R-:W-:Y:S01]  /*52f0*/  FFMA.FTZ R5, R31, c[0x0][0x2d0], -R0.reuse ;  /* 0x0000b4001f057a23 */ /* 0x102fe20000010800 */
[----:B---3--:R-:W-:Y:S01]  /*5300*/  F2FP.BF16.PACK_AB R17, R144, R145 ;  /* 0x000000919011723e */ /* 0x008fe200000010ff */
[----:B------:R-:W1:Y:S04]  /*5310*/  LDSM.16.MT88.4 R28, [R202+0x400] ;  /* 0x00040000ca1c783b */ /* 0x000e680000004200 */
[----:B------:R3:W-:Y:S02]  /*5320*/  MUFU.EX2 R223, R5 ;  /* 0x0000000500df7308 */ /* 0x0007e40000000800 */
[----:B---3--:R-:W-:-:S06]  /*5330*/  FFMA.FTZ R5, R32, c[0x0][0x2d0], -R0 ;  /* 0x0000b40020057a23 */ /* 0x008fcc0000010800 */
[----:B------:R3:W4:Y:S02]  /*5340*/  MUFU.EX2 R225, R5 ;  /* 0x0000000500e17308 */ /* 0x0007240000000800 */
[----:B---3--:R-:W-:Y:S01]  /*5350*/  FFMA.FTZ R5, R40, c[0x0][0x2d0], -R2 ;  /* 0x0000b40028057a23 */ /* 0x008fe20000010802 */
[----:B----4-:R-:W-:Y:S01]  /*5360*/  F2FP.BF16.PACK_AB R19, R225, R223 ;  /* 0x000000dfe113723e */ /* 0x010fe200000010ff */
[----:B------:R-:W3:Y:S01]  /*5370*/  LDSM.16.MT88.4 R40, [R201+0x400] ;  /* 0x00040000c928783b */ /* 0x000ee20000004200 */
[----:B-1----:R-:W-:Y:S03]  /*5380*/  HMMA.16816.F32.BF16 R148, R12, R28, R84 ;  /* 0x0000001c0c94723c */ /* 0x002fe60000041854 */
[----:B------:R1:W4:Y:S05]  /*5390*/  MUFU.EX2 R245, R5 ;  /* 0x0000000500f57308 */ /* 0x00032a0000000800 */
[C---:B------:R-:W-:Y:S07]  /*53a0*/  HMMA.16816.F32.BF16 R76, R16.reuse, R48, RZ ;  /* 0x00000030104c723c */ /* 0x040fee00000418ff */
[----:B------:R-:W-:Y:S01]  /*53b0*/  FFMA.FTZ R49, R96, c[0x0][0x2d0], -R4 ;  /* 0x0000b40060317a23 */ /* 0x000fe20000010804 */
[C---:B------:R-:W-:Y:S01]  /*53c0*/  HMMA.16816.F32.BF16 R72, R16.reuse, R56, RZ ;  /* 0x000000381048723c */ /* 0x040fe200000418ff */
[--C-:B-1----:R-:W-:Y:S01]  /*53d0*/  FFMA.FTZ R5, R34, c[0x0][0x2d0], -R0.reuse ;  /* 0x0000b40022057a23 */ /* 0x102fe20000010800 */
[----:B----4-:R-:W-:Y:S01]  /*53e0*/  F2FP.BF16.PACK_AB R10, R245, R230 ;  /* 0x000000e6f50a723e */ /* 0x010fe200000010ff */
[----:B------:R-:W1:Y:S02]  /*53f0*/  LDSM.16.MT88.4 R32, [R202+0x1000] ;  /* 0x00100000ca20783b */ /* 0x000e640000004200 */
[----:B------:R4:W5:Y:S03]  /*5400*/  MUFU.EX2 R224, R5 ;  /* 0x0000000500e07308 */ /* 0x0009660000000800 */
[-C--:B------:R-:W-:Y:S05]  /*5410*/  HMMA.16816.F32.BF16 R80, R16, R64.reuse, RZ ;  /* 0x000000401050723c */ /* 0x080fea00000418ff */
[----:B------:R-:W-:Y:S03]  /*5420*/  MUFU.EX2 R49, R49 ;  /* 0x0000003100317308 */ /* 0x000fe60000000800 */
[----:B------:R-:W-:Y:S01]  /*5430*/  HMMA.16816.F32.BF16 R84, R20, R64, RZ ;  /* 0x000000401454723c */ /* 0x000fe200000418ff */
[----:B----4-:R-:W-:Y:S01]  /*5440*/  FFMA.FTZ R5, R52, c[0x0][0x2d0], -R0 ;  /* 0x0000b40034057a23 */ /* 0x010fe20000010800 */
[----:B-----5:R-:W-:-:S06]  /*5450*/  F2FP.BF16.PACK_AB R9, R226, R224 ;  /* 0x000000e0e209723e */ /* 0x020fcc00000010ff */
[----:B------:R-:W-:Y:S01]  /*5460*/  HMMA.16816.F32.BF16 R52, R16, R36, RZ ;  /* 0x000000241034723c */ /* 0x000fe200000418ff */
[----:B------:R4:W-:Y:S07]  /*5470*/  MUFU.EX2 R244, R5 ;  /* 0x0000000500f47308 */ /* 0x0009ee0000000800 */
[----:B---3--:R-:W-:Y:S01]  /*5480*/  HMMA.16816.F32.BF16 R140, R12, R40, R44 ;  /* 0x000000280c8c723c */ /* 0x008fe2000004182c */
[----:B------:R-:W-:Y:S01]  /*5490*/  LDSM.16.MT88.4 R44, [R202+0x1400] ;  /* 0x00140000ca2c783b */ /* 0x000fe20000004200 */
[----:B----4-:R-:W-:-:S03]  /*54a0*/  FFMA.FTZ R5, R60, c[0x0][0x2d0], -R0 ;  /* 0x0000b4003c057a23 */ /* 0x010fc60000010800 */
[----:B------:R-:W3:Y:S03]  /*54b0*/  LDSM.16.MT88.4 R60, [R201+0x2400] ;  /* 0x00240000c93c783b */ /* 0x000ee60000004200 */
[-C--:B-1----:R-:W-:Y:S01]  /*54c0*/  HMMA.16816.F32.BF16 R88, R16, R32.reuse, RZ ;  /* 0x000000201058723c */ /* 0x082fe200000418ff */
[----:B------:R-:W1:Y:S07]  /*54d0*/  MUFU.EX2 R243, R5 ;  /* 0x0000000500f37308 */ /* 0x000e6e0000000800 */
[----:B------:R-:W-:Y:S01]  /*54e0*/  HMMA.16816.F32.BF16 R92, R20, R32, RZ ;  /* 0x00000020145c723c */ /* 0x000fe200000418ff */
[----:B-1----:R-:W-:-:S07]  /*54f0*/  F2FP.BF16.PACK_AB R11, R243, R244 ;  /* 0x000000f4f30b723e */ /* 0x002fce00000010ff */
[C---:B------:R-:W-:Y:S01]  /*5500*/  HMMA.16816.F32.BF16 R136, R8.reuse, R40, R52 ;  /* 0x000000280888723c */ /* 0x040fe20000041834 */
[----:B------:R-:W1:Y:S07]  /*5510*/  LDSM.16.MT88.4 R52, [R202+0x2400] ;  /* 0x00240000ca34783b */ /* 0x000e6e0000004200 */
[C---:B------:R-:W-:Y:S07]  /*5520*/  HMMA.16816.F32.BF16 R132, R8.reuse, R28, R76 ;  /* 0x0000001c0884723c */ /* 0x040fee000004184c */
[--C-:B------:R-:W-:Y:S01]  /*5530*/  FFMA.FTZ R29, R98, c[0x0][0x2d0], -R4.reuse ;  /* 0x0000b400621d7a23 */ /* 0x100fe20000010804 */
[----:B------:R-:W-:Y:S01]  /*5540*/  HMMA.16816.F32.BF16 R152, R8, R24, R72 ;  /* 0x000000180898723c */ /* 0x000fe20000041848 */
[----:B------:R-:W-:-:S02]  /*5550*/  FFMA.FTZ R28, R100, c[0x0][0x2d0], -R4 ;  /* 0x0000b400641c7a23 */ /* 0x000fc40000010804 */
[----:B------:R4:W-:Y:S04]  /*5560*/  MUFU.EX2 R218, R29 ;  /* 0x0000001d00da7308 */ /* 0x0009e80000000800 */
[--C-:B------:R-:W-:Y:S01]  /*5570*/  FFMA.FTZ R25, R106, c[0x0][0x2d0], -R4.reuse ;  /* 0x0000b4006a197a23 */ /* 0x100fe20000010804 */
[----:B------:R-:W-:Y:S01]  /*5580*/  HMMA.16816.F32.BF16 R76, R20, R68, RZ ;  /* 0x00000044144c723c */ /* 0x000fe200000418ff */
[----:B------:R-:W-:Y:S02]  /*5590*/  FFMA.FTZ R24, R107, c[0x0][0x2d0], -R4 ;  /* 0x0000b4006b187a23 */ /* 0x000fe40000010804 */
[----:B------:R5:W-:Y:S05]  /*55a0*/  MUFU.EX2 R220, R28 ;  /* 0x0000001c00dc7308 */ /* 0x000bea0000000800 */
[----:B------:R-:W-:Y:S03]  /*55b0*/  HMMA.16816.F32.BF16 R4, R16, R50, RZ ;  /* 0x000000321004723c */ /* 0x000fe600000418ff */
[----:B------:R2:W-:Y:S01]  /*55c0*/  MUFU.EX2 R221, R25 ;  /* 0x0000001900dd7308 */ /* 0x0005e20000000800 */
[----:B----4-:R-:W-:-:S04]  /*55d0*/  FFMA.FTZ R29, R117, c[0x0][0x2d0], -R3 ;  /* 0x0000b400751d7a23 */ /* 0x010fc80000010803 */
[----:B---3--:R-:W-:Y:S03]  /*55e0*/  HMMA.16816.F32.BF16 R184, R8, R60, R80 ;  /* 0x0000003c08b8723c */ /* 0x008fe60000041850 */
[----:B------:R3:W-:Y:S01]  /*55f0*/  MUFU.EX2 R222, R24 ;  /* 0x0000001800de7308 */ /* 0x0007e20000000800 */
[----:B-----5:R-:W-:-:S04]  /*5600*/  FFMA.FTZ R28, R123, c[0x0][0x2d0], -R3 ;  /* 0x0000b4007b1c7a23 */ /* 0x020fc80000010803 */
[----:B-1----:R-:W-:Y:S01]  /*5610*/  HMMA.16816.F32.BF16 R176, R12, R52, R76 ;  /* 0x000000340cb0723c */ /* 0x002fe2000004184c */
[--C-:B--2---:R-:W-:Y:S02]  /*5620*/  FFMA.FTZ R25, R129, c[0x0][0x2d0], -R2.reuse ;  /* 0x0000b40081197a23 */ /* 0x104fe40000010802 */
[----:B------:R-:W1:Y:S05]  /*5630*/  MUFU.EX2 R100, R97 ;  /* 0x0000006100647308 */ /* 0x000e6a0000000800 */
[----:B------:R-:W-:Y:S01]  /*5640*/  HMMA.16816.F32.BF16 R76, R8, R30, R4 ;  /* 0x0000001e084c723c */ /* 0x000fe20000041804 */
[----:B---3--:R-:W-:Y:S02]  /*5650*/  FFMA.FTZ R24, R128, c[0x0][0x2d0], -R2 ;  /* 0x0000b40080187a23 */ /* 0x008fe40000010802 */
[----:B------:R-:W-:Y:S05]  /*5660*/  MUFU.EX2 R29, R29 ;  /* 0x0000001d001d7308 */ /* 0x000fea0000000800 */
[----:B------:R-:W-:Y:S03]  /*5670*/  HMMA.16816.F32.BF16 R4, R16, R58, RZ ;  /* 0x0000003a1004723c */ /* 0x000fe600000418ff */
[----:B------:R-:W2:Y:S01]  /*5680*/  MUFU.EX2 R28, R28 ;  /* 0x0000001c001c7308 */ /* 0x000ea20000000800 */
[----:B-1----:R-:W-:-:S04]  /*5690*/  F2FP.BF16.PACK_AB R98, R49, R100 ;  /* 0x000000643162723e */ /* 0x002fc800000010ff */
[----:B------:R-:W-:Y:S03]  /*56a0*/  HMMA.16816.F32.BF16 R72, R16, R68, RZ ;  /* 0x000000441048723c */ /* 0x000fe600000418ff */
[----:B------:R-:W-:Y:S05]  /*56b0*/  MUFU.EX2 R25, R25 ;  /* 0x0000001900197308 */ /* 0x000fea0000000800 */
[----:B------:R-:W-:Y:S03]  /*56c0*/  HMMA.16816.F32.BF16 R172, R12, R60, R84 ;  /* 0x0000003c0cac723c */ /* 0x000fe60000041854 */
[----:B------:R-:W-:Y:S01]  /*56d0*/  MUFU.EX2 R24, R24 ;  /* 0x0000001800187308 */ /* 0x000fe20000000800 */
[----:B--2---:R-:W-:-:S04]  /*56e0*/  F2FP.BF16.PACK_AB R97, R28, R29 ;  /* 0x0000001d1c61723e */ /* 0x004fc800000010ff */
[----:B------:R-:W-:Y:S08]  /*56f0*/  HMMA.16816.F32.BF16 R80, R8, R26, R4 ;  /* 0x0000001a0850723c */ /* 0x000ff00000041804 */
[----:B------:R-:W-:Y:S08]  /*5700*/  HMMA.16816.F32.BF16 R4, R16, R34, RZ ;  /* 0x000000221004723c */ /* 0x000ff000000418ff */
[C---:B------:R-:W-:Y:S08]  /*5710*/  HMMA.16816.F32.BF16 R180, R8.reuse, R52, R72 ;  /* 0x0000003408b4723c */ /* 0x040ff00000041848 */
[C---:B------:R-:W-:Y:S08]  /*5720*/  HMMA.16816.F32.BF16 R168, R8.reuse, R44, R88 ;  /* 0x0000002c08a8723c */ /* 0x040ff00000041858 */
[----:B------:R-:W-:Y:S08]  /*5730*/  HMMA.16816.F32.BF16 R84, R8, R46, R4 ;  /* 0x0000002e0854723c */ /* 0x000ff00000041804 */
[C---:B------:R-:W-:Y:S08]  /*5740*/  HMMA.16816.F32.BF16 R4, R16.reuse, R66, RZ ;  /* 0x000000421004723c */ /* 0x040ff000000418ff */
[-C--:B------:R-:W-:Y:S08]  /*5750*/  HMMA.16816.F32.BF16 R72, R16, R38.reuse, RZ ;  /* 0x000000261048723c */ /* 0x080ff000000418ff */
[----:B------:R-:W-:Y:S08]  /*5760*/  HMMA.16816.F32.BF16 R36, R20, R38, RZ ;  /* 0x000000261424723c */ /* 0x000ff000000418ff */
[----:B------:R-:W-:Y:S08]  /*5770*/  HMMA.16816.F32.BF16 R88, R8, R62, R4 ;  /* 0x0000003e0858723c */ /* 0x000ff00000041804 */
[----:B------:R-:W-:Y:S01]  /*5780*/  HMMA.16816.F32.BF16 R4, R20, R50, RZ ;  /* 0x000000321404723c */ /* 0x000fe200000418ff */
[----:B------:R-:W1:Y:S06]  /*5790*/  MUFU.EX2 R51, R99 ;  /* 0x0000006300337308 */ /* 0x000e6c0000000800 */
[----:B------:R-:W-:Y:S01]  /*57a0*/  FADD.FTZ R50, R145, R144 ;  /* 0x0000009091327221 */ /* 0x000fe20000010000 */
[-C--:B------:R-:W-:Y:S08]  /*57b0*/  HMMA.16816.F32.BF16 R72, R8, R42.reuse, R72 ;  /* 0x0000002a0848723c */ /* 0x080ff00000041848 */
[----:B------:R-:W-:Y:S01]  /*57c0*/  HMMA.16816.F32.BF16 R36, R12, R42, R36 ;  /* 0x0000002a0c24723c */ /* 0x000fe20000041824 */
[----:B-1----:R-:W-:-:S07]  /*57d0*/  F2FP.BF16.PACK_AB R96, R51, R105 ;  /* 0x000000693360723e */ /* 0x002fce00000010ff */
[----:B------:R-:W-:Y:S08]  /*57e0*/  HMMA.16816.F32.BF16 R16, R16, R70, RZ ;  /* 0x000000461010723c */ /* 0x000ff000000418ff */
[----:B------:R-:W-:Y:S07]  /*57f0*/  HMMA.16816.F32.BF16 R40, R12, R30, R4 ;  /* 0x0000001e0c28723c */ /* 0x000fee0000041804 */
[--C-:B------:R-:W-:Y:S01]  /*5800*/  FFMA.FTZ R30, R110, c[0x0][0x2d0], -R0.reuse ;  /* 0x0000b4006e1e7a23 */ /* 0x100fe20000010800 */
[----:B------:R-:W-:Y:S01]  /*5810*/  HMMA.16816.F32.BF16 R4, R20, R58, RZ ;  /* 0x0000003a1404723c */ /* 0x000fe200000418ff */
[----:B------:R-:W-:-:S04]  /*5820*/  FFMA.FTZ R31, R108, c[0x0][0x2d0], -R0 ;  /* 0x0000b4006c1f7a23 */ /* 0x000fc80000010800 */
[----:B------:R-:W-:Y:S03]  /*5830*/  MUFU.EX2 R30, R30 ;  /* 0x0000001e001e7308 */ /* 0x000fe60000000800 */
[----:B------:R-:W-:Y:S05]  /*5840*/  HMMA.16816.F32.BF16 R164, R12, R44, R92 ;  /* 0x0000002c0ca4723c */ /* 0x000fea000004185c */
[----:B------:R-:W-:Y:S03]  /*5850*/  MUFU.EX2 R31, R31 ;  /* 0x0000001f001f7308 */ /* 0x000fe60000000800 */
[----:B------:R-:W-:Y:S07]  /*5860*/  HMMA.16816.F32.BF16 R92, R8, R54, R16 ;  /* 0x00000036085c723c */ /* 0x000fee0000041810 */
[----:B------:R-:W-:Y:S01]  /*5870*/  F2FP.BF16.PACK_AB R8, R220, R218 ;  /* 0x000000dadc08723e */ /* 0x000fe200000010ff */
[----:B------:R-:W-:Y:S01]  /*5880*/  HMMA.16816.F32.BF16 R16, R12, R26, R4 ;  /* 0x0000001a0c10723c */ /* 0x000fe20000041804 */
[----:B------:R-:W-:-:S06]  /*5890*/  F2FP.BF16.PACK_AB R10, R222, R221 ;  /* 0x000000ddde0a723e */ /* 0x000fcc00000010ff */
[--C-:B------:R-:W-:Y:S01]  /*58a0*/  FFMA.FTZ R27, R122, c[0x0][0x2d0], -R3.reuse ;  /* 0x0000b4007a1b7a23 */ /* 0x100fe20000010803 */
[----:B------:R-:W-:Y:S01]  /*58b0*/  HMMA.16816.F32.BF16 R4, R20, R66, RZ ;  /* 0x000000421404723c */ /* 0x000fe200000418ff */
[----:B------:R-:W-:-:S04]  /*58c0*/  FFMA.FTZ R26, R121, c[0x0][0x2d0], -R3 ;  /* 0x0000b400791a7a23 */ /* 0x000fc80000010803 */
[----:B------:R-:W-:Y:S03]  /*58d0*/  MUFU.EX2 R27, R27 ;  /* 0x0000001b001b7308 */ /* 0x000fe60000000800 */
[C---:B------:R-:W-:Y:S05]  /*58e0*/  HMMA.16816.F32.BF16 R32, R20.reuse, R34, RZ ;  /* 0x000000221420723c */ /* 0x040fea00000418ff */
[----:B------:R-:W1:Y:S03]  /*58f0*/  MUFU.EX2 R26, R26 ;  /* 0x0000001a001a7308 */ /* 0x000e660000000800 */
[----:B------:R-:W-:Y:S08]  /*5900*/  HMMA.16816.F32.BF16 R20, R20, R70, RZ ;  /* 0x000000461414723c */ /* 0x000ff000000418ff */
[----:B------:R-:W-:Y:S01]  /*5910*/  HMMA.16816.F32.BF16 R60, R12, R62, R4 ;  /* 0x0000003e0c3c723c */ /* 0x000fe20000041804 */
[----:B-1----:R-:W-:-:S06]  /*5920*/  F2FP.BF16.PACK_AB R99, R26, R27 ;  /* 0x0000001b1a63723e */ /* 0x002fcc00000010ff */
[----:B------:R-:W-:Y:S01]  /*5930*/  FFMA.FTZ R4, R116, c[0x0][0x2d0], -R3 ;  /* 0x0000b40074047a23 */ /* 0x000fe20000010803 */
[----:B------:R-:W-:Y:S01]  /*5940*/  HMMA.16816.F32.BF16 R44, R12, R46, R32 ;  /* 0x0000002e0c2c723c */ /* 0x000fe20000041820 */
[----:B------:R-:W-:Y:S02]  /*5950*/  FADD.FTZ R5, R189, R188 ;  /* 0x000000bcbd057221 */ /* 0x000fe40000010000 */
[----:B------:R1:W-:Y:S01]  /*5960*/  MUFU.EX2 R197, R4 ;  /* 0x0000000400c57308 */ /* 0x0003e20000000800 */
[----:B------:R-:W-:-:S04]  /*5970*/  FADD.FTZ R6, R162, R161 ;  /* 0x000000a1a2067221 */ /* 0x000fc80000010000 */
[----:B------:R-:W-:Y:S01]  /*5980*/  HMMA.16816.F32.BF16 R52, R12, R54, R20 ;  /* 0x000000360c34723c */ /* 0x000fe20000041814 */
[----:B------:R-:W2:Y:S06]  /*5990*/  LDSM.16.MT88.4 R12, [R201+0x800] ;  /* 0x00080000c90c783b */ /* 0x000eac0000004200 */
[--C-:B------:R-:W-:Y:S02]  /*59a0*/  FFMA.FTZ R23, R127, c[0x0][0x2d0], -R2.reuse ;  /* 0x0000b4007f177a23 */ /* 0x100fe40000010802 */
[----:B------:R-:W-:Y:S02]  /*59b0*/  FFMA.FTZ R22, R126, c[0x0][0x2d0], -R2 ;  /* 0x0000b4007e167a23 */ /* 0x000fe40000010802 */
[----:B-1----:R-:W-:-:S02]  /*59c0*/  FFMA.FTZ R4, R120, c[0x0][0x2d0], -R3 ;  /* 0x0000b40078047a23 */ /* 0x002fc40000010803 */
[--C-:B------:R-:W-:Y:S01]  /*59d0*/  FFMA.FTZ R20, R112, c[0x0][0x2d0], -R0.reuse ;  /* 0x0000b40070147a23 */ /* 0x100fe20000010800 */
[----:B------:R-:W-:Y:S01]  /*59e0*/  MUFU.EX2 R23, R23 ;  /* 0x0000001700177308 */ /* 0x000fe20000000800 */
[----:B------:R-:W-:-:S07]  /*59f0*/  FFMA.FTZ R21, R111, c[0x0][0x2d0], -R0 ;  /* 0x0000b4006f157a23 */ /* 0x000fce0000010800 */
[----:B------:R1:W3:Y:S08]  /*5a00*/  MUFU.EX2 R198, R4 ;  /* 0x0000000400c67308 */ /* 0x0002f00000000800 */
[----:B------:R-:W-:Y:S01]  /*5a10*/  MUFU.EX2 R22, R22 ;  /* 0x0000001600167308 */ /* 0x000fe20000000800 */
[----:B-1----:R-:W-:Y:S01]  /*5a20*/  FFMA.FTZ R4, R119, c[0x0][0x2d0], -R3 ;  /* 0x0000b40077047a23 */ /* 0x002fe20000010803 */
[----:B---3--:R-:W-:-:S06]  /*5a30*/  F2FP.BF16.PACK_AB R9, R198, R197 ;  /* 0x000000c5c609723e */ /* 0x008fcc00000010ff */
[----:B------:R-:W-:Y:S08]  /*5a40*/  MUFU.EX2 R20, R20 ;  /* 0x0000001400147308 */ /* 0x000ff00000000800 */
[----:B------:R1:W-:Y:S08]  /*5a50*/  MUFU.EX2 R199, R4 ;  /* 0x0000000400c77308 */ /* 0x0003f00000000800 */
[----:B------:R-:W-:Y:S01]  /*5a60*/  MUFU.EX2 R21, R21 ;  /* 0x0000001500157308 */ /* 0x000fe20000000800 */
[----:B-1----:R-:W-:-:S02]  /*5a70*/  FFMA.FTZ R4, R118, c[0x0][0x2d0], -R3 ;  /* 0x0000b40076047a23 */ /* 0x002fc40000010803 */
[--C-:B------:R-:W-:Y:S01]  /*5a80*/  FFMA.FTZ R3, R131, c[0x0][0x2d0], -R2.reuse ;  /* 0x0000b40083037a23 */ /* 0x100fe20000010802 */
[----:B------:R-:W-:Y:S04]  /*5a90*/  LDSM.16.MT88.4 R116, [R201+0x1c00] ;  /* 0x001c0000c974783b */ /* 0x000fe80000004200 */
[----:B------:R1:W3:Y:S08]  /*5aa0*/  MUFU.EX2 R219, R4 ;  /* 0x0000000400db7308 */ /* 0x0002f00000000800 */
[----:B------:R4:W-:Y:S01]  /*5ab0*/  MUFU.EX2 R193, R3 ;  /* 0x0000000300c17308 */ /* 0x0009e20000000800 */
[----:B-1----:R-:W-:Y:S01]  /*5ac0*/  FFMA.FTZ R4, R124, c[0x0][0x2d0], -R2 ;  /* 0x0000b4007c047a23 */ /* 0x002fe20000010802 */
[----:B---3--:R-:W-:-:S06]  /*5ad0*/  F2FP.BF16.PACK_AB R11, R219, R199 ;  /* 0x000000c7db0b723e */ /* 0x008fcc00000010ff */
[----:B------:R1:W-:Y:S01]  /*5ae0*/  MUFU.EX2 R195, R4 ;  /* 0x0000000400c37308 */ /* 0x0003e20000000800 */
[----:B----4-:R-:W-:Y:S01]  /*5af0*/  FFMA.FTZ R3, R115, c[0x0][0x2d0], -R0 ;  /* 0x0000b40073037a23 */ /* 0x010fe20000010800 */
[----:B--2---:R-:W-:Y:S06]  /*5b00*/  HMMA.16816.F32.BF16 R140, R8, R12, R140 ;  /* 0x0000000c088c723c */ /* 0x004fec000004188c */
[----:B------:R2:W-:Y:S01]  /*5b10*/  MUFU.EX2 R107, R3 ;  /* 0x00000003006b7308 */ /* 0x0005e20000000800 */
[----:B-1----:R-:W-:Y:S02]  /*5b20*/  FFMA.FTZ R4, R125, c[0x0][0x2d0], -R2 ;  /* 0x0000b4007d047a23 */ /* 0x002fe40000010802 */
[----:B------:R-:W-:Y:S05]  /*5b30*/  LDSM.16.MT88.4 R124, [R202+0xc00] ;  /* 0x000c0000ca7c783b */ /* 0x000fea0000004200 */
[----:B------:R1:W3:Y:S01]  /*5b40*/  MUFU.EX2 R196, R4 ;  /* 0x0000000400c47308 */ /* 0x0002e20000000800 */
[----:B--2---:R-:W-:-:S02]  /*5b50*/  FADD.FTZ R3, R191, R5 ;  /* 0x00000005bf037221 */ /* 0x004fc40000010000 */
[----:B-1----:R-:W-:Y:S02]  /*5b60*/  FFMA.FTZ R4, R130, c[0x0][0x2d0], -R2 ;  /* 0x0000b40082047a23 */ /* 0x002fe40000010802 */
[----:B------:R-:W-:-:S03]  /*5b70*/  FFMA.FTZ R2, R109, c[0x0][0x2d0], -R0 ;  /* 0x0000b4006d027a23 */ /* 0x000fc60000010800 */
[----:B------:R1:W-:Y:S01]  /*5b80*/  MUFU.EX2 R194, R4 ;  /* 0x0000000400c27308 */ /* 0x0003e20000000800 */
[----:B------:R-:W-:Y:S07]  /*5b90*/  LDSM.16.MT88.4 R108, [R202+0x1c00] ;  /* 0x001c0000ca6c783b */ /* 0x000fee0000004200 */
[----:B------:R2:W-:Y:S01]  /*5ba0*/  MUFU.EX2 R188, R2 ;  /* 0x0000000200bc7308 */ /* 0x0005e20000000800 */
[----:B-1----:R-:W-:Y:S02]  /*5bb0*/  FADD.FTZ R4, R147, R146 ;  /* 0x0000009293047221 */ /* 0x002fe40000010000 */
[----:B------:R-:W-:Y:S02]  /*5bc0*/  HMMA.16816.F32.BF16 R144, R8, R14, R36 ;  /* 0x0000000e0890723c */ /* 0x000fe40000041824 */
[----:B------:R-:W-:Y:S01]  /*5bd0*/  FADD.FTZ R48, R160, R4 ;  /* 0x00000004a0307221 */ /* 0x000fe20000010000 */
[----:B---3--:R-:W-:Y:S01]  /*5be0*/  F2FP.BF16.PACK_AB R4, R196, R195 ;  /* 0x000000c3c404723e */ /* 0x008fe200000010ff */
[----:B--2---:R-:W-:-:S04]  /*5bf0*/  FFMA.FTZ R2, R113, c[0x0][0x2d0], -R0 ;  /* 0x0000b40071027a23 */ /* 0x004fc80000010800 */
[----:B------:R1:W2:Y:S02]  /*5c00*/  MUFU.EX2 R189, R2 ;  /* 0x0000000200bd7308 */ /* 0x0002a40000000800 */
[----:B-1----:R-:W-:Y:S01]  /*5c10*/  FFMA.FTZ R2, R114, c[0x0][0x2d0], -R0 ;  /* 0x0000b40072027a23 */ /* 0x002fe20000010800 */
[----:B--2---:R-:W-:Y:S01]  /*5c20*/  F2FP.BF16.PACK_AB R5, R189, R188 ;  /* 0x000000bcbd05723e */ /* 0x004fe200000010ff */
[----:B------:R-:W-:Y:S01]  /*5c30*/  FADD.FTZ R0, R163, R6 ;  /* 0x00000006a3007221 */ /* 0x000fe20000010000 */
[----:B------:R-:W-:-:S03]  /*5c40*/  F2FP.BF16.PACK_AB R6, R193, R194 ;  /* 0x000000c2c106723e */ /* 0x000fc600000010ff */
[----:B------:R-:W1:Y:S01]  /*5c50*/  MUFU.EX2 R106, R2 ;  /* 0x00000002006a7308 */ /* 0x000e620000000800 */
[----:B------:R-:W-:-:S04]  /*5c60*/  FADD.FTZ R0, R190, R0 ;  /* 0x00000000be007221 */ /* 0x000fc80000010000 */
[----:B------:R-:W-:Y:S01]  /*5c70*/  FADD.FTZ R0, R231, R0 ;  /* 0x00000000e7007221 */ /* 0x000fe20000010000 */
[----:B-1----:R-:W-:Y:S01]  /*5c80*/  F2FP.BF16.PACK_AB R7, R106, R107 ;  /* 0x0000006b6a07723e */ /* 0x002fe200000010ff */
[----:B------:R-:W-:Y:S02]  /*5c90*/  FADD.FTZ R2, R192, R3 ;  /* 0x00000003c0027221 */ /* 0x000fe40000010000 */
[----:B------:R-:W-:Y:S02]  /*5ca0*/  FADD.FTZ R3, R227, R48 ;  /* 0x00000030e3037221 */ /* 0x000fe40000010000 */
[----:B------:R-:W-:Y:S02]  /*5cb0*/  FADD.FTZ R2, R238, R2 ;  /* 0x00000002ee027221 */ /* 0x000fe40000010000 */
[C---:B------:R-:W-:Y:S08]  /*5cc0*/  HMMA.16816.F32.BF16 R136, R4.reuse, R12, R136 ;  /* 0x0000000c0488723c */ /* 0x040ff00000041888 */
[----:B------:R-:W-:Y:S01]  /*5cd0*/  HMMA.16816.F32.BF16 R32, R4, R14, R72 ;  /* 0x0000000e0420723c */ /* 0x000fe20000041848 */
[----:B------:R-:W1:Y:S07]  /*5ce0*/  LDSM.16.MT88.4 R12, [R202+0x800] ;  /* 0x00080000ca0c783b */ /* 0x000e6e0000004200 */
[-C--:B-1----:R-:W-:Y:S08]  /*5cf0*/  HMMA.16816.F32.BF16 R148, R8, R12.reuse, R148 ;  /* 0x0000000c0894723c */ /* 0x082ff00000041894 */
[----:B------:R-:W-:Y:S01]  /*5d00*/  HMMA.16816.F32.BF16 R128, R4, R12, R132 ;  /* 0x0000000c0480723c */ /* 0x000fe20000041884 */
[----:B------:R-:W1:Y:S07]  /*5d10*/  LDSM.16.MT88.4 R132, [R201+0xc00] ;  /* 0x000c0000c984783b */ /* 0x000e6e0000004200 */
[-C--:B------:R-:W-:Y:S08]  /*5d20*/  HMMA.16816.F32.BF16 R40, R8, R14.reuse, R40 ;  /* 0x0000000e0828723c */ /* 0x080ff00000041828 */
[----:B------:R-:W-:Y:S01]  /*5d30*/  HMMA.16816.F32.BF16 R64, R4, R14, R76 ;  /* 0x0000000e0440723c */ /* 0x000fe2000004184c */
[----:B------:R-:W2:Y:S04]  /*5d40*/  LDSM.16.MT88.4 R12, [R201+0x1800] ;  /* 0x00180000c90c783b */ /* 0x000ea80000004200 */
[----:B------:R-:W-:Y:S01]  /*5d50*/  LDSM.16.MT88.4 R76, [R201+0x2c00] ;  /* 0x002c0000c94c783b */ /* 0x000fe20000004200 */
[----:B------:R-:W-:-:S02]  /*5d60*/  IADD3 R233, R233, -0x2, RZ ;  /* 0xfffffffee9e97810 */ /* 0x000fc40007ffe0ff */
[C---:B------:R-:W-:Y:S08]  /*5d70*/  HMMA.16816.F32.BF16 R148, R96.reuse, R124, R148 ;  /* 0x0000007c6094723c */ /* 0x040ff00000041894 */
[C---:B-1----:R-:W-:Y:S08]  /*5d80*/  HMMA.16816.F32.BF16 R140, R96.reuse, R132, R140 ;  /* 0x00000084608c723c */ /* 0x042ff0000004188c */
[----:B------:R-:W-:Y:S08]  /*5d90*/  HMMA.16816.F32.BF16 R144, R96, R134, R144 ;  /* 0x000000866090723c */ /* 0x000ff00000041890 */
[-C--:B--2---:R-:W-:Y:S08]  /*5da0*/  HMMA.16816.F32.BF16 R156, R8, R12.reuse, R156 ;  /* 0x0000000c089c723c */ /* 0x084ff0000004189c */
[----:B------:R-:W-:Y:S08]  /*5db0*/  HMMA.16816.F32.BF16 R120, R4, R12, R152 ;  /* 0x0000000c0478723c */ /* 0x000ff00000041898 */
[-C--:B------:R-:W-:Y:S01]  /*5dc0*/  HMMA.16816.F32.BF16 R160, R8, R14.reuse, R16 ;  /* 0x0000000e08a0723c */ /* 0x080fe20000041810 */
[----:B------:R-:W1:Y:S07]  /*5dd0*/  LDSM.16.MT88.4 R16, [R201+0x2800] ;  /* 0x00280000c910783b */ /* 0x000e6e0000004200 */
[----:B------:R-:W-:Y:S01]  /*5de0*/  HMMA.16816.F32.BF16 R56, R4, R14, R80 ;  /* 0x0000000e0438723c */ /* 0x000fe20000041850 */
[----:B------:R-:W2:Y:S07]  /*5df0*/  LDSM.16.MT88.4 R12, [R202+0x1800] ;  /* 0x00180000ca0c783b */ /* 0x000eae0000004200 */
[C---:B------:R-:W-:Y:S08]  /*5e00*/  HMMA.16816.F32.BF16 R152, R96.reuse, R126, R40 ;  /* 0x0000007e6098723c */ /* 0x040ff00000041828 */
[C---:B------:R-:W-:Y:S08]  /*5e10*/  HMMA.16816.F32.BF16 R156, R96.reuse, R116, R156 ;  /* 0x00000074609c723c */ /* 0x040ff0000004189c */
[----:B------:R-:W-:Y:S08]  /*5e20*/  HMMA.16816.F32.BF16 R160, R96, R118, R160 ;  /* 0x0000007660a0723c */ /* 0x000ff000000418a0 */
[C---:B-1----:R-:W-:Y:S08]  /*5e30*/  HMMA.16816.F32.BF16 R68, R8.reuse, R16, R172 ;  /* 0x000000100844723c */ /* 0x042ff000000418ac */
[-C--:B--2---:R-:W-:Y:S08]  /*5e40*/  HMMA.16816.F32.BF16 R164, R8, R12.reuse, R164 ;  /* 0x0000000c08a4723c */ /* 0x084ff000000418a4 */
[----:B------:R-:W-:Y:S08]  /*5e50*/  HMMA.16816.F32.BF16 R112, R4, R12, R168 ;  /* 0x0000000c0470723c */ /* 0x000ff000000418a8 */
[-C--:B------:R-:W-:Y:S08]  /*5e60*/  HMMA.16816.F32.BF16 R44, R8, R14.reuse, R44 ;  /* 0x0000000e082c723c */ /* 0x080ff0000004182c */
[----:B------:R-:W-:Y:S01]  /*5e70*/  HMMA.16816.F32.BF16 R36, R4, R14, R84 ;  /* 0x0000000e0424723c */ /* 0x000fe20000041854 */
[----:B------:R-:W1:Y:S07]  /*5e80*/  LDSM.16.MT88.4 R12, [R202+0x2800] ;  /* 0x00280000ca0c783b */ /* 0x000e6e0000004200 */
[----:B------:R-:W-:Y:S08]  /*5e90*/  HMMA.16816.F32.BF16 R60, R8, R18, R60 ;  /* 0x00000012083c723c */ /* 0x000ff0000004183c */
[C---:B------:R-:W-:Y:S08]  /*5ea0*/  HMMA.16816.F32.BF16 R72, R4.reuse, R16, R184 ;  /* 0x000000100448723c */ /* 0x040ff000000418b8 */
[----:B------:R-:W-:Y:S08]  /*5eb0*/  HMMA.16816.F32.BF16 R16, R4, R18, R88 ;  /* 0x000000120410723c */ /* 0x000ff00000041858 */
[C---:B------:R-:W-:Y:S08]  /*5ec0*/  HMMA.16816.F32.BF16 R68, R96.reuse, R76, R68 ;  /* 0x0000004c6044723c */ /* 0x040ff00000041844 */
[----:B------:R-:W-:Y:S08]  /*5ed0*/  HMMA.16816.F32.BF16 R80, R96, R78, R60 ;  /* 0x0000004e6050723c */ /* 0x000ff0000004183c */
[C---:B-1----:R-:W-:Y:S08]  /*5ee0*/  HMMA.16816.F32.BF16 R84, R8.reuse, R12, R176 ;  /* 0x0000000c0854723c */ /* 0x042ff000000418b0 */
[----:B------:R-:W-:Y:S08]  /*5ef0*/  HMMA.16816.F32.BF16 R52, R8, R14, R52 ;  /* 0x0000000e0834723c */ /* 0x000ff00000041834 */
[C---:B------:R-:W-:Y:S08]  /*5f00*/  HMMA.16816.F32.BF16 R88, R4.reuse, R12, R180 ;  /* 0x0000000c0458723c */ /* 0x040ff000000418b4 */
[----:B------:R-:W-:Y:S07]  /*5f10*/  HMMA.16816.F32.BF16 R12, R4, R14, R92 ;  /* 0x0000000e040c723c */ /* 0x000fee000004185c */
[----:B------:R-:W-:Y:S01]  /*5f20*/  F2FP.BF16.PACK_AB R92, R24, R25 ;  /* 0x00000019185c723e */ /* 0x000fe200000010ff */
[----:B------:R-:W-:Y:S01]  /*5f30*/  FADD.FTZ R5, R223, R50 ;  /* 0x00000032df057221 */ /* 0x000fe20000010000 */
[----:B------:R-:W-:Y:S01]  /*5f40*/  F2FP.BF16.PACK_AB R94, R22, R23 ;  /* 0x00000017165e723e */ /* 0x000fe200000010ff */
[----:B------:R-:W-:Y:S01]  /*5f50*/  FADD.FTZ R4, R228, R3 ;  /* 0x00000003e4047221 */ /* 0x000fe20000010000 */
[----:B------:R-:W-:Y:S01]  /*5f60*/  F2FP.BF16.PACK_AB R93, R21, R20 ;  /* 0x00000014155d723e */ /* 0x000fe200000010ff */
[----:B------:R-:W-:Y:S01]  /*5f70*/  FADD.FTZ R5, R225, R5 ;  /* 0x00000005e1057221 */ /* 0x000fe20000010000 */
[----:B------:R-:W-:Y:S01]  /*5f80*/  F2FP.BF16.PACK_AB R95, R31, R30 ;  /* 0x0000001e1f5f723e */ /* 0x000fe200000010ff */
        /* <DEDUP_REMOVED lines=8> */
[----:B------:R-:W1:Y:S01]  /*6010*/  LDSM.16.MT88.4 R4, [R202+0x2c00] ;  /* 0x002c0000ca04783b */ /* 0x000e620000004200 */
[----:B------:R-:W-:Y:S02]  /*6020*/  FADD.FTZ R8, R237, R2 ;  /* 0x00000002ed087221 */ /* 0x000fe40000010000 */
[----:B------:R-:W-:-:S02]  /*6030*/  @P3 IMAD.HI.U32 R2, R247, c[0x0][0x2c8], RZ ;  /* 0x0000b200f7023a27 */ /* 0x000fc400078e00ff */
[----:B------:R-:W-:Y:S01]  /*6040*/  HMMA.16816.F32.BF16 R132, R92, R134, R32 ;  /* 0x000000865c84723c */ /* 0x000fe20000041820 */
[----:B------:R-:W2:Y:S01]  /*6050*/  LDL R32, [R1+0x8] ;  /* 0x0000080001207983 */ /* 0x000ea20000100800 */
[----:B------:R-:W-:Y:S01]  /*6060*/  FADD.FTZ R10, R230, R0 ;  /* 0x00000000e60a7221 */ /* 0x000fe20000010000 */
[----:B------:R-:W-:Y:S01]  /*6070*/  MOV R0, R247 ;  /* 0x000000f700007202 */ /* 0x000fe20000000f00 */
[----:B------:R-:W-:Y:S01]  /*6080*/  FADD.FTZ R3, R241, R3 ;  /* 0x00000003f1037221 */ /* 0x000fe20000010000 */
[----:B------:R-:W-:-:S03]  /*6090*/  @P3 SHF.R.U32.HI R0, RZ, c[0x0][0x2cc], R2 ;  /* 0x0000b300ff003a19 */ /* 0x000fc60000011602 */
[----:B------:R-:W-:Y:S01]  /*60a0*/  HMMA.16816.F32.BF16 R72, R92, R76, R72 ;  /* 0x0000004c5c48723c */ /* 0x000fe20000041848 */
[----:B------:R-:W-:Y:S01]  /*60b0*/  IADD3 R0, R0, -c[0x0][0x168], R246 ;  /* 0x80005a0000007a10 */ /* 0x000fe20007ffe0f6 */
[----:B------:R-:W-:-:S03]  /*60c0*/  FADD.FTZ R9, R242, R3 ;  /* 0x00000003f2097221 */ /* 0x000fc60000010000 */
[----:B------:R-:W-:-:S03]  /*60d0*/  SHF.R.S32.HI R2, RZ, 0x1f, R0 ;  /* 0x0000001fff027819 */ /* 0x000fc60000011400 */
[----:B------:R-:W-:Y:S01]  /*60e0*/  HMMA.16816.F32.BF16 R76, R92, R78, R16 ;  /* 0x0000004e5c4c723c */ /* 0x000fe20000041810 */
[----:B------:R-:W-:-:S06]  /*60f0*/  FADD.FTZ R3, R244, R11 ;  /* 0x0000000bf4037221 */ /* 0x000fcc0000010000 */
[----:B------:R-:W-:Y:S01]  /*6100*/  LEA.HI R16, R2, R0, RZ, 0x6 ;  /* 0x0000000002107211 */ /* 0x000fe200078f30ff */
[----:B------:R-:W-:Y:S01]  /*6110*/  FADD.FTZ R2, R245, R10 ;  /* 0x0000000af5027221 */ /* 0x000fe20000010000 */
[----:B------:R-:W-:Y:S01]  /*6120*/  HMMA.16816.F32.BF16 R168, R96, R110, R44 ;  /* 0x0000006e60a8723c */ /* 0x000fe2000004182c */
[----:B------:R-:W-:Y:S02]  /*6130*/  FADD.FTZ R0, R218, R9 ;  /* 0x00000009da007221 */ /* 0x000fe40000010000 */
[----:B------:R-:W-:Y:S02]  /*6140*/  FADD.FTZ R2, R195, R2 ;  /* 0x00000002c3027221 */ /* 0x000fe40000010000 */
[----:B------:R-:W-:-:S03]  /*6150*/  FADD.FTZ R0, R220, R0 ;  /* 0x00000000dc007221 */ /* 0x000fc60000010000 */
[----:B------:R-:W-:Y:S08]  /*6160*/  HMMA.16816.F32.BF16 R128, R92, R124, R128 ;  /* 0x0000007c5c80723c */ /* 0x000ff00000041880 */
[-C--:B-1----:R-:W-:Y:S08]  /*6170*/  HMMA.16816.F32.BF16 R84, R96, R4.reuse, R84 ;  /* 0x000000046054723c */ /* 0x082ff00000041854 */
        /* <DEDUP_REMOVED lines=20> */
[----:B------:R-:W-:Y:S01]  /*62c0*/  FADD.FTZ R2, R106, R4 ;  /* 0x000000046a027221 */ /* 0x000fe20000010000 */
[----:B------:R-:W-:Y:S01]  /*62d0*/  SHF.R.S32.HI R4, RZ, 0x6, R16 ;  /* 0x00000006ff047819 */ /* 0x000fe20000011410 */
[----:B------:R-:W-:Y:S01]  /*62e0*/  FADD.FTZ R0, R25, R0 ;  /* 0x0000000019007221 */ /* 0x000fe20000010000 */
[----:B------:R-:W-:Y:S03]  /*62f0*/  HMMA.16816.F32.BF16 R108, R92, R110, R36 ;  /* 0x0000006e5c6c723c */ /* 0x000fe60000041824 */
[----:B------:R-:W-:Y:S02]  /*6300*/  FADD.FTZ R248, R24, R0 ;  /* 0x0000000018f87221 */ /* 0x000fe40000010000 */
[----:B------:R-:W-:-:S02]  /*6310*/  FADD.FTZ R0, R20, R2 ;  /* 0x0000000214007221 */ /* 0x000fc40000010000 */
[----:B------:R-:W-:Y:S01]  /*6320*/  FADD.FTZ R243, R51, R243 ;  /* 0x000000f333f37221 */ /* 0x000fe20000010000 */
[-C--:B------:R-:W-:Y:S01]  /*6330*/  HMMA.16816.F32.BF16 R96, R96, R6.reuse, R52 ;  /* 0x000000066060723c */ /* 0x080fe20000041834 */
        /* <DEDUP_REMOVED lines=8> */
[----:B------:R-:W-:Y:S02]  /*63c0*/  FADD.FTZ R247, R26, R247 ;  /* 0x000000f71af77221 */ /* 0x000fe40000010000 */
[----:B------:R-:W-:Y:S02]  /*63d0*/  FADD.FTZ R248, R22, R248 ;  /* 0x000000f816f87221 */ /* 0x000fe40000010000 */
[----:B------:R-:W-:Y:S01]  /*63e0*/  FADD.FTZ R249, R31, R0 ;  /* 0x000000001ff97221 */ /* 0x000fe20000010000 */
[----:B--2---:R-:W-:-:S05]  /*63f0*/  IMNMX R32, R32, R4, !PT ;  /* 0x0000000420207217 */ /* 0x004fca0007800200 */
[----:B------:R1:W-:Y:S01]  /*6400*/  STL [R1+0xc], R32 ;  /* 0x00000c2001007387 */ /* 0x0003e20000100800 */
[----:B------:R-:W-:-:S13]  /*6410*/  ISETP.GE.AND P0, PT, R233, R32, PT ;  /* 0x00000020e900720c */ /* 0x000fda0003f06270 */
[----:B------:R-:W-:Y:S05]  /*6420*/  @!P0 BRA `(.L_x_1274) ;  /* 0x0000483000008947 */ /* 0x000fea0003800000 */
[----:B------:R-:W-:Y:S01]  /*6430*/  IMAD.MOV.U32 R105, RZ, RZ, R103 ;  /* 0x000000ffff697224 */ /* 0x000fe200078e0067 */
[----:B------:R-:W-:Y:S01]  /*6440*/  MOV R107, R101 ;  /* 0x00000065006b7202 */ /* 0x000fe20000000f00 */
[----:B------:R-:W-:Y:S01]  /*6450*/  IMAD.MOV.U32 R100, RZ, RZ, R104 ;  /* 0x000000ffff647224 */ /* 0x000fe200078e0068 */
[----:B------:R-:W-:Y:S02]  /*6460*/  MOV R106, R102 ;  /* 0x00000066006a7202 */ /* 0x000fe40000000f00 */
.L_x_1285:
        /* <DEDUP_REMOVED lines=8> */
[----:B-1----:R3:W1:Y:S04]  /*64f0*/  LDSM.16.M88.4 R32, [R200+0x400] ;  /* 0x00040000c820783b */ /* 0x0026680000000200 */
[----:B------:R3:W1:Y:S04]  /*6500*/  LDSM.16.M88.4 R48, [R200+0x800] ;  /* 0x00080000c830783b */ /* 0x0006680000000200 */
[----:B------:R3:W1:Y:S04]  /*6510*/  LDSM.16.M88.4 R172, [R200+0xc00] ;  /* 0x000c0000c8ac783b */ /* 0x0006680000000200 */
[----:B------:R3:W1:Y:S04]  /*6520*/  LDSM.16.M88.4 R176, [R204] ;  /* 0x00000000ccb0783b */ /* 0x0006680000000200 */
[----:B------:R3:W1:Y:S04]  /*6530*/  LDSM.16.M88.4 R184, [R204+0x1000] ;  /* 0x00100000ccb8783b */ /* 0x0006680000000200 */
[----:B------:R3:W1:Y:S04]  /*6540*/  LDSM.16.M88.4 R180, [R205] ;  /* 0x00000000cdb4783b */ /* 0x0006680000000200 */
[----:B------:R3:W1:Y:S04]  /*6550*/  LDSM.16.M88.4 R188, [R216] ;  /* 0x00000000d8bc783b */ /* 0x0006680000000200 */
[----:B------:R3:W1:Y:S04]  /*6560*/  LDSM.16.M88.4 R192, [R215] ;  /* 0x00000000d7c0783b */ /* 0x0006680000000200 */
[----:B------:R3:W1:Y:S01]  /*6570*/  LDSM.16.M88.4 R196, [R214] ;  /* 0x00000000d6c4783b */ /* 0x0006620000000200 */
[----:B--2---:R-:W-:-:S13]  /*6580*/  ISETP.GT.AND P0, PT, R0, R233, PT ;  /* 0x000000e90000720c */ /* 0x004fda0003f04270 */
[----:B------:R-:W-:-:S05]  /*6590*/  @P0 BRA `(.L_x_1276) ;  /* 0x000004a000000947 */ /* 0x000fca0003800000 */
[----:B-1-34-:R-:W-:Y:S01]  /*65a0*/  SHF.R.S32.HI R0, RZ, 0x1f, R234 ;  /* 0x0000001fff007819 */ /* 0x01afe200000114ea */
[----:B------:R-:W2:Y:S01]  /*65b0*/  LDL.64 R8, [R1+0x28] ;  /* 0x0000280001087983 */ /* 0x000ea20000100a00 */
[----:B------:R-:W-:Y:S01]  /*65c0*/  SHF.R.S32.HI R4, RZ, 0x1f, R232 ;  /* 0x0000001fff047819 */ /* 0x000fe200000114e8 */
[----:B------:R-:W-:Y:S01]  /*65d0*/  IMAD.WIDE.U32 R2, R234, c[0x0][0x208], RZ ;  /* 0x00008200ea027a25 */ /* 0x000fe200078e00ff */
[C---:B------:R-:W-:Y:S02]  /*65e0*/  IADD3 R6, R240.reuse, 0x40, RZ ;  /* 0x00000040f0067810 */ /* 0x040fe40007ffe0ff */
[----:B------:R-:W-:Y:S01]  /*65f0*/  IADD3 R5, R240, 0x40, RZ ;  /* 0x00000040f0057810 */ /* 0x000fe20007ffe0ff */
[----:B------:R-:W3:Y:S01]  /*6600*/  LDL R7, [R1+0x38] ;  /* 0x0000380001077983 */ /* 0x000ee20000100800 */
[----:B------:R-:W-:Y:S01]  /*6610*/  SHF.R.S32.HI R6, RZ, 0x1f, R6 ;  /* 0x0000001fff067819 */ /* 0x000fe20000011406 */
[----:B------:R-:W-:Y:S02]  /*6620*/  IMAD R0, R0, c[0x0][0x208], RZ ;  /* 0x0000820000007a24 */ /* 0x000fe400078e02ff */
[----:B------:R-:W-:Y:S01]  /*6630*/  IMAD R4, R4, c[0x0][0x218], RZ ;  /* 0x0000860004047a24 */ /* 0x000fe200078e02ff */
[----:B------:R-:W-:Y:S01]  /*6640*/  SHF.L.U64.HI R20, R5, 0x1, R6 ;  /* 0x0000000105147819 */ /* 0x000fe20000010206 */
[----:B------:R-:W-:Y:S01]  /*6650*/  IMAD R0, R234, c[0x0][0x20c], R0 ;  /* 0x00008300ea007a24 */ /* 0x000fe200078e0200 */
[----:B------:R-:W-:Y:S01]  /*6660*/  IADD3 R6, R240, 0x20, RZ ;  /* 0x00000020f0067810 */ /* 0x000fe20007ffe0ff */
[C---:B------:R-:W-:Y:S02]  /*6670*/  IMAD R4, R232.reuse, c[0x0][0x21c], R4 ;  /* 0x00008700e8047a24 */ /* 0x040fe400078e0204 */
[----:B------:R-:W-:Y:S02]  /*6680*/  IMAD.IADD R3, R3, 0x1, R0 ;  /* 0x0000000103037824 */ /* 0x000fe400078e0200 */
[----:B------:R-:W-:Y:S01]  /*6690*/  IMAD.SHL.U32 R23, R5, 0x2, RZ ;  /* 0x0000000205177824 */ /* 0x000fe200078e00ff */
[----:B------:R-:W-:Y:S01]  /*66a0*/  SHF.R.S32.HI R5, RZ, 0x1f, R240 ;  /* 0x0000001fff057819 */ /* 0x000fe200000114f0 */
[----:B------:R-:W-:Y:S03]  /*66b0*/  IMAD.WIDE.U32 R2, R232, c[0x0][0x218], R2 ;  /* 0x00008600e8027a25 */ /* 0x000fe600078e0002 */
[----:B------:R-:W-:Y:S01]  /*66c0*/  SHF.L.U64.HI R14, R240, 0x1, R5 ;  /* 0x00000001f00e7819 */ /* 0x000fe20000010205 */
[----:B------:R-:W-:Y:S02]  /*66d0*/  IMAD.SHL.U32 R22, R6, 0x2, RZ ;  /* 0x0000000206167824 */ /* 0x000fe400078e00ff */
[----:B------:R-:W-:Y:S01]  /*66e0*/  IMAD.SHL.U32 R21, R240, 0x2, RZ ;  /* 0x00000002f0157824 */ /* 0x000fe200078e00ff */
[----:B--2---:R-:W-:Y:S04]  /*66f0*/  IADD3 R0, P0, R8, R2, RZ ;  /* 0x0000000208007210 */ /* 0x004fe80007f1e0ff */
[----:B---3--:R-:W-:Y:S02]  /*6700*/  IADD3.X R4, R7, R3, R4, P0, !PT ;  /* 0x0000000307047210 */ /* 0x008fe400007fe404 */
[----:B------:R-:W-:Y:S02]  /*6710*/  IADD3 R7, R240, 0x20, RZ ;  /* 0x00000020f0077810 */ /* 0x000fe40007ffe0ff */
[C---:B------:R-:W-:Y:S02]  /*6720*/  LEA R13, P0, R0.reuse, c[0x0][0x1f8], 0x1 ;  /* 0x00007e00000d7a11 */ /* 0x040fe400078008ff */
[----:B------:R-:W-:Y:S02]  /*6730*/  SHF.R.S32.HI R7, RZ, 0x1f, R7 ;  /* 0x0000001fff077819 */ /* 0x000fe40000011407 */
[----:B------:R-:W-:Y:S02]  /*6740*/  LEA.HI.X R10, R0, c[0x0][0x1fc], R4, 0x1, P0 ;  /* 0x00007f00000a7a11 */ /* 0x000fe400000f0c04 */
[----:B------:R-:W-:Y:S01]  /*6750*/  SHF.L.U64.HI R15, R6, 0x1, R7 ;  /* 0x00000001060f7819 */ /* 0x000fe20000010207 */
[----:B------:R-:W-:-:S05]  /*6760*/  BRA.DIV ~URZ, `(.L_x_1277) ;  /* 0x0000bac27f007947 */ /* 0x000fca000b800000 */
[----:B------:R1:W2:Y:S02]  /*6770*/  SHFL.IDX PT, R4, R10, RZ, 0x1c1f ;  /* 0x001c1fff0a047589 */ /* 0x0002a400000e0000 */
.L_x_1322:
[----:B------:R-:W-:-:S05]  /*6780*/  BRA.DIV ~URZ, `(.L_x_1278) ;  /* 0x0000bb127f007947 */ /* 0x000fca000b800000 */
[----:B------:R-:W3:Y:S01]  /*6790*/  SHFL.IDX PT, R0, R13, RZ, 0x1c1f ;  /* 0x001c1fff0d007589 */ /* 0x000ee200000e0000 */
[C---:B------:R-:W-:Y:S02]  /*67a0*/  IADD3 R2, R240.reuse, 0x20, RZ ;  /* 0x00000020f0027810 */ /* 0x040fe40007ffe0ff */
[----:B------:R-:W-:Y:S02]  /*67b0*/  ISETP.GE.AND P5, PT, R240, c[0x0][0x1d4], PT ;  /* 0x00007500f0007a0c */ /* 0x000fe40003fa6270 */
[----:B------:R-:W-:Y:S02]  /*67c0*/  ISETP.GE.AND P4, PT, R2, c[0x0][0x1d4], PT ;  /* 0x0000750002007a0c */ /* 0x000fe40003f86270 */
[----:B------:R-:W-:Y:S02]  /*67d0*/  IADD3 R5, R240, 0x40, RZ ;  /* 0x00000040f0057810 */ /* 0x000fe40007ffe0ff */
[----:B------:R-:W-:Y:S02]  /*67e0*/  SEL R12, RZ, 0x10, P5 ;  /* 0x00000010ff0c7807 */ /* 0x000fe40002800000 */
[----:B------:R-:W-:Y:S02]  /*67f0*/  SEL R11, RZ, 0x10, P4 ;  /* 0x00000010ff0b7807 */ /* 0x000fe40002000000 */
[C---:B---3--:R-:W-:Y:S02]  /*6800*/  IADD3 R6, P0, R0.reuse, R21, RZ ;  /* 0x0000001500067210 */ /* 0x048fe40007f1e0ff */
[----:B------:R-:W-:Y:S03]  /*6810*/  IADD3 R2, P6, R0, R22, RZ ;  /* 0x0000001600027210 */ /* 0x000fe60007fde0ff */
        /* <DEDUP_REMOVED lines=9> */
[----:B------:R3:W4:Y:S04]  /*68b0*/  SHFL.IDX PT, R4, R10, 0x1, 0x1c1f ;  /* 0x003c1f000a047f89 */ /* 0x00072800000e0000 */
[----:B------:R2:W1:Y:S04]  /*68c0*/  SHFL.IDX PT, R0, R13, 0x1, 0x1c1f ;  /* 0x003c1f000d007f89 */ /* 0x00046800000e0000 */
[----:B------:R2:W-:Y:S01]  /*68d0*/  LDGSTS.E.BYPASS.LTC128B.128 [R217+0x2100], [R8.64], !P0 ;  /* 0x0210000008d97fae */ /* 0x0005e2000c101d46 */
[----:B-1-3--:R-:W-:Y:S03]  /*68e0*/  SEL R10, RZ, 0x10, P0 ;  /* 0x00000010ff0a7807 */ /* 0x00afe60000000000 */
.L_x_1323:
[----:B--2---:R-:W-:Y:S02]  /*68f0*/  IADD3 R2, -R11, 0x10, RZ ;  /* 0x000000100b027810 */ /* 0x004fe40007ffe1ff */
[----:B------:R-:W-:Y:S02]  /*6900*/  IADD3 R8, -R12, 0x10, RZ ;  /* 0x000000100c087810 */ /* 0x000fe40007ffe1ff */
[----:B------:R-:W-:Y:S02]  /*6910*/  LOP3.LUT R6, R2, 0xf, RZ, 0xc0, !PT ;  /* 0x0000000f02067812 */ /* 0x000fe400078ec0ff */
[----:B------:R-:W-:Y:S02]  /*6920*/  LOP3.LUT R8, R8, 0xf, RZ, 0xc0, !PT ;  /* 0x0000000f08087812 */ /* 0x000fe400078ec0ff */
[----:B------:R-:W-:Y:S02]  /*6930*/  IADD3 R3, -R10, 0x10, RZ ;  /* 0x000000100a037810 */ /* 0x000fe40007ffe1ff */
[-C--:B------:R-:W-:Y:S02]  /*6940*/  IADD3 R6, P6, P5, R6, R0.reuse, R22 ;  /* 0x0000000006067210 */ /* 0x080fe40007dde016 */
[----:B------:R-:W-:Y:S02]  /*6950*/  IADD3 R8, P4, P0, R8, R0, R21 ;  /* 0x0000000008087210 */ /* 0x000fe4000789e015 */
[----:B------:R-:W-:Y:S02]  /*6960*/  LOP3.LUT R2, R3, 0xf, RZ, 0xc0, !PT ;  /* 0x0000000f03027812 */ /* 0x000fe400078ec0ff */
[-C--:B----4-:R-:W-:Y:S02]  /*6970*/  IADD3.X R7, RZ, R4.reuse, R15, P6, P5 ;  /* 0x00000004ff077210 */ /* 0x090fe400037ea40f */
[----:B------:R-:W-:Y:S02]  /*6980*/  ISETP.NE.U32.AND P6, PT, R12, RZ, PT ;  /* 0x000000ff0c00720c */ /* 0x000fe40003fc5070 */
[----:B------:R-:W-:Y:S02]  /*6990*/  IADD3.X R9, RZ, R4, R14, P4, P0 ;  /* 0x00000004ff097210 */ /* 0x000fe400027e040e */
[----:B------:R-:W-:Y:S02]  /*69a0*/  IADD3 R2, P4, P0, R2, R0, R23 ;  /* 0x0000000002027210 */ /* 0x000fe4000789e017 */
[----:B------:R-:W-:Y:S02]  /*69b0*/  ISETP.NE.U32.AND P5, PT, R11, RZ, PT ;  /* 0x000000ff0b00720c */ /* 0x000fe40003fa5070 */
[----:B------:R-:W-:Y:S02]  /*69c0*/  IADD3.X R3, RZ, R4, R20, P4, P0 ;  /* 0x00000004ff037210 */ /* 0x000fe400027e0414 */
[----:B------:R-:W-:Y:S03]  /*69d0*/  ISETP.NE.U32.AND P0, PT, R10, RZ, PT ;  /* 0x000000ff0a00720c */ /* 0x000fe60003f05070 */
[----:B------:R-:W-:Y:S01]  /*69e0*/  @!PT LDS RZ, [RZ] ;  /* 0x00000000fffff984 */ /* 0x000fe20000000800 */
[----:B------:R-:W-:Y:S01]  /*69f0*/  @!PT LDS RZ, [RZ] ;  /* 0x00000000fffff984 */ /* 0x000fe20000000800 */
[----:B------:R-:W-:Y:S01]  /*6a00*/  @!PT LDS RZ, [RZ] ;  /* 0x00000000fffff984 */ /* 0x000fe20000000800 */
[----:B------:R1:W-:Y:S06]  /*6a10*/  LDGSTS.E.BYPASS.LTC128B.128.ZFILL [R217+0x900], [R8.64], P6 ;  /* 0x0090000008d97fae */ /* 0x0003ec000b141d46 */
[----:B------:R1:W-:Y:S04]  /*6a20*/  LDGSTS.E.BYPASS.LTC128B.128.ZFILL [R217+0x1900], [R6.64], P5 ;  /* 0x0190000006d97fae */ /* 0x0003e8000a941d46 */
[----:B------:R1:W-:Y:S02]  /*6a30*/  LDGSTS.E.BYPASS.LTC128B.128.ZFILL [R217+0x2900], [R2.64], P0 ;  /* 0x0290000002d97fae */ /* 0x0003e40008141d46 */
.L_x_1276:
[----:B-1-34-:R-:W-:Y:S05]  /*6a40*/  BSYNC B0 ;  /* 0x0000000000007941 */ /* 0x01afea0003800000 */
.L_x_1275:
[----:B------:R-:W0:Y:S01]  /*6a50*/  LDGDEPBAR ;  /* 0x00000000000079af */ /* 0x000e220000000000 */
[----:B------:R-:W-:Y:S01]  /*6a60*/  WARPSYNC 0xffffffff ;  /* 0xffffffff00007948 */ /* 0x000fe20003800000 */
[-C--:B------:R-:W-:Y:S01]  /*6a70*/  HMMA.16816.F32.BF16 R4, R64, R16.reuse, RZ ;  /* 0x000000104004723c */ /* 0x080fe200000418ff */
        /* <DEDUP_REMOVED lines=36> */
[----:B------:R-:W-:Y:S07]  /*6cc0*/  LDSM.16.M88.4 R184, [R200+0x1800] ;  /* 0x00180000c8b8783b */ /* 0x000fee0000000200 */
[----:B------:R-:W-:Y:S01]  /*6cd0*/  HMMA.16816.F32.BF16 R64, R176, R198, R64 ;  /* 0x000000c6b040723c */ /* 0x000fe20000041840 */
[----:B------:R-:W4:Y:S07]  /*6ce0*/  LDSM.16.M88.4 R176, [R200+0x1400] ;  /* 0x00140000c8b0783b */ /* 0x000f2e0000000200 */
[-C--:B-1----:R-:W-:Y:S08]  /*6cf0*/  HMMA.16816.F32.BF16 R4, R172, R180.reuse, R4 ;  /* 0x000000b4ac04723c */ /* 0x082ff00000041804 */
[C---:B---3--:R-:W-:Y:S08]  /*6d00*/  HMMA.16816.F32.BF16 R8, R188.reuse, R180, R8 ;  /* 0x000000b4bc08723c */ /* 0x048ff00000041808 */
[-C--:B------:R-:W-:Y:S08]  /*6d10*/  HMMA.16816.F32.BF16 R12, R188, R182.reuse, R12 ;  /* 0x000000b6bc0c723c */ /* 0x080ff0000004180c */
[C---:B------:R-:W-:Y:S01]  /*6d20*/  HMMA.16816.F32.BF16 R16, R172.reuse, R182, R16 ;  /* 0x000000b6ac10723c */ /* 0x040fe20000041810 */
[----:B------:R-:W-:Y:S07]  /*6d30*/  LDSM.16.M88.4 R180, [R213] ;  /* 0x00000000d5b4783b */ /* 0x000fee0000000200 */
[-C--:B----4-:R-:W-:Y:S08]  /*6d40*/  HMMA.16816.F32.BF16 R20, R172, R176.reuse, R20 ;  /* 0x000000b0ac14723c */ /* 0x090ff00000041814 */
[C---:B------:R-:W-:Y:S08]  /*6d50*/  HMMA.16816.F32.BF16 R24, R188.reuse, R176, R24 ;  /* 0x000000b0bc18723c */ /* 0x040ff00000041818 */
[-C--:B------:R-:W-:Y:S03]  /*6d60*/  HMMA.16816.F32.BF16 R28, R188, R178.reuse, R28 ;  /* 0x000000b2bc1c723c */ /* 0x080fe6000004181c */
[----:B--2---:R-:W-:Y:S05]  /*6d70*/  ISETP.GT.AND P0, PT, R233, R0, PT ;  /* 0x00000000e900720c */ /* 0x004fea0003f04270 */
[C---:B------:R-:W-:Y:S01]  /*6d80*/  HMMA.16816.F32.BF16 R32, R172.reuse, R178, R32 ;  /* 0x000000b2ac20723c */ /* 0x040fe20000041820 */
[----:B------:R-:W1:Y:S07]  /*6d90*/  LDSM.16.M88.4 R176, [R204+0x2000] ;  /* 0x00200000ccb0783b */ /* 0x000e6e0000000200 */
[-C--:B------:R-:W-:Y:S08]  /*6da0*/  HMMA.16816.F32.BF16 R36, R172, R184.reuse, R36 ;  /* 0x000000b8ac24723c */ /* 0x080ff00000041824 */
[C---:B------:R-:W-:Y:S08]  /*6db0*/  HMMA.16816.F32.BF16 R40, R188.reuse, R184, R40 ;  /* 0x000000b8bc28723c */ /* 0x040ff00000041828 */
[-C--:B------:R-:W-:Y:S08]  /*6dc0*/  HMMA.16816.F32.BF16 R44, R188, R186.reuse, R44 ;  /* 0x000000babc2c723c */ /* 0x080ff0000004182c */
[C---:B------:R-:W-:Y:S01]  /*6dd0*/  HMMA.16816.F32.BF16 R48, R172.reuse, R186, R48 ;  /* 0x000000baac30723c */ /* 0x040fe20000041830 */
[----:B------:R-:W2:Y:S07]  /*6de0*/  LDSM.16.M88.4 R184, [R204+0x3000] ;  /* 0x00300000ccb8783b */ /* 0x000eae0000000200 */
[-C--:B------:R-:W-:Y:S08]  /*6df0*/  HMMA.16816.F32.BF16 R52, R172, R192.reuse, R52 ;  /* 0x000000c0ac34723c */ /* 0x080ff00000041834 */
[C---:B------:R-:W-:Y:S08]  /*6e00*/  HMMA.16816.F32.BF16 R56, R188.reuse, R192, R56 ;  /* 0x000000c0bc38723c */ /* 0x040ff00000041838 */
[-C--:B------:R-:W-:Y:S01]  /*6e10*/  HMMA.16816.F32.BF16 R60, R188, R194.reuse, R60 ;  /* 0x000000c2bc3c723c */ /* 0x080fe2000004183c */
[----:B------:R-:W-:Y:S07]  /*6e20*/  LDSM.16.M88.4 R188, [R211] ;  /* 0x00000000d3bc783b */ /* 0x000fee0000000200 */
        /* <DEDUP_REMOVED lines=13> */
[-C--:B------:R-:W-:Y:S08]  /*6f00*/  HMMA.16816.F32.BF16 R36, R176, R188.reuse, R36 ;  /* 0x000000bcb024723c */ /* 0x080ff00000041824 */
        /* <DEDUP_REMOVED lines=10> */
[-C--:B--2---:R-:W-:Y:S01]  /*6fb0*/  HMMA.16816.F32.BF16 R4, R172, R180.reuse, R4 ;  /* 0x000000b4ac04723c */ /* 0x084fe20000041804 */
[----:B------:R-:W2:Y:S07]  /*6fc0*/  LDSM.16.M88.4 R192, [R200+0x2c00] ;  /* 0x002c0000c8c0783b */ /* 0x000eae0000000200 */
[C---:B---3--:R-:W-:Y:S08]  /*6fd0*/  HMMA.16816.F32.BF16 R8, R188.reuse, R180, R8 ;  /* 0x000000b4bc08723c */ /* 0x048ff00000041808 */
[-C--:B------:R-:W-:Y:S08]  /*6fe0*/  HMMA.16816.F32.BF16 R12, R188, R182.reuse, R12 ;  /* 0x000000b6bc0c723c */ /* 0x080ff0000004180c */
[C---:B------:R-:W-:Y:S01]  /*6ff0*/  HMMA.16816.F32.BF16 R16, R172.reuse, R182, R16 ;  /* 0x000000b6ac10723c */ /* 0x040fe20000041810 */
[----:B------:R-:W-:Y:S07]  /*7000*/  LDSM.16.M88.4 R180, [R204+0x4000] ;  /* 0x00400000ccb4783b */ /* 0x000fee0000000200 */
[-C--:B-1----:R-:W-:Y:S08]  /*7010*/  HMMA.16816.F32.BF16 R20, R172, R184.reuse, R20 ;  /* 0x000000b8ac14723c */ /* 0x082ff00000041814 */
[C---:B------:R-:W-:Y:S08]  /*7020*/  HMMA.16816.F32.BF16 R24, R188.reuse, R184, R24 ;  /* 0x000000b8bc18723c */ /* 0x040ff00000041818 */
[-C--:B------:R-:W-:Y:S08]  /*7030*/  HMMA.16816.F32.BF16 R28, R188, R186.reuse, R28 ;  /* 0x000000babc1c723c */ /* 0x080ff0000004181c */
[C---:B------:R-:W-:Y:S01]  /*7040*/  HMMA.16816.F32.BF16 R32, R172.reuse, R186, R32 ;  /* 0x000000baac20723c */ /* 0x040fe20000041820 */
[----:B------:R-:W1:Y:S07]  /*7050*/  LDSM.16.M88.4 R184, [R209] ;  /* 0x00000000d1b8783b */ /* 0x000e6e0000000200 */
[-C--:B----4-:R-:W-:Y:S08]  /*7060*/  HMMA.16816.F32.BF16 R36, R172, R176.reuse, R36 ;  /* 0x000000b0ac24723c */ /* 0x090ff00000041824 */
[C---:B------:R-:W-:Y:S08]  /*7070*/  HMMA.16816.F32.BF16 R40, R188.reuse, R176, R40 ;  /* 0x000000b0bc28723c */ /* 0x040ff00000041828 */
[-C--:B------:R-:W-:Y:S08]  /*7080*/  HMMA.16816.F32.BF16 R44, R188, R178.reuse, R44 ;  /* 0x000000b2bc2c723c */ /* 0x080ff0000004182c */
[C---:B------:R-:W-:Y:S01]  /*7090*/  HMMA.16816.F32.BF16 R48, R172.reuse, R178, R48 ;  /* 0x000000b2ac30723c */ /* 0x040fe20000041830 */
[----:B------:R-:W3:Y:S07]  /*70a0*/  LDSM.16.M88.4 R176, [R204+0x5000] ;  /* 0x00500000ccb0783b */ /* 0x000eee0000000200 */
[-C--:B--2---:R-:W-:Y:S08]  /*70b0*/  HMMA.16816.F32.BF16 R52, R172, R192.reuse, R52 ;  /* 0x000000c0ac34723c */ /* 0x084ff00000041834 */
[C---:B------:R-:W-:Y:S08]  /*70c0*/  HMMA.16816.F32.BF16 R56, R188.reuse, R192, R56 ;  /* 0x000000c0bc38723c */ /* 0x040ff00000041838 */
[-C--:B------:R-:W-:Y:S08]  /*70d0*/  HMMA.16816.F32.BF16 R60, R188, R194.reuse, R60 ;  /* 0x000000c2bc3c723c */ /* 0x080ff0000004183c */
[----:B------:R-:W-:Y:S08]  /*70e0*/  HMMA.16816.F32.BF16 R64, R172, R194, R64 ;  /* 0x000000c2ac40723c */ /* 0x000ff00000041840 */
[-C--:B-1----:R-:W-:Y:S08]  /*70f0*/  HMMA.16816.F32.BF16 R4, R180, R184.reuse, R4 ;  /* 0x000000b8b404723c */ /* 0x082ff00000041804 */
[C---:B---3--:R-:W-:Y:S08]  /*7100*/  HMMA.16816.F32.BF16 R8, R176.reuse, R184, R8 ;  /* 0x000000b8b008723c */ /* 0x048ff00000041808 */
        /* <DEDUP_REMOVED lines=24> */
[----:B----4-:R-:W4:Y:S09]  /*7290*/  LDSM.16.M88.4 R4, [R208] ;  /* 0x00000000d004783b */ /* 0x010f320000000200 */
[----:B------:R-:W1:Y:S10]  /*72a0*/  MUFU.TANH R229, R10 ;  /* 0x0000000a00e57308 */ /* 0x000e740000002400 */
[----:B------:R5:W1:Y:S10]  /*72b0*/  MUFU.TANH R228, R11 ;  /* 0x0000000b00e47308 */ /* 0x000a740000002400 */
[----:B------:R-:W1:Y:S10]  /*72c0*/  MUFU.TANH R220, R13 ;  /* 0x0000000d00dc7308 */ /* 0x000e740000002400 */
[----:B------:R-:W1:Y:S01]  /*72d0*/  MUFU.TANH R226, R15 ;  /* 0x0000000f00e27308 */ /* 0x000e620000002400 */
[----:B-----5:R-:W5:Y:S01]  /*72e0*/  LDSM.16.M88.4 R8, [R207] ;  /* 0x00000000cf08783b */ /* 0x020f620000000200 */
[-C--:B----4-:R-:W-:Y:S08]  /*72f0*/  HMMA.16816.F32.BF16 R20, R180, R4.reuse, R20 ;  /* 0x00000004b414723c */ /* 0x090ff00000041814 */
[----:B------:R4:W1:Y:S01]  /*7300*/  MUFU.TANH R189, R16 ;  /* 0x0000001000bd7308 */ /* 0x0008620000002400 */
[C---:B------:R-:W-:Y:S09]  /*7310*/  HMMA.16816.F32.BF16 R24, R176.reuse, R4, R24 ;  /* 0x00000004b018723c */ /* 0x040ff20000041818 */
[----:B------:R-:W1:Y:S01]  /*7320*/  MUFU.TANH R221, R12 ;  /* 0x0000000c00dd7308 */ /* 0x000e620000002400 */
[-C--:B------:R-:W-:Y:S08]  /*7330*/  HMMA.16816.F32.BF16 R28, R176, R6.reuse, R28 ;  /* 0x00000006b01c723c */ /* 0x080ff0000004181c */
[C---:B------:R-:W-:Y:S01]  /*7340*/  HMMA.16816.F32.BF16 R32, R180.reuse, R6, R32 ;  /* 0x00000006b420723c */ /* 0x040fe20000041820 */
[----:B------:R-:W1:Y:S01]  /*7350*/  MUFU.TANH R227, R14 ;  /* 0x0000000e00e37308 */ /* 0x000e620000002400 */
[----:B------:R-:W1:Y:S01]  /*7360*/  LDSM.16.M88.4 R4, [R206] ;  /* 0x00000000ce04783b */ /* 0x000e620000000200 */
        /* <DEDUP_REMOVED lines=13> */
[----:B------:R5:W2:Y:S01]  /*7440*/  MUFU.TANH R218, R27 ;  /* 0x0000001b00da7308 */ /* 0x000aa20000002400 */
        /* <DEDUP_REMOVED lines=22> */
[----:B----4-:R-:W-:Y:S02]  /*75b0*/  FMUL.FTZ R16, R49, c[0x0][0x320] ;  /* 0x0000c80031107a20 */ /* 0x010fe40000410000 */
[----:B------:R-:W-:Y:S01]  /*75c0*/  FMUL.FTZ R13, R52, c[0x0][0x320] ;  /* 0x0000c800340d7a20 */ /* 0x000fe20000410000 */
[----:B------:R4:W1:Y:S03]  /*75d0*/  MUFU.TANH R187, R29 ;  /* 0x0000001d00bb7308 */ /* 0x0008660000002400 */
[----:B-----5:R-:W-:Y:S02]  /*75e0*/  FMUL.FTZ R27, R53, c[0x0][0x320] ;  /* 0x0000c800351b7a20 */ /* 0x020fe40000410000 */
        /* <DEDUP_REMOVED lines=33> */
[----:B------:R-:W1:Y:S10]  /*7800*/  MUFU.TANH R32, R32 ;  /* 0x0000002000207308 */ /* 0x000e740000002400 */
        /* <DEDUP_REMOVED lines=19> */
[----:B------:R-:W1:Y:S10]  /*7940*/  MUFU.TANH R13, R13 ;  /* 0x0000000d000d7308 */ /* 0x000e740000002400 */
        /* <DEDUP_REMOVED lines=12> */
[----:B------:R-:W1:Y:S10]  /*7a10*/  MUFU.TANH R15, R15 ;  /* 0x0000000f000f7308 */ /* 0x000e740000002400 */
[----:B------:R4:W1:Y:S10]  /*7a20*/  MUFU.TANH R37, R66 ;  /* 0x0000004200257308 */ /* 0x0008740000002400 */
[----:B------:R4:W1:Y:S01]  /*7a30*/  MUFU.TANH R36, R67 ;  /* 0x0000004300247308 */ /* 0x0008620000002400 */
[----:B------:R-:W-:-:S05]  /*7a40*/  @!P0 BRA `(.L_x_1280) ;  /* 0x000005b000008947 */ /* 0x000fca0003800000 */
[C---:B--23--:R-:W-:Y:S01]  /*7a50*/  IADD3 R231, R240.reuse, 0x40, RZ ;  /* 0x00000040f0e77810 */ /* 0x04cfe20007ffe0ff */
[----:B------:R-:W2:Y:S01]  /*7a60*/  LDL R2, [R1+0x10] ;  /* 0x0000100001027983 */ /* 0x000ea20000100800 */
[C---:B------:R-:W-:Y:S01]  /*7a70*/  IADD3 R7, R240.reuse, 0x20, RZ ;  /* 0x00000020f0077810 */ /* 0x040fe20007ffe0ff */
[----:B------:R-:W-:Y:S01]  /*7a80*/  IMAD.MOV.U32 R232, RZ, RZ, RZ ;  /* 0x000000ffffe87224 */ /* 0x000fe200078e00ff */
[----:B------:R-:W-:Y:S01]  /*7a90*/  SHF.R.S32.HI R6, RZ, 0x1f, R240 ;  /* 0x0000001fff067819 */ /* 0x000fe200000114f0 */
[----:B------:R-:W3:Y:S01]  /*7aa0*/  LDL R0, [R1+0x4] ;  /* 0x0000040001007983 */ /* 0x000ee20000100800 */
[----:B------:R-:W-:Y:S01]  /*7ab0*/  SHF.R.S32.HI R7, RZ, 0x1f, R7 ;  /* 0x0000001fff077819 */ /* 0x000fe20000011407 */
[----:B----4-:R-:W-:Y:S01]  /*7ac0*/  IMAD.SHL.U32 R21, R231, 0x2, RZ ;  /* 0x00000002e7157824 */ /* 0x010fe200078e00ff */
[C---:B------:R-:W-:Y:S01]  /*7ad0*/  SHF.L.U64.HI R10, R240.reuse, 0x1, R6 ;  /* 0x00000001f00a7819 */ /* 0x040fe20000010206 */
[----:B------:R-:W4:Y:S01]  /*7ae0*/  LDL.64 R238, [R1+0x20] ;  /* 0x0000200001ee7983 */ /* 0x000f220000100a00 */
[----:B------:R-:W-:Y:S05]  /*7af0*/  IMAD.SHL.U32 R14, R240, 0x2, RZ ;  /* 0x00000002f00e7824 */ /* 0x000fea00078e00ff */
[----:B------:R-:W5:Y:S04]  /*7b00*/  LDL R230, [R1+0x34] ;  /* 0x0000340001e67983 */ /* 0x000f680000100800 */
[----:B------:R-:W4:Y:S06]  /*7b10*/  LDL.64 R236, [R1+0x18] ;  /* 0x0000180001ec7983 */ /* 0x000f2c0000100a00 */
        /* <DEDUP_REMOVED lines=9> */
[C---:B------:R-:W-:Y:S02]  /*7bb0*/  @!P1 LEA R4, P0, R3.reuse, c[0x0][0x2a0], 0x2 ;  /* 0x0000a80003049a11 */ /* 0x040fe400078010ff */
[----:B------:R-:W-:Y:S01]  /*7bc0*/  IADD3 R230, R240, 0x40, RZ ;  /* 0x00000040f0e67810 */ /* 0x000fe20007ffe0ff */
[----:B------:R-:W-:Y:S01]  /*7bd0*/  IMAD R234, R0, c[0x0][0x2b8], R2 ;  /* 0x0000ae0000ea7a24 */ /* 0x000fe200078e0202 */
[----:B------:R-:W-:Y:S02]  /*7be0*/  @!P1 LEA.HI.X R5, R3, c[0x0][0x2a4], R5, 0x2, P0 ;  /* 0x0000a90003059a11 */ /* 0x000fe400000f1405 */
[----:B------:R-:W-:Y:S01]  /*7bf0*/  SHF.R.S32.HI R230, RZ, 0x1f, R230 ;  /* 0x0000001fffe67819 */ /* 0x000fe200000114e6 */
[----:B------:R-:W-:Y:S01]  /*7c00*/  IMAD.WIDE.U32 R2, R234, c[0x0][0x1e0], RZ ;  /* 0x00007800ea027a25 */ /* 0x000fe200078e00ff */
[----:B------:R-:W-:Y:S01]  /*7c10*/  SHF.R.S32.HI R0, RZ, 0x1f, R234 ;  /* 0x0000001fff007819 */ /* 0x000fe200000114ea */
[----:B------:R-:W2:Y:S01]  /*7c20*/  @!P1 LDG.E R232, [R4.64] ;  /* 0x0000000604e89981 */ /* 0x000ea2000c1e1900 */
[----:B------:R-:W-:Y:S02]  /*7c30*/  SHF.L.U64.HI R12, R231, 0x1, R230 ;  /* 0x00000001e70c7819 */ /* 0x000fe400000102e6 */
[----:B------:R-:W-:Y:S01]  /*7c40*/  IADD3 R230, R240, 0x20, RZ ;  /* 0x00000020f0e67810 */ /* 0x000fe20007ffe0ff */
[----:B------:R-:W-:Y:S03]  /*7c50*/  IMAD R0, R0, c[0x0][0x1e0], RZ ;  /* 0x0000780000007a24 */ /* 0x000fe600078e02ff */
[----:B------:R-:W-:Y:S01]  /*7c60*/  SHF.L.U64.HI R11, R230, 0x1, R7 ;  /* 0x00000001e60b7819 */ /* 0x000fe20000010207 */
[----:B------:R-:W-:Y:S02]  /*7c70*/  IMAD R0, R234, c[0x0][0x1e4], R0 ;  /* 0x00007900ea007a24 */ /* 0x000fe400078e0200 */
[----:B------:R-:W-:Y:S02]  /*7c80*/  IMAD.SHL.U32 R18, R230, 0x2, RZ ;  /* 0x00000002e6127824 */ /* 0x000fe400078e00ff */
        /* <DEDUP_REMOVED lines=9> */
[----:B------:R-:W-:-:S06]  /*7d20*/  BRA.DIV ~URZ, `(.L_x_1281) ;  /* 0x0000a7c27f007947 */ /* 0x000fcc000b800000 */
[----:B------:R2:W3:Y:S02]  /*7d30*/  SHFL.IDX PT, R4, R8, RZ, 0x1c1f ;  /* 0x001c1fff08047589 */ /* 0x0004e400000e0000 */
.L_x_1324:
[----:B------:R-:W-:-:S05]  /*7d40*/  BRA.DIV ~URZ, `(.L_x_1282) ;  /* 0x0000a8127f007947 */ /* 0x000fca000b800000 */
[----:B------:R-:W4:Y:S01]  /*7d50*/  SHFL.IDX PT, R0, R9, RZ, 0x1c1f ;  /* 0x001c1fff09007589 */ /* 0x000f2200000e0000 */
[C---:B------:R-:W-:Y:S02]  /*7d60*/  ISETP.GE.AND P5, PT, R240.reuse, c[0x0][0x1d4], PT ;  /* 0x00007500f0007a0c */ /* 0x040fe40003fa6270 */
[C---:B------:R-:W-:Y:S02]  /*7d70*/  IADD3 R22, R240.reuse, 0x20, RZ ;  /* 0x00000020f0167810 */ /* 0x040fe40007ffe0ff */
[----:B------:R-:W-:Y:S02]  /*7d80*/  IADD3 R5, R240, 0x40, RZ ;  /* 0x00000040f0057810 */ /* 0x000fe40007ffe0ff */
[----:B------:R-:W-:Y:S02]  /*7d90*/  ISETP.GE.AND P4, PT, R22, c[0x0][0x1d4], PT ;  /* 0x0000750016007a0c */ /* 0x000fe40003f86270 */
[C---:B----4-:R-:W-:Y:S02]  /*7da0*/  IADD3 R2, P0, R0.reuse, R14, RZ ;  /* 0x0000000e00027210 */ /* 0x050fe40007f1e0ff */
[----:B------:R-:W-:Y:S03]  /*7db0*/  IADD3 R6, P6, R0, R18, RZ ;  /* 0x0000001200067210 */ /* 0x000fe60007fde0ff */
[C---:B---3--:R-:W-:Y:S01]  /*7dc0*/  IMAD.X R3, R4.reuse, 0x1, R10, P0 ;  /* 0x0000000104037824 */ /* 0x048fe200000e060a */
[----:B------:R-:W-:Y:S01]  /*7dd0*/  ISETP.GE.AND P0, PT, R5, c[0x0][0x1d4], PT ;  /* 0x0000750005007a0c */ /* 0x000fe20003f06270 */
[----:B------:R-:W-:Y:S03]  /*7de0*/  IMAD.X R7, R4, 0x1, R11, P6 ;  /* 0x0000000104077824 */ /* 0x000fe600030e060b */
[----:B------:R-:W-:Y:S01]  /*7df0*/  @!PT LDS RZ, [RZ] ;  /* 0x00000000fffff984 */ /* 0x000fe20000000800 */
[----:B------:R-:W-:Y:S01]  /*7e00*/  @!PT LDS RZ, [RZ] ;  /* 0x00000000fffff984 */ /* 0x000fe20000000800 */
[----:B------:R3:W-:Y:S04]  /*7e10*/  LDGSTS.E.BYPASS.LTC128B.128 [R217+0x3100], [R2.64], !P5 ;  /* 0x0310000002d97fae */ /* 0x0007e8000e901d46 */
[----:B------:R4:W-:Y:S01]  /*7e20*/  LDGSTS.E.BYPASS.LTC128B.128 [R217+0x4100], [R6.64], !P4 ;  /* 0x0410000006d97fae */ /* 0x0009e2000e101d46 */
[----:B---3--:R-:W-:Y:S03]  /*7e30*/  IADD3 R2, P6, R0, R21, RZ ;  /* 0x0000001500027210 */ /* 0x008fe60007fde0ff */
[----:B------:R-:W3:Y:S01]  /*7e40*/  SHFL.IDX PT, R0, R9, 0x1, 0x1c1f ;  /* 0x003c1f0009007f89 */ /* 0x000ee200000e0000 */
[----:B----4-:R-:W-:Y:S01]  /*7e50*/  SEL R6, RZ, 0x10, P5 ;  /* 0x00000010ff067807 */ /* 0x010fe20002800000 */
[----:B------:R-:W-:Y:S01]  /*7e60*/  IMAD.X R3, R4, 0x1, R12, P6 ;  /* 0x0000000104037824 */ /* 0x000fe200030e060c */
[----:B------:R-:W-:Y:S01]  /*7e70*/  SEL R7, RZ, 0x10, P0 ;  /* 0x00000010ff077807 */ /* 0x000fe20000000000 */
[----:B------:R4:W2:Y:S04]  /*7e80*/  SHFL.IDX PT, R4, R8, 0x1, 0x1c1f ;  /* 0x003c1f0008047f89 */ /* 0x0008a800000e0000 */
[----:B------:R1:W-:Y:S01]  /*7e90*/  LDGSTS.E.BYPASS.LTC128B.128 [R217+0x5100], [R2.64], !P0 ;  /* 0x0510000002d97fae */ /* 0x0003e2000c101d46 */
[----:B--2-4-:R-:W-:Y:S03]  /*7ea0*/  SEL R8, RZ, 0x10, P4 ;  /* 0x00000010ff087807 */ /* 0x014fe60002000000 */
.L_x_1325:
[C---:B---3--:R-:W-:Y:S02]  /*7eb0*/  ISETP.NE.U32.AND P5, PT, R6.reuse, RZ, PT ;  /* 0x000000ff0600720c */ /* 0x048fe40003fa5070 */
[----:B------:R-:W-:Y:S02]  /*7ec0*/  IADD3 R6, -R6, 0x10, RZ ;  /* 0x0000001006067810 */ /* 0x000fe40007ffe1ff */
[----:B------:R-:W-:Y:S02]  /*7ed0*/  ISETP.NE.U32.AND P6, PT, R8, RZ, PT ;  /* 0x000000ff0800720c */ /* 0x000fe40003fc5070 */
[----:B------:R-:W-:Y:S02]  /*7ee0*/  LOP3.LUT R6, R6, 0xf, RZ, 0xc0, !PT ;  /* 0x0000000f06067812 */ /* 0x000fe400078ec0ff */
[----:B------:R-:W-:Y:S02]  /*7ef0*/  IADD3 R8, -R8, 0x10, RZ ;  /* 0x0000001008087810 */ /* 0x000fe40007ffe1ff */
[----:B-1----:R-:W-:Y:S02]  /*7f00*/  IADD3 R2, P4, P0, R6, R0, R14 ;  /* 0x0000000006027210 */ /* 0x002fe4000789e00e */
[----:B------:R-:W-:Y:S02]  /*7f10*/  LOP3.LUT R8, R8, 0xf, RZ, 0xc0, !PT ;  /* 0x0000000f08087812 */ /* 0x000fe400078ec0ff */
[----:B------:R-:W-:Y:S02]  /*7f20*/  IADD3.X R3, RZ, R4, R10, P4, P0 ;  /* 0x00000004ff037210 */ /* 0x000fe400027e040a */
[----:B------:R-:W-:Y:S03]  /*7f30*/  IADD3 R6, P4, P0, R8, R0, R18 ;  /* 0x0000000008067210 */ /* 0x000fe6000789e012 */
[----:B------:R-:W-:Y:S01]  /*7f40*/  @!PT LDS RZ, [RZ] ;  /* 0x00000000fffff984 */ /* 0x000fe20000000800 */
[----:B------:R-:W-:Y:S01]  /*7f50*/  @!PT LDS RZ, [RZ] ;  /* 0x00000000fffff984 */ /* 0x000fe20000000800 */
[----:B------:R-:W-:Y:S01]  /*7f60*/  @!PT LDS RZ, [RZ] ;  /* 0x00000000fffff984 */ /* 0x000fe20000000800 */
[----:B------:R1:W-:Y:S01]  /*7f70*/  LDGSTS.E.BYPASS.LTC128B.128.ZFILL [R217+0x3900], [R2.64], P5 ;  /* 0x0390000002d97fae */ /* 0x0003e2000a941d46 */
[C---:B------:R-:W-:Y:S02]  /*7f80*/  ISETP.NE.U32.AND P5, PT, R7.reuse, RZ, PT ;  /* 0x000000ff0700720c */ /* 0x040fe40003fa5070 */
[----:B-1----:R-:W-:Y:S02]  /*7f90*/  IADD3 R2, -R7, 0x10, RZ ;  /* 0x0000001007027810 */ /* 0x002fe40007ffe1ff */
[----:B------:R-:W-:Y:S02]  /*7fa0*/  IADD3.X R7, RZ, R4, R11, P4, P0 ;  /* 0x00000004ff077210 */ /* 0x000fe400027e040b */
[----:B------:R-:W-:Y:S03]  /*7fb0*/  LOP3.LUT R2, R2, 0xf, RZ, 0xc0, !PT ;  /* 0x0000000f02027812 */ /* 0x000fe600078ec0ff */
[----:B------:R1:W-:Y:S01]  /*7fc0*/  LDGSTS.E.BYPASS.LTC128B.128.ZFILL [R217+0x4900], [R6.64], P6 ;  /* 0x0490000006d97fae */ /* 0x0003e2000b141d46 */
[----:B------:R-:W-:Y:S04]  /*7fd0*/  IADD3 R2, P4, P0, R2, R0, R21 ;  /* 0x0000000002027210 */ /* 0x000fe8000789e015 */
[----:B------:R-:W-:Y:S05]  /*7fe0*/  IADD3.X R3, RZ, R4, R12, P4, P0 ;  /* 0x00000004ff037210 */ /* 0x000fea00027e040c */
[----:B------:R1:W-:Y:S04]  /*7ff0*/  LDGSTS.E.BYPASS.LTC128B.128.ZFILL [R217+0x5900], [R2.64], P5 ;  /* 0x0590000002d97fae */ /* 0x0003e8000a941d46 */
.L_x_1280:
[----:B--23--:R-:W-:Y:S05]  /*8000*/  BSYNC B0 ;  /* 0x0000000000007941 */ /* 0x00cfea0003800000 */
.L_x_1279:
[----:B------:R-:W-:Y:S01]  /*8010*/  MOV R4, 0x1 ;  /* 0x0000000100047802 */ /* 0x000fe20000000f00 */
[----:B-1----:R-:W2:Y:S04]  /*8020*/  LDL R3, [R1] ;  /* 0x0000000001037983 */ /* 0x002ea80000100800 */
[----:B------:R-:W3:Y:S01]  /*8030*/  LDL R2, [R1+0x3c] ;  /* 0x00003c0001027983 */ /* 0x000ee20000100800 */
[----:B------:R-:W-:Y:S03]  /*8040*/  IMAD R4, R233, -0x40, R4 ;  /* 0xffffffc0e9047824 */ /* 0x000fe600078e0204 */
[----:B------:R-:W0:Y:S01]  /*8050*/  LDGDEPBAR ;  /* 0x00000000000079af */ /* 0x000e220000000000 */
[----:B--2---:R-:W-:Y:S01]  /*8060*/  MOV R5, R3 ;  /* 0x0000000300057202 */ /* 0x004fe20000000f00 */
[----:B------:R-:W-:Y:S01]  /*8070*/  @P3 IMAD.HI.U32 R0, R3, c[0x0][0x2c8], RZ ;  /* 0x0000b20003003a27 */ /* 0x000fe200078e00ff */
[----:B---3--:R-:W-:Y:S04]  /*8080*/  IADD3 R4, -R2, R4, RZ ;  /* 0x0000000402047210 */ /* 0x008fe80007ffe1ff */
[----:B------:R-:W-:Y:S02]  /*8090*/  @P3 SHF.R.U32.HI R5, RZ, c[0x0][0x2cc], R0 ;  /* 0x0000b300ff053a19 */ /* 0x000fe40000011600 */
[----:B------:R-:W-:Y:S05]  /*80a0*/  MOV R0, c[0x0][0x2ac] ;  /* 0x0000ab0000007a02 */ /* 0x000fea0000000f00 */
[----:B------:R-:W-:Y:S05]  /*80b0*/  IMAD R4, R0, c[0x0][0x1d0], R4 ;  /* 0x0000740000047a24 */ /* 0x000fea00078e0204 */
[----:B------:R-:W-:Y:S01]  /*80c0*/  IADD3 R4, R4, -c[0x0][0x168], RZ ;  /* 0x80005a0004047a10 */ /* 0x000fe20007ffe0ff */
[----:B------:R-:W-:-:S05]  /*80d0*/  BRA.DIV ~URZ, `(.L_x_1283) ;  /* 0x0000a6d27f007947 */ /* 0x000fca000b800000 */
[----:B------:R1:W2:Y:S02]  /*80e0*/  SHFL.IDX PT, R0, R5, RZ, 0x1c1f ;  /* 0x001c1fff05007589 */ /* 0x0002a400000e0000 */
.L_x_1326:
[----:B--2---:R-:W-:Y:S05]  /*80f0*/  IMAD.IADD R0, R4, 0x1, R0 ;  /* 0x0000000104007824 */ /* 0x004fea00078e0200 */
[C---:B------:R-:W-:Y:S02]  /*8100*/  ISETP.GT.AND P6, PT, R0.reuse, RZ, PT ;  /* 0x000000ff0000720c */ /* 0x040fe40003fc4270 */
[C---:B------:R-:W-:Y:S02]  /*8110*/  ISETP.GT.AND P5, PT, R0.reuse, 0x1, PT ;  /* 0x000000010000780c */ /* 0x040fe40003fa4270 */
[C---:B------:R-:W-:Y:S02]  /*8120*/  ISETP.GT.AND P4, PT, R0.reuse, 0x8, PT ;  /* 0x000000080000780c */ /* 0x040fe40003f84270 */
[C---:B------:R-:W-:Y:S02]  /*8130*/  ISETP.GT.AND P0, PT, R0.reuse, 0x9, PT ;  /* 0x000000090000780c */ /* 0x040fe40003f04270 */
[----:B------:R-:W-:Y:S02]  /*8140*/  FSEL R9, R199, -INF , P6 ;  /* 0xff800000c7097808 */ /* 0x000fe40003000000 */
[----:B------:R-:W-:Y:S02]  /*8150*/  ISETP.GT.AND P6, PT, R0, 0x10, PT ;  /* 0x000000100000780c */ /* 0x000fe40003fc4270 */
[----:B------:R-:W-:Y:S02]  /*8160*/  FSEL R14, R198, -INF , P5 ;  /* 0xff800000c60e7808 */ /* 0x000fe40002800000 */
[C---:B------:R-:W-:Y:S02]  /*8170*/  ISETP.GT.AND P5, PT, R0.reuse, 0x11, PT ;  /* 0x000000110000780c */ /* 0x040fe40003fa4270 */
[----:B----4-:R-:W-:Y:S02]  /*8180*/  FSEL R25, R189, -INF , P4 ;  /* 0xff800000bd197808 */ /* 0x010fe40002000000 */
[----:B------:R-:W-:Y:S02]  /*8190*/  ISETP.GT.AND P4, PT, R0, 0x18, PT ;  /* 0x000000180000780c */ /* 0x000fe40003f84270 */
[----:B------:R-:W-:Y:S02]  /*81a0*/  FSEL R24, R186, -INF , P0 ;  /* 0xff800000ba187808 */ /* 0x000fe40000000000 */
        /* <DEDUP_REMOVED lines=8> */
[C---:B------:R-:W-:Y:S02]  /*8230*/  ISETP.GT.AND P0, PT, R0.reuse, 0x29, PT ;  /* 0x000000290000780c */ /* 0x040fe40003f04270 */
[----:B------:R-:W-:Y:S02]  /*8240*/  FSEL R19, R19, -INF , P6 ;  /* 0xff80000013137808 */ /* 0x000fe40003000000 */
[C---:B------:R-:W-:Y:S02]  /*8250*/  ISETP.GT.AND P6, PT, R0.reuse, 0x30, PT ;  /* 0x000000300000780c */ /* 0x040fe40003fc4270 */
[----:B------:R-:W-:Y:S02]  /*8260*/  FSEL R18, R29, -INF , P5 ;  /* 0xff8000001d127808 */ /* 0x000fe40002800000 */
[C---:B------:R-:W-:Y:S02]  /*8270*/  ISETP.GT.AND P5, PT, R0.reuse, 0x31, PT ;  /* 0x000000310000780c */ /* 0x040fe40003fa4270 */
[----:B------:R-:W-:Y:S02]  /*8280*/  FSEL R17, R17, -INF , P4 ;  /* 0xff80000011117808 */ /* 0x000fe40002000000 */
[----:B------:R-:W-:Y:S02]  /*8290*/  ISETP.GT.AND P4, PT, R0, 0x38, PT ;  /* 0x000000380000780c */ /* 0x000fe40003f84270 */
[----:B------:R-:W-:Y:S02]  /*82a0*/  FSEL R16, R16, -INF , P0 ;  /* 0xff80000010107808 */ /* 0x000fe40000000000 */
[----:B------:R-:W-:Y:S02]  /*82b0*/  ISETP.GT.AND P0, PT, R0, 0x39, PT ;  /* 0x000000390000780c */ /* 0x000fe40003f04270 */
[----:B------:R-:W-:Y:S02]  /*82c0*/  FSEL R13, R13, -INF , P6 ;  /* 0xff8000000d0d7808 */ /* 0x000fe40003000000 */
[----:B------:R-:W-:Y:S02]  /*82d0*/  FSEL R12, R27, -INF , P5 ;  /* 0xff8000001b0c7808 */ /* 0x000fe40002800000 */
[----:B------:R-:W-:Y:S02]  /*82e0*/  FSEL R11, R26, -INF , P4 ;  /* 0xff8000001a0b7808 */ /* 0x000fe40002000000 */
[----:B------:R-:W-:Y:S01]  /*82f0*/  FSEL R10, R15, -INF , P0 ;  /* 0xff8000000f0a7808 */ /* 0x000fe20000000000 */
[----:B------:R-:W-:-:S05]  /*8300*/  BRA.DIV ~URZ, `(.L_x_1284) ;  /* 0x0000a4f27f007947 */ /* 0x000fca000b800000 */
[----:B------:R-:W-:Y:S01]  /*8310*/  FMNMX.FTZ R104, R9, R100, !PT ;  /* 0x0000006409687209 */ /* 0x000fe20007810000 */
[----:B------:R-:W2:Y:S03]  /*8320*/  SHFL.IDX PT, R2, R5, 0x1, 0x1c1f ;  /* 0x003c1f0005027f89 */ /* 0x000ea600000e0000 */
[----:B------:R-:W-:Y:S04]  /*8330*/  FMNMX.FTZ R104, R14, R104, !PT ;  /* 0x000000680e687209 */ /* 0x000fe80007810000 */
[----:B------:R-:W-:Y:S01]  /*8340*/  FMNMX.FTZ R104, R25, R104, !PT ;  /* 0x0000006819687209 */ /* 0x000fe20007810000 */
[----:B------:R-:W3:Y:S03]  /*8350*/  SHFL.IDX PT, R0, R5, 0x2, 0x1c1f ;  /* 0x005c1f0005007f89 */ /* 0x000ee600000e0000 */
[----:B------:R-:W-:Y:S04]  /*8360*/  FMNMX.FTZ R104, R24, R104, !PT ;  /* 0x0000006818687209 */ /* 0x000fe80007810000 */
[----:B------:R-:W-:Y:S01]  /*8370*/  FMNMX.FTZ R104, R23, R104, !PT ;  /* 0x0000006817687209 */ /* 0x000fe20007810000 */
[----:B------:R-:W4:Y:S03]  /*8380*/  SHFL.IDX PT, R3, R5, 0x3, 0x1c1f ;  /* 0x007c1f0005037f89 */ /* 0x000f2600000e0000 */
[----:B------:R-:W-:Y:S04]  /*8390*/  FMNMX.FTZ R104, R22, R104, !PT ;  /* 0x0000006816687209 */ /* 0x000fe80007810000 */
[----:B------:R-:W-:Y:S04]  /*83a0*/  FMNMX.FTZ R104, R21, R104, !PT ;  /* 0x0000006815687209 */ /* 0x000fe80007810000 */
[----:B------:R-:W-:Y:S04]  /*83b0*/  FMNMX.FTZ R104, R20, R104, !PT ;  /* 0x0000006814687209 */ /* 0x000fe80007810000 */
[----:B------:R-:W-:Y:S04]  /*83c0*/  FMNMX.FTZ R104, R19, R104, !PT ;  /* 0x0000006813687209 */ /* 0x000fe80007810000 */
[----:B------:R-:W-:Y:S04]  /*83d0*/  FMNMX.FTZ R104, R18, R104, !PT ;  /* 0x0000006812687209 */ /* 0x000fe80007810000 */
[----:B------:R-:W-:Y:S01]  /*83e0*/  FMNMX.FTZ R104, R17, R104, !PT ;  /* 0x0000006811687209 */ /* 0x000fe20007810000 */
[C---:B--2---:R-:W-:Y:S02]  /*83f0*/  IMAD.IADD R2, R4.reuse, 0x1, R2 ;  /* 0x0000000104027824 */ /* 0x044fe400078e0202 */
[----:B---3--:R-:W-:Y:S01]  /*8400*/  IMAD.IADD R0, R4, 0x1, R0 ;  /* 0x0000000104007824 */ /* 0x008fe200078e0200 */
[----:B------:R-:W-:Y:S01]  /*8410*/  FMNMX.FTZ R104, R16, R104, !PT ;  /* 0x0000006810687209 */ /* 0x000fe20007810000 */
[----:B----4-:R-:W-:Y:S01]  /*8420*/  IMAD.IADD R4, R4, 0x1, R3 ;  /* 0x0000000104047824 */ /* 0x010fe200078e0203 */
        /* <DEDUP_REMOVED lines=25> */
[----:B------:R-:W-:Y:S02]  /*85c0*/  ISETP.GT.AND P4, PT, R2, 0x38, PT ;  /* 0x000000380200780c */ /* 0x000fe40003f84270 */
[----:B------:R-:W-:Y:S02]  /*85d0*/  FSEL R44, R44, -INF , P0 ;  /* 0xff8000002c2c7808 */ /* 0x000fe40000000000 */
[----:B------:R-:W-:Y:S02]  /*85e0*/  ISETP.GT.AND P0, PT, R2, 0x39, PT ;  /* 0x000000390200780c */ /* 0x000fe40003f04270 */
[----:B------:R-:W-:Y:S02]  /*85f0*/  FMNMX.FTZ R104, R13, R104, !PT ;  /* 0x000000680d687209 */ /* 0x000fe40007810000 */
[----:B------:R-:W-:Y:S02]  /*8600*/  FSEL R39, R39, -INF , P6 ;  /* 0xff80000027277808 */ /* 0x000fe40003000000 */
[----:B------:R-:W-:Y:S02]  /*8610*/  ISETP.GT.AND P6, PT, R0, RZ, PT ;  /* 0x000000ff0000720c */ /* 0x000fe40003fc4270 */
        /* <DEDUP_REMOVED lines=16> */
[----:B------:R-:W-:Y:S02]  /*8720*/  FMNMX.FTZ R104, R11, R104, !PT ;  /* 0x000000680b687209 */ /* 0x000fe40007810000 */
[----:B------:R-:W-:Y:S02]  /*8730*/  FSEL R66, R194, -INF , P6 ;  /* 0xff800000c2427808 */ /* 0x000fe40003000000 */
[----:B------:R-:W-:Y:S02]  /*8740*/  ISETP.GT.AND P6, PT, R0, 0x20, PT ;  /* 0x000000200000780c */ /* 0x000fe40003fc4270 */
[----:B------:R-:W-:Y:S02]  /*8750*/  FSEL R65, R192, -INF , P5 ;  /* 0xff800000c0417808 */ /* 0x000fe40002800000 */
[----:B------:R-:W-:Y:S02]  /*8760*/  ISETP.GT.AND P5, PT, R0, 0x21, PT ;  /* 0x000000210000780c */ /* 0x000fe40003fa4270 */
[----:B------:R-:W-:Y:S02]  /*8770*/  FSEL R64, R188, -INF , P4 ;  /* 0xff800000bc407808 */ /* 0x000fe40002000000 */
[C---:B------:R-:W-:Y:S02]  /*8780*/  ISETP.GT.AND P4, PT, R0.reuse, 0x28, PT ;  /* 0x000000280000780c */ /* 0x040fe40003f84270 */
[----:B------:R-:W-:Y:S02]  /*8790*/  FSEL R63, R187, -INF , P0 ;  /* 0xff800000bb3f7808 */ /* 0x000fe40000000000 */
[----:B------:R-:W-:Y:S02]  /*87a0*/  ISETP.GT.AND P0, PT, R0, 0x29, PT ;  /* 0x000000290000780c */ /* 0x000fe40003f04270 */
[----:B------:R-:W-:Y:S02]  /*87b0*/  FMNMX.FTZ R103, R33, R103, !PT ;  /* 0x0000006721677209 */ /* 0x000fe40007810000 */
[----:B------:R-:W-:Y:S02]  /*87c0*/  FMNMX.FTZ R104, R10, R104, !PT ;  /* 0x000000680a687209 */ /* 0x000fe40007810000 */
        /* <DEDUP_REMOVED lines=8> */
[----:B------:R-:W-:Y:S01]  /*8850*/  FMNMX.FTZ R103, R40, R103, !PT ;  /* 0x0000006728677209 */ /* 0x000fe20007810000 */
[----:B------:R-:W2:Y:S01]  /*8860*/  SHFL.BFLY PT, R0, R104, 0x2, 0x1f ;  /* 0x0c401f0068007f89 */ /* 0x000ea200000e0000 */
        /* <DEDUP_REMOVED lines=12> */
[----:B--2---:R-:W-:Y:S02]  /*8930*/  FMNMX.FTZ R104, R0, R104, !PT ;  /* 0x0000006800687209 */ /* 0x004fe40007810000 */
[----:B------:R-:W-:Y:S02]  /*8940*/  FMNMX.FTZ R103, R46, R103, !PT ;  /* 0x000000672e677209 */ /* 0x000fe40007810000 */
        /* <DEDUP_REMOVED lines=11> */
[----:B------:R-:W-:Y:S02]  /*8a00*/  FSEL R57, R28, -INF , P6 ;  /* 0xff8000001c397808 */ /* 0x000fe40003000000 */
[----:B------:R-:W-:Y:S02]  /*8a10*/  FMNMX.FTZ R103, R36, R103, !PT ;  /* 0x0000006724677209 */ /* 0x000fe40007810000 */
[----:B------:R-:W-:Y:S02]  /*8a20*/  FMNMX.FTZ R102, R59, R102, !PT ;  /* 0x000000663b667209 */ /* 0x000fe40007810000 */
[----:B--2---:R-:W-:Y:S02]  /*8a30*/  FMNMX.FTZ R104, R104, R0, !PT ;  /* 0x0000000068687209 */ /* 0x004fe40007810000 */
[----:B------:R-:W-:Y:S01]  /*8a40*/  FSEL R56, R56, -INF , P5 ;  /* 0xff80000038387808 */ /* 0x000fe20002800000 */
[----:B------:R-:W2:Y:S01]  /*8a50*/  SHFL.BFLY PT, R0, R103, 0x2, 0x1f ;  /* 0x0c401f0067007f89 */ /* 0x000ea200000e0000 */
[----:B------:R-:W-:Y:S02]  /*8a60*/  FMNMX.FTZ R102, R57, R102, !PT ;  /* 0x0000006639667209 */ /* 0x000fe40007810000 */
[----:B------:R-:W-:Y:S02]  /*8a70*/  FSEL R43, R43, -INF , P4 ;  /* 0xff8000002b2b7808 */ /* 0x000fe40002000000 */
[----:B------:R-:W-:Y:S02]  /*8a80*/  FMNMX.FTZ R102, R56, R102, !PT ;  /* 0x0000006638667209 */ /* 0x000fe40007810000 */
[----:B------:R-:W-:Y:S02]  /*8a90*/  FSEL R42, R42, -INF , P0 ;  /* 0xff8000002a2a7808 */ /* 0x000fe40000000000 */
[----:B------:R-:W-:Y:S02]  /*8aa0*/  FMNMX.FTZ R102, R43, R102, !PT ;  /* 0x000000662b667209 */ /* 0x000fe40007810000 */
[----:B------:R-:W-:Y:S02]  /*8ab0*/  ISETP.GT.AND P6, PT, R4, RZ, PT ;  /* 0x000000ff0400720c */ /* 0x000fe40003fc4270 */
[----:B------:R-:W-:Y:S02]  /*8ac0*/  FMNMX.FTZ R102, R42, R102, !PT ;  /* 0x000000662a667209 */ /* 0x000fe40007810000 */
[C---:B------:R-:W-:Y:S02]  /*8ad0*/  ISETP.GT.AND P5, PT, R4.reuse, 0x1, PT ;  /* 0x000000010400780c */ /* 0x040fe40003fa4270 */
[----:B------:R-:W-:Y:S02]  /*8ae0*/  FSEL R28, R229, -INF , P6 ;  /* 0xff800000e51c7808 */ /* 0x000fe40003000000 */
[----:B------:R-:W-:Y:S02]  /*8af0*/  ISETP.GT.AND P4, PT, R4, 0x8, PT ;  /* 0x000000080400780c */ /* 0x000fe40003f84270 */
[----:B------:R-:W-:Y:S02]  /*8b00*/  FSEL R55, R228, -INF , P5 ;  /* 0xff800000e4377808 */ /* 0x000fe40002800000 */
[C---:B------:R-:W-:Y:S02]  /*8b10*/  ISETP.GT.AND P0, PT, R4.reuse, 0x9, PT ;  /* 0x000000090400780c */ /* 0x040fe40003f04270 */
[----:B--2---:R-:W-:Y:S02]  /*8b20*/  FMNMX.FTZ R103, R103, R0, !PT ;  /* 0x0000000067677209 */ /* 0x004fe40007810000 */
[----:B------:R-:W-:Y:S02]  /*8b30*/  FSEL R54, R227, -INF , P4 ;  /* 0xff800000e3367808 */ /* 0x000fe40002000000 */
[----:B------:R-:W-:Y:S01]  /*8b40*/  ISETP.GT.AND P6, PT, R4, 0x10, PT ;  /* 0x000000100400780c */ /* 0x000fe20003fc4270 */
[----:B------:R-:W2:Y:S01]  /*8b50*/  SHFL.BFLY PT, R0, R103, 0x1, 0x1f ;  /* 0x0c201f0067007f89 */ /* 0x000ea200000e0000 */
        /* <DEDUP_REMOVED lines=12> */
[----:B--2---:R-:W-:Y:S02]  /*8c20*/  FMNMX.FTZ R103, R103, R0, !PT ;  /* 0x0000000067677209 */ /* 0x004fe40007810000 */
[----:B------:R-:W-:Y:S01]  /*8c30*/  FSEL R29, R184, -INF , P5 ;  /* 0xff800000b81d7808 */ /* 0x000fe20002800000 */
[----:B------:R-:W2:Y:S01]  /*8c40*/  SHFL.BFLY PT, R0, R102, 0x2, 0x1f ;  /* 0x0c401f0066007f89 */ /* 0x000ea200000e0000 */
[C---:B------:R-:W-:Y:S02]  /*8c50*/  ISETP.GT.AND P0, PT, R4.reuse, 0x29, PT ;  /* 0x000000290400780c */ /* 0x040fe40003f04270 */
        /* <DEDUP_REMOVED lines=8> */
[----:B-1----:R-:W-:Y:S02]  /*8ce0*/  FSEL R5, R176, -INF , P4 ;  /* 0xff800000b0057808 */ /* 0x002fe40002000000 */
[----:B------:R-:W-:Y:S02]  /*8cf0*/  FSEL R8, R175, -INF , P0 ;  /* 0xff800000af087808 */ /* 0x000fe40000000000 */
[----:B--2---:R-:W-:Y:S05]  /*8d00*/  FMNMX.FTZ R102, R102, R0, !PT ;  /* 0x0000000066667209 */ /* 0x004fea0007810000 */
[----:B------:R-:W1:Y:S02]  /*8d10*/  SHFL.BFLY PT, R0, R102, 0x1, 0x1f ;  /* 0x0c201f0066007f89 */ /* 0x000e6400000e0000 */
[----:B-1----:R-:W-:Y:S02]  /*8d20*/  FMNMX.FTZ R102, R102, R0, !PT ;  /* 0x0000000066667209 */ /* 0x002fe40007810000 */
[----:B------:R-:W-:Y:S04]  /*8d30*/  FMNMX.FTZ R0, R28, R107, !PT ;  /* 0x0000006b1c007209 */ /* 0x000fe80007810000 */
        /* <DEDUP_REMOVED lines=14> */
[----:B------:R-:W-:Y:S05]  /*8e20*/  FMNMX.FTZ R4, R8, R4, !PT ;  /* 0x0000000408047209 */ /* 0x000fea0007810000 */
[----:B------:R-:W1:Y:S02]  /*8e30*/  SHFL.BFLY PT, R0, R4, 0x2, 0x1f ;  /* 0x0c401f0004007f89 */ /* 0x000e6400000e0000 */
[----:B-1----:R-:W-:Y:S06]  /*8e40*/  FMNMX.FTZ R4, R4, R0, !PT ;  /* 0x0000000004047209 */ /* 0x002fec0007810000 */
[----:B------:R1:W2:Y:S02]  /*8e50*/  SHFL.BFLY PT, R0, R4, 0x1, 0x1f ;  /* 0x0c201f0004007f89 */ /* 0x0002a400000e0000 */
.L_x_1327:
[C---:B------:R-:W-:Y:S01]  /*8e60*/  FSETP.NEU.FTZ.AND P0, PT, R104.reuse, -INF , PT ;  /* 0xff8000006800780b */ /* 0x040fe20003f1d000 */
[----:B------:R-:W-:Y:S01]  /*8e70*/  FMUL.FTZ R2, R104, c[0x0][0x2d0] ;  /* 0x0000b40068027a20 */ /* 0x000fe20000410000 */
        /* <DEDUP_REMOVED lines=8> */
[--C-:B-1----:R-:W-:Y:S02]  /*8f00*/  FFMA.FTZ R4, R14, c[0x0][0x2d0], -R2.reuse ;  /* 0x0000b4000e047a23 */ /* 0x102fe40000010802 */
        /* <DEDUP_REMOVED lines=14> */
[--C-:B------:R-:W-:Y:S02]  /*8ff0*/  FFMA.FTZ R25, R25, c[0x0][0x2d0], -R2.reuse ;  /* 0x0000b40019197a23 */ /* 0x100fe40000010802 */
[--C-:B------:R-:W-:Y:S02]  /*9000*/  FFMA.FTZ R24, R24, c[0x0][0x2d0], -R2.reuse ;  /* 0x0000b40018187a23 */ /* 0x100fe40000010802 */
[----:B------:R-:W-:Y:S02]  /*9010*/  FFMA.FTZ R235, R11, c[0x0][0x2d0], -R2 ;  /* 0x0000b4000beb7a23 */ /* 0x000fe40000010802 */
[----:B------:R-:W-:Y:S01]  /*9020*/  FMUL.FTZ R2, R103, c[0x0][0x2d0] ;  /* 0x0000b40067027a20 */ /* 0x000fe20000410000 */
[----:B------:R-:W-:Y:S04]  /*9030*/  MUFU.EX2 R25, R25 ;  /* 0x0000001900197308 */ /* 0x000fe80000000800 */
[----:B------:R-:W-:Y:S05]  /*9040*/  FSEL R2, R2, RZ, P0 ;  /* 0x000000ff02027208 */ /* 0x000fea0000000000 */
[--C-:B------:R-:W-:Y:S01]  /*9050*/  FFMA.FTZ R52, R52, c[0x0][0x2d0], -R2.reuse ;  /* 0x0000b40034347a23 */ /* 0x100fe20000010802 */
[----:B------:R-:W3:Y:S01]  /*9060*/  MUFU.EX2 R24, R24 ;  /* 0x0000001800187308 */ /* 0x000ee20000000800 */
[--C-:B------:R-:W-:Y:S02]  /*9070*/  FFMA.FTZ R187, R50, c[0x0][0x2d0], -R2.reuse ;  /* 0x0000b40032bb7a23 */ /* 0x100fe40000010802 */
[--C-:B------:R-:W-:Y:S02]  /*9080*/  FFMA.FTZ R230, R39, c[0x0][0x2d0], -R2.reuse ;  /* 0x0000b40027e67a23 */ /* 0x100fe40000010802 */
[--C-:B------:R-:W-:Y:S02]  /*9090*/  FFMA.FTZ R237, R38, c[0x0][0x2d0], -R2.reuse ;  /* 0x0000b40026ed7a23 */ /* 0x100fe40000010802 */
[--C-:B------:R-:W-:Y:S02]  /*90a0*/  FFMA.FTZ R236, R37, c[0x0][0x2d0], -R2.reuse ;  /* 0x0000b40025ec7a23 */ /* 0x100fe40000010802 */
[--C-:B------:R-:W-:Y:S02]  /*90b0*/  FFMA.FTZ R241, R36, c[0x0][0x2d0], -R2.reuse ;  /* 0x0000b40024f17a23 */ /* 0x100fe40000010802 */
[--C-:B------:R-:W-:Y:S01]  /*90c0*/  FFMA.FTZ R10, R40, c[0x0][0x2d0], -R2.reuse ;  /* 0x0000b400280a7a23 */ /* 0x100fe20000010802 */
[----:B------:R-:W-:Y:S01]  /*90d0*/  LDSM.16.MT88.4 R36, [R202] ;  /* 0x00000000ca24783b */ /* 0x000fe20000004200 */
        /* <DEDUP_REMOVED lines=8> */
[----:B------:R-:W-:Y:S10]  /*9160*/  MUFU.EX2 R186, R186 ;  /* 0x000000ba00ba7308 */ /* 0x000ff40000000800 */
[----:B------:R-:W-:Y:S10]  /*9170*/  MUFU.EX2 R185, R185 ;  /* 0x000000b900b97308 */ /* 0x000ff40000000800 */
[----:B------:R-:W-:Y:S10]  /*9180*/  MUFU.EX2 R188, R188 ;  /* 0x000000bc00bc7308 */ /* 0x000ff40000000800 */
[----:B------:R-:W-:Y:S01]  /*9190*/  MUFU.EX2 R222, R222 ;  /* 0x000000de00de7308 */ /* 0x000fe20000000800 */
[----:B-1----:R-:W-:Y:S01]  /*91a0*/  FFMA.FTZ R0, R100, R243, R3 ;  /* 0x000000f364007223 */ /* 0x002fe20000010003 */
[C---:B--2---:R-:W-:Y:S01]  /*91b0*/  F2FP.BF16.PACK_AB R172, R4.reuse, R3 ;  /* 0x0000000304ac723e */ /* 0x044fe200000010ff */
[----:B------:R-:W-:Y:S02]  /*91c0*/  FFMA.FTZ R3, R15, c[0x0][0x2d0], -R2 ;  /* 0x0000b4000f037a23 */ /* 0x000fe40000010802 */
[----:B------:R-:W-:Y:S01]  /*91d0*/  FADD.FTZ R11, R4, R0 ;  /* 0x00000000040b7221 */ /* 0x000fe20000010000 */
[----:B------:R-:W-:Y:S01]  /*91e0*/  FSEL R0, R103, RZ, P0 ;  /* 0x000000ff67007208 */ /* 0x000fe20000000000 */
[----:B------:R-:W-:Y:S01]  /*91f0*/  FFMA.FTZ R4, R33, c[0x0][0x2d0], -R2 ;  /* 0x0000b40021047a23 */ /* 0x000fe20000010802 */
[C---:B------:R-:W-:Y:S01]  /*9200*/  FSETP.NEU.FTZ.AND P0, PT, R102.reuse, -INF , PT ;  /* 0xff8000006600780b */ /* 0x040fe20003f1d000 */
[----:B------:R-:W-:Y:S01]  /*9210*/  FMUL.FTZ R2, R102, c[0x0][0x2d0] ;  /* 0x0000b40066027a20 */ /* 0x000fe20000410000 */
[----:B------:R-:W-:Y:S01]  /*9220*/  MUFU.EX2 R173, R3 ;  /* 0x0000000300ad7308 */ /* 0x000fe20000000800 */
[----:B------:R-:W-:Y:S02]  /*9230*/  FADD.FTZ R0, -R0, R105 ;  /* 0x0000006900007221 */ /* 0x000fe40000010100 */
[----:B------:R-:W-:Y:S01]  /*9240*/  FMUL.FTZ R33, R100, R153 ;  /* 0x0000009964217220 */ /* 0x000fe20000410000 */
[----:B------:R-:W-:Y:S01]  /*9250*/  FSEL R2, R2, RZ, P0 ;  /* 0x000000ff02027208 */ /* 0x000fe20000000000 */
[----:B------:R-:W-:Y:S02]  /*9260*/  FMUL.FTZ R0, R0, c[0x0][0x2d0] ;  /* 0x0000b40000007a20 */ /* 0x000fe40000410000 */
[----:B------:R-:W-:Y:S02]  /*9270*/  FMUL.FTZ R48, R100, R160 ;  /* 0x000000a064307220 */ /* 0x000fe40000410000 */
[--C-:B------:R-:W-:Y:S01]  /*9280*/  FFMA.FTZ R182, R65, c[0x0][0x2d0], -R2.reuse ;  /* 0x0000b40041b67a23 */ /* 0x100fe20000010802 */
[----:B------:R-:W1:Y:S01]  /*9290*/  MUFU.EX2 R3, R0 ;  /* 0x0000000000037308 */ /* 0x000e620000000800 */
[--C-:B------:R-:W-:Y:S02]  /*92a0*/  FFMA.FTZ R181, R64, c[0x0][0x2d0], -R2.reuse ;  /* 0x0000b40040b57a23 */ /* 0x100fe40000010802 */
[--C-:B------:R-:W-:Y:S02]  /*92b0*/  FFMA.FTZ R180, R63, c[0x0][0x2d0], -R2.reuse ;  /* 0x0000b4003fb47a23 */ /* 0x100fe40000010802 */
[--C-:B------:R-:W-:Y:S02]  /*92c0*/  FFMA.FTZ R9, R58, c[0x0][0x2d0], -R2.reuse ;  /* 0x0000b4003a097a23 */ /* 0x100fe40000010802 */
[--C-:B------:R-:W-:Y:S01]  /*92d0*/  FFMA.FTZ R17, R174, c[0x0][0x2d0], -R2.reuse ;  /* 0x0000b400ae117a23 */ /* 0x100fe20000010802 */
[----:B---3--:R-:W-:Y:S01]  /*92e0*/  F2FP.BF16.PACK_AB R174, R24, R25 ;  /* 0x0000001918ae723e */ /* 0x008fe200000010ff */
        /* <DEDUP_REMOVED lines=10> */
[----:B-1----:R-:W-:Y:S02]  /*9390*/  FFMA.FTZ R0, R3, R247, R173 ;  /* 0x000000f703007223 */ /* 0x002fe400000100ad */
[--C-:B------:R-:W-:Y:S02]  /*93a0*/  FFMA.FTZ R196, R61, c[0x0][0x2d0], -R2.reuse ;  /* 0x0000b4003dc47a23 */ /* 0x100fe40000010802 */
[----:B------:R-:W-:Y:S01]  /*93b0*/  FFMA.FTZ R195, R60, c[0x0][0x2d0], -R2 ;  /* 0x0000b4003cc37a23 */ /* 0x000fe20000010802 */
[----:B------:R-:W-:Y:S01]  /*93c0*/  MUFU.EX2 R183, R183 ;  /* 0x000000b700b77308 */ /* 0x000fe20000000800 */
[----:B------:R-:W-:Y:S02]  /*93d0*/  FMUL.FTZ R49, R100, R161 ;  /* 0x000000a164317220 */ /* 0x000fe40000410000 */
[----:B------:R-:W-:Y:S01]  /*93e0*/  FMUL.FTZ R50, R3, R162 ;  /* 0x000000a203327220 */ /* 0x000fe20000410000 */
[C---:B--2---:R-:W-:Y:S01]  /*93f0*/  F2FP.BF16.PACK_AB R173, R4.reuse, R173 ;  /* 0x000000ad04ad723e */ /* 0x044fe200000010ff */
[----:B------:R-:W-:Y:S01]  /*9400*/  FADD.FTZ R18, R4, R0 ;  /* 0x0000000004127221 */ /* 0x000fe20000010000 */
[----:B------:R-:W-:Y:S01]  /*9410*/  FSEL R0, R102, RZ, P0 ;  /* 0x000000ff66007208 */ /* 0x000fe20000000000 */
[----:B------:R-:W-:Y:S01]  /*9420*/  FFMA.FTZ R4, R53, c[0x0][0x2d0], -R2 ;  /* 0x0000b40035047a23 */ /* 0x000fe20000010802 */
[----:B------:R-:W-:Y:S01]  /*9430*/  FSETP.NEU.FTZ.AND P0, PT, R101, -INF , PT ;  /* 0xff8000006500780b */ /* 0x000fe20003f1d000 */
[----:B------:R-:W-:Y:S01]  /*9440*/  FMUL.FTZ R51, R3, R163 ;  /* 0x000000a303337220 */ /* 0x000fe20000410000 */
[----:B------:R-:W-:Y:S01]  /*9450*/  MUFU.EX2 R251, R181 ;  /* 0x000000b500fb7308 */ /* 0x000fe20000000800 */
[----:B------:R-:W-:Y:S01]  /*9460*/  FADD.FTZ R0, -R0, R106 ;  /* 0x0000006a00007221 */ /* 0x000fe20000010100 */
[----:B------:R-:W-:Y:S01]  /*9470*/  FSEL R2, R101, RZ, P0 ;  /* 0x000000ff65027208 */ /* 0x000fe20000000000 */
[----:B------:R-:W-:Y:S01]  /*9480*/  FMUL.FTZ R64, R100, R168 ;  /* 0x000000a864407220 */ /* 0x000fe20000410000 */
[----:B------:R-:W-:Y:S01]  /*9490*/  LDSM.16.MT88.4 R160, [R201+0x1c00] ;  /* 0x001c0000c9a0783b */ /* 0x000fe20000004200 */
[----:B------:R-:W-:Y:S02]  /*94a0*/  FMUL.FTZ R0, R0, c[0x0][0x2d0] ;  /* 0x0000b40000007a20 */ /* 0x000fe40000410000 */
[----:B------:R-:W-:Y:S02]  /*94b0*/  FADD.FTZ R2, -R2, R107 ;  /* 0x0000006b02027221 */ /* 0x000fe40000010100 */
[----:B------:R-:W-:Y:S01]  /*94c0*/  FMUL.FTZ R65, R100, R169 ;  /* 0x000000a964417220 */ /* 0x000fe20000410000 */
[----:B------:R1:W-:Y:S01]  /*94d0*/  MUFU.EX2 R20, R4 ;  /* 0x0000000400147308 */ /* 0x0003e20000000800 */
[----:B------:R-:W-:Y:S02]  /*94e0*/  FMUL.FTZ R2, R2, c[0x0][0x2d0] ;  /* 0x0000b40002027a20 */ /* 0x000fe40000410000 */
[C---:B------:R-:W-:Y:S02]  /*94f0*/  FMUL.FTZ R66, R3.reuse, R170 ;  /* 0x000000aa03427220 */ /* 0x040fe40000410000 */
        /* <DEDUP_REMOVED lines=8> */
[----:B------:R-:W-:Y:S01]  /*9580*/  FMUL.FTZ R83, R3, R83 ;  /* 0x0000005303537220 */ /* 0x000fe20000410000 */
[----:B------:R-:W3:Y:S01]  /*9590*/  MUFU.EX2 R2, R2 ;  /* 0x0000000200027308 */ /* 0x000ee20000000800 */
[C---:B------:R-:W-:Y:S02]  /*95a0*/  FMUL.FTZ R84, R100.reuse, R84 ;  /* 0x0000005464547220 */ /* 0x040fe40000410000 */
[----:B------:R-:W-:Y:S02]  /*95b0*/  FMUL.FTZ R85, R100, R85 ;  /* 0x0000005564557220 */ /* 0x000fe40000410000 */
[----:B-1----:R-:W-:Y:S02]  /*95c0*/  FMUL.FTZ R4, R101, c[0x0][0x2d0] ;  /* 0x0000b40065047a20 */ /* 0x002fe40000410000 */
[C---:B------:R-:W-:Y:S02]  /*95d0*/  FMUL.FTZ R86, R3.reuse, R86 ;  /* 0x0000005603567220 */ /* 0x040fe40000410000 */
[----:B------:R-:W-:Y:S01]  /*95e0*/  FMUL.FTZ R87, R3, R87 ;  /* 0x0000005703577220 */ /* 0x000fe20000410000 */
[----:B------:R-:W-:Y:S01]  /*95f0*/  FSEL R4, R4, RZ, P0 ;  /* 0x000000ff04047208 */ /* 0x000fe20000000000 */
[----:B------:R-:W-:Y:S01]  /*9600*/  MUFU.EX2 R252, R180 ;  /* 0x000000b400fc7308 */ /* 0x000fe20000000800 */
[----:B------:R-:W-:Y:S02]  /*9610*/  FMUL.FTZ R96, R100, R96 ;  /* 0x0000006064607220 */ /* 0x000fe40000410000 */
[----:B--2---:R-:W-:Y:S02]  /*9620*/  FMUL.FTZ R61, R0, R109 ;  /* 0x0000006d003d7220 */ /* 0x004fe40000410000 */
        /* <DEDUP_REMOVED lines=19> */
[C---:B------:R-:W-:Y:S02]  /*9760*/  FFMA.FTZ R4, R0.reuse, R248, R20 ;  /* 0x000000f800047223 */ /* 0x040fe40000010014 */
[----:B------:R-:W-:Y:S01]  /*9770*/  FMUL.FTZ R60, R0, R108 ;  /* 0x0000006c003c7220 */ /* 0x000fe20000410000 */
[----:B------:R-:W-:Y:S01]  /*9780*/  F2FP.BF16.PACK_AB R108, R19, R20 ;  /* 0x00000014136c723e */ /* 0x000fe200000010ff */
[----:B---3--:R-:W-:Y:S01]  /*9790*/  FMUL.FTZ R14, R2, R134 ;  /* 0x00000086020e7220 */ /* 0x008fe20000410000 */
[----:B------:R-:W1:Y:S01]  /*97a0*/  LDSM.16.MT88.4 R20, [R201] ;  /* 0x00000000c914783b */ /* 0x000e620000004200 */
[----:B------:R-:W2:Y:S01]  /*97b0*/  MUFU.EX2 R134, R52 ;  /* 0x0000003400867308 */ /* 0x000ea20000000800 */
[C---:B------:R-:W-:Y:S02]  /*97c0*/  FMUL.FTZ R12, R0.reuse, R132 ;  /* 0x00000084000c7220 */ /* 0x040fe40000410000 */
[----:B------:R-:W-:Y:S02]  /*97d0*/  FMUL.FTZ R13, R0, R133 ;  /* 0x00000085000d7220 */ /* 0x000fe40000410000 */
[C---:B------:R-:W-:Y:S02]  /*97e0*/  FMUL.FTZ R15, R2.reuse, R135 ;  /* 0x00000087020f7220 */ /* 0x040fe40000410000 */
[----:B------:R-:W-:Y:S02]  /*97f0*/  FMUL.FTZ R27, R2, R131 ;  /* 0x00000083021b7220 */ /* 0x000fe40000410000 */
[----:B------:R-:W-:Y:S01]  /*9800*/  FMUL.FTZ R9, R0, R137 ;  /* 0x0000008900097220 */ /* 0x000fe20000410000 */
[----:B------:R3:W-:Y:S01]  /*9810*/  MUFU.EX2 R133, R17 ;  /* 0x0000001100857308 */ /* 0x0007e20000000800 */
[----:B------:R-:W-:Y:S02]  /*9820*/  FADD.FTZ R6, R25, R11 ;  /* 0x0000000b19067221 */ /* 0x000fe40000010000 */
[----:B------:R-:W-:Y:S02]  /*9830*/  FMUL.FTZ R26, R2, R130 ;  /* 0x00000082021a7220 */ /* 0x000fe40000410000 */
[----:B------:R-:W-:Y:S02]  /*9840*/  FADD.FTZ R130, R19, R4 ;  /* 0x0000000413827221 */ /* 0x000fe40000010000 */
[C---:B------:R-:W-:Y:S02]  /*9850*/  FMUL.FTZ R4, R100.reuse, R140 ;  /* 0x0000008c64047220 */ /* 0x040fe40000410000 */
[----:B------:R-:W-:Y:S01]  /*9860*/  FMUL.FTZ R5, R100, R141 ;  /* 0x0000008d64057220 */ /* 0x000fe20000410000 */
[----:B------:R-:W4:Y:S01]  /*9870*/  MUFU.EX2 R131, R55 ;  /* 0x0000003700837308 */ /* 0x000f220000000800 */
[C---:B------:R-:W-:Y:S02]  /*9880*/  FMUL.FTZ R7, R3.reuse, R143 ;  /* 0x0000008f03077220 */ /* 0x040fe40000410000 */
[----:B------:R-:W-:Y:S02]  /*9890*/  FADD.FTZ R177, R24, R6 ;  /* 0x0000000618b17221 */ /* 0x000fe40000010000 */
[----:B------:R-:W-:Y:S02]  /*98a0*/  FMUL.FTZ R6, R3, R142 ;  /* 0x0000008e03067220 */ /* 0x000fe40000410000 */
[----:B------:R-:W-:Y:S02]  /*98b0*/  FMUL.FTZ R24, R0, R128 ;  /* 0x0000008000187220 */ /* 0x000fe40000410000 */
[----:B------:R-:W-:Y:S01]  /*98c0*/  FADD.FTZ R128, R175, R18 ;  /* 0x00000012af807221 */ /* 0x000fe20000010000 */
[----:B------:R5:W-:Y:S01]  /*98d0*/  MUFU.EX2 R132, R54 ;  /* 0x0000003600847308 */ /* 0x000be20000000800 */
[----:B--2---:R-:W-:Y:S01]  /*98e0*/  F2FP.BF16.PACK_AB R175, R134, R175 ;  /* 0x000000af86af723e */ /* 0x004fe200000010ff */
[C---:B------:R-:W-:Y:S02]  /*98f0*/  FMUL.FTZ R18, R3.reuse, R146 ;  /* 0x0000009203127220 */ /* 0x040fe40000410000 */
[----:B---3--:R-:W-:Y:S02]  /*9900*/  FMUL.FTZ R17, R100, R145 ;  /* 0x0000009164117220 */ /* 0x008fe40000410000 */
[----:B------:R-:W-:Y:S02]  /*9910*/  FMUL.FTZ R19, R3, R147 ;  /* 0x0000009303137220 */ /* 0x000fe40000410000 */
[----:B------:R-:W-:Y:S01]  /*9920*/  FMUL.FTZ R28, R0, R124 ;  /* 0x0000007c001c7220 */ /* 0x000fe20000410000 */
[-C--:B-1----:R-:W-:Y:S01]  /*9930*/  HMMA.16816.F32.BF16 R4, R172, R20.reuse, R4 ;  /* 0x00000014ac04723c */ /* 0x082fe20000041804 */
[----:B------:R-:W1:Y:S04]  /*9940*/  MUFU.EX2 R135, R16 ;  /* 0x0000001000877308 */ /* 0x000e680000000800 */
[C---:B------:R-:W-:Y:S02]  /*9950*/  FMUL.FTZ R10, R2.reuse, R138 ;  /* 0x0000008a020a7220 */ /* 0x040fe40000410000 */
[C---:B------:R-:W-:Y:S02]  /*9960*/  FMUL.FTZ R11, R2.reuse, R139 ;  /* 0x0000008b020b7220 */ /* 0x040fe40000410000 */
[C---:B------:R-:W-:Y:S02]  /*9970*/  FMUL.FTZ R62, R2.reuse, R110 ;  /* 0x0000006e023e7220 */ /* 0x040fe40000410000 */
[----:B------:R-:W2:Y:S01]  /*9980*/  MUFU.EX2 R137, R67 ;  /* 0x0000004300897308 */ /* 0x000ea20000000800 */
[----:B------:R-:W-:Y:S02]  /*9990*/  FMUL.FTZ R63, R2, R111 ;  /* 0x0000006f023f7220 */ /* 0x000fe40000410000 */
[C---:B------:R-:W-:Y:S01]  /*99a0*/  FMUL.FTZ R8, R0.reuse, R136 ;  /* 0x0000008800087220 */ /* 0x040fe20000410000 */
[----:B-----5:R-:W3:Y:S01]  /*99b0*/  LDSM.16.MT88.4 R52, [R201+0x1000] ;  /* 0x00100000c934783b */ /* 0x020ee20000004200 */
[----:B------:R-:W-:Y:S02]  /*99c0*/  FMUL.FTZ R25, R0, R129 ;  /* 0x0000008100197220 */ /* 0x000fe40000410000 */
[----:B------:R-:W-:Y:S01]  /*99d0*/  FFMA.FTZ R129, R2, R249, R109 ;  /* 0x000000f902817223 */ /* 0x000fe2000001006d */
[----:B----4-:R-:W-:Y:S01]  /*99e0*/  F2FP.BF16.PACK_AB R109, R131, R109 ;  /* 0x0000006d836d723e */ /* 0x010fe200000010ff */
[----:B------:R-:W-:Y:S01]  /*99f0*/  FMUL.FTZ R29, R0, R125 ;  /* 0x0000007d001d7220 */ /* 0x000fe20000410000 */
[----:B------:R-:W-:Y:S01]  /*9a00*/  MUFU.EX2 R139, R187 ;  /* 0x000000bb008b7308 */ /* 0x000fe20000000800 */
[C---:B------:R-:W-:Y:S02]  /*9a10*/  FMUL.FTZ R30, R2.reuse, R126 ;  /* 0x0000007e021e7220 */ /* 0x040fe40000410000 */
[----:B------:R-:W-:Y:S01]  /*9a20*/  FMUL.FTZ R31, R2, R127 ;  /* 0x0000007f021f7220 */ /* 0x000fe20000410000 */
[----:B-1----:R-:W-:Y:S01]  /*9a30*/  F2FP.BF16.PACK_AB R111, R135, R132 ;  /* 0x00000084876f723e */ /* 0x002fe200000010ff */
[C---:B------:R-:W-:Y:S01]  /*9a40*/  FMUL.FTZ R16, R100.reuse, R144 ;  /* 0x0000009064107220 */ /* 0x040fe20000410000 */
[----:B------:R-:W-:Y:S01]  /*9a50*/  LDSM.16.MT88.4 R124, [R201+0x1400] ;  /* 0x00140000c97c783b */ /* 0x000fe20000004200 */
[----:B------:R-:W-:Y:S02]  /*9a60*/  FMUL.FTZ R32, R100, R152 ;  /* 0x0000009864207220 */ /* 0x000fe40000410000 */
[C---:B------:R-:W-:Y:S01]  /*9a70*/  FMUL.FTZ R34, R3.reuse, R154 ;  /* 0x0000009a03227220 */ /* 0x040fe20000410000 */
[----:B------:R-:W-:Y:S01]  /*9a80*/  MUFU.EX2 R138, R182 ;  /* 0x000000b6008a7308 */ /* 0x000fe20000000800 */
[----:B------:R-:W-:Y:S02]  /*9a90*/  FMUL.FTZ R35, R3, R155 ;  /* 0x0000009b03237220 */ /* 0x000fe40000410000 */
[C---:B------:R-:W-:Y:S01]  /*9aa0*/  FMUL.FTZ R56, R0.reuse, R112 ;  /* 0x0000007000387220 */ /* 0x040fe20000410000 */
[----:B--2---:R-:W-:Y:S01]  /*9ab0*/  F2FP.BF16.PACK_AB R110, R137, R133 ;  /* 0x00000085896e723e */ /* 0x004fe200000010ff */
[----:B------:R-:W-:Y:S01]  /*9ac0*/  LDSM.16.MT88.4 R144, [R201+0xc00] ;  /* 0x000c0000c990783b */ /* 0x000fe20000004200 */
[----:B------:R-:W-:Y:S02]  /*9ad0*/  FMUL.FTZ R57, R0, R113 ;  /* 0x0000007100397220 */ /* 0x000fe40000410000 */
[C---:B------:R-:W-:Y:S02]  /*9ae0*/  FMUL.FTZ R58, R2.reuse, R114 ;  /* 0x00000072023a7220 */ /* 0x040fe40000410000 */
[----:B------:R-:W-:Y:S01]  /*9af0*/  FMUL.FTZ R59, R2, R115 ;  /* 0x00000073023b7220 */ /* 0x000fe20000410000 */
[C---:B------:R-:W-:Y:S01]  /*9b00*/  HMMA.16816.F32.BF16 R8, R108.reuse, R20, R8 ;  /* 0x000000146c08723c */ /* 0x040fe20000041808 */
[----:B------:R-:W-:Y:S01]  /*9b10*/  MUFU.EX2 R249, R184 ;  /* 0x000000b800f97308 */ /* 0x000fe20000000800 */
[----:B------:R-:W1:Y:S02]  /*9b20*/  LDSM.16.MT88.4 R112, [R202+0x1000] ;  /* 0x00100000ca70783b */ /* 0x000e640000004200 */
[C---:B------:R-:W-:Y:S02]  /*9b30*/  FMUL.FTZ R40, R0.reuse, R120 ;  /* 0x0000007800287220 */ /* 0x040fe40000410000 */
[----:B------:R-:W-:Y:S02]  /*9b40*/  FMUL.FTZ R41, R0, R121 ;  /* 0x0000007900297220 */ /* 0x000fe40000410000 */
[-C--:B------:R-:W-:Y:S02]  /*9b50*/  HMMA.16816.F32.BF16 R12, R108, R22.reuse, R12 ;  /* 0x000000166c0c723c */ /* 0x080fe4000004180c */
[----:B------:R-:W-:Y:S01]  /*9b60*/  LDSM.16.MT88.4 R152, [R202+0xc00] ;  /* 0x000c0000ca98783b */ /* 0x000fe20000004200 */
[----:B------:R-:W-:Y:S01]  /*9b70*/  MUFU.EX2 R178, R178 ;  /* 0x000000b200b27308 */ /* 0x000fe20000000800 */
[C---:B------:R-:W-:Y:S02]  /*9b80*/  FMUL.FTZ R42, R2.reuse, R122 ;  /* 0x0000007a022a7220 */ /* 0x040fe40000410000 */
[----:B------:R-:W-:Y:S02]  /*9b90*/  FMUL.FTZ R43, R2, R123 ;  /* 0x0000007b022b7220 */ /* 0x000fe40000410000 */
[C---:B------:R-:W-:Y:S02]  /*9ba0*/  HMMA.16816.F32.BF16 R16, R172.reuse, R22, R16 ;  /* 0x00000016ac10723c */ /* 0x040fe40000041810 */
[----:B------:R-:W-:Y:S02]  /*9bb0*/  LDSM.16.MT88.4 R120, [R202+0x400] ;  /* 0x00040000ca78783b */ /* 0x000fe40000004200 */
[C---:B------:R-:W-:Y:S01]  /*9bc0*/  FMUL.FTZ R20, R100.reuse, R148 ;  /* 0x0000009464147220 */ /* 0x040fe20000410000 */
[----:B------:R-:W-:Y:S01]  /*9bd0*/  MUFU.EX2 R250, R179 ;  /* 0x000000b300fa7308 */ /* 0x000fe20000000800 */
[----:B------:R-:W-:Y:S02]  /*9be0*/  FMUL.FTZ R21, R100, R149 ;  /* 0x0000009564157220 */ /* 0x000fe40000410000 */
[C---:B------:R-:W-:Y:S04]  /*9bf0*/  FMUL.FTZ R22, R3.reuse, R150 ;  /* 0x0000009603167220 */ /* 0x040fe80000410000 */
[C---:B------:R-:W-:Y:S02]  /*9c00*/  FMUL.FTZ R23, R3.reuse, R151 ;  /* 0x0000009703177220 */ /* 0x040fe40000410000 */
[C---:B------:R-:W-:Y:S01]  /*9c10*/  FMUL.FTZ R44, R0.reuse, R116 ;  /* 0x00000074002c7220 */ /* 0x040fe20000410000 */
[----:B------:R2:W-:Y:S01]  /*9c20*/  MUFU.EX2 R136, R227 ;  /* 0x000000e300887308 */ /* 0x0005e20000000800 */
[----:B------:R-:W-:Y:S02]  /*9c30*/  FMUL.FTZ R45, R0, R117 ;  /* 0x00000075002d7220 */ /* 0x000fe40000410000 */
[C---:B------:R-:W-:Y:S01]  /*9c40*/  FMUL.FTZ R46, R2.reuse, R118 ;  /* 0x00000076022e7220 */ /* 0x040fe20000410000 */
[-C--:B------:R-:W-:Y:S03]  /*9c50*/  HMMA.16816.F32.BF16 R20, R172, R36.reuse, R20 ;  /* 0x00000024ac14723c */ /* 0x080fe60000041814 */
[----:B------:R-:W-:Y:S02]  /*9c60*/  FMUL.FTZ R47, R2, R119 ;  /* 0x00000077022f7220 */ /* 0x000fe40000410000 */
[----:B------:R-:W-:Y:S01]  /*9c70*/  LDSM.16.MT88.4 R116, [R201+0x400] ;  /* 0x00040000c974783b */ /* 0x000fe20000004200 */
[C---:B------:R-:W-:Y:S01]  /*9c80*/  FMUL.FTZ R67, R3.reuse, R171 ;  /* 0x000000ab03437220 */ /* 0x040fe20000410000 */
[----:B------:R-:W-:Y:S01]  /*9c90*/  MUFU.EX2 R107, R190 ;  /* 0x000000be006b7308 */ /* 0x000fe20000000800 */
[C---:B------:R-:W-:Y:S04]  /*9ca0*/  HMMA.16816.F32.BF16 R24, R108.reuse, R36, R24 ;  /* 0x000000246c18723c */ /* 0x040fe80000041818 */
[C---:B------:R-:W-:Y:S01]  /*9cb0*/  FMUL.FTZ R72, R0.reuse, R72 ;  /* 0x0000004800487220 */ /* 0x040fe20000410000 */
[----:B------:R-:W-:Y:S01]  /*9cc0*/  LDSM.16.MT88.4 R168, [R202+0x1c00] ;  /* 0x001c0000caa8783b */ /* 0x000fe20000004200 */
[----:B------:R-:W-:Y:S02]  /*9cd0*/  FMUL.FTZ R73, R0, R73 ;  /* 0x0000004900497220 */ /* 0x000fe40000410000 */
[-C--:B------:R-:W-:Y:S01]  /*9ce0*/  HMMA.16816.F32.BF16 R28, R108, R38.reuse, R28 ;  /* 0x000000266c1c723c */ /* 0x080fe2000004181c */
[----:B------:R-:W-:Y:S03]  /*9cf0*/  MUFU.EX2 R106, R189 ;  /* 0x000000bd006a7308 */ /* 0x000fe60000000800 */
[----:B--2---:R-:W-:Y:S01]  /*9d00*/  MOV R227, R185 ;  /* 0x000000b900e37202 */ /* 0x004fe20000000f00 */
[C---:B------:R-:W-:Y:S02]  /*9d10*/  FMUL.FTZ R36, R100.reuse, R156 ;  /* 0x0000009c64247220 */ /* 0x040fe40000410000 */
[----:B------:R-:W-:Y:S01]  /*9d20*/  FMUL.FTZ R37, R100, R157 ;  /* 0x0000009d64257220 */ /* 0x000fe20000410000 */
[C---:B------:R-:W-:Y:S03]  /*9d30*/  HMMA.16816.F32.BF16 R32, R172.reuse, R38, R32 ;  /* 0x00000026ac20723c */ /* 0x040fe60000041820 */
[----:B------:R-:W-:Y:S01]  /*9d40*/  MUFU.EX2 R247, R219 ;  /* 0x000000db00f77308 */ /* 0x000fe20000000800 */
[C---:B------:R-:W-:Y:S02]  /*9d50*/  FMUL.FTZ R74, R2.reuse, R74 ;  /* 0x0000004a024a7220 */ /* 0x040fe40000410000 */
[----:B------:R-:W-:Y:S02]  /*9d60*/  FMUL.FTZ R75, R2, R75 ;  /* 0x0000004b024b7220 */ /* 0x000fe40000410000 */
[C---:B------:R-:W-:Y:S04]  /*9d70*/  FMUL.FTZ R38, R3.reuse, R158 ;  /* 0x0000009e03267220 */ /* 0x040fe80000410000 */
[C---:B------:R-:W-:Y:S01]  /*9d80*/  FMUL.FTZ R39, R3.reuse, R159 ;  /* 0x0000009f03277220 */ /* 0x040fe20000410000 */
[----:B------:R-:W-:Y:S01]  /*9d90*/  MUFU.EX2 R248, R194 ;  /* 0x000000c200f87308 */ /* 0x000fe20000000800 */
[C---:B------:R-:W-:Y:S02]  /*9da0*/  FMUL.FTZ R76, R0.reuse, R76 ;  /* 0x0000004c004c7220 */ /* 0x040fe40000410000 */
[----:B------:R-:W-:Y:S02]  /*9db0*/  FMUL.FTZ R77, R0, R77 ;  /* 0x0000004d004d7220 */ /* 0x000fe40000410000 */
[C---:B------:R-:W-:Y:S01]  /*9dc0*/  FMUL.FTZ R78, R2.reuse, R78 ;  /* 0x0000004e024e7220 */ /* 0x040fe20000410000 */
[-C--:B---3--:R-:W-:Y:S03]  /*9dd0*/  HMMA.16816.F32.BF16 R36, R172, R52.reuse, R36 ;  /* 0x00000034ac24723c */ /* 0x088fe60000041824 */
[----:B------:R-:W-:Y:S01]  /*9de0*/  FMUL.FTZ R79, R2, R79 ;  /* 0x0000004f024f7220 */ /* 0x000fe20000410000 */
[----:B------:R-:W-:Y:S01]  /*9df0*/  MUFU.EX2 R219, R198 ;  /* 0x000000c600db7308 */ /* 0x000fe20000000800 */
[C---:B------:R-:W-:Y:S02]  /*9e00*/  FMUL.FTZ R97, R100.reuse, R97 ;  /* 0x0000006164617220 */ /* 0x040fe40000410000 */
[C---:B------:R-:W-:Y:S01]  /*9e10*/  FMUL.FTZ R98, R3.reuse, R98 ;  /* 0x0000006203627220 */ /* 0x040fe20000410000 */
[C---:B------:R-:W-:Y:S04]  /*9e20*/  HMMA.16816.F32.BF16 R40, R108.reuse, R52, R40 ;  /* 0x000000346c28723c */ /* 0x040fe80000041828 */
[----:B------:R-:W-:Y:S02]  /*9e30*/  FMUL.FTZ R99, R3, R99 ;  /* 0x0000006303637220 */ /* 0x000fe40000410000 */
[----:B------:R-:W-:Y:S01]  /*9e40*/  MUFU.EX2 R198, R236 ;  /* 0x000000ec00c67308 */ /* 0x000fe20000000800 */
[C---:B------:R-:W-:Y:S01]  /*9e50*/  FMUL.FTZ R52, R100.reuse, R164 ;  /* 0x000000a464347220 */ /* 0x040fe20000410000 */
[-C--:B------:R-:W-:Y:S04]  /*9e60*/  HMMA.16816.F32.BF16 R44, R108, R54.reuse, R44 ;  /* 0x000000366c2c723c */ /* 0x080fe8000004182c */
[----:B------:R-:W-:Y:S02]  /*9e70*/  FMUL.FTZ R53, R100, R165 ;  /* 0x000000a564357220 */ /* 0x000fe40000410000 */
[----:B------:R-:W-:Y:S02]  /*9e80*/  FADD.FTZ R100, R133, R130 ;  /* 0x0000008285647221 */ /* 0x000fe40000010000 */
[C---:B------:R-:W-:Y:S01]  /*9e90*/  HMMA.16816.F32.BF16 R48, R172.reuse, R54, R48 ;  /* 0x00000036ac30723c */ /* 0x040fe20000041830 */
[----:B------:R-:W-:Y:S03]  /*9ea0*/  MUFU.EX2 R199, R199 ;  /* 0x000000c700c77308 */ /* 0x000fe60000000800 */
[C---:B------:R-:W-:Y:S02]  /*9eb0*/  FMUL.FTZ R90, R2.reuse, R90 ;  /* 0x0000005a025a7220 */ /* 0x040fe40000410000 */
[----:B------:R-:W-:Y:S02]  /*9ec0*/  FMUL.FTZ R91, R2, R91 ;  /* 0x0000005b025b7220 */ /* 0x000fe40000410000 */
[C---:B------:R-:W-:Y:S03]  /*9ed0*/  FMUL.FTZ R54, R3.reuse, R166 ;  /* 0x000000a603367220 */ /* 0x040fe60000410000 */
[----:B------:R-:W-:Y:S01]  /*9ee0*/  MUFU.EX2 R218, R218 ;  /* 0x000000da00da7308 */ /* 0x000fe20000000800 */
[----:B------:R-:W-:Y:S02]  /*9ef0*/  FMUL.FTZ R55, R3, R167 ;  /* 0x000000a703377220 */ /* 0x000fe40000410000 */
[----:B------:R-:W-:Y:S02]  /*9f00*/  FADD.FTZ R3, R134, R128 ;  /* 0x0000008086037221 */ /* 0x000fe40000010000 */
[C---:B------:R-:W-:Y:S02]  /*9f10*/  FMUL.FTZ R94, R2.reuse, R94 ;  /* 0x0000005e025e7220 */ /* 0x040fe40000410000 */
[----:B------:R-:W-:Y:S01]  /*9f20*/  FMUL.FTZ R95, R2, R95 ;  /* 0x0000005f025f7220 */ /* 0x000fe20000410000 */
[-C--:B-1----:R-:W-:Y:S02]  /*9f30*/  HMMA.16816.F32.BF16 R52, R172, R112.reuse, R52 ;  /* 0x00000070ac34723c */ /* 0x082fe40000041834 */
[----:B------:R-:W-:Y:S01]  /*9f40*/  MUFU.EX2 R128, R223 ;  /* 0x000000df00807308 */ /* 0x000fe20000000800 */
[C---:B------:R-:W-:Y:S02]  /*9f50*/  FMUL.FTZ R88, R0.reuse, R88 ;  /* 0x0000005800587220 */ /* 0x040fe40000410000 */
[C---:B------:R-:W-:Y:S02]  /*9f60*/  FMUL.FTZ R89, R0.reuse, R89 ;  /* 0x0000005900597220 */ /* 0x040fe40000410000 */
[C---:B------:R-:W-:Y:S01]  /*9f70*/  FMUL.FTZ R92, R0.reuse, R92 ;  /* 0x0000005c005c7220 */ /* 0x040fe20000410000 */
[C---:B------:R-:W-:Y:S04]  /*9f80*/  HMMA.16816.F32.BF16 R56, R108.reuse, R112, R56 ;  /* 0x000000706c38723c */ /* 0x040fe80000041838 */
[----:B------:R-:W1:Y:S01]  /*9f90*/  MUFU.EX2 R2, R191 ;  /* 0x000000bf00027308 */ /* 0x000e620000000800 */
[----:B------:R-:W-:Y:S02]  /*9fa0*/  FMUL.FTZ R93, R0, R93 ;  /* 0x0000005d005d7220 */ /* 0x000fe40000410000 */
[----:B------:R-:W-:Y:S01]  /*9fb0*/  FADD.FTZ R0, R105, R177 ;  /* 0x000000b169007221 */ /* 0x000fe20000010000 */
[-C--:B------:R-:W-:Y:S06]  /*9fc0*/  HMMA.16816.F32.BF16 R60, R108, R114.reuse, R60 ;  /* 0x000000726c3c723c */ /* 0x080fec000004183c */
[----:B------:R-:W-:Y:S02]  /*9fd0*/  MUFU.EX2 R223, R221 ;  /* 0x000000dd00df7308 */ /* 0x000fe40000000800 */
[C---:B------:R-:W-:Y:S01]  /*9fe0*/  HMMA.16816.F32.BF16 R64, R172.reuse, R114, R64 ;  /* 0x00000072ac40723c */ /* 0x040fe20000041840 */
[----:B------:R-:W2:Y:S07]  /*9ff0*/  LDSM.16.MT88.4 R112, [R201+0x2000] ;  /* 0x00200000c970783b */ /* 0x000eae0000004200 */
[----:B------:R-:W-:Y:S01]  /*a000*/  MUFU.EX2 R221, R197 ;  /* 0x000000c500dd7308 */ /* 0x000fe20000000800 */
[----:B-1----:R-:W-:Y:S04]  /*a010*/  FADD.FTZ R0, R2, R0 ;  /* 0x0000000002007221 */ /* 0x002fe80000010000 */
[----:B------:R-:W-:Y:S05]  /*a020*/  FADD.FTZ R0, R107, R0 ;  /* 0x000000006b007221 */ /* 0x000fea0000010000 */
[----:B------:R-:W-:Y:S10]  /*a030*/  MUFU.EX2 R197, R237 ;  /* 0x000000ed00c57308 */ /* 0x000ff40000000800 */
[----:B------:R-:W-:Y:S10]  /*a040*/  MUFU.EX2 R190, R243 ;  /* 0x000000f300be7308 */ /* 0x000ff40000000800 */
[----:B------:R-:W-:Y:S01]  /*a050*/  MUFU.EX2 R194, R229 ;  /* 0x000000e500c27308 */ /* 0x000fe20000000800 */
[-C--:B--2---:R-:W-:Y:S09]  /*a060*/  HMMA.16816.F32.BF16 R68, R172, R112.reuse, R68 ;  /* 0x00000070ac44723c */ /* 0x084ff20000041844 */
[----:B------:R-:W-:Y:S01]  /*a070*/  MUFU.EX2 R192, R239 ;  /* 0x000000ef00c07308 */ /* 0x000fe20000000800 */
[C---:B------:R-:W-:Y:S08]  /*a080*/  HMMA.16816.F32.BF16 R72, R108.reuse, R112, R72 ;  /* 0x000000706c48723c */ /* 0x040ff00000041848 */
[-C--:B------:R-:W-:Y:S01]  /*a090*/  HMMA.16816.F32.BF16 R76, R108, R114.reuse, R76 ;  /* 0x000000726c4c723c */ /* 0x080fe2000004184c */
[----:B------:R-:W-:Y:S07]  /*a0a0*/  MUFU.EX2 R191, R244 ;  /* 0x000000f400bf7308 */ /* 0x000fee0000000800 */
[C---:B------:R-:W-:Y:S01]  /*a0b0*/  HMMA.16816.F32.BF16 R80, R172.reuse, R114, R80 ;  /* 0x00000072ac50723c */ /* 0x040fe20000041850 */
[----:B------:R-:W1:Y:S02]  /*a0c0*/  LDSM.16.MT88.4 R112, [R202+0x2000] ;  /* 0x00200000ca70783b */ /* 0x000e640000004200 */
[----:B------:R-:W2:Y:S02]  /*a0d0*/  MUFU.EX2 R189, R238 ;  /* 0x000000ee00bd7308 */ /* 0x000ea40000000800 */
[----:B--2---:R-:W-:Y:S03]  /*a0e0*/  F2FP.BF16.PACK_AB R177, R190, R189 ;  /* 0x000000bdbeb1723e */ /* 0x004fe600000010ff */
[-C--:B-1----:R-:W-:Y:S08]  /*a0f0*/  HMMA.16816.F32.BF16 R84, R172, R112.reuse, R84 ;  /* 0x00000070ac54723c */ /* 0x082ff00000041854 */
[C---:B------:R-:W-:Y:S07]  /*a100*/  HMMA.16816.F32.BF16 R88, R108.reuse, R112, R88 ;  /* 0x000000706c58723c */ /* 0x040fee0000041858 */
[----:B------:R-:W-:Y:S01]  /*a110*/  F2FP.BF16.PACK_AB R112, R138, R183 ;  /* 0x000000b78a70723e */ /* 0x000fe200000010ff */
[-C--:B------:R-:W-:Y:S04]  /*a120*/  HMMA.16816.F32.BF16 R92, R108, R114.reuse, R92 ;  /* 0x000000726c5c723c */ /* 0x080fe8000004185c */
[----:B------:R-:W-:Y:S03]  /*a130*/  F2FP.BF16.PACK_AB R113, R178, R176 ;  /* 0x000000b0b271723e */ /* 0x000fe600000010ff */
[----:B------:R-:W-:Y:S01]  /*a140*/  F2FP.BF16.PACK_AB R111, R185, R186 ;  /* 0x000000bab96f723e */ /* 0x000fe200000010ff */
[----:B------:R-:W-:Y:S01]  /*a150*/  HMMA.16816.F32.BF16 R96, R172, R114, R96 ;  /* 0x00000072ac60723c */ /* 0x000fe20000041860 */
[----:B------:R1:W-:Y:S03]  /*a160*/  MUFU.EX2 R172, R228 ;  /* 0x000000e400ac7308 */ /* 0x0003e60000000800 */
[----:B------:R-:W-:Y:S01]  /*a170*/  F2FP.BF16.PACK_AB R108, R2, R105 ;  /* 0x00000069026c723e */ /* 0x000fe200000010ff */
[C---:B------:R-:W-:Y:S01]  /*a180*/  FADD.FTZ R2, R106.reuse, R0 ;  /* 0x000000006a027221 */ /* 0x040fe20000010000 */
[----:B------:R-:W-:Y:S01]  /*a190*/  F2FP.BF16.PACK_AB R110, R106, R107 ;  /* 0x0000006b6a6e723e */ /* 0x000fe200000010ff */
[----:B------:R-:W-:Y:S01]  /*a1a0*/  FADD.FTZ R0, R131, R129 ;  /* 0x0000008183007221 */ /* 0x000fe20000010000 */
[----:B------:R-:W-:Y:S03]  /*a1b0*/  F2FP.BF16.PACK_AB R109, R139, R188 ;  /* 0x000000bc8b6d723e */ /* 0x000fe600000010ff */
[----:B------:R-:W-:Y:S01]  /*a1c0*/  MUFU.EX2 R129, R224 ;  /* 0x000000e000817308 */ /* 0x000fe20000000800 */
[----:B------:R-:W-:Y:S01]  /*a1d0*/  F2FP.BF16.PACK_AB R114, R252, R251 ;  /* 0x000000fbfc72723e */ /* 0x000fe200000010ff */
[----:B------:R-:W-:Y:S01]  /*a1e0*/  FADD.FTZ R105, R132, R0 ;  /* 0x0000000084697221 */ /* 0x000fe20000010000 */
[----:B------:R-:W-:Y:S01]  /*a1f0*/  F2FP.BF16.PACK_AB R115, R249, R250 ;  /* 0x000000faf973723e */ /* 0x000fe200000010ff */
[-C--:B------:R-:W-:Y:S05]  /*a200*/  HMMA.16816.F32.BF16 R4, R108, R116.reuse, R4 ;  /* 0x000000746c04723c */ /* 0x080fea0000041804 */
[----:B------:R-:W-:Y:S01]  /*a210*/  FADD.FTZ R105, R135, R105 ;  /* 0x0000006987697221 */ /* 0x000fe20000010000 */
[----:B------:R-:W-:Y:S01]  /*a220*/  MUFU.EX2 R174, R242 ;  /* 0x000000f200ae7308 */ /* 0x000fe20000000800 */
[----:B------:R-:W-:Y:S01]  /*a230*/  LDSM.16.MT88.4 R132, [R201+0x2800] ;  /* 0x00280000c984783b */ /* 0x000fe20000004200 */
[C---:B------:R-:W-:Y:S04]  /*a240*/  HMMA.16816.F32.BF16 R8, R112.reuse, R116, R8 ;  /* 0x000000747008723c */ /* 0x040fe80000041808 */
[----:B-1----:R-:W-:Y:S03]  /*a250*/  MOV R228, R186 ;  /* 0x000000ba00e47202 */ /* 0x002fe60000000f00 */
[----:B------:R-:W-:Y:S01]  /*a260*/  LDSM.16.MT88.4 R184, [R202+0x2c00] ;  /* 0x002c0000cab8783b */ /* 0x000fe20000004200 */
[-C--:B------:R-:W-:Y:S01]  /*a270*/  HMMA.16816.F32.BF16 R12, R112, R118.reuse, R12 ;  /* 0x00000076700c723c */ /* 0x080fe2000004180c */
[----:B------:R-:W1:Y:S07]  /*a280*/  MUFU.EX2 R107, R226 ;  /* 0x000000e2006b7308 */ /* 0x000e6e0000000800 */
[C---:B------:R-:W-:Y:S01]  /*a290*/  HMMA.16816.F32.BF16 R16, R108.reuse, R118, R16 ;  /* 0x000000766c10723c */ /* 0x040fe20000041810 */
[----:B------:R-:W2:Y:S02]  /*a2a0*/  LDSM.16.MT88.4 R116, [R202+0x1400] ;  /* 0x00140000ca74783b */ /* 0x000ea40000004200 */
[----:B------:R-:W3:Y:S05]  /*a2b0*/  MUFU.EX2 R106, R225 ;  /* 0x000000e1006a7308 */ /* 0x000eea0000000800 */
[-C--:B------:R-:W-:Y:S05]  /*a2c0*/  HMMA.16816.F32.BF16 R20, R108, R120.reuse, R20 ;  /* 0x000000786c14723c */ /* 0x080fea0000041814 */
[----:B------:R-:W-:Y:S03]  /*a2d0*/  MUFU.EX2 R226, R220 ;  /* 0x000000dc00e27308 */ /* 0x000fe60000000800 */
[C---:B------:R-:W-:Y:S04]  /*a2e0*/  HMMA.16816.F32.BF16 R24, R112.reuse, R120, R24 ;  /* 0x000000787018723c */ /* 0x040fe80000041818 */
[----:B-1----:R-:W-:Y:S03]  /*a2f0*/  FADD.FTZ R0, R107, R2 ;  /* 0x000000026b007221 */ /* 0x002fe60000010000 */
[----:B------:R-:W-:Y:S01]  /*a300*/  MUFU.EX2 R224, R196 ;  /* 0x000000c400e07308 */ /* 0x000fe20000000800 */
[-C--:B------:R-:W-:Y:S04]  /*a310*/  HMMA.16816.F32.BF16 R28, R112, R122.reuse, R28 ;  /* 0x0000007a701c723c */ /* 0x080fe8000004181c */
[----:B---3--:R-:W-:Y:S04]  /*a320*/  FADD.FTZ R0, R106, R0 ;  /* 0x000000006a007221 */ /* 0x008fe80000010000 */
[C---:B------:R-:W-:Y:S01]  /*a330*/  HMMA.16816.F32.BF16 R32, R108.reuse, R122, R32 ;  /* 0x0000007a6c20723c */ /* 0x040fe20000041820 */
[----:B------:R-:W1:Y:S01]  /*a340*/  LDSM.16.MT88.4 R120, [R201+0x2400] ;  /* 0x00240000c978783b */ /* 0x000e620000004200 */
[----:B------:R-:W3:Y:S02]  /*a350*/  MUFU.EX2 R196, R241 ;  /* 0x000000f100c47308 */ /* 0x000ee40000000800 */
[----:B------:R-:W-:Y:S04]  /*a360*/  FADD.FTZ R0, R129, R0 ;  /* 0x0000000081007221 */ /* 0x000fe80000010000 */
[-C--:B------:R-:W-:Y:S04]  /*a370*/  HMMA.16816.F32.BF16 R36, R108, R124.reuse, R36 ;  /* 0x0000007c6c24723c */ /* 0x080fe80000041824 */
[----:B------:R-:W-:Y:S01]  /*a380*/  FADD.FTZ R2, R128, R0 ;  /* 0x0000000080027221 */ /* 0x000fe20000010000 */
[----:B------:R-:W-:Y:S01]  /*a390*/  MUFU.EX2 R225, R195 ;  /* 0x000000c300e17308 */ /* 0x000fe20000000800 */
[----:B------:R-:W-:Y:S02]  /*a3a0*/  FADD.FTZ R0, R137, R100 ;  /* 0x0000006489007221 */ /* 0x000fe40000010000 */
[C---:B------:R-:W-:Y:S04]  /*a3b0*/  HMMA.16816.F32.BF16 R40, R112.reuse, R124, R40 ;  /* 0x0000007c7028723c */ /* 0x040fe80000041828 */
[----:B------:R-:W-:Y:S02]  /*a3c0*/  FADD.FTZ R100, R188, R3 ;  /* 0x00000003bc647221 */ /* 0x000fe40000010000 */
[----:B------:R-:W-:Y:S01]  /*a3d0*/  FADD.FTZ R3, R183, R0 ;  /* 0x00000000b7037221 */ /* 0x000fe20000010000 */
[----:B------:R-:W4:Y:S01]  /*a3e0*/  MUFU.EX2 R195, R230 ;  /* 0x000000e600c37308 */ /* 0x000f220000000800 */
[-C--:B------:R-:W-:Y:S01]  /*a3f0*/  HMMA.16816.F32.BF16 R44, R112, R126.reuse, R44 ;  /* 0x0000007e702c723c */ /* 0x080fe2000004182c */
[----:B------:R-:W-:Y:S03]  /*a400*/  LDSM.16.MT88.4 R180, [R201+0x2c00] ;  /* 0x002c0000c9b4783b */ /* 0x000fe60000004200 */
[----:B---3--:R-:W-:Y:S01]  /*a410*/  F2FP.BF16.PACK_AB R175, R196, R198 ;  /* 0x000000c6c4af723e */ /* 0x008fe200000010ff */
[----:B------:R-:W-:Y:S02]  /*a420*/  FADD.FTZ R0, R136, R2 ;  /* 0x0000000288007221 */ /* 0x000fe40000010000 */
[----:B------:R-:W-:Y:S01]  /*a430*/  FADD.FTZ R2, R139, R100 ;  /* 0x000000648b027221 */ /* 0x000fe20000010000 */
[C---:B------:R-:W-:Y:S01]  /*a440*/  HMMA.16816.F32.BF16 R48, R108.reuse, R126, R48 ;  /* 0x0000007e6c30723c */ /* 0x040fe20000041830 */
[----:B------:R-:W3:Y:S01]  /*a450*/  LDSM.16.MT88.4 R124, [R202+0x2400] ;  /* 0x00240000ca7c783b */ /* 0x000ee20000004200 */
[----:B------:R-:W-:Y:S02]  /*a460*/  MUFU.EX2 R220, R193 ;  /* 0x000000c100dc7308 */ /* 0x000fe40000000800 */
[C---:B------:R-:W-:Y:S01]  /*a470*/  FADD.FTZ R0, R172.reuse, R0 ;  /* 0x00000000ac007221 */ /* 0x040fe20000010000 */
[----:B------:R-:W-:Y:S01]  /*a480*/  F2FP.BF16.PACK_AB R172, R172, R136 ;  /* 0x00000088acac723e */ /* 0x000fe200000010ff */
[----:B------:R-:W-:Y:S02]  /*a490*/  FADD.FTZ R3, R138, R3 ;  /* 0x000000038a037221 */ /* 0x000fe40000010000 */
[-C--:B--2---:R-:W-:Y:S04]  /*a4a0*/  HMMA.16816.F32.BF16 R52, R108, R116.reuse, R52 ;  /* 0x000000746c34723c */ /* 0x084fe80000041834 */
[----:B------:R-:W-:Y:S01]  /*a4b0*/  MUFU.EX2 R193, R231 ;  /* 0x000000e700c17308 */ /* 0x000fe20000000800 */
[----:B------:R-:W-:Y:S01]  /*a4c0*/  FADD.FTZ R3, R251, R3 ;  /* 0x00000003fb037221 */ /* 0x000fe20000010000 */
[----:B----4-:R-:W-:Y:S02]  /*a4d0*/  F2FP.BF16.PACK_AB R173, R197, R195 ;  /* 0x000000c3c5ad723e */ /* 0x010fe400000010ff */
[C---:B------:R-:W-:Y:S04]  /*a4e0*/  HMMA.16816.F32.BF16 R56, R112.reuse, R116, R56 ;  /* 0x000000747038723c */ /* 0x040fe80000041838 */
[----:B------:R-:W-:Y:S02]  /*a4f0*/  FADD.FTZ R3, R252, R3 ;  /* 0x00000003fc037221 */ /* 0x000fe40000010000 */
[----:B------:R-:W-:Y:S01]  /*a500*/  MUFU.EX2 R188, R245 ;  /* 0x000000f500bc7308 */ /* 0x000fe20000000800 */
[----:B------:R-:W-:Y:S01]  /*a510*/  F2FP.BF16.PACK_AB R116, R106, R107 ;  /* 0x0000006b6a74723e */ /* 0x000fe200000010ff */
[-C--:B------:R-:W-:Y:S04]  /*a520*/  HMMA.16816.F32.BF16 R60, R112, R118.reuse, R60 ;  /* 0x00000076703c723c */ /* 0x080fe8000004183c */
[----:B------:R-:W-:Y:S01]  /*a530*/  F2FP.BF16.PACK_AB R117, R223, R222 ;  /* 0x000000dedf75723e */ /* 0x000fe200000010ff */
[----:B------:R-:W-:Y:S03]  /*a540*/  FADD.FTZ R3, R221, R3 ;  /* 0x00000003dd037221 */ /* 0x000fe60000010000 */
[C---:B------:R-:W-:Y:S01]  /*a550*/  HMMA.16816.F32.BF16 R64, R108.reuse, R118, R64 ;  /* 0x000000766c40723c */ /* 0x040fe20000041840 */
[----:B------:R-:W2:Y:S03]  /*a560*/  MUFU.EX2 R106, R235 ;  /* 0x000000eb006a7308 */ /* 0x000ea60000000800 */
[----:B------:R-:W-:Y:S03]  /*a570*/  FADD.FTZ R3, R224, R3 ;  /* 0x00000003e0037221 */ /* 0x000fe60000010000 */
[----:B------:R-:W-:Y:S01]  /*a580*/  F2FP.BF16.PACK_AB R118, R128, R129 ;  /* 0x000000818076723e */ /* 0x000fe200000010ff */
[-C--:B-1----:R-:W-:Y:S01]  /*a590*/  HMMA.16816.F32.BF16 R68, R108, R120.reuse, R68 ;  /* 0x000000786c44723c */ /* 0x082fe20000041844 */
[----:B------:R-:W-:Y:S02]  /*a5a0*/  LDSM.16.MT88.4 R128, [R201+0x1800] ;  /* 0x00180000c980783b */ /* 0x000fe40000004200 */
[----:B------:R-:W1:Y:S01]  /*a5b0*/  MUFU.EX2 R107, R246 ;  /* 0x000000f6006b7308 */ /* 0x000e620000000800 */
[----:B------:R-:W-:Y:S01]  /*a5c0*/  F2FP.BF16.PACK_AB R119, R247, R226 ;  /* 0x000000e2f777723e */ /* 0x000fe200000010ff */
[----:B------:R-:W-:Y:S03]  /*a5d0*/  FADD.FTZ R3, R225, R3 ;  /* 0x00000003e1037221 */ /* 0x000fe60000010000 */
[C---:B------:R-:W-:Y:S04]  /*a5e0*/  HMMA.16816.F32.BF16 R72, R112.reuse, R120, R72 ;  /* 0x000000787048723c */ /* 0x040fe80000041848 */
[----:B------:R-:W-:Y:S04]  /*a5f0*/  FADD.FTZ R3, R248, R3 ;  /* 0x00000003f8037221 */ /* 0x000fe80000010000 */
[-C--:B------:R-:W-:Y:S04]  /*a600*/  HMMA.16816.F32.BF16 R76, R112, R122.reuse, R76 ;  /* 0x0000007a704c723c */ /* 0x080fe8000004184c */
[----:B--2---:R-:W-:Y:S02]  /*a610*/  FADD.FTZ R0, R106, R0 ;  /* 0x000000006a007221 */ /* 0x004fe40000010000 */
[----:B------:R-:W-:Y:S02]  /*a620*/  FADD.FTZ R3, R194, R3 ;  /* 0x00000003c2037221 */ /* 0x000fe40000010000 */
[C---:B------:R-:W-:Y:S01]  /*a630*/  HMMA.16816.F32.BF16 R80, R108.reuse, R122, R80 ;  /* 0x0000007a6c50723c */ /* 0x040fe20000041850 */
[----:B------:R-:W2:Y:S03]  /*a640*/  LDSM.16.MT88.4 R120, [R201+0x800] ;  /* 0x00080000c978783b */ /* 0x000ea60000004200 */
[C---:B------:R-:W-:Y:S01]  /*a650*/  FADD.FTZ R243, R174.reuse, R0 ;  /* 0x00000000aef37221 */ /* 0x040fe20000010000 */
[----:B------:R-:W-:Y:S01]  /*a660*/  F2FP.BF16.PACK_AB R174, R174, R106 ;  /* 0x0000006aaeae723e */ /* 0x000fe200000010ff */
[----:B------:R-:W-:Y:S01]  /*a670*/  FADD.FTZ R0, R176, R105 ;  /* 0x00000069b0007221 */ /* 0x000fe20000010000 */
[----:B------:R-:W-:Y:S01]  /*a680*/  F2FP.BF16.PACK_AB R176, R193, R194 ;  /* 0x000000c2c1b0723e */ /* 0x000fe200000010ff */
[-C--:B---3--:R-:W-:Y:S04]  /*a690*/  HMMA.16816.F32.BF16 R84, R108, R124.reuse, R84 ;  /* 0x0000007c6c54723c */ /* 0x088fe80000041854 */
[----:B------:R-:W-:Y:S01]  /*a6a0*/  FADD.FTZ R100, R178, R0 ;  /* 0x00000000b2647221 */ /* 0x000fe20000010000 */
[----:B------:R-:W-:Y:S01]  /*a6b0*/  F2FP.BF16.PACK_AB R178, R191, R192 ;  /* 0x000000c0bfb2723e */ /* 0x000fe200000010ff */
[----:B------:R-:W-:Y:S01]  /*a6c0*/  FADD.FTZ R0, R228, R2 ;  /* 0x00000002e4007221 */ /* 0x000fe20000010000 */
[----:B-1----:R-:W-:Y:S01]  /*a6d0*/  F2FP.BF16.PACK_AB R179, R107, R188 ;  /* 0x000000bc6bb3723e */ /* 0x002fe200000010ff */
[C---:B------:R-:W-:Y:S04]  /*a6e0*/  HMMA.16816.F32.BF16 R88, R112.reuse, R124, R88 ;  /* 0x0000007c7058723c */ /* 0x040fe80000041858 */
[----:B------:R-:W-:Y:S01]  /*a6f0*/  FADD.FTZ R2, R250, R100 ;  /* 0x00000064fa027221 */ /* 0x000fe20000010000 */
[----:B------:R-:W-:Y:S01]  /*a700*/  MOV R105, R103 ;  /* 0x0000006700697202 */ /* 0x000fe20000000f00 */
[----:B------:R-:W-:Y:S01]  /*a710*/  FADD.FTZ R0, R227, R0 ;  /* 0x00000000e3007221 */ /* 0x000fe20000010000 */
[----:B------:R-:W-:Y:S01]  /*a720*/  MOV R100, R104 ;  /* 0x0000006800647202 */ /* 0x000fe20000000f00 */
[-C--:B------:R-:W-:Y:S01]  /*a730*/  HMMA.16816.F32.BF16 R92, R112, R126.reuse, R92 ;  /* 0x0000007e705c723c */ /* 0x080fe2000004185c */
[----:B------:R-:W1:Y:S03]  /*a740*/  LDSM.16.MT88.4 R112, [R202+0x800] ;  /* 0x00080000ca70783b */ /* 0x000e660000004200 */
[----:B------:R-:W-:Y:S01]  /*a750*/  FADD.FTZ R2, R249, R2 ;  /* 0x00000002f9027221 */ /* 0x000fe20000010000 */
[----:B------:R-:W-:Y:S01]  /*a760*/  MOV R106, R102 ;  /* 0x00000066006a7202 */ /* 0x000fe20000000f00 */
[----:B------:R-:W-:Y:S02]  /*a770*/  FADD.FTZ R0, R222, R0 ;  /* 0x00000000de007221 */ /* 0x000fe40000010000 */
[----:B------:R-:W-:Y:S01]  /*a780*/  HMMA.16816.F32.BF16 R96, R108, R126, R96 ;  /* 0x0000007e6c60723c */ /* 0x000fe20000041860 */
[----:B------:R-:W3:Y:S03]  /*a790*/  LDSM.16.MT88.4 R124, [R202+0x1800] ;  /* 0x00180000ca7c783b */ /* 0x000ee60000004200 */
[----:B------:R-:W-:Y:S02]  /*a7a0*/  FADD.FTZ R2, R220, R2 ;  /* 0x00000002dc027221 */ /* 0x000fe40000010000 */
[----:B------:R-:W-:Y:S01]  /*a7b0*/  FADD.FTZ R0, R223, R0 ;  /* 0x00000000df007221 */ /* 0x000fe20000010000 */
[----:B------:R-:W-:Y:S01]  /*a7c0*/  F2FP.BF16.PACK_AB R108, R224, R221 ;  /* 0x000000dde06c723e */ /* 0x000fe200000010ff */
[C---:B------:R-:W-:Y:S01]  /*a7d0*/  FADD.FTZ R2, R219.reuse, R2 ;  /* 0x00000002db027221 */ /* 0x040fe20000010000 */
[-C--:B--2---:R-:W-:Y:S05]  /*a7e0*/  HMMA.16816.F32.BF16 R4, R116, R120.reuse, R4 ;  /* 0x000000787404723c */ /* 0x084fea0000041804 */
[----:B------:R-:W-:Y:S01]  /*a7f0*/  F2FP.BF16.PACK_AB R110, R248, R225 ;  /* 0x000000e1f86e723e */ /* 0x000fe200000010ff */
[----:B------:R-:W-:Y:S01]  /*a800*/  FADD.FTZ R0, R226, R0 ;  /* 0x00000000e2007221 */ /* 0x000fe20000010000 */
[----:B------:R-:W-:Y:S01]  /*a810*/  F2FP.BF16.PACK_AB R109, R219, R220 ;  /* 0x000000dcdb6d723e */ /* 0x000fe200000010ff */
[----:B------:R-:W-:Y:S01]  /*a820*/  FADD.FTZ R2, R199, R2 ;  /* 0x00000002c7027221 */ /* 0x000fe20000010000 */
[C---:B------:R-:W-:Y:S03]  /*a830*/  F2FP.BF16.PACK_AB R111, R218.reuse, R199 ;  /* 0x000000c7da6f723e */ /* 0x040fe600000010ff */
[----:B------:R-:W-:Y:S02]  /*a840*/  FADD.FTZ R0, R247, R0 ;  /* 0x00000000f7007221 */ /* 0x000fe40000010000 */
[----:B------:R-:W-:Y:S02]  /*a850*/  FADD.FTZ R2, R218, R2 ;  /* 0x00000002da027221 */ /* 0x000fe40000010000 */
[C---:B------:R-:W-:Y:S04]  /*a860*/  HMMA.16816.F32.BF16 R8, R108.reuse, R120, R8 ;  /* 0x000000786c08723c */ /* 0x040fe80000041808 */
[----:B------:R-:W-:Y:S02]  /*a870*/  FADD.FTZ R0, R195, R0 ;  /* 0x00000000c3007221 */ /* 0x000fe40000010000 */
[----:B------:R-:W-:Y:S02]  /*a880*/  FADD.FTZ R2, R189, R2 ;  /* 0x00000002bd027221 */ /* 0x000fe40000010000 */
[-C--:B------:R-:W-:Y:S08]  /*a890*/  HMMA.16816.F32.BF16 R12, R108, R122.reuse, R12 ;  /* 0x0000007a6c0c723c */ /* 0x080ff0000004180c */
[C---:B------:R-:W-:Y:S01]  /*a8a0*/  HMMA.16816.F32.BF16 R16, R116.reuse, R122, R16 ;  /* 0x0000007a7410723c */ /* 0x040fe20000041810 */
[----:B------:R-:W2:Y:S07]  /*a8b0*/  LDSM.16.MT88.4 R120, [R202+0x2800] ;  /* 0x00280000ca78783b */ /* 0x000eae0000004200 */
[-C--:B-1----:R-:W-:Y:S08]  /*a8c0*/  HMMA.16816.F32.BF16 R20, R116, R112.reuse, R20 ;  /* 0x000000707414723c */ /* 0x082ff00000041814 */
[C---:B------:R-:W-:Y:S08]  /*a8d0*/  HMMA.16816.F32.BF16 R24, R108.reuse, R112, R24 ;  /* 0x000000706c18723c */ /* 0x040ff00000041818 */
[-C--:B------:R-:W-:Y:S08]  /*a8e0*/  HMMA.16816.F32.BF16 R28, R108, R114.reuse, R28 ;  /* 0x000000726c1c723c */ /* 0x080ff0000004181c */
[C---:B------:R-:W-:Y:S08]  /*a8f0*/  HMMA.16816.F32.BF16 R32, R116.reuse, R114, R32 ;  /* 0x000000727420723c */ /* 0x040ff00000041820 */
[-C--:B------:R-:W-:Y:S08]  /*a900*/  HMMA.16816.F32.BF16 R36, R116, R128.reuse, R36 ;  /* 0x000000807424723c */ /* 0x080ff00000041824 */
[C---:B------:R-:W-:Y:S08]  /*a910*/  HMMA.16816.F32.BF16 R40, R108.reuse, R128, R40 ;  /* 0x000000806c28723c */ /* 0x040ff00000041828 */
        /* <DEDUP_REMOVED lines=13> */
[----:B------:R-:W-:Y:S08]  /*a9f0*/  HMMA.16816.F32.BF16 R96, R116, R122, R96 ;  /* 0x0000007a7460723c */ /* 0x000ff00000041860 */
[-C--:B------:R-:W-:Y:S01]  /*aa00*/  HMMA.16816.F32.BF16 R140, R172, R144.reuse, R4 ;  /* 0x00000090ac8c723c */ /* 0x080fe20000041804 */
[----:B------:R-:W2:Y:S06]  /*aa10*/  LDL R5, [R1+0xc] ;  /* 0x00000c0001057983 */ /* 0x000eac0000100800 */
        /* <DEDUP_REMOVED lines=12> */
[----:B------:R-:W-:Y:S01]  /*aae0*/  FADD.FTZ R249, R107, R0 ;  /* 0x000000006bf97221 */ /* 0x000fe20000010000 */
[----:B------:R-:W-:Y:S01]  /*aaf0*/  MOV R107, R101 ;  /* 0x00000065006b7202 */ /* 0x000fe20000000f00 */
        /* <DEDUP_REMOVED lines=18> */
[----:B------:R-:W-:Y:S04]  /*ac20*/  HMMA.16816.F32.BF16 R96, R172, R186, R96 ;  /* 0x000000baac60723c */ /* 0x000fe80000041860 */
[C---:B--2---:R-:W-:Y:S02]  /*ac30*/  ISETP.GT.AND P0, PT, R233.reuse, R5, PT ;  /* 0x00000005e900720c */ /* 0x044fe40003f04270 */
[----:B------:R-:W-:Y:S11]  /*ac40*/  IADD3 R233, R233, -0x1, RZ ;  /* 0xffffffffe9e97810 */ /* 0x000ff60007ffe0ff */
[----:B------:R-:W-:-:S05]  /*ac50*/  @P0 BRA `(.L_x_1285) ;  /* 0xffffb81000000947 */ /* 0x000fca000383ffff */
.L_x_1274:
[----:B------:R-:W2:Y:S02]  /*ac60*/  LDL R0, [R1+0x8] ;  /* 0x0000080001007983 */ /* 0x000ea40000100800 */
[----:B--2---:R-:W-:-:S13]  /*ac70*/  ISETP.GE.AND P0, PT, R233, R0, PT ;  /* 0x00000000e900720c */ /* 0x004fda0003f06270 */
[----:B------:R-:W-:Y:S05]  /*ac80*/  @!P0 BRA `(.L_x_1286) ;  /* 0x00003cc000008947 */ /* 0x000fea0003800000 */
[----:B------:R-:W-:Y:S01]  /*ac90*/  IMAD.MOV.U32 R105, RZ, RZ, R103 ;  /* 0x000000ffff697224 */ /* 0x000fe200078e0067 */
[----:B------:R-:W-:Y:S01]  /*aca0*/  MOV R107, R101 ;  /* 0x00000065006b7202 */ /* 0x000fe20000000f00 */
[----:B------:R-:W-:Y:S01]  /*acb0*/  IMAD.MOV.U32 R100, RZ, RZ, R104 ;  /* 0x000000ffff647224 */ /* 0x000fe200078e0068 */
[----:B------:R-:W-:Y:S02]  /*acc0*/  MOV R106, R102 ;  /* 0x00000066006a7202 */ /* 0x000fe40000000f00 */
.L_x_1293:
        /* <DEDUP_REMOVED lines=8> */
[----:B------:R-:W-:Y:S01]  /*ad50*/  IMAD R0, R0, c[0x0][0x208], RZ ;  /* 0x0000820000007a24 */ /* 0x000fe200078e02ff */
[C---:B------:R-:W-:Y:S01]  /*ad60*/  IADD3 R5, R240.reuse, 0x20, RZ ;  /* 0x00000020f0057810 */ /* 0x040fe20007ffe0ff */
[----:B------:R-:W-:Y:S02]  /*ad70*/  IMAD.SHL.U32 R47, R240, 0x2, RZ ;  /* 0x00000002f02f7824 */ /* 0x000fe400078e00ff */
[----:B------:R-:W-:Y:S02]  /*ad80*/  IMAD R0, R234, c[0x0][0x20c], R0 ;  /* 0x00008300ea007a24 */ /* 0x000fe400078e0200 */
[----:B------:R-:W-:Y:S02]  /*ad90*/  IMAD R52, R52, c[0x0][0x218], RZ ;  /* 0x0000860034347a24 */ /* 0x000fe400078e02ff */
[----:B------:R-:W-:Y:S02]  /*ada0*/  IMAD.IADD R3, R3, 0x1, R0 ;  /* 0x0000000103037824 */ /* 0x000fe400078e0200 */
[C---:B------:R-:W-:Y:S02]  /*adb0*/  IMAD R52, R232.reuse, c[0x0][0x21c], R52 ;  /* 0x00008700e8347a24 */ /* 0x040fe400078e0234 */
[----:B------:R-:W-:Y:S04]  /*adc0*/  IMAD.WIDE.U32 R2, R232, c[0x0][0x218], R2 ;  /* 0x00008600e8027a25 */ /* 0x000fe800078e0002 */
[----:B------:R-:W-:Y:S01]  /*add0*/  IMAD.SHL.U32 R45, R5, 0x2, RZ ;  /* 0x00000002052d7824 */ /* 0x000fe200078e00ff */
[----:B------:R4:W1:Y:S04]  /*ade0*/  LDSM.16.M88.4 R64, [R203] ;  /* 0x00000000cb40783b */ /* 0x0008680000000200 */
        /* <DEDUP_REMOVED lines=11> */
[----:B--2---:R-:W-:Y:S02]  /*aea0*/  IADD3 R0, P0, R6, R2, RZ ;  /* 0x0000000206007210 */ /* 0x004fe40007f1e0ff */
[C---:B------:R-:W-:Y:S02]  /*aeb0*/  IADD3 R7, R240.reuse, 0x40, RZ ;  /* 0x00000040f0077810 */ /* 0x040fe40007ffe0ff */
[----:B------:R-:W-:Y:S02]  /*aec0*/  IADD3 R6, R240, 0x20, RZ ;  /* 0x00000020f0067810 */ /* 0x000fe40007ffe0ff */
[----:B---3--:R-:W-:Y:S01]  /*aed0*/  IADD3.X R52, R4, R3, R52, P0, !PT ;  /* 0x0000000304347210 */ /* 0x008fe200007fe434 */
[C---:B------:R-:W-:Y:S01]  /*aee0*/  IMAD.SHL.U32 R54, R7.reuse, 0x2, RZ ;  /* 0x0000000207367824 */ /* 0x040fe200078e00ff */
[----:B------:R-:W-:Y:S02]  /*aef0*/  IADD3 R4, R240, 0x40, RZ ;  /* 0x00000040f0047810 */ /* 0x000fe40007ffe0ff */
[C---:B------:R-:W-:Y:S02]  /*af00*/  LEA R20, P0, R0.reuse, c[0x0][0x1f8], 0x1 ;  /* 0x00007e0000147a11 */ /* 0x040fe400078008ff */
[----:B------:R-:W-:Y:S02]  /*af10*/  SHF.R.S32.HI R4, RZ, 0x1f, R4 ;  /* 0x0000001fff047819 */ /* 0x000fe40000011404 */
[----:B------:R-:W-:Y:S02]  /*af20*/  SHF.R.S32.HI R6, RZ, 0x1f, R6 ;  /* 0x0000001fff067819 */ /* 0x000fe40000011406 */
[----:B------:R-:W-:Y:S02]  /*af30*/  SHF.L.U64.HI R53, R7, 0x1, R4 ;  /* 0x0000000107357819 */ /* 0x000fe40000010204 */
[----:B------:R-:W-:Y:S02]  /*af40*/  SHF.R.S32.HI R4, RZ, 0x1f, R240 ;  /* 0x0000001fff047819 */ /* 0x000fe400000114f0 */
[----:B------:R-:W-:Y:S02]  /*af50*/  LEA.HI.X R52, R0, c[0x0][0x1fc], R52, 0x1, P0 ;  /* 0x00007f0000347a11 */ /* 0x000fe400000f0c34 */
[----:B------:R-:W-:Y:S02]  /*af60*/  SHF.L.U64.HI R39, R5, 0x1, R6 ;  /* 0x0000000105277819 */ /* 0x000fe40000010206 */
[----:B------:R-:W-:Y:S01]  /*af70*/  SHF.L.U64.HI R38, R240, 0x1, R4 ;  /* 0x00000001f0267819 */ /* 0x000fe20000010204 */
[----:B------:R-:W-:-:S05]  /*af80*/  BRA.DIV ~URZ, `(.L_x_1287) ;  /* 0x000085927f007947 */ /* 0x000fca000b800000 */
[----:B-1--4-:R1:W2:Y:S02]  /*af90*/  SHFL.IDX PT, R0, R52, RZ, 0x1c1f ;  /* 0x001c1fff34007589 */ /* 0x0122a400000e0000 */
.L_x_1328:
[-C--:B------:R-:W-:Y:S01]  /*afa0*/  HMMA.16816.F32.BF16 R4, R64, R16.reuse, RZ ;  /* 0x000000104004723c */ /* 0x080fe200000418ff */
[----:B------:R-:W3:Y:S01]  /*afb0*/  SHFL.IDX PT, R2, R20, RZ, 0x1c1f ;  /* 0x001c1fff14027589 */ /* 0x000ee200000e0000 */
[----:B------:R-:W-:Y:S01]  /*afc0*/  BSSY B0, `(.L_x_1288) ;  /* 0x0000171000007945 */ /* 0x000fe20003800000 */
[C---:B------:R-:W-:Y:S02]  /*afd0*/  ISETP.GE.AND P0, PT, R240.reuse, c[0x0][0x1d4], PT ;  /* 0x00007500f0007a0c */ /* 0x040fe40003f06270 */
[----:B------:R-:W-:Y:S02]  /*afe0*/  IADD3 R102, R240, 0x20, RZ ;  /* 0x00000020f0667810 */ /* 0x000fe40007ffe0ff */
[----:B------:R-:W-:Y:S01]  /*aff0*/  SEL R101, RZ, 0x10, P0 ;  /* 0x00000010ff657807 */ /* 0x000fe20000000000 */
[C---:B------:R-:W-:Y:S01]  /*b000*/  HMMA.16816.F32.BF16 R8, R60.reuse, R16, RZ ;  /* 0x000000103c08723c */ /* 0x040fe200000418ff */
[----:B------:R4:W5:Y:S01]  /*b010*/  SHFL.IDX PT, R3, R20, 0x1, 0x1c1f ;  /* 0x003c1f0014037f89 */ /* 0x00096200000e0000 */
[----:B------:R-:W-:Y:S02]  /*b020*/  ISETP.GE.AND P4, PT, R102, c[0x0][0x1d4], PT ;  /* 0x0000750066007a0c */ /* 0x000fe40003f86270 */
[----:B------:R-:W-:Y:S02]  /*b030*/  IADD3 R103, R240, 0x40, RZ ;  /* 0x00000040f0677810 */ /* 0x000fe40007ffe0ff */
[----:B------:R-:W-:Y:S02]  /*b040*/  SEL R42, RZ, 0x10, P4 ;  /* 0x00000010ff2a7807 */ /* 0x000fe40002000000 */
[-C--:B------:R-:W-:Y:S01]  /*b050*/  HMMA.16816.F32.BF16 R12, R60, R18.reuse, RZ ;  /* 0x000000123c0c723c */ /* 0x080fe200000418ff */
[----:B-1----:R-:W1:Y:S03]  /*b060*/  SHFL.IDX PT, R52, R52, 0x1, 0x1c1f ;  /* 0x003c1f0034347f89 */ /* 0x002e6600000e0000 */
[----:B------:R-:W-:Y:S02]  /*b070*/  IADD3 R46, -R101, 0x10, RZ ;  /* 0x00000010652e7810 */ /* 0x000fe40007ffe1ff */
[----:B------:R-:W-:Y:S02]  /*b080*/  IADD3 R44, -R42, 0x10, RZ ;  /* 0x000000102a2c7810 */ /* 0x000fe40007ffe1ff */
[C---:B------:R-:W-:Y:S01]  /*b090*/  HMMA.16816.F32.BF16 R16, R64.reuse, R18, RZ ;  /* 0x000000124010723c */ /* 0x040fe200000418ff */
[----:B--2---:R-:W2:Y:S03]  /*b0a0*/  LDL R104, [R1+0x8] ;  /* 0x0000080001687983 */ /* 0x004ea60000100800 */
[----:B------:R-:W-:Y:S02]  /*b0b0*/  LOP3.LUT R46, R46, 0xf, RZ, 0xc0, !PT ;  /* 0x0000000f2e2e7812 */ /* 0x000fe400078ec0ff */
[----:B------:R-:W-:Y:S02]  /*b0c0*/  LOP3.LUT R44, R44, 0xf, RZ, 0xc0, !PT ;  /* 0x0000000f2c2c7812 */ /* 0x000fe400078ec0ff */
[-C--:B----4-:R-:W-:Y:S08]  /*b0d0*/  HMMA.16816.F32.BF16 R20, R64, R32.reuse, RZ ;  /* 0x000000204014723c */ /* 0x090ff000000418ff */
[C---:B------:R-:W-:Y:S04]  /*b0e0*/  HMMA.16816.F32.BF16 R24, R60.reuse, R32, RZ ;  /* 0x000000203c18723c */ /* 0x040fe800000418ff */
[C---:B---3--:R-:W-:Y:S02]  /*b0f0*/  IADD3 R28, P3, R2.reuse, R47, RZ ;  /* 0x0000002f021c7210 */ /* 0x048fe40007f7e0ff */
[----:B------:R-:W-:Y:S02]  /*b100*/  IADD3 R36, P6, R2, R45, RZ ;  /* 0x0000002d02247210 */ /* 0x000fe40007fde0ff */
[C---:B------:R-:W-:Y:S02]  /*b110*/  IADD3.X R29, R0.reuse, R38, RZ, P3, !PT ;  /* 0x00000026001d7210 */ /* 0x040fe40001ffe4ff */
[----:B------:R-:W-:Y:S02]  /*b120*/  ISETP.GE.AND P3, PT, R103, c[0x0][0x1d4], PT ;  /* 0x0000750067007a0c */ /* 0x000fe40003f66270 */
[----:B------:R-:W-:Y:S01]  /*b130*/  IADD3.X R37, R0, R39, RZ, P6, !PT ;  /* 0x0000002700257210 */ /* 0x000fe200037fe4ff */
[----:B------:R3:W-:Y:S01]  /*b140*/  LDGSTS.E.BYPASS.LTC128B.128 [R217+0x100], [R28.64], !P0 ;  /* 0x001000001cd97fae */ /* 0x0007e2000c101d46 */
[----:B------:R-:W-:Y:S02]  /*b150*/  IADD3 R40, P6, R2, R54, RZ ;  /* 0x0000003602287210 */ /* 0x000fe40007fde0ff */
[----:B-----5:R-:W-:Y:S02]  /*b160*/  IADD3 R46, P5, P0, R46, R3, R47 ;  /* 0x000000032e2e7210 */ /* 0x020fe400078be02f */
[----:B------:R-:W-:Y:S02]  /*b170*/  IADD3.X R41, R0, R53, RZ, P6, !PT ;  /* 0x0000003500297210 */ /* 0x000fe400037fe4ff */
[----:B------:R-:W-:Y:S01]  /*b180*/  ISETP.NE.U32.AND P6, PT, R101, RZ, PT ;  /* 0x000000ff6500720c */ /* 0x000fe20003fc5070 */
[----:B------:R4:W-:Y:S01]  /*b190*/  LDGSTS.E.BYPASS.LTC128B.128 [R217+0x1100], [R36.64], !P4 ;  /* 0x0110000024d97fae */ /* 0x0009e2000e101d46 */
[-C--:B-1----:R-:W-:Y:S02]  /*b1a0*/  IADD3.X R47, RZ, R52.reuse, R38, P5, P0 ;  /* 0x00000034ff2f7210 */ /* 0x082fe40002fe0426 */
[-C--:B------:R-:W-:Y:S02]  /*b1b0*/  IADD3 R44, P5, P0, R44, R3.reuse, R45 ;  /* 0x000000032c2c7210 */ /* 0x080fe400078be02d */
[----:B------:R-:W-:Y:S02]  /*b1c0*/  SEL R0, RZ, 0x10, P3 ;  /* 0x00000010ff007807 */ /* 0x000fe40001800000 */
[-C--:B------:R-:W-:Y:S01]  /*b1d0*/  IADD3.X R45, RZ, R52.reuse, R39, P5, P0 ;  /* 0x00000034ff2d7210 */ /* 0x080fe20002fe0427 */
[----:B------:R1:W-:Y:S01]  /*b1e0*/  LDGSTS.E.BYPASS.LTC128B.128 [R217+0x2100], [R40.64], !P3 ;  /* 0x0210000028d97fae */ /* 0x0003e2000d901d46 */
[----:B------:R-:W-:Y:S02]  /*b1f0*/  ISETP.NE.U32.AND P0, PT, R42, RZ, PT ;  /* 0x000000ff2a00720c */ /* 0x000fe40003f05070 */
[----:B------:R-:W-:Y:S04]  /*b200*/  IADD3 R2, -R0, 0x10, RZ ;  /* 0x0000001000027810 */ /* 0x000fe80007ffe1ff */
[----:B------:R-:W-:Y:S01]  /*b210*/  LOP3.LUT R2, R2, 0xf, RZ, 0xc0, !PT ;  /* 0x0000000f02027812 */ /* 0x000fe200078ec0ff */
[----:B------:R5:W-:Y:S01]  /*b220*/  LDGSTS.E.BYPASS.LTC128B.128.ZFILL [R217+0x900], [R46.64], P6 ;  /* 0x009000002ed97fae */ /* 0x000be2000b141d46 */
[----:B------:R-:W-:Y:S01]  /*b230*/  ISETP.NE.U32.AND P6, PT, R0, RZ, PT ;  /* 0x000000ff0000720c */ /* 0x000fe20003fc5070 */
[-C--:B---3--:R-:W-:Y:S06]  /*b240*/  HMMA.16816.F32.BF16 R28, R60, R34.reuse, RZ ;  /* 0x000000223c1c723c */ /* 0x088fec00000418ff */
[----:B------:R5:W-:Y:S01]  /*b250*/  LDGSTS.E.BYPASS.LTC128B.128.ZFILL [R217+0x1900], [R44.64], P0 ;  /* 0x019000002cd97fae */ /* 0x000be20008141d46 */
[----:B------:R-:W-:Y:S01]  /*b260*/  IADD3 R2, P5, P0, R2, R3, R54 ;  /* 0x0000000302027210 */ /* 0x000fe200078be036 */
[C---:B------:R-:W-:Y:S04]  /*b270*/  HMMA.16816.F32.BF16 R32, R64.reuse, R34, RZ ;  /* 0x000000224020723c */ /* 0x040fe800000418ff */
[----:B------:R-:W-:Y:S04]  /*b280*/  IADD3.X R3, RZ, R52, R53, P5, P0 ;  /* 0x00000034ff037210 */ /* 0x000fe80002fe0435 */
[-C--:B----4-:R-:W-:Y:S01]  /*b290*/  HMMA.16816.F32.BF16 R36, R64, R48.reuse, RZ ;  /* 0x000000304024723c */ /* 0x090fe200000418ff */
[----:B------:R3:W-:Y:S07]  /*b2a0*/  LDGSTS.E.BYPASS.LTC128B.128.ZFILL [R217+0x2900], [R2.64], P6 ;  /* 0x0290000002d97fae */ /* 0x0007ee000b141d46 */
[C---:B-1----:R-:W-:Y:S01]  /*b2b0*/  HMMA.16816.F32.BF16 R40, R60.reuse, R48, RZ ;  /* 0x000000303c28723c */ /* 0x042fe200000418ff */
[----:B------:R-:W0:Y:S07]  /*b2c0*/  LDGDEPBAR ;  /* 0x00000000000079af */ /* 0x000e2e0000000000 */
[-C--:B-----5:R-:W-:Y:S08]  /*b2d0*/  HMMA.16816.F32.BF16 R44, R60, R50.reuse, RZ ;  /* 0x000000323c2c723c */ /* 0x0a0ff000000418ff */
        /* <DEDUP_REMOVED lines=15> */
[----:B------:R-:W4:Y:S07]  /*b3d0*/  LDSM.16.M88.4 R188, [R203+0x3000] ;  /* 0x00300000cbbc783b */ /* 0x000f2e0000000200 */
        /* <DEDUP_REMOVED lines=10> */
[----:B------:R-:W5:Y:S07]  /*b480*/  LDSM.16.M88.4 R176, [R200+0x1400] ;  /* 0x00140000c8b0783b */ /* 0x000f6e0000000200 */
[-C--:B-1----:R-:W-:Y:S08]  /*b490*/  HMMA.16816.F32.BF16 R4, R172, R180.reuse, R4 ;  /* 0x000000b4ac04723c */ /* 0x082ff00000041804 */
[C---:B----4-:R-:W-:Y:S08]  /*b4a0*/  HMMA.16816.F32.BF16 R8, R188.reuse, R180, R8 ;  /* 0x000000b4bc08723c */ /* 0x050ff00000041808 */
[-C--:B------:R-:W-:Y:S08]  /*b4b0*/  HMMA.16816.F32.BF16 R12, R188, R182.reuse, R12 ;  /* 0x000000b6bc0c723c */ /* 0x080ff0000004180c */
[C---:B------:R-:W-:Y:S01]  /*b4c0*/  HMMA.16816.F32.BF16 R16, R172.reuse, R182, R16 ;  /* 0x000000b6ac10723c */ /* 0x040fe20000041810 */
[----:B------:R-:W-:Y:S07]  /*b4d0*/  LDSM.16.M88.4 R180, [R213] ;  /* 0x00000000d5b4783b */ /* 0x000fee0000000200 */
[-C--:B-----5:R-:W-:Y:S03]  /*b4e0*/  HMMA.16816.F32.BF16 R20, R172, R176.reuse, R20 ;  /* 0x000000b0ac14723c */ /* 0x0a0fe60000041814 */
[----:B--2---:R-:W-:Y:S05]  /*b4f0*/  ISETP.GT.AND P0, PT, R233, R104, PT ;  /* 0x00000068e900720c */ /* 0x004fea0003f04270 */
        /* <DEDUP_REMOVED lines=14> */
[----:B------:R-:W4:Y:S07]  /*b5e0*/  LDSM.16.M88.4 R172, [R212] ;  /* 0x00000000d4ac783b */ /* 0x000f2e0000000200 */
[-C--:B-1----:R-:W-:Y:S01]  /*b5f0*/  HMMA.16816.F32.BF16 R4, R176, R180.reuse, R4 ;  /* 0x000000b4b004723c */ /* 0x082fe20000041804 */
[----:B------:R-:W1:Y:S07]  /*b600*/  LDSM.16.M88.4 R192, [R210] ;  /* 0x00000000d2c0783b */ /* 0x000e6e0000000200 */
[C---:B--2---:R-:W-:Y:S08]  /*b610*/  HMMA.16816.F32.BF16 R8, R184.reuse, R180, R8 ;  /* 0x000000b4b808723c */ /* 0x044ff00000041808 */
[-C--:B------:R-:W-:Y:S08]  /*b620*/  HMMA.16816.F32.BF16 R12, R184, R182.reuse, R12 ;  /* 0x000000b6b80c723c */ /* 0x080ff0000004180c */
[C---:B------:R-:W-:Y:S01]  /*b630*/  HMMA.16816.F32.BF16 R16, R176.reuse, R182, R16 ;  /* 0x000000b6b010723c */ /* 0x040fe20000041810 */
[----:B------:R-:W-:Y:S07]  /*b640*/  LDSM.16.M88.4 R180, [R200+0x2000] ;  /* 0x00200000c8b4783b */ /* 0x000fee0000000200 */
[-C--:B----4-:R-:W-:Y:S08]  /*b650*/  HMMA.16816.F32.BF16 R20, R176, R172.reuse, R20 ;  /* 0x000000acb014723c */ /* 0x090ff00000041814 */
        /* <DEDUP_REMOVED lines=8> */
[----:B------:R-:W4:Y:S07]  /*b6e0*/  LDSM.16.M88.4 R188, [R203+0x5000] ;  /* 0x00500000cbbc783b */ /* 0x000f2e0000000200 */
[-C--:B-1----:R-:W-:Y:S08]  /*b6f0*/  HMMA.16816.F32.BF16 R52, R176, R192.reuse, R52 ;  /* 0x000000c0b034723c */ /* 0x082ff00000041834 */
[C---:B------:R-:W-:Y:S08]  /*b700*/  HMMA.16816.F32.BF16 R56, R184.reuse, R192, R56 ;  /* 0x000000c0b838723c */ /* 0x040ff00000041838 */
[-C--:B------:R-:W-:Y:S01]  /*b710*/  HMMA.16816.F32.BF16 R60, R184, R194.reuse, R60 ;  /* 0x000000c2b83c723c */ /* 0x080fe2000004183c */
[----:B------:R-:W1:Y:S07]  /*b720*/  LDSM.16.M88.4 R184, [R200+0x2400] ;  /* 0x00240000c8b8783b */ /* 0x000e6e0000000200 */
[----:B------:R-:W-:Y:S01]  /*b730*/  HMMA.16816.F32.BF16 R64, R176, R194, R64 ;  /* 0x000000c2b040723c */ /* 0x000fe20000041840 */
[----:B------:R-:W5:Y:S07]  /*b740*/  LDSM.16.M88.4 R176, [R200+0x2800] ;  /* 0x00280000c8b0783b */ /* 0x000f6e0000000200 */
[-C--:B--2---:R-:W-:Y:S01]  /*b750*/  HMMA.16816.F32.BF16 R4, R172, R180.reuse, R4 ;  /* 0x000000b4ac04723c */ /* 0x084fe20000041804 */
[----:B------:R-:W2:Y:S07]  /*b760*/  LDSM.16.M88.4 R192, [R200+0x2c00] ;  /* 0x002c0000c8c0783b */ /* 0x000eae0000000200 */
[C---:B----4-:R-:W-:Y:S08]  /*b770*/  HMMA.16816.F32.BF16 R8, R188.reuse, R180, R8 ;  /* 0x000000b4bc08723c */ /* 0x050ff00000041808 */
        /* <DEDUP_REMOVED lines=8> */
[-C--:B-----5:R-:W-:Y:S08]  /*b800*/  HMMA.16816.F32.BF16 R36, R172, R176.reuse, R36 ;  /* 0x000000b0ac24723c */ /* 0x0a0ff00000041824 */
[C---:B------:R-:W-:Y:S08]  /*b810*/  HMMA.16816.F32.BF16 R40, R188.reuse, R176, R40 ;  /* 0x000000b0bc28723c */ /* 0x040ff00000041828 */
[-C--:B------:R-:W-:Y:S08]  /*b820*/  HMMA.16816.F32.BF16 R44, R188, R178.reuse, R44 ;  /* 0x000000b2bc2c723c */ /* 0x080ff0000004182c */
[C---:B------:R-:W-:Y:S01]  /*b830*/  HMMA.16816.F32.BF16 R48, R172.reuse, R178, R48 ;  /* 0x000000b2ac30723c */ /* 0x040fe20000041830 */
[----:B------:R-:W4:Y:S07]  /*b840*/  LDSM.16.M88.4 R176, [R204+0x5000] ;  /* 0x00500000ccb0783b */ /* 0x000f2e0000000200 */
[-C--:B--2---:R-:W-:Y:S08]  /*b850*/  HMMA.16816.F32.BF16 R52, R172, R192.reuse, R52 ;  /* 0x000000c0ac34723c */ /* 0x084ff00000041834 */
[C---:B------:R-:W-:Y:S08]  /*b860*/  HMMA.16816.F32.BF16 R56, R188.reuse, R192, R56 ;  /* 0x000000c0bc38723c */ /* 0x040ff00000041838 */
[-C--:B------:R-:W-:Y:S08]  /*b870*/  HMMA.16816.F32.BF16 R60, R188, R194.reuse, R60 ;  /* 0x000000c2bc3c723c */ /* 0x080ff0000004183c */
[----:B------:R-:W-:Y:S08]  /*b880*/  HMMA.16816.F32.BF16 R64, R172, R194, R64 ;  /* 0x000000c2ac40723c */ /* 0x000ff00000041840 */
[-C--:B-1----:R-:W-:Y:S08]  /*b890*/  HMMA.16816.F32.BF16 R4, R180, R184.reuse, R4 ;  /* 0x000000b8b404723c */ /* 0x082ff00000041804 */
        /* <DEDUP_REMOVED lines=25> */
[----:B-----5:R-:W5:Y:S09]  /*ba30*/  LDSM.16.M88.4 R4, [R208] ;  /* 0x00000000d004783b */ /* 0x020f720000000200 */
[----:B------:R-:W1:Y:S10]  /*ba40*/  MUFU.TANH R228, R10 ;  /* 0x0000000a00e47308 */ /* 0x000e740000002400 */
[----:B------:R1:W1:Y:S10]  /*ba50*/  MUFU.TANH R231, R11 ;  /* 0x0000000b00e77308 */ /* 0x0002740000002400 */
[----:B------:R-:W2:Y:S10]  /*ba60*/  MUFU.TANH R223, R13 ;  /* 0x0000000d00df7308 */ /* 0x000eb40000002400 */
[----:B------:R-:W2:Y:S01]  /*ba70*/  MUFU.TANH R229, R14 ;  /* 0x0000000e00e57308 */ /* 0x000ea20000002400 */
[----:B-1----:R-:W1:Y:S01]  /*ba80*/  LDSM.16.M88.4 R8, [R207] ;  /* 0x00000000cf08783b */ /* 0x002e620000000200 */
[-C--:B-----5:R-:W-:Y:S08]  /*ba90*/  HMMA.16816.F32.BF16 R20, R180, R4.reuse, R20 ;  /* 0x00000004b414723c */ /* 0x0a0ff00000041814 */
[----:B------:R-:W1:Y:S01]  /*baa0*/  MUFU.TANH R227, R15 ;  /* 0x0000000f00e37308 */ /* 0x000e620000002400 */
[C---:B------:R-:W-:Y:S09]  /*bab0*/  HMMA.16816.F32.BF16 R24, R176.reuse, R4, R24 ;  /* 0x00000004b018723c */ /* 0x040ff20000041818 */
[----:B------:R-:W1:Y:S01]  /*bac0*/  MUFU.TANH R193, R16 ;  /* 0x0000001000c17308 */ /* 0x000e620000002400 */
[-C--:B------:R-:W-:Y:S08]  /*bad0*/  HMMA.16816.F32.BF16 R28, R176, R6.reuse, R28 ;  /* 0x00000006b01c723c */ /* 0x080ff0000004181c */
[C---:B------:R-:W-:Y:S01]  /*bae0*/  HMMA.16816.F32.BF16 R32, R180.reuse, R6, R32 ;  /* 0x00000006b420723c */ /* 0x040fe20000041820 */
[----:B------:R-:W2:Y:S01]  /*baf0*/  MUFU.TANH R188, R17 ;  /* 0x0000001100bc7308 */ /* 0x000ea20000002400 */
[----:B------:R-:W5:Y:S01]  /*bb00*/  LDSM.16.M88.4 R4, [R206] ;  /* 0x00000000ce04783b */ /* 0x000f620000000200 */
[----:B------:R-:W-:Y:S04]  /*bb10*/  DEPBAR.LE SB0, 0x0 ;  /* 0x000080000000791a */ /* 0x000fe80000000000 */
[----:B------:R-:W-:Y:S02]  /*bb20*/  FMUL.FTZ R20, R20, c[0x0][0x320] ;  /* 0x0000c80014147a20 */ /* 0x000fe40000410000 */
[----:B------:R-:W-:Y:S02]  /*bb30*/  FMUL.FTZ R21, R21, c[0x0][0x320] ;  /* 0x0000c80015157a20 */ /* 0x000fe40000410000 */
[----:B------:R-:W2:Y:S01]  /*bb40*/  MUFU.TANH R198, R18 ;  /* 0x0000001200c67308 */ /* 0x000ea20000002400 */
[----:B------:R-:W-:Y:S01]  /*bb50*/  BAR.SYNC.DEFER_BLOCKING 0x0 ;  /* 0x0000000000007b1d */ /* 0x000fe20000010000 */
[----:B------:R-:W-:Y:S01]  /*bb60*/  FMUL.FTZ R22, R22, c[0x0][0x320] ;  /* 0x0000c80016167a20 */ /* 0x000fe20000410000 */
[-C--:B-1----:R-:W-:Y:S05]  /*bb70*/  HMMA.16816.F32.BF16 R36, R180, R8.reuse, R36 ;  /* 0x00000008b424723c */ /* 0x082fea0000041824 */
[----:B------:R-:W-:Y:S02]  /*bb80*/  FMUL.FTZ R23, R23, c[0x0][0x320] ;  /* 0x0000c80017177a20 */ /* 0x000fe40000410000 */
[----:B------:R1:W1:Y:S01]  /*bb90*/  MUFU.TANH R197, R19 ;  /* 0x0000001300c57308 */ /* 0x0002620000002400 */
        /* <DEDUP_REMOVED lines=10> */
[----:B------:R-:W1:Y:S03]  /*bc40*/  MUFU.TANH R186, R21 ;  /* 0x0000001500ba7308 */ /* 0x000e660000002400 */
[----:B------:R-:W-:Y:S02]  /*bc50*/  FMUL.FTZ R30, R30, c[0x0][0x320] ;  /* 0x0000c8001e1e7a20 */ /* 0x000fe40000410000 */
[----:B------:R-:W-:Y:S02]  /*bc60*/  FMUL.FTZ R31, R31, c[0x0][0x320] ;  /* 0x0000c8001f1f7a20 */ /* 0x000fe40000410000 */
[-C--:B-----5:R-:W-:Y:S03]  /*bc70*/  HMMA.16816.F32.BF16 R52, R180, R4.reuse, R52 ;  /* 0x00000004b434723c */ /* 0x0a0fe60000041834 */
[----:B------:R5:W1:Y:S01]  /*bc80*/  MUFU.TANH R192, R22 ;  /* 0x0000001600c07308 */ /* 0x000a620000002400 */
[----:B------:R-:W-:Y:S02]  /*bc90*/  FMUL.FTZ R32, R32, c[0x0][0x320] ;  /* 0x0000c80020207a20 */ /* 0x000fe40000410000 */
[----:B------:R-:W-:Y:S02]  /*bca0*/  FMUL.FTZ R33, R33, c[0x0][0x320] ;  /* 0x0000c80021217a20 */ /* 0x000fe40000410000 */
[C---:B------:R-:W-:Y:S04]  /*bcb0*/  HMMA.16816.F32.BF16 R56, R176.reuse, R4, R56 ;  /* 0x00000004b038723c */ /* 0x040fe80000041838 */
[----:B------:R-:W-:Y:S01]  /*bcc0*/  FMUL.FTZ R34, R34, c[0x0][0x320] ;  /* 0x0000c80022227a20 */ /* 0x000fe20000410000 */
[----:B------:R2:W2:Y:S01]  /*bcd0*/  MUFU.TANH R191, R23 ;  /* 0x0000001700bf7308 */ /* 0x0004a20000002400 */
[----:B------:R-:W-:Y:S02]  /*bce0*/  FMUL.FTZ R35, R35, c[0x0][0x320] ;  /* 0x0000c80023237a20 */ /* 0x000fe40000410000 */
[-C--:B------:R-:W-:Y:S04]  /*bcf0*/  HMMA.16816.F32.BF16 R60, R176, R6.reuse, R60 ;  /* 0x00000006b03c723c */ /* 0x080fe8000004183c */
[----:B------:R-:W-:Y:S02]  /*bd00*/  FMUL.FTZ R40, R40, c[0x0][0x320] ;  /* 0x0000c80028287a20 */ /* 0x000fe40000410000 */
[----:B------:R-:W-:Y:S01]  /*bd10*/  FMUL.FTZ R42, R42, c[0x0][0x320] ;  /* 0x0000c8002a2a7a20 */ /* 0x000fe20000410000 */
[----:B------:R3:W3:Y:S01]  /*bd20*/  MUFU.TANH R218, R24 ;  /* 0x0000001800da7308 */ /* 0x0006e20000002400 */
[----:B------:R-:W-:Y:S04]  /*bd30*/  HMMA.16816.F32.BF16 R64, R180, R6, R64 ;  /* 0x00000006b440723c */ /* 0x000fe80000041840 */
[----:B------:R-:W-:Y:S02]  /*bd40*/  FMUL.FTZ R41, R41, c[0x0][0x320] ;  /* 0x0000c80029297a20 */ /* 0x000fe40000410000 */
[----:B-1----:R-:W-:Y:S02]  /*bd50*/  FMUL.FTZ R19, R53, c[0x0][0x320] ;  /* 0x0000c80035137a20 */ /* 0x002fe40000410000 */
[----:B-----5:R-:W-:Y:S01]  /*bd60*/  FMUL.FTZ R22, R57, c[0x0][0x320] ;  /* 0x0000c80039167a20 */ /* 0x020fe20000410000 */
[----:B------:R1:W1:Y:S03]  /*bd70*/  MUFU.TANH R196, R25 ;  /* 0x0000001900c47308 */ /* 0x0002660000002400 */
[----:B--2---:R-:W-:Y:S04]  /*bd80*/  FMUL.FTZ R23, R55, c[0x0][0x320] ;  /* 0x0000c80037177a20 */ /* 0x004fe80000410000 */
[----:B------:R-:W-:Y:S02]  /*bd90*/  FMUL.FTZ R21, R60, c[0x0][0x320] ;  /* 0x0000c8003c157a20 */ /* 0x000fe40000410000 */
[----:B------:R-:W-:Y:S01]  /*bda0*/  FMUL.FTZ R17, R61, c[0x0][0x320] ;  /* 0x0000c8003d117a20 */ /* 0x000fe20000410000 */
[----:B------:R2:W2:Y:S01]  /*bdb0*/  MUFU.TANH R220, R26 ;  /* 0x0000001a00dc7308 */ /* 0x0004a20000002400 */
[----:B------:R-:W-:Y:S02]  /*bdc0*/  FMUL.FTZ R20, R62, c[0x0][0x320] ;  /* 0x0000c8003e147a20 */ /* 0x000fe40000410000 */
[----:B------:R-:W-:Y:S02]  /*bdd0*/  FMUL.FTZ R18, R63, c[0x0][0x320] ;  /* 0x0000c8003f127a20 */ /* 0x000fe40000410000 */
[----:B---3--:R-:W-:Y:S02]  /*bde0*/  FMUL.FTZ R24, R56, c[0x0][0x320] ;  /* 0x0000c80038187a20 */ /* 0x008fe40000410000 */
[----:B------:R-:W-:Y:S02]  /*bdf0*/  FMUL.FTZ R14, R64, c[0x0][0x320] ;  /* 0x0000c800400e7a20 */ /* 0x000fe40000410000 */
[----:B------:R-:W-:Y:S01]  /*be00*/  FMUL.FTZ R13, R65, c[0x0][0x320] ;  /* 0x0000c800410d7a20 */ /* 0x000fe20000410000 */
[----:B------:R3:W3:Y:S01]  /*be10*/  MUFU.TANH R219, R27 ;  /* 0x0000001b00db7308 */ /* 0x0006e20000002400 */
[----:B------:R-:W-:Y:S02]  /*be20*/  FMUL.FTZ R16, R66, c[0x0][0x320] ;  /* 0x0000c80042107a20 */ /* 0x000fe40000410000 */
[----:B------:R-:W-:Y:S02]  /*be30*/  FMUL.FTZ R15, R67, c[0x0][0x320] ;  /* 0x0000c800430f7a20 */ /* 0x000fe40000410000 */
[----:B-1----:R-:W-:Y:S05]  /*be40*/  FMUL.FTZ R25, R54, c[0x0][0x320] ;  /* 0x0000c80036197a20 */ /* 0x002fea0000410000 */
[----:B------:R1:W1:Y:S01]  /*be50*/  MUFU.TANH R190, R28 ;  /* 0x0000001c00be7308 */ /* 0x0002620000002400 */
[----:B--2---:R-:W-:Y:S09]  /*be60*/  FMUL.FTZ R26, R52, c[0x0][0x320] ;  /* 0x0000c800341a7a20 */ /* 0x004ff20000410000 */
[----:B------:R2:W2:Y:S01]  /*be70*/  MUFU.TANH R189, R29 ;  /* 0x0000001d00bd7308 */ /* 0x0004a20000002400 */
[----:B---3--:R-:W-:Y:S09]  /*be80*/  FMUL.FTZ R27, R49, c[0x0][0x320] ;  /* 0x0000c800311b7a20 */ /* 0x008ff20000410000 */
[----:B------:R3:W3:Y:S01]  /*be90*/  MUFU.TANH R195, R30 ;  /* 0x0000001e00c37308 */ /* 0x0006e20000002400 */
[----:B-1----:R-:W-:Y:S09]  /*bea0*/  FMUL.FTZ R28, R48, c[0x0][0x320] ;  /* 0x0000c800301c7a20 */ /* 0x002ff20000410000 */
        /* <DEDUP_REMOVED lines=9> */
[----:B---3--:R-:W-:Y:S02]  /*bf40*/  FMUL.FTZ R33, R37, c[0x0][0x320] ;  /* 0x0000c80025217a20 */ /* 0x008fe40000410000 */
[----:B------:R-:W-:Y:S02]  /*bf50*/  FMUL.FTZ R37, R38, c[0x0][0x320] ;  /* 0x0000c80026257a20 */ /* 0x000fe40000410000 */
[----:B------:R-:W-:Y:S05]  /*bf60*/  FMUL.FTZ R38, R47, c[0x0][0x320] ;  /* 0x0000c8002f267a20 */ /* 0x000fea0000410000 */
[----:B------:R3:W3:Y:S01]  /*bf70*/  MUFU.TANH R184, R40 ;  /* 0x0000002800b87308 */ /* 0x0006e20000002400 */
[----:B-1----:R-:W-:Y:S02]  /*bf80*/  FMUL.FTZ R34, R36, c[0x0][0x320] ;  /* 0x0000c80024227a20 */ /* 0x002fe40000410000 */
[----:B------:R-:W-:Y:S02]  /*bf90*/  FMUL.FTZ R36, R39, c[0x0][0x320] ;  /* 0x0000c80027247a20 */ /* 0x000fe40000410000 */
[----:B------:R-:W-:Y:S05]  /*bfa0*/  FMUL.FTZ R39, R46, c[0x0][0x320] ;  /* 0x0000c8002e277a20 */ /* 0x000fea0000410000 */
[----:B------:R1:W1:Y:S01]  /*bfb0*/  MUFU.TANH R185, R42 ;  /* 0x0000002a00b97308 */ /* 0x0002620000002400 */
[----:B--2---:R-:W-:Y:S09]  /*bfc0*/  FMUL.FTZ R35, R45, c[0x0][0x320] ;  /* 0x0000c8002d237a20 */ /* 0x004ff20000410000 */
[----:B------:R2:W2:Y:S01]  /*bfd0*/  MUFU.TANH R224, R12 ;  /* 0x0000000c00e07308 */ /* 0x0004a20000002400 */
[----:B---3--:R-:W-:Y:S09]  /*bfe0*/  FMUL.FTZ R40, R44, c[0x0][0x320] ;  /* 0x0000c8002c287a20 */ /* 0x008ff20000410000 */
[----:B------:R-:W3:Y:S01]  /*bff0*/  MUFU.TANH R34, R34 ;  /* 0x0000002200227308 */ /* 0x000ee20000002400 */
[----:B-1----:R-:W-:Y:S09]  /*c000*/  FMUL.FTZ R42, R43, c[0x0][0x320] ;  /* 0x0000c8002b2a7a20 */ /* 0x002ff20000410000 */
        /* <DEDUP_REMOVED lines=28> */
[----:B------:R-:W1:Y:S01]  /*c1d0*/  MUFU.TANH R15, R15 ;  /* 0x0000000f000f7308 */ /* 0x000e620000002400 */
[----:B------:R-:W-:-:S05]  /*c1e0*/  @!P0 BRA `(.L_x_1289) ;  /* 0x000004e000008947 */ /* 0x000fca0003800000 */
[C---:B--234-:R-:W-:Y:S01]  /*c1f0*/  IADD3 R7, R240.reuse, 0x20, RZ ;  /* 0x00000020f0077810 */ /* 0x05cfe20007ffe0ff */
[----:B------:R-:W2:Y:S01]  /*c200*/  LDL R242, [R1+0x10] ;  /* 0x0000100001f27983 */ /* 0x000ea20000100800 */
[----:B------:R-:W-:Y:S01]  /*c210*/  SHF.R.S32.HI R6, RZ, 0x1f, R240 ;  /* 0x0000001fff067819 */ /* 0x000fe200000114f0 */
[----:B------:R-:W-:Y:S01]  /*c220*/  IMAD.MOV.U32 R232, RZ, RZ, RZ ;  /* 0x000000ffffe87224 */ /* 0x000fe200078e00ff */
[----:B------:R-:W-:Y:S01]  /*c230*/  SHF.R.S32.HI R7, RZ, 0x1f, R7 ;  /* 0x0000001fff077819 */ /* 0x000fe20000011407 */
[----:B------:R-:W-:Y:S01]  /*c240*/  IMAD.SHL.U32 R45, R103, 0x2, RZ ;  /* 0x00000002672d7824 */ /* 0x000fe200078e00ff */
[----:B------:R-:W-:Y:S01]  /*c250*/  SHF.L.U64.HI R10, R240, 0x1, R6 ;  /* 0x00000001f00a7819 */ /* 0x000fe20000010206 */
[C---:B------:R-:W-:Y:S01]  /*c260*/  IMAD.SHL.U32 R44, R102.reuse, 0x2, RZ ;  /* 0x00000002662c7824 */ /* 0x040fe200078e00ff */
[----:B------:R-:W-:Y:S01]  /*c270*/  SHF.L.U64.HI R11, R102, 0x1, R7 ;  /* 0x00000001660b7819 */ /* 0x000fe20000010207 */
[----:B------:R-:W-:Y:S01]  /*c280*/  IMAD.SHL.U32 R43, R240, 0x2, RZ ;  /* 0x00000002f02b7824 */ /* 0x000fe200078e00ff */
[----:B------:R-:W3:Y:S04]  /*c290*/  LDL R241, [R1+0x4] ;  /* 0x0000040001f17983 */ /* 0x000ee80000100800 */
[----:B------:R-:W4:Y:S06]  /*c2a0*/  LDL.64 R238, [R1+0x20] ;  /* 0x0000200001ee7983 */ /* 0x000f2c0000100a00 */
        /* <DEDUP_REMOVED lines=19> */
[----:B------:R-:W-:Y:S03]  /*c3e0*/  SHF.L.U64.HI R12, R103, 0x1, R104 ;  /* 0x00000001670c7819 */ /* 0x000fe60000010268 */
[----:B------:R-:W-:Y:S04]  /*c3f0*/  IMAD R0, R0, c[0x0][0x1e0], RZ ;  /* 0x0000780000007a24 */ /* 0x000fe800078e02ff */
        /* <DEDUP_REMOVED lines=12> */
.L_x_1329:
[----:B------:R-:W-:-:S05]  /*c4c0*/  BRA.DIV ~URZ, `(.L_x_1291) ;  /* 0x000071227f007947 */ /* 0x000fca000b800000 */
[----:B------:R-:W4:Y:S01]  /*c4d0*/  SHFL.IDX PT, R0, R9, RZ, 0x1c1f ;  /* 0x001c1fff09007589 */ /* 0x000f2200000e0000 */
[C---:B------:R-:W-:Y:S02]  /*c4e0*/  IADD3 R2, -R101.reuse, 0x10, RZ ;  /* 0x0000001065027810 */ /* 0x040fe40007ffe1ff */
[----:B------:R-:W-:Y:S02]  /*c4f0*/  ISETP.NE.U32.AND P0, PT, R101, RZ, PT ;  /* 0x000000ff6500720c */ /* 0x000fe40003f05070 */
[----:B------:R-:W-:Y:S04]  /*c500*/  LOP3.LUT R2, R2, 0xf, RZ, 0xc0, !PT ;  /* 0x0000000f02027812 */ /* 0x000fe800078ec0ff */
[----:B----4-:R-:W-:Y:S04]  /*c510*/  IADD3 R2, P6, P5, R2, R0, R43 ;  /* 0x0000000002027210 */ /* 0x010fe80007dde02b */
[----:B---3--:R-:W-:Y:S05]  /*c520*/  IADD3.X R3, RZ, R4, R10, P6, P5 ;  /* 0x00000004ff037210 */ /* 0x008fea00037ea40a */
[----:B------:R-:W-:Y:S01]  /*c530*/  @!PT LDS RZ, [RZ] ;  /* 0x00000000fffff984 */ /* 0x000fe20000000800 */
[----:B------:R-:W-:Y:S01]  /*c540*/  @!PT LDS RZ, [RZ] ;  /* 0x00000000fffff984 */ /* 0x000fe20000000800 */
[----:B------:R3:W-:Y:S01]  /*c550*/  LDGSTS.E.BYPASS.LTC128B.128.ZFILL [R217+0x3100], [R2.64], P0 ;  /* 0x0310000002d97fae */ /* 0x0007e20008141d46 */
[----:B------:R-:W-:Y:S05]  /*c560*/  IADD3 R6, P0, R0, R44, RZ ;  /* 0x0000002c00067210 */ /* 0x000fea0007f1e0ff */
[----:B------:R-:W-:Y:S05]  /*c570*/  IMAD.X R7, R4, 0x1, R11, P0 ;  /* 0x0000000104077824 */ /* 0x000fea00000e060b */
[----:B------:R4:W-:Y:S01]  /*c580*/  LDGSTS.E.BYPASS.LTC128B.128 [R217+0x4100], [R6.64], !P4 ;  /* 0x0410000006d97fae */ /* 0x0009e2000e101d46 */
[----:B---3--:R-:W-:Y:S03]  /*c590*/  IADD3 R2, P0, R0, R45, RZ ;  /* 0x0000002d00027210 */ /* 0x008fe60007f1e0ff */
[----:B------:R4:W3:Y:S02]  /*c5a0*/  SHFL.IDX PT, R0, R9, 0x1, 0x1c1f ;  /* 0x003c1f0009007f89 */ /* 0x0008e400000e0000 */
[----:B------:R-:W-:Y:S02]  /*c5b0*/  IMAD.X R3, R4, 0x1, R12, P0 ;  /* 0x0000000104037824 */ /* 0x000fe400000e060c */
[----:B------:R4:W2:Y:S04]  /*c5c0*/  SHFL.IDX PT, R4, R8, 0x1, 0x1c1f ;  /* 0x003c1f0008047f89 */ /* 0x0008a800000e0000 */
[----:B------:R4:W-:Y:S02]  /*c5d0*/  LDGSTS.E.BYPASS.LTC128B.128 [R217+0x5100], [R2.64], !P3 ;  /* 0x0510000002d97fae */ /* 0x0009e4000d901d46 */
.L_x_1330:
[C---:B----4-:R-:W-:Y:S02]  /*c5e0*/  IADD3 R2, -R101.reuse, 0x10, RZ ;  /* 0x0000001065027810 */ /* 0x050fe40007ffe1ff */
[----:B------:R-:W-:Y:S02]  /*c5f0*/  ISETP.NE.U32.AND P0, PT, R101, RZ, PT ;  /* 0x000000ff6500720c */ /* 0x000fe40003f05070 */
[----:B------:R-:W-:Y:S04]  /*c600*/  LOP3.LUT R2, R2, 0xf, RZ, 0xc0, !PT ;  /* 0x0000000f02027812 */ /* 0x000fe800078ec0ff */
[----:B---3--:R-:W-:Y:S04]  /*c610*/  IADD3 R2, P6, P5, R2, R0, R43 ;  /* 0x0000000002027210 */ /* 0x008fe80007dde02b */
[----:B--2---:R-:W-:Y:S02]  /*c620*/  IADD3.X R3, RZ, R4, R10, P6, P5 ;  /* 0x00000004ff037210 */ /* 0x004fe400037ea40a */
[----:B------:R-:W-:Y:S03]  /*c630*/  IADD3 R6, P5, R0, R44, RZ ;  /* 0x0000002c00067210 */ /* 0x000fe60007fbe0ff */
[----:B------:R-:W-:Y:S01]  /*c640*/  @!PT LDS RZ, [RZ] ;  /* 0x00000000fffff984 */ /* 0x000fe20000000800 */
[----:B------:R-:W-:Y:S01]  /*c650*/  @!PT LDS RZ, [RZ] ;  /* 0x00000000fffff984 */ /* 0x000fe20000000800 */
[----:B------:R-:W-:Y:S01]  /*c660*/  @!PT LDS RZ, [RZ] ;  /* 0x00000000fffff984 */ /* 0x000fe20000000800 */
[----:B------:R2:W-:Y:S02]  /*c670*/  LDGSTS.E.BYPASS.LTC128B.128.ZFILL [R217+0x3900], [R2.64], P0 ;  /* 0x0390000002d97fae */ /* 0x0005e40008141d46 */
[----:B------:R-:W-:Y:S05]  /*c680*/  IMAD.X R7, R4, 0x1, R11, P5 ;  /* 0x0000000104077824 */ /* 0x000fea00028e060b */
[----:B------:R3:W-:Y:S01]  /*c690*/  LDGSTS.E.BYPASS.LTC128B.128 [R217+0x4900], [R6.64], !P4 ;  /* 0x0490000006d97fae */ /* 0x0007e2000e101d46 */
[----:B--2---:R-:W-:Y:S05]  /*c6a0*/  IADD3 R2, P0, R0, R45, RZ ;  /* 0x0000002d00027210 */ /* 0x004fea0007f1e0ff */
[----:B------:R-:W-:Y:S05]  /*c6b0*/  IMAD.X R3, R4, 0x1, R12, P0 ;  /* 0x0000000104037824 */ /* 0x000fea00000e060c */
[----:B------:R3:W-:Y:S03]  /*c6c0*/  LDGSTS.E.BYPASS.LTC128B.128 [R217+0x5900], [R2.64], !P3 ;  /* 0x0590000002d97fae */ /* 0x0007e6000d901d46 */
.L_x_1289:
[----:B--234-:R-:W-:Y:S05]  /*c6d0*/  BSYNC B0 ;  /* 0x0000000000007941 */ /* 0x01cfea0003800000 */
.L_x_1288:
        /* <DEDUP_REMOVED lines=66> */
[----:B------:R-:W1:Y:S02]  /*cb00*/  SHFL.BFLY PT, R0, R4, 0x2, 0x1f ;  /* 0x0c401f0004007f89 */ /* 0x000e6400000e0000 */
[----:B-1----:R-:W-:Y:S02]  /*cb10*/  FMNMX.FTZ R4, R4, R0, !PT ;  /* 0x0000000004047209 */ /* 0x002fe40007810000 */
[----:B------:R-:W1:Y:S04]  /*cb20*/  SHFL.BFLY PT, R0, R103, 0x2, 0x1f ;  /* 0x0c401f0067007f89 */ /* 0x000e6800000e0000 */
[----:B------:R-:W2:Y:S01]  /*cb30*/  SHFL.BFLY PT, R104, R4, 0x1, 0x1f ;  /* 0x0c201f0004687f89 */ /* 0x000ea200000e0000 */
[----:B-1----:R-:W-:Y:S02]  /*cb40*/  FMNMX.FTZ R103, R103, R0, !PT ;  /* 0x0000000067677209 */ /* 0x002fe40007810000 */
[----:B--2---:R-:W-:Y:S03]  /*cb50*/  FMNMX.FTZ R104, R4, R104, !PT ;  /* 0x0000006804687209 */ /* 0x004fe60007810000 */
[----:B------:R-:W1:Y:S04]  /*cb60*/  SHFL.BFLY PT, R0, R103, 0x1, 0x1f ;  /* 0x0c201f0067007f89 */ /* 0x000e6800000e0000 */
[----:B------:R-:W2:Y:S01]  /*cb70*/  SHFL.BFLY PT, R4, R5, 0x2, 0x1f ;  /* 0x0c401f0005047f89 */ /* 0x000ea200000e0000 */
[----:B-1----:R-:W-:Y:S03]  /*cb80*/  FMNMX.FTZ R103, R103, R0, !PT ;  /* 0x0000000067677209 */ /* 0x002fe60007810000 */
[----:B------:R-:W1:Y:S01]  /*cb90*/  SHFL.BFLY PT, R0, R102, 0x2, 0x1f ;  /* 0x0c401f0066007f89 */ /* 0x000e6200000e0000 */
[----:B--2---:R-:W-:Y:S02]  /*cba0*/  FMNMX.FTZ R4, R5, R4, !PT ;  /* 0x0000000405047209 */ /* 0x004fe40007810000 */
[----:B-1----:R-:W-:Y:S05]  /*cbb0*/  FMNMX.FTZ R102, R102, R0, !PT ;  /* 0x0000000066667209 */ /* 0x002fea0007810000 */
[----:B------:R-:W1:Y:S02]  /*cbc0*/  SHFL.BFLY PT, R0, R102, 0x1, 0x1f ;  /* 0x0c201f0066007f89 */ /* 0x000e6400000e0000 */
[----:B-1----:R-:W-:Y:S02]  /*cbd0*/  FMNMX.FTZ R102, R102, R0, !PT ;  /* 0x0000000066667209 */ /* 0x002fe40007810000 */
[----:B------:R1:W2:Y:S04]  /*cbe0*/  SHFL.BFLY PT, R0, R4, 0x1, 0x1f ;  /* 0x0c201f0004007f89 */ /* 0x0002a800000e0000 */
.L_x_1331:
[----:B------:R-:W-:Y:S01]  /*cbf0*/  FMUL.FTZ R2, R104, c[0x0][0x2d0] ;  /* 0x0000b40068027a20 */ /* 0x000fe20000410000 */
[----:B--2---:R-:W-:Y:S01]  /*cc00*/  FMNMX.FTZ R101, R0, R4, !PT ;  /* 0x0000000400657209 */ /* 0x004fe20007810000 */
[----:B------:R-:W-:Y:S01]  /*cc10*/  FADD.FTZ R0, -R104, R100 ;  /* 0x0000006468007221 */ /* 0x000fe20000010100 */
[----:B------:R-:W-:Y:S01]  /*cc20*/  WARPSYNC 0xffffffff ;  /* 0xffffffff00007948 */ /* 0x000fe20003800000 */
[--C-:B-1----:R-:W-:Y:S01]  /*cc30*/  FFMA.FTZ R4, R199, c[0x0][0x2d0], -R2.reuse ;  /* 0x0000b400c7047a23 */ /* 0x102fe20000010802 */
[----:B------:R-:W-:Y:S01]  /*cc40*/  LDSM.16.MT88.4 R52, [R201+0x1000] ;  /* 0x00100000c934783b */ /* 0x000fe20000004200 */
[----:B------:R-:W-:Y:S02]  /*cc50*/  FMUL.FTZ R0, R0, c[0x0][0x2d0] ;  /* 0x0000b40000007a20 */ /* 0x000fe40000410000 */
[--C-:B------:R-:W-:Y:S02]  /*cc60*/  FFMA.FTZ R3, R222, c[0x0][0x2d0], -R2.reuse ;  /* 0x0000b400de037a23 */ /* 0x100fe40000010802 */
        /* <DEDUP_REMOVED lines=18> */
[----:B------:R-:W-:Y:S03]  /*cd90*/  MUFU.EX2 R9, R6 ;  /* 0x0000000600097308 */ /* 0x000fe60000000800 */
        /* <DEDUP_REMOVED lines=15> */
[----:B------:R-:W-:Y:S10]  /*ce90*/  MUFU.EX2 R174, R7 ;  /* 0x0000000700ae7308 */ /* 0x000ff40000000800 */
[----:B------:R-:W-:Y:S10]  /*cea0*/  MUFU.EX2 R33, R33 ;  /* 0x0000002100217308 */ /* 0x000ff40000000800 */
[----:B------:R-:W-:Y:S10]  /*ceb0*/  MUFU.EX2 R192, R192 ;  /* 0x000000c000c07308 */ /* 0x000ff40000000800 */
[----:B------:R-:W-:Y:S01]  /*cec0*/  MUFU.EX2 R176, R176 ;  /* 0x000000b000b07308 */ /* 0x000fe20000000800 */
[----:B-1----:R-:W-:Y:S01]  /*ced0*/  FFMA.FTZ R0, R100, R243, R4 ;  /* 0x000000f364007223 */ /* 0x002fe20000010004 */
[----:B--2---:R-:W-:Y:S01]  /*cee0*/  F2FP.BF16.PACK_AB R172, R3, R4 ;  /* 0x0000000403ac723e */ /* 0x004fe200000010ff */
[----:B------:R-:W-:Y:S02]  /*cef0*/  FFMA.FTZ R4, R225, c[0x0][0x2d0], -R2 ;  /* 0x0000b400e1047a23 */ /* 0x000fe40000010802 */
[----:B------:R-:W-:Y:S02]  /*cf00*/  FADD.FTZ R8, R3, R0 ;  /* 0x0000000003087221 */ /* 0x000fe40000010000 */
[----:B------:R-:W-:Y:S02]  /*cf10*/  FADD.FTZ R0, -R103, R105 ;  /* 0x0000006967007221 */ /* 0x000fe40000010100 */
[--C-:B------:R-:W-:Y:S01]  /*cf20*/  FFMA.FTZ R225, R25, c[0x0][0x2d0], -R2.reuse ;  /* 0x0000b40019e17a23 */ /* 0x100fe20000010802 */
[----:B------:R-:W1:Y:S01]  /*cf30*/  MUFU.EX2 R4, R4 ;  /* 0x0000000400047308 */ /* 0x000e620000000800 */
[----:B------:R-:W-:Y:S02]  /*cf40*/  FMUL.FTZ R0, R0, c[0x0][0x2d0] ;  /* 0x0000b40000007a20 */ /* 0x000fe40000410000 */
        /* <DEDUP_REMOVED lines=15> */
[----:B------:R-:W-:Y:S02]  /*d040*/  FMUL.FTZ R97, R100, R97 ;  /* 0x0000006164617220 */ /* 0x000fe40000410000 */
[C---:B--2---:R-:W-:Y:S02]  /*d050*/  FFMA.FTZ R0, R3.reuse, R247, R5 ;  /* 0x000000f703007223 */ /* 0x044fe40000010005 */
[----:B------:R-:W-:Y:S01]  /*d060*/  FMUL.FTZ R50, R3, R162 ;  /* 0x000000a203327220 */ /* 0x000fe20000410000 */
[----:B------:R-:W-:Y:S01]  /*d070*/  MUFU.EX2 R247, R199 ;  /* 0x000000c700f77308 */ /* 0x000fe20000000800 */
[----:B------:R-:W-:Y:S02]  /*d080*/  FADD.FTZ R36, R4, R0 ;  /* 0x0000000004247221 */ /* 0x000fe40000010000 */
[C---:B------:R-:W-:Y:S02]  /*d090*/  FADD.FTZ R0, -R102.reuse, R106 ;  /* 0x0000006a66007221 */ /* 0x040fe40000010100 */
[----:B------:R-:W-:Y:S02]  /*d0a0*/  FMUL.FTZ R4, R102, c[0x0][0x2d0] ;  /* 0x0000b40066047a20 */ /* 0x000fe40000410000 */
[----:B------:R-:W-:Y:S02]  /*d0b0*/  FMUL.FTZ R0, R0, c[0x0][0x2d0] ;  /* 0x0000b40000007a20 */ /* 0x000fe40000410000 */
        /* <DEDUP_REMOVED lines=18> */
[----:B------:R-:W-:Y:S01]  /*d1e0*/  FFMA.FTZ R230, R17, c[0x0][0x2d0], -R4 ;  /* 0x0000b40011e67a23 */ /* 0x000fe20000010804 */
[----:B------:R3:W4:Y:S01]  /*d1f0*/  MUFU.EX2 R21, R6 ;  /* 0x0000000600157308 */ /* 0x0007220000000800 */
[----:B------:R-:W-:Y:S02]  /*d200*/  FMUL.FTZ R4, R101, c[0x0][0x2d0] ;  /* 0x0000b40065047a20 */ /* 0x000fe40000410000 */
[----:B------:R-:W-:Y:S02]  /*d210*/  FMUL.FTZ R35, R3, R155 ;  /* 0x0000009b03237220 */ /* 0x000fe40000410000 */
[----:B-1----:R-:W-:Y:S02]  /*d220*/  FADD.FTZ R0, -R101, R107 ;  /* 0x0000006b65007221 */ /* 0x002fe40000010100 */
[--C-:B------:R-:W-:Y:S02]  /*d230*/  FFMA.FTZ R185, R185, c[0x0][0x2d0], -R4.reuse ;  /* 0x0000b400b9b97a23 */ /* 0x100fe40000010804 */
[----:B------:R-:W-:Y:S01]  /*d240*/  FMUL.FTZ R0, R0, c[0x0][0x2d0] ;  /* 0x0000b40000007a20 */ /* 0x000fe20000410000 */
        /* <DEDUP_REMOVED lines=9> */
[--C-:B---3--:R-:W-:Y:S02]  /*d2e0*/  FFMA.FTZ R6, R227, c[0x0][0x2d0], -R4.reuse ;  /* 0x0000b400e3067a23 */ /* 0x108fe40000010804 */
[--C-:B------:R-:W-:Y:S02]  /*d2f0*/  FFMA.FTZ R219, R219, c[0x0][0x2d0], -R4.reuse ;  /* 0x0000b400dbdb7a23 */ /* 0x100fe40000010804 */
[--C-:B------:R-:W-:Y:S01]  /*d300*/  FFMA.FTZ R195, R195, c[0x0][0x2d0], -R4.reuse ;  /* 0x0000b400c3c37a23 */ /* 0x100fe20000010804 */
[----:B------:R-:W-:Y:S01]  /*d310*/  MUFU.EX2 R218, R218 ;  /* 0x000000da00da7308 */ /* 0x000fe20000000800 */
[--C-:B------:R-:W-:Y:S02]  /*d320*/  FFMA.FTZ R194, R194, c[0x0][0x2d0], -R4.reuse ;  /* 0x0000b400c2c27a23 */ /* 0x100fe40000010804 */
[--C-:B------:R-:W-:Y:S02]  /*d330*/  FFMA.FTZ R188, R42, c[0x0][0x2d0], -R4.reuse ;  /* 0x0000b4002abc7a23 */ /* 0x100fe40000010804 */
[--C-:B------:R-:W-:Y:S02]  /*d340*/  FFMA.FTZ R227, R30, c[0x0][0x2d0], -R4.reuse ;  /* 0x0000b4001ee37a23 */ /* 0x100fe40000010804 */
[--C-:B------:R-:W-:Y:S02]  /*d350*/  FFMA.FTZ R228, R29, c[0x0][0x2d0], -R4.reuse ;  /* 0x0000b4001de47a23 */ /* 0x100fe40000010804 */
[----:B------:R-:W-:Y:S01]  /*d360*/  FFMA.FTZ R231, R18, c[0x0][0x2d0], -R4 ;  /* 0x0000b40012e77a23 */ /* 0x000fe20000010804 */
[----:B------:R-:W-:Y:S01]  /*d370*/  MUFU.EX2 R252, R190 ;  /* 0x000000be00fc7308 */ /* 0x000fe20000000800 */
[C---:B--2---:R-:W-:Y:S02]  /*d380*/  FFMA.FTZ R4, R2.reuse, R248, R22 ;  /* 0x000000f802047223 */ /* 0x044fe40000010016 */
[C---:B------:R-:W-:Y:S02]  /*d390*/  FMUL.FTZ R25, R2.reuse, R129 ;  /* 0x0000008102197220 */ /* 0x040fe40000410000 */
[C---:B----4-:R-:W-:Y:S02]  /*d3a0*/  FADD.FTZ R129, R21.reuse, R4 ;  /* 0x0000000415817221 */ /* 0x050fe40000010000 */
[C---:B------:R-:W-:Y:S01]  /*d3b0*/  FMUL.FTZ R60, R2.reuse, R108 ;  /* 0x0000006c023c7220 */ /* 0x040fe20000410000 */
[----:B------:R-:W-:Y:S01]  /*d3c0*/  F2FP.BF16.PACK_AB R108, R21, R22 ;  /* 0x00000016156c723e */ /* 0x000fe200000010ff */
[----:B------:R-:W-:Y:S01]  /*d3d0*/  FMUL.FTZ R61, R2, R109 ;  /* 0x0000006d023d7220 */ /* 0x000fe20000410000 */
[----:B------:R-:W2:Y:S01]  /*d3e0*/  LDSM.16.MT88.4 R20, [R201] ;  /* 0x00000000c914783b */ /* 0x000ea20000004200 */
[C---:B-1----:R-:W-:Y:S01]  /*d3f0*/  FMUL.FTZ R14, R0.reuse, R134 ;  /* 0x00000086000e7220 */ /* 0x042fe20000410000 */
[----:B------:R1:W-:Y:S01]  /*d400*/  MUFU.EX2 R109, R7 ;  /* 0x00000007006d7308 */ /* 0x0003e20000000800 */
[----:B------:R-:W-:Y:S02]  /*d410*/  FMUL.FTZ R15, R0, R135 ;  /* 0x00000087000f7220 */ /* 0x000fe40000410000 */
[C---:B------:R-:W-:Y:S02]  /*d420*/  FMUL.FTZ R12, R2.reuse, R132 ;  /* 0x00000084020c7220 */ /* 0x040fe40000410000 */
[----:B------:R-:W-:Y:S02]  /*d430*/  FMUL.FTZ R13, R2, R133 ;  /* 0x00000085020d7220 */ /* 0x000fe40000410000 */
[C---:B------:R-:W-:Y:S02]  /*d440*/  FMUL.FTZ R27, R0.reuse, R131 ;  /* 0x00000083001b7220 */ /* 0x040fe40000410000 */
[----:B------:R-:W-:Y:S01]  /*d450*/  FMUL.FTZ R11, R0, R139 ;  /* 0x0000008b000b7220 */ /* 0x000fe20000410000 */
[----:B------:R-:W3:Y:S01]  /*d460*/  MUFU.EX2 R134, R34 ;  /* 0x0000002200867308 */ /* 0x000ee20000000800 */
[----:B------:R-:W-:Y:S02]  /*d470*/  FADD.FTZ R5, R9, R8 ;  /* 0x0000000809057221 */ /* 0x000fe40000010000 */
[----:B------:R-:W-:Y:S02]  /*d480*/  FMUL.FTZ R4, R100, R140 ;  /* 0x0000008c64047220 */ /* 0x000fe40000410000 */
[C---:B------:R-:W-:Y:S01]  /*d490*/  FADD.FTZ R177, R174.reuse, R5 ;  /* 0x00000005aeb17221 */ /* 0x040fe20000010000 */
[----:B------:R-:W-:Y:S01]  /*d4a0*/  F2FP.BF16.PACK_AB R174, R174, R9 ;  /* 0x00000009aeae723e */ /* 0x000fe200000010ff */
[----:B------:R-:W-:Y:S02]  /*d4b0*/  FMUL.FTZ R5, R100, R141 ;  /* 0x0000008d64057220 */ /* 0x000fe40000410000 */
[----:B------:R-:W-:Y:S01]  /*d4c0*/  FMUL.FTZ R26, R0, R130 ;  /* 0x00000082001a7220 */ /* 0x000fe20000410000 */
[----:B------:R4:W-:Y:S01]  /*d4d0*/  MUFU.EX2 R135, R6 ;  /* 0x0000000600877308 */ /* 0x0009e20000000800 */
[----:B------:R-:W-:Y:S02]  /*d4e0*/  FADD.FTZ R130, R33, R36 ;  /* 0x0000002421827221 */ /* 0x000fe40000010000 */
[----:B------:R-:W5:Y:S01]  /*d4f0*/  LDSM.16.MT88.4 R36, [R202] ;  /* 0x00000000ca24783b */ /* 0x000f620000004200 */
[C---:B-1----:R-:W-:Y:S02]  /*d500*/  FMUL.FTZ R7, R3.reuse, R143 ;  /* 0x0000008f03077220 */ /* 0x042fe40000410000 */
[C---:B------:R-:W-:Y:S02]  /*d510*/  FMUL.FTZ R8, R2.reuse, R136 ;  /* 0x0000008802087220 */ /* 0x040fe40000410000 */
[C---:B------:R-:W-:Y:S02]  /*d520*/  FMUL.FTZ R9, R2.reuse, R137 ;  /* 0x0000008902097220 */ /* 0x040fe40000410000 */
[----:B------:R1:W-:Y:S01]  /*d530*/  MUFU.EX2 R133, R32 ;  /* 0x0000002000857308 */ /* 0x0003e20000000800 */
[----:B------:R-:W-:Y:S02]  /*d540*/  FMUL.FTZ R24, R2, R128 ;  /* 0x0000008002187220 */ /* 0x000fe40000410000 */
[----:B------:R-:W-:Y:S01]  /*d550*/  FMUL.FTZ R62, R0, R110 ;  /* 0x0000006e003e7220 */ /* 0x000fe20000410000 */
[----:B---3--:R-:W-:Y:S01]  /*d560*/  F2FP.BF16.PACK_AB R175, R134, R33 ;  /* 0x0000002186af723e */ /* 0x008fe200000010ff */
[C---:B------:R-:W-:Y:S02]  /*d570*/  FMUL.FTZ R63, R0.reuse, R111 ;  /* 0x0000006f003f7220 */ /* 0x040fe40000410000 */
[C---:B------:R-:W-:Y:S02]  /*d580*/  FFMA.FTZ R128, R0.reuse, R249, R109 ;  /* 0x000000f900807223 */ /* 0x040fe4000001006d */
[----:B------:R-:W-:Y:S01]  /*d590*/  FMUL.FTZ R10, R0, R138 ;  /* 0x0000008a000a7220 */ /* 0x000fe20000410000 */
[----:B------:R-:W3:Y:S01]  /*d5a0*/  MUFU.EX2 R131, R17 ;  /* 0x0000001100837308 */ /* 0x000ee20000000800 */
[C---:B------:R-:W-:Y:S02]  /*d5b0*/  FMUL.FTZ R18, R3.reuse, R146 ;  /* 0x0000009203127220 */ /* 0x040fe40000410000 */
[C---:B------:R-:W-:Y:S02]  /*d5c0*/  FMUL.FTZ R28, R2.reuse, R124 ;  /* 0x0000007c021c7220 */ /* 0x040fe40000410000 */
[C---:B----4-:R-:W-:Y:S02]  /*d5d0*/  FMUL.FTZ R6, R3.reuse, R142 ;  /* 0x0000008e03067220 */ /* 0x050fe40000410000 */
[----:B------:R-:W-:Y:S02]  /*d5e0*/  FMUL.FTZ R29, R2, R125 ;  /* 0x0000007d021d7220 */ /* 0x000fe40000410000 */
[C---:B------:R-:W-:Y:S01]  /*d5f0*/  FMUL.FTZ R30, R0.reuse, R126 ;  /* 0x0000007e001e7220 */ /* 0x040fe20000410000 */
[----:B------:R-:W4:Y:S01]  /*d600*/  MUFU.EX2 R132, R16 ;  /* 0x0000001000847308 */ /* 0x000f220000000800 */
[----:B------:R-:W-:Y:S01]  /*d610*/  FMUL.FTZ R31, R0, R127 ;  /* 0x0000007f001f7220 */ /* 0x000fe20000410000 */
[-C--:B--2---:R-:W-:Y:S01]  /*d620*/  HMMA.16816.F32.BF16 R4, R172, R20.reuse, R4 ;  /* 0x00000014ac04723c */ /* 0x084fe20000041804 */
[----:B------:R-:W-:Y:S04]  /*d630*/  LDSM.16.MT88.4 R124, [R201+0x1400] ;  /* 0x00140000c97c783b */ /* 0x000fe80000004200 */
[C---:B-1----:R-:W-:Y:S02]  /*d640*/  FMUL.FTZ R32, R100.reuse, R152 ;  /* 0x0000009864207220 */ /* 0x042fe40000410000 */
[C---:B------:R-:W-:Y:S01]  /*d650*/  FMUL.FTZ R33, R100.reuse, R153 ;  /* 0x0000009964217220 */ /* 0x040fe20000410000 */
[----:B------:R-:W1:Y:S01]  /*d660*/  MUFU.EX2 R139, R19 ;  /* 0x00000013008b7308 */ /* 0x000e620000000800 */
[----:B------:R-:W-:Y:S02]  /*d670*/  FMUL.FTZ R34, R3, R154 ;  /* 0x0000009a03227220 */ /* 0x000fe40000410000 */
[----:B------:R-:W-:Y:S01]  /*d680*/  LDSM.16.MT88.4 R152, [R202+0xc00] ;  /* 0x000c0000ca98783b */ /* 0x000fe20000004200 */
[----:B---3--:R-:W-:Y:S01]  /*d690*/  F2FP.BF16.PACK_AB R109, R131, R109 ;  /* 0x0000006d836d723e */ /* 0x008fe200000010ff */
[----:B------:R-:W-:Y:S02]  /*d6a0*/  FMUL.FTZ R17, R100, R145 ;  /* 0x0000009164117220 */ /* 0x000fe40000410000 */
[C---:B------:R-:W-:Y:S02]  /*d6b0*/  FMUL.FTZ R56, R2.reuse, R112 ;  /* 0x0000007002387220 */ /* 0x040fe40000410000 */
[----:B------:R-:W-:Y:S01]  /*d6c0*/  FMUL.FTZ R57, R2, R113 ;  /* 0x0000007102397220 */ /* 0x000fe20000410000 */
[----:B------:R-:W-:Y:S01]  /*d6d0*/  MUFU.EX2 R249, R181 ;  /* 0x000000b500f97308 */ /* 0x000fe20000000800 */
[C---:B------:R-:W-:Y:S02]  /*d6e0*/  FMUL.FTZ R58, R0.reuse, R114 ;  /* 0x00000072003a7220 */ /* 0x040fe40000410000 */
[----:B------:R-:W-:Y:S01]  /*d6f0*/  FMUL.FTZ R59, R0, R115 ;  /* 0x00000073003b7220 */ /* 0x000fe20000410000 */
[----:B----4-:R-:W-:Y:S01]  /*d700*/  F2FP.BF16.PACK_AB R111, R135, R132 ;  /* 0x00000084876f723e */ /* 0x010fe200000010ff */
[----:B------:R-:W-:Y:S01]  /*d710*/  FMUL.FTZ R16, R100, R144 ;  /* 0x0000009064107220 */ /* 0x000fe20000410000 */
[----:B------:R-:W2:Y:S01]  /*d720*/  LDSM.16.MT88.4 R112, [R202+0x1000] ;  /* 0x00100000ca70783b */ /* 0x000ea20000004200 */
[C---:B------:R-:W-:Y:S02]  /*d730*/  FMUL.FTZ R40, R2.reuse, R120 ;  /* 0x0000007802287220 */ /* 0x040fe40000410000 */
[----:B------:R-:W-:Y:S01]  /*d740*/  FMUL.FTZ R41, R2, R121 ;  /* 0x0000007902297220 */ /* 0x000fe20000410000 */
[----:B------:R-:W-:Y:S01]  /*d750*/  MUFU.EX2 R141, R191 ;  /* 0x000000bf008d7308 */ /* 0x000fe20000000800 */
[C---:B------:R-:W-:Y:S02]  /*d760*/  FMUL.FTZ R42, R0.reuse, R122 ;  /* 0x0000007a002a7220 */ /* 0x040fe40000410000 */
[----:B------:R-:W-:Y:S01]  /*d770*/  FMUL.FTZ R43, R0, R123 ;  /* 0x0000007b002b7220 */ /* 0x000fe20000410000 */
[----:B-1----:R-:W-:Y:S01]  /*d780*/  F2FP.BF16.PACK_AB R110, R139, R133 ;  /* 0x000000858b6e723e */ /* 0x002fe200000010ff */
[----:B------:R-:W-:Y:S01]  /*d790*/  LDSM.16.MT88.4 R120, [R202+0x400] ;  /* 0x00040000ca78783b */ /* 0x000fe20000004200 */
[C---:B------:R-:W-:Y:S02]  /*d7a0*/  FMUL.FTZ R19, R3.reuse, R147 ;  /* 0x0000009303137220 */ /* 0x040fe40000410000 */
[C---:B------:R-:W-:Y:S02]  /*d7b0*/  FMUL.FTZ R44, R2.reuse, R116 ;  /* 0x00000074022c7220 */ /* 0x040fe40000410000 */
[----:B------:R-:W-:Y:S01]  /*d7c0*/  FMUL.FTZ R45, R2, R117 ;  /* 0x00000075022d7220 */ /* 0x000fe20000410000 */
[C---:B------:R-:W-:Y:S01]  /*d7d0*/  HMMA.16816.F32.BF16 R8, R108.reuse, R20, R8 ;  /* 0x000000146c08723c */ /* 0x040fe20000041808 */
[----:B------:R-:W-:Y:S01]  /*d7e0*/  MUFU.EX2 R140, R196 ;  /* 0x000000c4008c7308 */ /* 0x000fe20000000800 */
[----:B------:R-:W-:Y:S02]  /*d7f0*/  LDSM.16.MT88.4 R144, [R201+0xc00] ;  /* 0x000c0000c990783b */ /* 0x000fe40000004200 */
[C---:B------:R-:W-:Y:S02]  /*d800*/  FMUL.FTZ R46, R0.reuse, R118 ;  /* 0x00000076002e7220 */ /* 0x040fe40000410000 */
[----:B------:R-:W-:Y:S02]  /*d810*/  FMUL.FTZ R47, R0, R119 ;  /* 0x00000077002f7220 */ /* 0x000fe40000410000 */
[-C--:B------:R-:W-:Y:S02]  /*d820*/  HMMA.16816.F32.BF16 R12, R108, R22.reuse, R12 ;  /* 0x000000166c0c723c */ /* 0x080fe4000004180c */
[----:B------:R-:W-:Y:S01]  /*d830*/  LDSM.16.MT88.4 R116, [R201+0x400] ;  /* 0x00040000c974783b */ /* 0x000fe20000004200 */
[----:B------:R-:W1:Y:S01]  /*d840*/  MUFU.EX2 R189, R189 ;  /* 0x000000bd00bd7308 */ /* 0x000e620000000800 */
[C---:B------:R-:W-:Y:S02]  /*d850*/  FMUL.FTZ R51, R3.reuse, R163 ;  /* 0x000000a303337220 */ /* 0x040fe40000410000 */
[C---:B------:R-:W-:Y:S02]  /*d860*/  FMUL.FTZ R66, R3.reuse, R170 ;  /* 0x000000aa03427220 */ /* 0x040fe40000410000 */
[C---:B------:R-:W-:Y:S02]  /*d870*/  HMMA.16816.F32.BF16 R16, R172.reuse, R22, R16 ;  /* 0x00000016ac10723c */ /* 0x040fe40000041810 */
[----:B------:R-:W-:Y:S02]  /*d880*/  LDSM.16.MT88.4 R160, [R201+0x1c00] ;  /* 0x001c0000c9a0783b */ /* 0x000fe40000004200 */
[C---:B------:R-:W-:Y:S01]  /*d890*/  FMUL.FTZ R20, R100.reuse, R148 ;  /* 0x0000009464147220 */ /* 0x040fe20000410000 */
[----:B------:R-:W-:Y:S01]  /*d8a0*/  MUFU.EX2 R137, R220 ;  /* 0x000000dc00897308 */ /* 0x000fe20000000800 */
[----:B------:R-:W-:Y:S02]  /*d8b0*/  FMUL.FTZ R21, R100, R149 ;  /* 0x0000009564157220 */ /* 0x000fe40000410000 */
[C---:B------:R-:W-:Y:S04]  /*d8c0*/  FMUL.FTZ R22, R3.reuse, R150 ;  /* 0x0000009603167220 */ /* 0x040fe80000410000 */
[C---:B------:R-:W-:Y:S02]  /*d8d0*/  FMUL.FTZ R23, R3.reuse, R151 ;  /* 0x0000009703177220 */ /* 0x040fe40000410000 */
[----:B------:R-:W-:Y:S01]  /*d8e0*/  FMUL.FTZ R67, R3, R171 ;  /* 0x000000ab03437220 */ /* 0x000fe20000410000 */
[----:B------:R-:W-:Y:S01]  /*d8f0*/  MUFU.EX2 R138, R219 ;  /* 0x000000db008a7308 */ /* 0x000fe20000000800 */
[----:B------:R-:W-:Y:S01]  /*d900*/  LDSM.16.MT88.4 R168, [R202+0x1c00] ;  /* 0x001c0000caa8783b */ /* 0x000fe20000004200 */
[----:B------:R-:W-:Y:S02]  /*d910*/  FADD.FTZ R129, R133, R129 ;  /* 0x0000008185817221 */ /* 0x000fe40000010000 */
[-C--:B-----5:R-:W-:Y:S03]  /*d920*/  HMMA.16816.F32.BF16 R20, R172, R36.reuse, R20 ;  /* 0x00000024ac14723c */ /* 0x0a0fe60000041814 */
[C---:B------:R-:W-:Y:S02]  /*d930*/  FMUL.FTZ R70, R3.reuse, R70 ;  /* 0x0000004603467220 */ /* 0x040fe40000410000 */
[C---:B------:R-:W-:Y:S01]  /*d940*/  FMUL.FTZ R71, R3.reuse, R71 ;  /* 0x0000004703477220 */ /* 0x040fe20000410000 */
[----:B------:R-:W-:Y:S01]  /*d950*/  MUFU.EX2 R251, R195 ;  /* 0x000000c300fb7308 */ /* 0x000fe20000000800 */
[C---:B------:R-:W-:Y:S01]  /*d960*/  FMUL.FTZ R72, R2.reuse, R72 ;  /* 0x0000004802487220 */ /* 0x040fe20000410000 */
[C---:B------:R-:W-:Y:S04]  /*d970*/  HMMA.16816.F32.BF16 R24, R108.reuse, R36, R24 ;  /* 0x000000246c18723c */ /* 0x040fe80000041818 */
[----:B------:R-:W-:Y:S02]  /*d980*/  FMUL.FTZ R73, R2, R73 ;  /* 0x0000004902497220 */ /* 0x000fe40000410000 */
[C---:B------:R-:W-:Y:S02]  /*d990*/  FMUL.FTZ R74, R0.reuse, R74 ;  /* 0x0000004a004a7220 */ /* 0x040fe40000410000 */
[-C--:B------:R-:W-:Y:S01]  /*d9a0*/  HMMA.16816.F32.BF16 R28, R108, R38.reuse, R28 ;  /* 0x000000266c1c723c */ /* 0x080fe2000004181c */
[----:B------:R-:W-:Y:S03]  /*d9b0*/  MUFU.EX2 R250, R194 ;  /* 0x000000c200fa7308 */ /* 0x000fe60000000800 */
[----:B------:R-:W-:Y:S02]  /*d9c0*/  FMUL.FTZ R75, R0, R75 ;  /* 0x0000004b004b7220 */ /* 0x000fe40000410000 */
[----:B------:R-:W-:Y:S02]  /*d9d0*/  FMUL.FTZ R76, R2, R76 ;  /* 0x0000004c024c7220 */ /* 0x000fe40000410000 */
[C---:B------:R-:W-:Y:S03]  /*d9e0*/  HMMA.16816.F32.BF16 R32, R172.reuse, R38, R32 ;  /* 0x00000026ac20723c */ /* 0x040fe60000041820 */
[----:B------:R1:W-:Y:S01]  /*d9f0*/  MUFU.EX2 R136, R239 ;  /* 0x000000ef00887308 */ /* 0x0003e20000000800 */
[C---:B------:R-:W-:Y:S02]  /*da00*/  FMUL.FTZ R36, R100.reuse, R156 ;  /* 0x0000009c64247220 */ /* 0x040fe40000410000 */
[----:B------:R-:W-:Y:S02]  /*da10*/  FMUL.FTZ R37, R100, R157 ;  /* 0x0000009d64257220 */ /* 0x000fe40000410000 */
[C---:B------:R-:W-:Y:S04]  /*da20*/  FMUL.FTZ R38, R3.reuse, R158 ;  /* 0x0000009e03267220 */ /* 0x040fe80000410000 */
[C---:B------:R-:W-:Y:S01]  /*da30*/  FMUL.FTZ R39, R3.reuse, R159 ;  /* 0x0000009f03277220 */ /* 0x040fe20000410000 */
[----:B------:R-:W-:Y:S01]  /*da40*/  MUFU.EX2 R248, R198 ;  /* 0x000000c600f87308 */ /* 0x000fe20000000800 */
[----:B------:R-:W-:Y:S02]  /*da50*/  FMUL.FTZ R77, R2, R77 ;  /* 0x0000004d024d7220 */ /* 0x000fe40000410000 */
[C---:B------:R-:W-:Y:S02]  /*da60*/  FMUL.FTZ R78, R0.reuse, R78 ;  /* 0x0000004e004e7220 */ /* 0x040fe40000410000 */
[----:B------:R-:W-:Y:S01]  /*da70*/  FMUL.FTZ R79, R0, R79 ;  /* 0x0000004f004f7220 */ /* 0x000fe20000410000 */
[-C--:B------:R-:W-:Y:S03]  /*da80*/  HMMA.16816.F32.BF16 R36, R172, R52.reuse, R36 ;  /* 0x00000034ac24723c */ /* 0x080fe60000041824 */
[C---:B------:R-:W-:Y:S01]  /*da90*/  FMUL.FTZ R82, R3.reuse, R82 ;  /* 0x0000005203527220 */ /* 0x040fe20000410000 */
[----:B------:R-:W-:Y:S01]  /*daa0*/  MUFU.EX2 R195, R225 ;  /* 0x000000e100c37308 */ /* 0x000fe20000000800 */
[C---:B------:R-:W-:Y:S02]  /*dab0*/  FMUL.FTZ R83, R3.reuse, R83 ;  /* 0x0000005303537220 */ /* 0x040fe40000410000 */
[C---:B------:R-:W-:Y:S01]  /*dac0*/  FMUL.FTZ R86, R3.reuse, R86 ;  /* 0x0000005603567220 */ /* 0x040fe20000410000 */
[C---:B------:R-:W-:Y:S04]  /*dad0*/  HMMA.16816.F32.BF16 R40, R108.reuse, R52, R40 ;  /* 0x000000346c28723c */ /* 0x040fe80000041828 */
[C---:B------:R-:W-:Y:S01]  /*dae0*/  FMUL.FTZ R87, R3.reuse, R87 ;  /* 0x0000005703577220 */ /* 0x040fe20000410000 */
[----:B-1----:R-:W-:Y:S01]  /*daf0*/  MOV R239, R189 ;  /* 0x000000bd00ef7202 */ /* 0x002fe20000000f00 */
[----:B------:R-:W-:Y:S01]  /*db00*/  FMUL.FTZ R88, R2, R88 ;  /* 0x0000005802587220 */ /* 0x000fe20000410000 */
[----:B------:R-:W-:Y:S01]  /*db10*/  MUFU.EX2 R220, R188 ;  /* 0x000000bc00dc7308 */ /* 0x000fe20000000800 */
[-C--:B------:R-:W-:Y:S04]  /*db20*/  HMMA.16816.F32.BF16 R44, R108, R54.reuse, R44 ;  /* 0x000000366c2c723c */ /* 0x080fe8000004182c */
[C---:B------:R-:W-:Y:S02]  /*db30*/  FMUL.FTZ R52, R100.reuse, R164 ;  /* 0x000000a464347220 */ /* 0x040fe40000410000 */
[----:B------:R-:W-:Y:S02]  /*db40*/  FMUL.FTZ R53, R100, R165 ;  /* 0x000000a564357220 */ /* 0x000fe40000410000 */
[C---:B------:R-:W-:Y:S01]  /*db50*/  HMMA.16816.F32.BF16 R48, R172.reuse, R54, R48 ;  /* 0x00000036ac30723c */ /* 0x040fe20000041830 */
[----:B------:R-:W-:Y:S03]  /*db60*/  MUFU.EX2 R100, R237 ;  /* 0x000000ed00647308 */ /* 0x000fe60000000800 */
[C---:B------:R-:W-:Y:S02]  /*db70*/  FMUL.FTZ R89, R2.reuse, R89 ;  /* 0x0000005902597220 */ /* 0x040fe40000410000 */
[C---:B------:R-:W-:Y:S02]  /*db80*/  FMUL.FTZ R92, R2.reuse, R92 ;  /* 0x0000005c025c7220 */ /* 0x040fe40000410000 */
[C---:B------:R-:W-:Y:S03]  /*db90*/  FMUL.FTZ R54, R3.reuse, R166 ;  /* 0x000000a603367220 */ /* 0x040fe60000410000 */
[----:B------:R-:W-:Y:S01]  /*dba0*/  MUFU.EX2 R237, R183 ;  /* 0x000000b700ed7308 */ /* 0x000fe20000000800 */
[C---:B------:R-:W-:Y:S02]  /*dbb0*/  FMUL.FTZ R55, R3.reuse, R167 ;  /* 0x000000a703377220 */ /* 0x040fe40000410000 */
[----:B------:R-:W-:Y:S02]  /*dbc0*/  FMUL.FTZ R93, R2, R93 ;  /* 0x0000005d025d7220 */ /* 0x000fe40000410000 */
[C---:B------:R-:W-:Y:S02]  /*dbd0*/  FMUL.FTZ R98, R3.reuse, R98 ;  /* 0x0000006203627220 */ /* 0x040fe40000410000 */
[----:B------:R-:W-:Y:S01]  /*dbe0*/  FMUL.FTZ R99, R3, R99 ;  /* 0x0000006303637220 */ /* 0x000fe20000410000 */
[-C--:B--2---:R-:W-:Y:S02]  /*dbf0*/  HMMA.16816.F32.BF16 R52, R172, R112.reuse, R52 ;  /* 0x00000070ac34723c */ /* 0x084fe40000041834 */
[----:B------:R-:W1:Y:S01]  /*dc00*/  MUFU.EX2 R2, R186 ;  /* 0x000000ba00027308 */ /* 0x000e620000000800 */
[----:B------:R-:W-:Y:S02]  /*dc10*/  FADD.FTZ R3, R134, R130 ;  /* 0x0000008286037221 */ /* 0x000fe40000010000 */
[C---:B------:R-:W-:Y:S02]  /*dc20*/  FMUL.FTZ R90, R0.reuse, R90 ;  /* 0x0000005a005a7220 */ /* 0x040fe40000410000 */
[C---:B------:R-:W-:Y:S01]  /*dc30*/  FMUL.FTZ R91, R0.reuse, R91 ;  /* 0x0000005b005b7220 */ /* 0x040fe20000410000 */
[C---:B------:R-:W-:Y:S04]  /*dc40*/  HMMA.16816.F32.BF16 R56, R108.reuse, R112, R56 ;  /* 0x000000706c38723c */ /* 0x040fe80000041838 */
[----:B------:R-:W2:Y:S01]  /*dc50*/  MUFU.EX2 R196, R244 ;  /* 0x000000f400c47308 */ /* 0x000ea20000000800 */
[C---:B------:R-:W-:Y:S02]  /*dc60*/  FMUL.FTZ R94, R0.reuse, R94 ;  /* 0x0000005e005e7220 */ /* 0x040fe40000410000 */
[----:B------:R-:W-:Y:S01]  /*dc70*/  FMUL.FTZ R95, R0, R95 ;  /* 0x0000005f005f7220 */ /* 0x000fe20000410000 */
[-C--:B------:R-:W-:Y:S04]  /*dc80*/  HMMA.16816.F32.BF16 R60, R108, R114.reuse, R60 ;  /* 0x000000726c3c723c */ /* 0x080fe8000004183c */
[----:B------:R-:W-:Y:S02]  /*dc90*/  FADD.FTZ R0, R105, R177 ;  /* 0x000000b169007221 */ /* 0x000fe40000010000 */
[----:B------:R-:W-:Y:S02]  /*dca0*/  MUFU.EX2 R219, R193 ;  /* 0x000000c100db7308 */ /* 0x000fe40000000800 */
[C---:B------:R-:W-:Y:S01]  /*dcb0*/  HMMA.16816.F32.BF16 R64, R172.reuse, R114, R64 ;  /* 0x00000072ac40723c */ /* 0x040fe20000041840 */
[----:B------:R-:W3:Y:S03]  /*dcc0*/  LDSM.16.MT88.4 R112, [R201+0x2000] ;  /* 0x00200000c970783b */ /* 0x000ee60000004200 */
[----:B-1----:R-:W-:Y:S04]  /*dcd0*/  FADD.FTZ R0, R2, R0 ;  /* 0x0000000002007221 */ /* 0x002fe80000010000 */
[----:B------:R-:W-:Y:S01]  /*dce0*/  FADD.FTZ R0, R107, R0 ;  /* 0x000000006b007221 */ /* 0x000fe20000010000 */
[----:B------:R-:W-:Y:S10]  /*dcf0*/  MUFU.EX2 R198, R243 ;  /* 0x000000f300c67308 */ /* 0x000ff40000000800 */
[----:B------:R-:W-:Y:S10]  /*dd00*/  MUFU.EX2 R199, R197 ;  /* 0x000000c500c77308 */ /* 0x000ff40000000800 */
[----:B------:R-:W1:Y:S10]  /*dd10*/  MUFU.EX2 R197, R245 ;  /* 0x000000f500c57308 */ /* 0x000e740000000800 */
[----:B------:R-:W-:Y:S01]  /*dd20*/  MUFU.EX2 R194, R223 ;  /* 0x000000df00c27308 */ /* 0x000fe20000000800 */
[-C--:B---3--:R-:W-:Y:S08]  /*dd30*/  HMMA.16816.F32.BF16 R68, R172, R112.reuse, R68 ;  /* 0x00000070ac44723c */ /* 0x088ff00000041844 */
[C---:B------:R-:W-:Y:S01]  /*dd40*/  HMMA.16816.F32.BF16 R72, R108.reuse, R112, R72 ;  /* 0x000000706c48723c */ /* 0x040fe20000041848 */
[----:B------:R-:W-:Y:S07]  /*dd50*/  MUFU.EX2 R193, R224 ;  /* 0x000000e000c17308 */ /* 0x000fee0000000800 */
[-C--:B------:R-:W-:Y:S03]  /*dd60*/  HMMA.16816.F32.BF16 R76, R108, R114.reuse, R76 ;  /* 0x000000726c4c723c */ /* 0x080fe6000004184c */
[----:B------:R-:W-:Y:S05]  /*dd70*/  MUFU.EX2 R191, R230 ;  /* 0x000000e600bf7308 */ /* 0x000fea0000000800 */
[C---:B------:R-:W-:Y:S01]  /*dd80*/  HMMA.16816.F32.BF16 R80, R172.reuse, R114, R80 ;  /* 0x00000072ac50723c */ /* 0x040fe20000041850 */
[----:B------:R-:W3:Y:S04]  /*dd90*/  LDSM.16.MT88.4 R112, [R202+0x2000] ;  /* 0x00200000ca70783b */ /* 0x000ee80000004200 */
[----:B------:R-:W-:Y:S10]  /*dda0*/  MUFU.EX2 R190, R228 ;  /* 0x000000e400be7308 */ /* 0x000ff40000000800 */
[----:B------:R-:W-:Y:S01]  /*ddb0*/  MUFU.EX2 R188, R229 ;  /* 0x000000e500bc7308 */ /* 0x000fe20000000800 */
[-C--:B---3--:R-:W-:Y:S08]  /*ddc0*/  HMMA.16816.F32.BF16 R84, R172, R112.reuse, R84 ;  /* 0x00000070ac54723c */ /* 0x088ff00000041854 */
[C---:B------:R-:W-:Y:S07]  /*ddd0*/  HMMA.16816.F32.BF16 R88, R108.reuse, R112, R88 ;  /* 0x000000706c58723c */ /* 0x040fee0000041858 */
[----:B------:R-:W-:Y:S01]  /*dde0*/  F2FP.BF16.PACK_AB R112, R140, R218 ;  /* 0x000000da8c70723e */ /* 0x000fe200000010ff */
[-C--:B------:R-:W-:Y:S04]  /*ddf0*/  HMMA.16816.F32.BF16 R92, R108, R114.reuse, R92 ;  /* 0x000000726c5c723c */ /* 0x080fe8000004185c */
[----:B------:R-:W-:Y:S03]  /*de00*/  F2FP.BF16.PACK_AB R113, R138, R137 ;  /* 0x000000898a71723e */ /* 0x000fe600000010ff */
[----:B------:R-:W-:Y:S01]  /*de10*/  F2FP.BF16.PACK_AB R108, R2, R105 ;  /* 0x00000069026c723e */ /* 0x000fe200000010ff */
[----:B------:R-:W-:Y:S01]  /*de20*/  HMMA.16816.F32.BF16 R96, R172, R114, R96 ;  /* 0x00000072ac60723c */ /* 0x000fe20000041860 */
[----:B------:R-:W3:Y:S03]  /*de30*/  MUFU.EX2 R105, R238 ;  /* 0x000000ee00697308 */ /* 0x000ee60000000800 */
[C---:B------:R-:W-:Y:S01]  /*de40*/  F2FP.BF16.PACK_AB R110, R106.reuse, R107 ;  /* 0x0000006b6a6e723e */ /* 0x040fe200000010ff */
[----:B------:R-:W-:Y:S01]  /*de50*/  FADD.FTZ R2, R106, R0 ;  /* 0x000000006a027221 */ /* 0x000fe20000010000 */
[----:B------:R-:W-:Y:S01]  /*de60*/  F2FP.BF16.PACK_AB R109, R141, R192 ;  /* 0x000000c08d6d723e */ /* 0x000fe200000010ff */
[----:B------:R-:W-:Y:S01]  /*de70*/  FADD.FTZ R0, R131, R128 ;  /* 0x0000008083007221 */ /* 0x000fe20000010000 */
[----:B------:R-:W-:Y:S03]  /*de80*/  F2FP.BF16.PACK_AB R111, R176, R178 ;  /* 0x000000b2b06f723e */ /* 0x000fe600000010ff */
[----:B------:R-:W4:Y:S01]  /*de90*/  MUFU.EX2 R128, R236 ;  /* 0x000000ec00807308 */ /* 0x000f220000000800 */
[----:B------:R-:W-:Y:S01]  /*dea0*/  F2FP.BF16.PACK_AB R114, R189, R252 ;  /* 0x000000fcbd72723e */ /* 0x000fe200000010ff */
[----:B------:R-:W-:Y:S01]  /*deb0*/  FADD.FTZ R106, R132, R0 ;  /* 0x00000000846a7221 */ /* 0x000fe20000010000 */
[----:B------:R-:W-:Y:S01]  /*dec0*/  F2FP.BF16.PACK_AB R115, R250, R251 ;  /* 0x000000fbfa73723e */ /* 0x000fe200000010ff */
[-C--:B------:R-:W-:Y:S05]  /*ded0*/  HMMA.16816.F32.BF16 R4, R108, R116.reuse, R4 ;  /* 0x000000746c04723c */ /* 0x080fea0000041804 */
[----:B--2---:R-:W-:Y:S01]  /*dee0*/  F2FP.BF16.PACK_AB R173, R196, R195 ;  /* 0x000000c3c4ad723e */ /* 0x004fe200000010ff */
[----:B------:R2:W-:Y:S01]  /*def0*/  MUFU.EX2 R238, R182 ;  /* 0x000000b600ee7308 */ /* 0x0005e20000000800 */
[----:B-1----:R-:W-:Y:S01]  /*df00*/  F2FP.BF16.PACK_AB R175, R197, R198 ;  /* 0x000000c6c5af723e */ /* 0x002fe200000010ff */
[C---:B------:R-:W-:Y:S04]  /*df10*/  HMMA.16816.F32.BF16 R8, R112.reuse, R116, R8 ;  /* 0x000000747008723c */ /* 0x040fe80000041808 */
[----:B---3--:R-:W-:Y:S04]  /*df20*/  FADD.FTZ R0, R105, R2 ;  /* 0x0000000269007221 */ /* 0x008fe80000010000 */
[-C--:B------:R-:W-:Y:S01]  /*df30*/  HMMA.16816.F32.BF16 R12, R112, R118.reuse, R12 ;  /* 0x00000076700c723c */ /* 0x080fe2000004180c */
[----:B------:R-:W1:Y:S03]  /*df40*/  MUFU.EX2 R107, R235 ;  /* 0x000000eb006b7308 */ /* 0x000e660000000800 */
[----:B------:R-:W-:Y:S04]  /*df50*/  FADD.FTZ R0, R100, R0 ;  /* 0x0000000064007221 */ /* 0x000fe80000010000 */
[C---:B------:R-:W-:Y:S01]  /*df60*/  HMMA.16816.F32.BF16 R16, R108.reuse, R118, R16 ;  /* 0x000000766c10723c */ /* 0x040fe20000041810 */
[----:B------:R-:W3:Y:S02]  /*df70*/  LDSM.16.MT88.4 R116, [R202+0x1400] ;  /* 0x00140000ca74783b */ /* 0x000ee40000004200 */
[----:B------:R-:W-:Y:S01]  /*df80*/  MUFU.EX2 R235, R222 ;  /* 0x000000de00eb7308 */ /* 0x000fe20000000800 */
[----:B----4-:R-:W-:Y:S04]  /*df90*/  FADD.FTZ R0, R128, R0 ;  /* 0x0000000080007221 */ /* 0x010fe80000010000 */
[-C--:B------:R-:W-:Y:S01]  /*dfa0*/  HMMA.16816.F32.BF16 R20, R108, R120.reuse, R20 ;  /* 0x000000786c14723c */ /* 0x080fe20000041814 */
[----:B--2---:R-:W-:Y:S04]  /*dfb0*/  LDSM.16.MT88.4 R180, [R201+0x2c00] ;  /* 0x002c0000c9b4783b */ /* 0x004fe80000004200 */
[----:B------:R-:W-:Y:S03]  /*dfc0*/  MUFU.EX2 R222, R184 ;  /* 0x000000b800de7308 */ /* 0x000fe60000000800 */
[C---:B------:R-:W-:Y:S04]  /*dfd0*/  HMMA.16816.F32.BF16 R24, R112.reuse, R120, R24 ;  /* 0x000000787018723c */ /* 0x040fe80000041818 */
[----:B-1----:R-:W-:Y:S02]  /*dfe0*/  FADD.FTZ R2, R107, R0 ;  /* 0x000000006b027221 */ /* 0x002fe40000010000 */
[----:B------:R-:W-:Y:S01]  /*dff0*/  FADD.FTZ R0, R139, R129 ;  /* 0x000000818b007221 */ /* 0x000fe20000010000 */
[----:B------:R-:W1:Y:S01]  /*e000*/  MUFU.EX2 R236, R221 ;  /* 0x000000dd00ec7308 */ /* 0x000e620000000800 */
[-C--:B------:R-:W-:Y:S08]  /*e010*/  HMMA.16816.F32.BF16 R28, R112, R122.reuse, R28 ;  /* 0x0000007a701c723c */ /* 0x080ff0000004181c */
[C---:B------:R-:W-:Y:S01]  /*e020*/  HMMA.16816.F32.BF16 R32, R108.reuse, R122, R32 ;  /* 0x0000007a6c20723c */ /* 0x040fe20000041820 */
[----:B------:R-:W2:Y:S01]  /*e030*/  LDSM.16.MT88.4 R120, [R201+0x2400] ;  /* 0x00240000c978783b */ /* 0x000ea20000004200 */
[----:B------:R4:W-:Y:S06]  /*e040*/  MUFU.EX2 R221, R185 ;  /* 0x000000b900dd7308 */ /* 0x0009ec0000000800 */
[-C--:B------:R-:W-:Y:S04]  /*e050*/  HMMA.16816.F32.BF16 R36, R108, R124.reuse, R36 ;  /* 0x0000007c6c24723c */ /* 0x080fe80000041824 */
[----:B------:R5:W-:Y:S04]  /*e060*/  MUFU.EX2 R172, R241 ;  /* 0x000000f100ac7308 */ /* 0x000be80000000800 */
[C---:B------:R-:W-:Y:S06]  /*e070*/  HMMA.16816.F32.BF16 R40, R112.reuse, R124, R40 ;  /* 0x0000007c7028723c */ /* 0x040fec0000041828 */
[----:B------:R-:W-:Y:S02]  /*e080*/  MUFU.EX2 R174, R246 ;  /* 0x000000f600ae7308 */ /* 0x000fe40000000800 */
[-C--:B------:R-:W-:Y:S01]  /*e090*/  HMMA.16816.F32.BF16 R44, R112, R126.reuse, R44 ;  /* 0x0000007e702c723c */ /* 0x080fe2000004182c */
[----:B----4-:R-:W-:Y:S07]  /*e0a0*/  LDSM.16.MT88.4 R184, [R202+0x2c00] ;  /* 0x002c0000cab8783b */ /* 0x010fee0000004200 */
[C---:B------:R-:W-:Y:S01]  /*e0b0*/  HMMA.16816.F32.BF16 R48, R108.reuse, R126, R48 ;  /* 0x0000007e6c30723c */ /* 0x040fe20000041830 */
[----:B------:R-:W4:Y:S01]  /*e0c0*/  MUFU.EX2 R189, R227 ;  /* 0x000000e300bd7308 */ /* 0x000f220000000800 */
[----:B------:R-:W4:Y:S02]  /*e0d0*/  LDSM.16.MT88.4 R124, [R202+0x2400] ;  /* 0x00240000ca7c783b */ /* 0x000f240000004200 */
[----:B-----5:R-:W-:Y:S02]  /*e0e0*/  MOV R241, R176 ;  /* 0x000000b000f17202 */ /* 0x020fe40000000f00 */
[----:B------:R-:W-:Y:S02]  /*e0f0*/  F2FP.BF16.PACK_AB R176, R193, R194 ;  /* 0x000000c2c1b0723e */ /* 0x000fe400000010ff */
[-C--:B---3--:R-:W-:Y:S08]  /*e100*/  HMMA.16816.F32.BF16 R52, R108, R116.reuse, R52 ;  /* 0x000000746c34723c */ /* 0x088ff00000041834 */
[C---:B------:R-:W-:Y:S07]  /*e110*/  HMMA.16816.F32.BF16 R56, R112.reuse, R116, R56 ;  /* 0x000000747038723c */ /* 0x040fee0000041838 */
[----:B------:R-:W-:Y:S01]  /*e120*/  F2FP.BF16.PACK_AB R116, R100, R105 ;  /* 0x000000696474723e */ /* 0x000fe200000010ff */
[-C--:B------:R-:W-:Y:S04]  /*e130*/  HMMA.16816.F32.BF16 R60, R112, R118.reuse, R60 ;  /* 0x00000076703c723c */ /* 0x080fe8000004183c */
[----:B------:R-:W-:Y:S01]  /*e140*/  FADD.FTZ R100, R135, R106 ;  /* 0x0000006a87647221 */ /* 0x000fe20000010000 */
[----:B-1----:R-:W-:Y:S01]  /*e150*/  F2FP.BF16.PACK_AB R117, R236, R235 ;  /* 0x000000ebec75723e */ /* 0x002fe200000010ff */
[----:B------:R-:W-:Y:S01]  /*e160*/  LDSM.16.MT88.4 R132, [R201+0x2800] ;  /* 0x00280000c984783b */ /* 0x000fe20000004200 */
[----:B------:R-:W-:Y:S01]  /*e170*/  FADD.FTZ R105, R192, R3 ;  /* 0x00000003c0697221 */ /* 0x000fe20000010000 */
[C---:B------:R-:W-:Y:S01]  /*e180*/  HMMA.16816.F32.BF16 R64, R108.reuse, R118, R64 ;  /* 0x000000766c40723c */ /* 0x040fe20000041840 */
[----:B------:R-:W1:Y:S03]  /*e190*/  MUFU.EX2 R106, R242 ;  /* 0x000000f2006a7308 */ /* 0x000e660000000800 */
[----:B------:R-:W-:Y:S01]  /*e1a0*/  FADD.FTZ R3, R218, R0 ;  /* 0x00000000da037221 */ /* 0x000fe20000010000 */
[----:B------:R-:W-:Y:S01]  /*e1b0*/  MOV R218, R178 ;  /* 0x000000b200da7202 */ /* 0x000fe20000000f00 */
[----:B------:R-:W-:Y:S01]  /*e1c0*/  FADD.FTZ R0, R136, R2 ;  /* 0x0000000288007221 */ /* 0x000fe20000010000 */
[----:B------:R-:W-:Y:S01]  /*e1d0*/  F2FP.BF16.PACK_AB R118, R107, R128 ;  /* 0x000000806b76723e */ /* 0x000fe200000010ff */
[-C--:B--2---:R-:W-:Y:S01]  /*e1e0*/  HMMA.16816.F32.BF16 R68, R108, R120.reuse, R68 ;  /* 0x000000786c44723c */ /* 0x084fe20000041844 */
[----:B------:R-:W-:Y:S02]  /*e1f0*/  LDSM.16.MT88.4 R128, [R201+0x1800] ;  /* 0x00180000c980783b */ /* 0x000fe40000004200 */
[----:B------:R-:W2:Y:S01]  /*e200*/  MUFU.EX2 R192, R226 ;  /* 0x000000e200c07308 */ /* 0x000ea20000000800 */
[----:B------:R-:W-:Y:S01]  /*e210*/  F2FP.BF16.PACK_AB R119, R248, R247 ;  /* 0x000000f7f877723e */ /* 0x000fe200000010ff */
[----:B------:R-:W-:Y:S01]  /*e220*/  FADD.FTZ R2, R141, R105 ;  /* 0x000000698d027221 */ /* 0x000fe20000010000 */
[----:B----4-:R-:W-:Y:S01]  /*e230*/  F2FP.BF16.PACK_AB R177, R190, R189 ;  /* 0x000000bdbeb1723e */ /* 0x010fe200000010ff */
[----:B------:R-:W-:Y:S01]  /*e240*/  FADD.FTZ R3, R140, R3 ;  /* 0x000000038c037221 */ /* 0x000fe20000010000 */
[C---:B------:R-:W-:Y:S04]  /*e250*/  HMMA.16816.F32.BF16 R72, R112.reuse, R120, R72 ;  /* 0x000000787048723c */ /* 0x040fe80000041848 */
[C---:B------:R-:W-:Y:S01]  /*e260*/  FADD.FTZ R0, R172.reuse, R0 ;  /* 0x00000000ac007221 */ /* 0x040fe20000010000 */
[----:B------:R-:W-:Y:S01]  /*e270*/  F2FP.BF16.PACK_AB R172, R172, R136 ;  /* 0x00000088acac723e */ /* 0x000fe200000010ff */
[----:B------:R-:W3:Y:S01]  /*e280*/  MUFU.EX2 R107, R231 ;  /* 0x000000e7006b7308 */ /* 0x000ee20000000800 */
[----:B------:R-:W-:Y:S01]  /*e290*/  FADD.FTZ R3, R252, R3 ;  /* 0x00000003fc037221 */ /* 0x000fe20000010000 */
[-C--:B------:R-:W-:Y:S04]  /*e2a0*/  HMMA.16816.F32.BF16 R76, R112, R122.reuse, R76 ;  /* 0x0000007a704c723c */ /* 0x080fe8000004184c */
[----:B-1----:R-:W-:Y:S01]  /*e2b0*/  FADD.FTZ R0, R106, R0 ;  /* 0x000000006a007221 */ /* 0x002fe20000010000 */
[----:B------:R-:W-:Y:S01]  /*e2c0*/  MOV R105, R103 ;  /* 0x0000006700697202 */ /* 0x000fe20000000f00 */
[----:B------:R-:W-:Y:S02]  /*e2d0*/  FADD.FTZ R3, R239, R3 ;  /* 0x00000003ef037221 */ /* 0x000fe40000010000 */
[C---:B------:R-:W-:Y:S01]  /*e2e0*/  HMMA.16816.F32.BF16 R80, R108.reuse, R122, R80 ;  /* 0x0000007a6c50723c */ /* 0x040fe20000041850 */
[----:B------:R-:W1:Y:S03]  /*e2f0*/  LDSM.16.MT88.4 R120, [R201+0x800] ;  /* 0x00080000c978783b */ /* 0x000e660000004200 */
[C---:B------:R-:W-:Y:S01]  /*e300*/  FADD.FTZ R243, R174.reuse, R0 ;  /* 0x00000000aef37221 */ /* 0x040fe20000010000 */
[----:B------:R-:W-:Y:S01]  /*e310*/  F2FP.BF16.PACK_AB R174, R174, R106 ;  /* 0x0000006aaeae723e */ /* 0x000fe200000010ff */
[----:B------:R-:W-:Y:S01]  /*e320*/  FADD.FTZ R0, R137, R100 ;  /* 0x0000006489007221 */ /* 0x000fe20000010000 */
[----:B--2---:R-:W-:Y:S01]  /*e330*/  F2FP.BF16.PACK_AB R178, R191, R192 ;  /* 0x000000c0bfb2723e */ /* 0x004fe200000010ff */
[-C--:B------:R-:W-:Y:S04]  /*e340*/  HMMA.16816.F32.BF16 R84, R108, R124.reuse, R84 ;  /* 0x0000007c6c54723c */ /* 0x080fe80000041854 */
[----:B------:R-:W-:Y:S01]  /*e350*/  FADD.FTZ R100, R138, R0 ;  /* 0x000000008a647221 */ /* 0x000fe20000010000 */
[----:B------:R-:W-:Y:S01]  /*e360*/  MOV R106, R102 ;  /* 0x00000066006a7202 */ /* 0x000fe20000000f00 */
[----:B------:R-:W-:Y:S01]  /*e370*/  FADD.FTZ R0, R218, R2 ;  /* 0x00000002da007221 */ /* 0x000fe20000010000 */
[----:B---3--:R-:W-:Y:S01]  /*e380*/  F2FP.BF16.PACK_AB R179, R107, R188 ;  /* 0x000000bc6bb3723e */ /* 0x008fe200000010ff */
[C---:B------:R-:W-:Y:S04]  /*e390*/  HMMA.16816.F32.BF16 R88, R112.reuse, R124, R88 ;  /* 0x0000007c7058723c */ /* 0x040fe80000041858 */
[----:B------:R-:W-:Y:S01]  /*e3a0*/  FADD.FTZ R2, R251, R100 ;  /* 0x00000064fb027221 */ /* 0x000fe20000010000 */
[----:B------:R-:W-:Y:S01]  /*e3b0*/  MOV R100, R104 ;  /* 0x0000006800647202 */ /* 0x000fe20000000f00 */
[----:B------:R-:W-:Y:S02]  /*e3c0*/  FADD.FTZ R0, R241, R0 ;  /* 0x00000000f1007221 */ /* 0x000fe40000010000 */
[-C--:B------:R-:W-:Y:S01]  /*e3d0*/  HMMA.16816.F32.BF16 R92, R112, R126.reuse, R92 ;  /* 0x0000007e705c723c */ /* 0x080fe2000004185c */
[----:B------:R-:W2:Y:S03]  /*e3e0*/  LDSM.16.MT88.4 R112, [R202+0x800] ;  /* 0x00080000ca70783b */ /* 0x000ea60000004200 */
[----:B------:R-:W-:Y:S02]  /*e3f0*/  FADD.FTZ R2, R250, R2 ;  /* 0x00000002fa027221 */ /* 0x000fe40000010000 */
[----:B------:R-:W-:Y:S02]  /*e400*/  FADD.FTZ R0, R235, R0 ;  /* 0x00000000eb007221 */ /* 0x000fe40000010000 */
[----:B------:R-:W-:Y:S01]  /*e410*/  HMMA.16816.F32.BF16 R96, R108, R126, R96 ;  /* 0x0000007e6c60723c */ /* 0x000fe20000041860 */
[----:B------:R-:W3:Y:S03]  /*e420*/  LDSM.16.MT88.4 R124, [R202+0x1800] ;  /* 0x00180000ca7c783b */ /* 0x000ee60000004200 */
[----:B------:R-:W-:Y:S02]  /*e430*/  FADD.FTZ R3, R222, R3 ;  /* 0x00000003de037221 */ /* 0x000fe40000010000 */
[----:B------:R-:W-:Y:S01]  /*e440*/  FADD.FTZ R2, R221, R2 ;  /* 0x00000002dd027221 */ /* 0x000fe20000010000 */
[----:B------:R-:W-:Y:S01]  /*e450*/  F2FP.BF16.PACK_AB R108, R237, R222 ;  /* 0x000000deed6c723e */ /* 0x000fe200000010ff */
[----:B------:R-:W-:Y:S01]  /*e460*/  FADD.FTZ R0, R236, R0 ;  /* 0x00000000ec007221 */ /* 0x000fe20000010000 */
[-C--:B-1----:R-:W-:Y:S05]  /*e470*/  HMMA.16816.F32.BF16 R4, R116, R120.reuse, R4 ;  /* 0x000000787404723c */ /* 0x082fea0000041804 */
[----:B------:R-:W-:Y:S01]  /*e480*/  F2FP.BF16.PACK_AB R110, R249, R238 ;  /* 0x000000eef96e723e */ /* 0x000fe200000010ff */
[----:B------:R-:W-:Y:S01]  /*e490*/  FADD.FTZ R3, R237, R3 ;  /* 0x00000003ed037221 */ /* 0x000fe20000010000 */
[C---:B------:R-:W-:Y:S01]  /*e4a0*/  F2FP.BF16.PACK_AB R109, R220.reuse, R221 ;  /* 0x000000dddc6d723e */ /* 0x040fe200000010ff */
[----:B------:R-:W-:Y:S01]  /*e4b0*/  FADD.FTZ R2, R220, R2 ;  /* 0x00000002dc027221 */ /* 0x000fe20000010000 */
[----:B------:R-:W-:Y:S03]  /*e4c0*/  F2FP.BF16.PACK_AB R111, R199, R219 ;  /* 0x000000dbc76f723e */ /* 0x000fe600000010ff */
        /* <DEDUP_REMOVED lines=9> */
[----:B------:R-:W1:Y:S03]  /*e560*/  LDSM.16.MT88.4 R120, [R202+0x2800] ;  /* 0x00280000ca78783b */ /* 0x000e660000004200 */
[----:B------:R-:W-:Y:S04]  /*e570*/  FADD.FTZ R0, R195, R0 ;  /* 0x00000000c3007221 */ /* 0x000fe80000010000 */
        /* <DEDUP_REMOVED lines=35> */
[----:B------:R-:W-:Y:S02]  /*e7b0*/  FADD.FTZ R247, R197, R4 ;  /* 0x00000004c5f77221 */ /* 0x000fe40000010000 */
[C---:B------:R-:W-:Y:S04]  /*e7c0*/  HMMA.16816.F32.BF16 R128, R176.reuse, R152, R24 ;  /* 0x00000098b080723c */ /* 0x040fe80000041818 */
[----:B------:R-:W-:Y:S02]  /*e7d0*/  FADD.FTZ R248, R191, R3 ;  /* 0x00000003bff87221 */ /* 0x000fe40000010000 */
[----:B------:R-:W-:Y:S01]  /*e7e0*/  FADD.FTZ R249, R107, R2 ;  /* 0x000000026bf97221 */ /* 0x000fe20000010000 */
[----:B------:R-:W-:Y:S01]  /*e7f0*/  MOV R107, R101 ;  /* 0x00000065006b7202 */ /* 0x000fe20000000f00 */
        /* <DEDUP_REMOVED lines=18> */
[----:B--2---:R-:W-:Y:S02]  /*e920*/  ISETP.GT.AND P0, PT, R233, R6, PT ;  /* 0x00000006e900720c */ /* 0x004fe40003f04270 */
[----:B------:R-:W-:Y:S11]  /*e930*/  MOV R233, R0 ;  /* 0x0000000000e97202 */ /* 0x000ff60000000f00 */
[----:B------:R-:W-:-:S05]  /*e940*/  @P0 BRA `(.L_x_1293) ;  /* 0xffffc38000000947 */ /* 0x000fca000383ffff */
.L_x_1286:
[----:B------:R-:W-:Y:S05]  /*e950*/  BRA.DIV ~URZ, `(.L_x_1294) ;  /* 0x000050c27f007947 */ /* 0x000fea000b800000 */
[----:B------:R2:W3:Y:S02]  /*e960*/  SHFL.BFLY PT, R7, R243, 0x2, 0x1f ;  /* 0x0c401f00f3077f89 */ /* 0x0004e400000e0000 */
.L_x_1332:
[----:B---3--:R-:W-:Y:S01]  /*e970*/  FADD.FTZ R7, R7, R243 ;  /* 0x000000f307077221 */ /* 0x008fe20000010000 */
[----:B------:R-:W-:Y:S05]  /*e980*/  BRA.DIV ~URZ, `(.L_x_1295) ;  /* 0x000050f27f007947 */ /* 0x000fea000b800000 */
[----:B------:R-:W3:Y:S04]  /*e990*/  SHFL.BFLY PT, R6, R247, 0x2, 0x1f ;  /* 0x0c401f00f7067f89 */ /* 0x000ee800000e0000 */
[----:B------:R-:W4:Y:S04]  /*e9a0*/  SHFL.BFLY PT, R5, R248, 0x2, 0x1f ;  /* 0x0c401f00f8057f89 */ /* 0x000f2800000e0000 */
[----:B------:R-:W5:Y:S04]  /*e9b0*/  SHFL.BFLY PT, R4, R249, 0x2, 0x1f ;  /* 0x0c401f00f9047f89 */ /* 0x000f6800000e0000 */
[----:B------:R-:W1:Y:S01]  /*e9c0*/  SHFL.BFLY PT, R0, R7, 0x1, 0x1f ;  /* 0x0c201f0007007f89 */ /* 0x000e6200000e0000 */
[----:B---3--:R-:W-:-:S02]  /*e9d0*/  FADD.FTZ R6, R6, R247 ;  /* 0x000000f706067221 */ /* 0x008fc40000010000 */
[----:B----4-:R-:W-:-:S03]  /*e9e0*/  FADD.FTZ R5, R5, R248 ;  /* 0x000000f805057221 */ /* 0x010fc60000010000 */
[----:B------:R-:W3:Y:S01]  /*e9f0*/  SHFL.BFLY PT, R2, R6, 0x1, 0x1f ;  /* 0x0c201f0006027f89 */ /* 0x000ee200000e0000 */
[----:B-----5:R-:W-:-:S03]  /*ea00*/  FADD.FTZ R249, R4, R249 ;  /* 0x000000f904f97221 */ /* 0x020fc60000010000 */
[----:B------:R-:W4:Y:S01]  /*ea10*/  SHFL.BFLY PT, R3, R5, 0x1, 0x1f ;  /* 0x0c201f0005037f89 */ /* 0x000f2200000e0000 */
[----:B-1----:R-:W-:-:S03]  /*ea20*/  FADD.FTZ R7, R7, R0 ;  /* 0x0000000007077221 */ /* 0x002fc60000010000 */
[----:B------:R1:W2:Y:S01]  /*ea30*/  SHFL.BFLY PT, R4, R249, 0x1, 0x1f ;  /* 0x0c201f00f9047f89 */ /* 0x0002a200000e0000 */
[----:B---3--:R-:W-:Y:S02]  /*ea40*/  FADD.FTZ R6, R6, R2 ;  /* 0x0000000206067221 */ /* 0x008fe40000010000 */
[----:B----4-:R-:W-:Y:S02]  /*ea50*/  FADD.FTZ R5, R5, R3 ;  /* 0x0000000305057221 */ /* 0x010fe40000010000 */
.L_x_1333:
[----:B------:R-:W-:Y:S01]  /*ea60*/  FSETP.NE.FTZ.AND P3, PT, R7, RZ, PT ;  /* 0x000000ff0700720b */ /* 0x000fe20003f75000 */
[----:B------:R-:W-:Y:S01]  /*ea70*/  CS2R R2, SRZ ;  /* 0x0000000000027805 */ /* 0x000fe2000001ff00 */
[----:B------:R-:W-:Y:S01]  /*ea80*/  MOV R0, RZ ;  /* 0x000000ff00007202 */ /* 0x000fe20000000f00 */
[----:B--2---:R-:W-:Y:S01]  /*ea90*/  FADD.FTZ R4, R4, R249 ;  /* 0x000000f904047221 */ /* 0x004fe20000010000 */
[----:B------:R-:W-:Y:S02]  /*eaa0*/  FSETP.NE.FTZ.AND P2, PT, R6, RZ, PT ;  /* 0x000000ff0600720b */ /* 0x000fe40003f55000 */
[----:B------:R-:W-:Y:S02]  /*eab0*/  FSETP.NE.FTZ.AND P1, PT, R5, RZ, PT ;  /* 0x000000ff0500720b */ /* 0x000fe40003f35000 */
[----:B------:R-:W-:-:S02]  /*eac0*/  FSETP.NE.FTZ.AND P0, PT, R4, RZ, PT ;  /* 0x000000ff0400720b */ /* 0x000fc40003f15000 */
[----:B------:R-:W-:Y:S02]  /*ead0*/  MOV R23, 0xff800000 ;  /* 0xff80000000177802 */ /* 0x000fe40000000f00 */
[----:B------:R-:W-:Y:S01]  /*eae0*/  MOV R21, 0xff800000 ;  /* 0xff80000000157802 */ /* 0x000fe20000000f00 */
[----:B------:R-:W2:Y:S01]  /*eaf0*/  @P3 MUFU.RCP R0, R7 ;  /* 0x0000000700003308 */ /* 0x000ea20000001000 */
[----:B------:R-:W-:Y:S02]  /*eb00*/  MOV R22, 0xff800000 ;  /* 0xff80000000167802 */ /* 0x000fe40000000f00 */
[----:B------:R-:W-:-:S03]  /*eb10*/  MOV R20, 0xff800000 ;  /* 0xff80000000147802 */ /* 0x000fc60000000f00 */
[----:B------:R-:W-:Y:S02]  /*eb20*/  @P1 MOV R10, 0x3f317218 ;  /* 0x3f317218000a1802 */ /* 0x000fe40000000f00 */
[----:B------:R-:W3:Y:S08]  /*eb30*/  @P3 MUFU.LG2 R7, R7 ;  /* 0x0000000700073308 */ /* 0x000ef00000000c00 */
[----:B------:R-:W4:Y:S01]  /*eb40*/  @P2 MUFU.RCP R3, R6 ;  /* 0x0000000600032308 */ /* 0x000f220000001000 */
[----:B--2---:R-:W-:-:S02]  /*eb50*/  FMUL.FTZ R140, R0, R140 ;  /* 0x0000008c008c7220 */ /* 0x004fc40000410000 */
[C---:B------:R-:W-:Y:S02]  /*eb60*/  FMUL.FTZ R141, R0.reuse, R141 ;  /* 0x0000008d008d7220 */ /* 0x040fe40000410000 */
[C---:B------:R-:W-:Y:S02]  /*eb70*/  FMUL.FTZ R144, R0.reuse, R144 ;  /* 0x0000009000907220 */ /* 0x040fe40000410000 */
[C---:B------:R-:W-:Y:S01]  /*eb80*/  FMUL.FTZ R145, R0.reuse, R145 ;  /* 0x0000009100917220 */ /* 0x040fe20000410000 */
[----:B------:R-:W2:Y:S01]  /*eb90*/  @P1 MUFU.RCP R2, R5 ;  /* 0x0000000500021308 */ /* 0x000ea20000001000 */
[C---:B------:R-:W-:Y:S02]  /*eba0*/  FMUL.FTZ R148, R0.reuse, R148 ;  /* 0x0000009400947220 */ /* 0x040fe40000410000 */
[C---:B------:R-:W-:Y:S02]  /*ebb0*/  FMUL.FTZ R149, R0.reuse, R149 ;  /* 0x0000009500957220 */ /* 0x040fe40000410000 */
[----:B------:R-:W-:-:S02]  /*ebc0*/  FMUL.FTZ R152, R0, R152 ;  /* 0x0000009800987220 */ /* 0x000fc40000410000 */
[C---:B------:R-:W-:Y:S01]  /*ebd0*/  FMUL.FTZ R153, R0.reuse, R153 ;  /* 0x0000009900997220 */ /* 0x040fe20000410000 */
[----:B------:R-:W5:Y:S01]  /*ebe0*/  @P2 MUFU.LG2 R6, R6 ;  /* 0x0000000600062308 */ /* 0x000f620000000c00 */
[C---:B------:R-:W-:Y:S02]  /*ebf0*/  FMUL.FTZ R156, R0.reuse, R156 ;  /* 0x0000009c009c7220 */ /* 0x040fe40000410000 */
[C---:B------:R-:W-:Y:S02]  /*ec00*/  FMUL.FTZ R157, R0.reuse, R157 ;  /* 0x0000009d009d7220 */ /* 0x040fe40000410000 */
[C---:B------:R-:W-:Y:S02]  /*ec10*/  FMUL.FTZ R160, R0.reuse, R160 ;  /* 0x000000a000a07220 */ /* 0x040fe40000410000 */
[C---:B------:R-:W-:Y:S01]  /*ec20*/  FMUL.FTZ R161, R0.reuse, R161 ;  /* 0x000000a100a17220 */ /* 0x040fe20000410000 */
[----:B------:R-:W1:Y:S01]  /*ec30*/  @P1 MUFU.LG2 R5, R5 ;  /* 0x0000000500051308 */ /* 0x000e620000000c00 */
        /* <DEDUP_REMOVED lines=11> */
[----:B------:R-:W-:Y:S01]  /*ecf0*/  FMUL.FTZ R97, R0, R97 ;  /* 0x0000006100617220 */ /* 0x000fe20000410000 */
[----:B------:R-:W-:Y:S01]  /*ed00*/  @P3 MOV R0, 0x3f317218 ;  /* 0x3f31721800003802 */ /* 0x000fe20000000f00 */
[----:B---3--:R-:W-:-:S02]  /*ed10*/  @P3 FMUL.FTZ R9, R7, 0.69314718246459960938 ;  /* 0x3f31721807093820 */ /* 0x008fc40000410000 */
[C---:B----4-:R-:W-:Y:S02]  /*ed20*/  FMUL.FTZ R142, R3.reuse, R142 ;  /* 0x0000008e038e7220 */ /* 0x050fe40000410000 */
[----:B------:R-:W-:Y:S01]  /*ed30*/  @P3 FMUL.FTZ R7, R0, c[0x0][0x2d0] ;  /* 0x0000b40000073a20 */ /* 0x000fe20000410000 */
[----:B------:R-:W-:Y:S01]  /*ed40*/  MOV R0, RZ ;  /* 0x000000ff00007202 */ /* 0x000fe20000000f00 */
[C---:B------:R-:W-:Y:S02]  /*ed50*/  FMUL.FTZ R143, R3.reuse, R143 ;  /* 0x0000008f038f7220 */ /* 0x040fe40000410000 */
[C---:B------:R-:W-:Y:S02]  /*ed60*/  FMUL.FTZ R146, R3.reuse, R146 ;  /* 0x0000009203927220 */ /* 0x040fe40000410000 */
[C---:B------:R-:W-:Y:S01]  /*ed70*/  FMUL.FTZ R147, R3.reuse, R147 ;  /* 0x0000009303937220 */ /* 0x040fe20000410000 */
[----:B------:R-:W3:Y:S01]  /*ed80*/  @P0 MUFU.RCP R0, R4 ;  /* 0x0000000400000308 */ /* 0x000ee20000001000 */
        /* <DEDUP_REMOVED lines=21> */
[C---:B--2---:R-:W-:Y:S02]  /*eee0*/  FMUL.FTZ R136, R2.reuse, R136 ;  /* 0x0000008802887220 */ /* 0x044fe40000410000 */
        /* <DEDUP_REMOVED lines=23> */
[----:B------:R2:W4:Y:S01]  /*f060*/  @P0 MUFU.LG2 R2, R4 ;  /* 0x0000000400020308 */ /* 0x0005220000000c00 */
[----:B-----5:R-:W-:Y:S02]  /*f070*/  @P2 FMUL.FTZ R8, R6, 0.69314718246459960938 ;  /* 0x3f31721806082820 */ /* 0x020fe40000410000 */
[----:B------:R-:W-:Y:S02]  /*f080*/  @P2 FMUL.FTZ R6, R3, c[0x0][0x2d0] ;  /* 0x0000b40003062a20 */ /* 0x000fe40000410000 */
[----:B-1----:R-:W-:Y:S02]  /*f090*/  @P1 FMUL.FTZ R5, R5, 0.69314718246459960938 ;  /* 0x3f31721805051820 */ /* 0x002fe40000410000 */
[----:B------:R-:W-:Y:S02]  /*f0a0*/  @P1 FMUL.FTZ R3, R10, c[0x0][0x2d0] ;  /* 0x0000b4000a031a20 */ /* 0x000fe40000410000 */
[----:B---3--:R-:W-:-:S02]  /*f0b0*/  FMUL.FTZ R138, R0, R138 ;  /* 0x0000008a008a7220 */ /* 0x008fc40000410000 */
[----:B------:R-:W-:Y:S01]  /*f0c0*/  @P1 FFMA.FTZ R23, R3, R102, R5 ;  /* 0x0000006603171223 */ /* 0x000fe20000010005 */
[----:B------:R-:W-:Y:S01]  /*f0d0*/  @P0 MOV R3, 0x3f317218 ;  /* 0x3f31721800030802 */ /* 0x000fe20000000f00 */
[C---:B------:R-:W-:Y:S02]  /*f0e0*/  FMUL.FTZ R139, R0.reuse, R139 ;  /* 0x0000008b008b7220 */ /* 0x040fe40000410000 */
[----:B------:R-:W-:Y:S01]  /*f0f0*/  FMUL.FTZ R134, R0, R134 ;  /* 0x0000008600867220 */ /* 0x000fe20000410000 */
[----:B--2---:R-:W-:Y:S01]  /*f100*/  MOV R4, 0x1 ;  /* 0x0000000100047802 */ /* 0x004fe20000000f00 */
[----:B----4-:R-:W-:Y:S02]  /*f110*/  @P0 FMUL.FTZ R2, R2, 0.69314718246459960938 ;  /* 0x3f31721802020820 */ /* 0x010fe40000410000 */
[----:B------:R-:W-:Y:S02]  /*f120*/  @P0 FMUL.FTZ R3, R3, c[0x0][0x2d0] ;  /* 0x0000b40003030a20 */ /* 0x000fe40000410000 */
        /* <DEDUP_REMOVED lines=21> */
[----:B------:R-:W-:Y:S01]  /*f280*/  PRMT R0, R4, 0x7610, R0 ;  /* 0x0000761004007816 */ /* 0x000fe20000000000 */
[----:B------:R-:W-:Y:S02]  /*f290*/  @P3 FFMA.FTZ R21, R7, R104, R9 ;  /* 0x0000006807153223 */ /* 0x000fe40000010009 */
[----:B------:R-:W-:Y:S02]  /*f2a0*/  @P2 FFMA.FTZ R22, R6, R103, R8 ;  /* 0x0000006706162223 */ /* 0x000fe40000010008 */
[----:B------:R-:W-:Y:S02]  /*f2b0*/  @P0 FFMA.FTZ R20, R3, R101, R2 ;  /* 0x0000006503140223 */ /* 0x000fe40000010002 */
.L_x_1255:
[----:B--2---:R2:W5:Y:S01]  /*f2c0*/  LDL R7, [R1+0x7c] ;  /* 0x00007c0001077983 */ /* 0x0045620000100800 */
[----:B------:R-:W-:Y:S03]  /*f2d0*/  BSSY B0, `(.L_x_1296) ;  /* 0x0000012000007945 */ /* 0x000fe60003800000 */
[----:B------:R-:W3:Y:S02]  /*f2e0*/  S2R R6, SR_TID.X ;  /* 0x0000000000067919 */ /* 0x000ee40000002100 */
[----:B---3--:R-:W-:-:S13]  /*f2f0*/  LOP3.LUT P0, RZ, R6, 0x7f, RZ, 0xc0, !PT ;  /* 0x0000007f06ff7812 */ /* 0x008fda000780c0ff */
[----:B------:R-:W-:Y:S05]  /*f300*/  @P0 BRA `(.L_x_1297) ;  /* 0x000000e000000947 */ /* 0x000fea0003800000 */
[----:B--2---:R-:W2:Y:S01]  /*f310*/  S2R R4, SR_LANEID ;  /* 0x0000000000047919 */ /* 0x004ea20000000000 */
[----:B------:R-:W-:Y:S01]  /*f320*/  VOTEU.ANY UR4, UPT, PT ;  /* 0x0000000000047886 */ /* 0x000fe200038e0100 */
[----:B------:R-:W-:Y:S01]  /*f330*/  IMAD.MOV.U32 R5, RZ, RZ, c[0x0][0x584] ;  /* 0x00016100ff057624 */ /* 0x000fe200078e00ff */
[----:B------:R-:W2:Y:S08]  /*f340*/  FLO.U32 R3, UR4 ;  /* 0x0000000400037d00 */ /* 0x000eb000080e0000 */
[----:B------:R-:W3:Y:S01]  /*f350*/  POPC R2, UR4 ;  /* 0x0000000400027d09 */ /* 0x000ee20008000000 */
[----:B--2---:R-:W-:Y:S01]  /*f360*/  ISETP.EQ.U32.AND P0, PT, R3, R4, PT ;  /* 0x000000040300720c */ /* 0x004fe20003f02070 */
[----:B------:R-:W-:-:S12]  /*f370*/  IMAD.MOV.U32 R4, RZ, RZ, c[0x0][0x580] ;  /* 0x00016000ff047624 */ /* 0x000fd800078e00ff */
[----:B---3--:R2:W3:Y:S04]  /*f380*/  @P0 ATOMG.E.ADD.STRONG.GPU PT, R2, [R4.64], R2 ;  /* 0x00000002040209a8 */ /* 0x0084e800081ee1c6 */
[----:B--2---:R-:W2:Y:S04]  /*f390*/  S2R R4, SR_LTMASK ;  /* 0x0000000000047919 */ /* 0x004ea80000003900 */
[----:B---3--:R2:W3:Y:S02]  /*f3a0*/  SHFL.IDX PT, R3, R2, R3, 0x1f ;  /* 0x00001f0302037589 */ /* 0x0084e400000e0000 */
[----:B--2---:R-:W-:-:S06]  /*f3b0*/  LOP3.LUT R2, R4, UR4, RZ, 0xc0, !PT ;  /* 0x0000000404027c12 */ /* 0x004fcc000f8ec0ff */
[----:B------:R-:W3:Y:S02]  /*f3c0*/  POPC R2, R2 ;  /* 0x0000000200027309 */ /* 0x000ee40000000000 */
[----:B---3-5:R-:W-:-:S05]  /*f3d0*/  IADD3 R7, R3, c[0x0][0xc], R2 ;  /* 0x0000030003077a10 */ /* 0x028fca0007ffe002 */
[----:B------:R2:W-:Y:S02]  /*f3e0*/  STL [R1+0x7c], R7 ;  /* 0x00007c0701007387 */ /* 0x0005e40000100800 */
.L_x_1297:
[----:B--2---:R-:W-:Y:S05]  /*f3f0*/  BSYNC B0 ;  /* 0x0000000000007941 */ /* 0x004fea0003800000 */
.L_x_1296:
[----:B------:R-:W-:Y:S01]  /*f400*/  PRMT R0, R0, 0x9910, RZ ;  /* 0x0000991000007816 */ /* 0x000fe200000000ff */
[----:B------:R-:W-:Y:S01]  /*f410*/  BSSY B1, `(.L_x_1298) ;  /* 0x000018d000017945 */ /* 0x000fe20003800000 */
[----:B-----5:R-:W-:Y:S02]  /*f420*/  IMAD.MOV.U32 R24, RZ, RZ, R7 ;  /* 0x000000ffff187224 */ /* 0x020fe400078e0007 */
[----:B------:R-:W-:-:S13]  /*f430*/  ISETP.NE.AND P0, PT, R0, RZ, PT ;  /* 0x000000ff0000720c */ /* 0x000fda0003f05270 */
[----:B------:R-:W-:Y:S05]  /*f440*/  @!P0 BRA `(.L_x_1299) ;  /* 0x000015d000008947 */ /* 0x000fea0003800000 */
[----:B------:R-:W-:Y:S01]  /*f450*/  WARPSYNC 0xffffffff ;  /* 0xffffffff00007948 */ /* 0x000fe20003800000 */
[----:B------:R-:W-:Y:S06]  /*f460*/  BAR.SYNC.DEFER_BLOCKING 0x1, 0x80 ;  /* 0x0042000000007b1d */ /* 0x000fec0000010000 */
[----:B------:R-:W-:Y:S05]  /*f470*/  BRA.CONV ~URZ, `(.L_x_1300) ;  /* 0x000000837f007947 */ /* 0x000fea000b800000 */
[----:B------:R-:W-:Y:S01]  /*f480*/  SHF.R.S32.HI R2, RZ, 0x1f, R6 ;  /* 0x0000001fff027819 */ /* 0x000fe20000011406 */
[----:B------:R-:W-:Y:S02]  /*f490*/  IMAD.MOV.U32 R3, RZ, RZ, RZ ;  /* 0x000000ffff037224 */ /* 0x000fe400078e00ff */
[----:B------:R-:W-:Y:S01]  /*f4a0*/  IMAD.MOV.U32 R0, RZ, RZ, 0x1f ;  /* 0x0000001fff007424 */ /* 0x000fe200078e00ff */
[----:B------:R-:W-:-:S04]  /*f4b0*/  LEA.HI R2, R2, R6, RZ, 0x7 ;  /* 0x0000000602027211 */ /* 0x000fc800078f38ff */
[----:B------:R-:W-:-:S05]  /*f4c0*/  SHF.R.S32.HI R2, RZ, 0x7, R2 ;  /* 0x00000007ff027819 */ /* 0x000fca0000011402 */
[----:B------:R-:W-:Y:S01]  /*f4d0*/  IMAD.MOV.U32 R5, RZ, RZ, R2 ;  /* 0x000000ffff057224 */ /* 0x000fe200078e0002 */
[----:B------:R-:W-:Y:S02]  /*f4e0*/  MOV R2, 0xf500 ;  /* 0x0000f50000027802 */ /* 0x000fe40000000f00 */
[----:B-1----:R-:W-:Y:S05]  /*f4f0*/  CALL.REL.NOINC `($__internal_18_$__cuda_sm70_shflsync_idx_p) ;  /* 0x0000488000007944 */ /* 0x002fea0003c00000 */
.L_x_1300:
[----:B------:R-:W2:Y:S04]  /*f500*/  LDL.LU R4, [R1+0x44] ;  /* 0x0000440001047983 */ /* 0x000ea80000300800 */
[----:B------:R-:W3:Y:S04]  /*f510*/  LDL R8, [R1+0xb4] ;  /* 0x0000b40001087983 */ /* 0x000ee80000100800 */
[----:B------:R-:W4:Y:S04]  /*f520*/  LDL.LU R13, [R1+0x40] ;  /* 0x00004000010d7983 */ /* 0x000f280000300800 */
[----:B------:R-:W3:Y:S04]  /*f530*/  LDL.LU R16, [R1+0x48] ;  /* 0x0000480001107983 */ /* 0x000ee80000300800 */
[----:B------:R-:W3:Y:S01]  /*f540*/  LDL.LU R15, [R1+0x78] ;  /* 0x00007800010f7983 */ /* 0x000ee20000300800 */
[----:B------:R-:W-:-:S03]  /*f550*/  MOV R3, 0x1 ;  /* 0x0000000100037802 */ /* 0x000fc60000000f00 */
[----:B------:R-:W3:Y:S01]  /*f560*/  LDL R14, [R1+0xbc] ;  /* 0x0000bc00010e7983 */ /* 0x000ee20000100800 */
[----:B------:R-:W-:-:S03]  /*f570*/  ISETP.NE.AND P0, PT, R3, c[0x0][0x4e8], PT ;  /* 0x00013a0003007a0c */ /* 0x000fc60003f05270 */
[----:B------:R1:W5:Y:S04]  /*f580*/  LDL R48, [R1+0xb0] ;  /* 0x0000b00001307983 */ /* 0x0003680000100800 */
        /* <DEDUP_REMOVED lines=22> */
[----:B------:R1:W5:Y:S01]  /*f6f0*/  LDL R25, [R1+0x50] ;  /* 0x0000500001197983 */ /* 0x0003620000100800 */
[----:B------:R-:W-:-:S02]  /*f700*/  ULDC UR5, c[0x0][0x4e8] ;  /* 0x00013a0000057ab9 */ /* 0x000fc40000000800 */
[----:B------:R-:W-:Y:S02]  /*f710*/  ULDC UR4, c[0x0][0x388] ;  /* 0x0000e20000047ab9 */ /* 0x000fe40000000800 */
[----:B------:R-:W-:Y:S01]  /*f720*/  UIMAD UR4, UR5, UR4, URZ ;  /* 0x00000004050472a4 */ /* 0x000fe2000f8e023f */
[----:B------:R-:W-:Y:S01]  /*f730*/  BSSY B0, `(.L_x_1301) ;  /* 0x000008f000007945 */ /* 0x000fe20003800000 */
[----:B--2---:R-:W-:Y:S01]  /*f740*/  SHF.R.S32.HI R0, RZ, 0x1f, R4 ;  /* 0x0000001fff007819 */ /* 0x004fe20000011404 */
[----:B------:R-:W-:-:S04]  /*f750*/  IMAD.WIDE.U32 R6, R4, c[0x0][0x4d0], RZ ;  /* 0x0001340004067a25 */ /* 0x000fc800078e00ff */
[C---:B------:R-:W-:Y:S02]  /*f760*/  IMAD R2, R0.reuse, c[0x0][0x4d0], RZ ;  /* 0x0001340000027a24 */ /* 0x040fe400078e02ff */
[----:B------:R-:W-:Y:S02]  /*f770*/  IMAD R0, R0, c[0x0][0x438], RZ ;  /* 0x00010e0000007a24 */ /* 0x000fe400078e02ff */
[C---:B------:R-:W-:Y:S02]  /*f780*/  IMAD R2, R4.reuse, c[0x0][0x4d4], R2 ;  /* 0x0001350004027a24 */ /* 0x040fe400078e0202 */
[C---:B------:R-:W-:Y:S02]  /*f790*/  IMAD R0, R4.reuse, c[0x0][0x43c], R0 ;  /* 0x00010f0004007a24 */ /* 0x040fe400078e0200 */
[----:B------:R-:W-:Y:S01]  /*f7a0*/  IMAD.WIDE.U32 R4, R4, c[0x0][0x438], RZ ;  /* 0x00010e0004047a25 */ /* 0x000fe200078e00ff */
[----:B------:R-:W-:Y:S02]  /*f7b0*/  IADD3 R7, R7, R2, RZ ;  /* 0x0000000207077210 */ /* 0x000fe40007ffe0ff */
[----:B----4-:R-:W-:Y:S01]  /*f7c0*/  SHF.R.S32.HI R2, RZ, 0x1f, R13 ;  /* 0x0000001fff027819 */ /* 0x010fe2000001140d */
[----:B------:R-:W-:Y:S01]  /*f7d0*/  IMAD.IADD R5, R5, 0x1, R0 ;  /* 0x0000000105057824 */ /* 0x000fe200078e0200 */
[----:B---3--:R-:W-:Y:S01]  /*f7e0*/  IADD3 R0, R8, R15, RZ ;  /* 0x0000000f08007210 */ /* 0x008fe20007ffe0ff */
[----:B------:R-:W-:-:S04]  /*f7f0*/  IMAD.WIDE.U32 R6, R13, c[0x0][0x4d8], R6 ;  /* 0x000136000d067a25 */ /* 0x000fc800078e0006 */
[----:B------:R-:W-:-:S04]  /*f800*/  @P0 IMAD.HI.U32 R10, R0, c[0x0][0x4ec], RZ ;  /* 0x00013b00000a0a27 */ /* 0x000fc800078e00ff */
[C---:B------:R-:W-:Y:S02]  /*f810*/  IMAD R9, R2.reuse, c[0x0][0x4d8], RZ ;  /* 0x0001360002097a24 */ /* 0x040fe400078e02ff */
[----:B------:R-:W-:Y:S01]  /*f820*/  IMAD R8, R2, c[0x0][0x440], RZ ;  /* 0x0001100002087a24 */ /* 0x000fe200078e02ff */
[----:B------:R-:W-:Y:S01]  /*f830*/  MOV R2, R0 ;  /* 0x0000000000027202 */ /* 0x000fe20000000f00 */
[----:B------:R-:W-:Y:S01]  /*f840*/  IMAD.MOV.U32 R3, RZ, RZ, R0 ;  /* 0x000000ffff037224 */ /* 0x000fe200078e0000 */
[----:B------:R-:W-:Y:S01]  /*f850*/  @P0 SHF.R.U32.HI R3, RZ, c[0x0][0x4f0], R10 ;  /* 0x00013c00ff030a19 */ /* 0x000fe2000001160a */
[C---:B------:R-:W-:Y:S02]  /*f860*/  IMAD R11, R13.reuse, c[0x0][0x4dc], R9 ;  /* 0x000137000d0b7a24 */ /* 0x040fe400078e0209 */
[----:B-1----:R-:W-:Y:S01]  /*f870*/  IMAD R12, R13, c[0x0][0x444], R8 ;  /* 0x000111000d0c7a24 */ /* 0x002fe200078e0208 */
[----:B------:R-:W-:Y:S01]  /*f880*/  SHF.R.S32.HI R8, RZ, 0x1f, R16 ;  /* 0x0000001fff087819 */ /* 0x000fe20000011410 */
[----:B------:R-:W-:-:S04]  /*f890*/  @P0 IMAD.HI.U32 R9, R0, c[0x0][0x4ec], RZ ;  /* 0x00013b0000090a27 */ /* 0x000fc800078e00ff */
[----:B------:R-:W-:Y:S01]  /*f8a0*/  IMAD.WIDE.U32 R4, R13, c[0x0][0x440], R4 ;  /* 0x000110000d047a25 */ /* 0x000fe200078e0004 */
[----:B------:R-:W-:-:S03]  /*f8b0*/  @P0 SHF.R.U32.HI R2, RZ, c[0x0][0x4f0], R9 ;  /* 0x00013c00ff020a19 */ /* 0x000fc60000011609 */
[----:B------:R-:W-:Y:S02]  /*f8c0*/  IMAD.MOV R10, RZ, RZ, -R3 ;  /* 0x000000ffff0a7224 */ /* 0x000fe400078e0a03 */
[C---:B------:R-:W-:Y:S01]  /*f8d0*/  IMAD R9, R8.reuse, c[0x0][0x4e0], RZ ;  /* 0x0001380008097a24 */ /* 0x040fe200078e02ff */
[----:B------:R-:W-:Y:S01]  /*f8e0*/  IADD3 R5, R5, R12, RZ ;  /* 0x0000000c05057210 */ /* 0x000fe20007ffe0ff */
[----:B------:R-:W-:Y:S02]  /*f8f0*/  IMAD.IADD R7, R7, 0x1, R11 ;  /* 0x0000000107077824 */ /* 0x000fe400078e020b */
[----:B------:R-:W-:Y:S02]  /*f900*/  IMAD R8, R8, c[0x0][0x448], RZ ;  /* 0x0001120008087a24 */ /* 0x000fe400078e02ff */
[----:B------:R-:W-:Y:S02]  /*f910*/  IMAD R10, R10, c[0x0][0x4e8], R0 ;  /* 0x00013a000a0a7a24 */ /* 0x000fe400078e0200 */
[C---:B------:R-:W-:Y:S01]  /*f920*/  IMAD R12, R16.reuse, c[0x0][0x44c], R8 ;  /* 0x00011300100c7a24 */ /* 0x040fe200078e0208 */
[----:B------:R-:W-:Y:S01]  /*f930*/  SHF.R.S32.HI R8, RZ, 0x1f, R2 ;  /* 0x0000001fff087819 */ /* 0x000fe20000011402 */
[----:B------:R-:W-:-:S04]  /*f940*/  IMAD.WIDE.U32 R6, R16, c[0x0][0x4e0], R6 ;  /* 0x0001380010067a25 */ /* 0x000fc800078e0006 */
[C---:B------:R-:W-:Y:S01]  /*f950*/  IMAD R13, R16.reuse, c[0x0][0x4e4], R9 ;  /* 0x00013900100d7a24 */ /* 0x040fe200078e0209 */
[----:B------:R-:W-:Y:S01]  /*f960*/  SHF.R.S32.HI R9, RZ, 0x1f, R10 ;  /* 0x0000001fff097819 */ /* 0x000fe2000001140a */
[----:B------:R-:W-:Y:S01]  /*f970*/  IMAD.WIDE.U32 R4, R16, c[0x0][0x448], R4 ;  /* 0x0001120010047a25 */ /* 0x000fe200078e0004 */
[----:B------:R-:W-:Y:S02]  /*f980*/  SHF.R.S32.HI R11, RZ, 0x1f, R3 ;  /* 0x0000001fff0b7819 */ /* 0x000fe40000011403 */
[----:B------:R-:W-:Y:S01]  /*f990*/  IADD3 R6, P0, R3, R6, RZ ;  /* 0x0000000603067210 */ /* 0x000fe20007f1e0ff */
[----:B------:R-:W-:Y:S01]  /*f9a0*/  IMAD R3, R8, c[0x0][0x430], RZ ;  /* 0x00010c0008037a24 */ /* 0x000fe200078e02ff */
[----:B------:R-:W-:Y:S01]  /*f9b0*/  IADD3 R5, R5, R12, RZ ;  /* 0x0000000c05057210 */ /* 0x000fe20007ffe0ff */
[----:B------:R-:W-:Y:S01]  /*f9c0*/  IMAD R8, R9, c[0x0][0x4c8], RZ ;  /* 0x0001320009087a24 */ /* 0x000fe200078e02ff */
[----:B------:R-:W-:Y:S01]  /*f9d0*/  IADD3.X R7, R11, R7, R13, P0, !PT ;  /* 0x000000070b077210 */ /* 0x000fe200007fe40d */
[----:B------:R-:W-:-:S02]  /*f9e0*/  IMAD R11, R2, c[0x0][0x434], R3 ;  /* 0x00010d00020b7a24 */ /* 0x000fc400078e0203 */
[----:B------:R-:W-:Y:S02]  /*f9f0*/  IMAD R12, R10, c[0x0][0x4cc], R8 ;  /* 0x000133000a0c7a24 */ /* 0x000fe400078e0208 */
[----:B------:R-:W-:-:S04]  /*fa00*/  IMAD.WIDE.U32 R8, R2, c[0x0][0x430], R4 ;  /* 0x00010c0002087a25 */ /* 0x000fc800078e0004 */
[----:B------:R-:W-:Y:S01]  /*fa10*/  IMAD.WIDE.U32 R4, R10, c[0x0][0x4c8], R6 ;  /* 0x000132000a047a25 */ /* 0x000fe200078e0006 */
[----:B------:R-:W-:-:S03]  /*fa20*/  IADD3 R7, R9, R11, RZ ;  /* 0x0000000b09077210 */ /* 0x000fc60007ffe0ff */
[----:B------:R-:W-:Y:S02]  /*fa30*/  IMAD.MOV R3, RZ, RZ, -R2 ;  /* 0x000000ffff037224 */ /* 0x000fe400078e0a02 */
[----:B------:R-:W-:Y:S02]  /*fa40*/  IMAD.IADD R9, R5, 0x1, R12 ;  /* 0x0000000105097824 */ /* 0x000fe400078e020c */
[----:B------:R-:W-:Y:S02]  /*fa50*/  IMAD R5, R3, c[0x0][0x4e8], R0 ;  /* 0x00013a0003057a24 */ /* 0x000fe400078e0200 */
[----:B------:R-:W-:Y:S02]  /*fa60*/  IMAD.IADD R3, R14, 0x1, R15 ;  /* 0x000000010e037824 */ /* 0x000fe400078e020f */
[----:B------:R-:W1:Y:S01]  /*fa70*/  S2R R14, SR_TID.X ;  /* 0x00000000000e7919 */ /* 0x000e620000002100 */
[----:B------:R-:W-:-:S04]  /*fa80*/  LEA R2, P0, R4, c[0x0][0x4a8], 0x2 ;  /* 0x00012a0004027a11 */ /* 0x000fc800078010ff */
[----:B------:R-:W-:Y:S01]  /*fa90*/  LEA.HI.X R0, R4, c[0x0][0x4ac], R9, 0x2, P0 ;  /* 0x00012b0004007a11 */ /* 0x000fe200000f1409 */
[----:B------:R-:W-:Y:S04]  /*faa0*/  SHFL.IDX PT, R12, R2, RZ, 0x1c1f ;  /* 0x001c1fff020c7589 */ /* 0x000fe800000e0000 */
[----:B------:R-:W2:Y:S04]  /*fab0*/  SHFL.IDX PT, R13, R0, RZ, 0x1c1f ;  /* 0x001c1fff000d7589 */ /* 0x000ea800000e0000 */
[----:B------:R-:W-:Y:S01]  /*fac0*/  SHFL.IDX PT, R10, R2, 0x1, 0x1c1f ;  /* 0x003c1f00020a7f89 */ /* 0x000fe200000e0000 */
[----:B-1----:R-:W-:-:S04]  /*fad0*/  SHF.R.S32.HI R16, RZ, 0x1f, R14 ;  /* 0x0000001fff107819 */ /* 0x002fc8000001140e */
[----:B------:R-:W-:Y:S01]  /*fae0*/  LEA.HI R16, R16, R14, RZ, 0x5 ;  /* 0x0000000e10107211 */ /* 0x000fe200078f28ff */
[----:B------:R-:W1:Y:S03]  /*faf0*/  SHFL.IDX PT, R11, R0, 0x1, 0x1c1f ;  /* 0x003c1f00000b7f89 */ /* 0x000e6600000e0000 */
[----:B------:R-:W-:-:S04]  /*fb00*/  LOP3.LUT R16, R16, 0xffffffe0, RZ, 0xc0, !PT ;  /* 0xffffffe010107812 */ /* 0x000fc800078ec0ff */
[----:B------:R-:W-:Y:S02]  /*fb10*/  IADD3 R16, -R16, R14, RZ ;  /* 0x0000000e10107210 */ /* 0x000fe40007ffe1ff */
[C---:B------:R-:W-:Y:S02]  /*fb20*/  IADD3 R17, R3.reuse, 0x8, RZ ;  /* 0x0000000803117810 */ /* 0x040fe40007ffe0ff */
[----:B------:R-:W-:Y:S02]  /*fb30*/  LOP3.LUT P1, RZ, R16, 0x3, RZ, 0xc0, !PT ;  /* 0x0000000310ff7812 */ /* 0x000fe4000782c0ff */
[----:B------:R-:W-:Y:S01]  /*fb40*/  SHF.R.S32.HI R4, RZ, 0x1f, R5 ;  /* 0x0000001fff047819 */ /* 0x000fe20000011405 */
[----:B------:R-:W-:Y:S01]  /*fb50*/  SHFL.IDX PT, R9, R0, 0x2, 0x1c1f ;  /* 0x005c1f0000097f89 */ /* 0x000fe200000e0000 */
[----:B------:R-:W-:Y:S02]  /*fb60*/  MOV R6, R8 ;  /* 0x0000000800067202 */ /* 0x000fe40000000f00 */
[----:B------:R-:W-:Y:S01]  /*fb70*/  ISETP.GE.OR P4, PT, R3, UR4, P1 ;  /* 0x0000000403007c0c */ /* 0x000fe20008f86670 */
[----:B------:R-:W3:Y:S01]  /*fb80*/  SHFL.IDX PT, R8, R2, 0x2, 0x1c1f ;  /* 0x005c1f0002087f89 */ /* 0x000ee200000e0000 */
[----:B------:R-:W-:-:S03]  /*fb90*/  ISETP.GE.OR P3, PT, R17, UR4, P1 ;  /* 0x0000000411007c0c */ /* 0x000fc60008f66670 */
[----:B------:R-:W-:Y:S04]  /*fba0*/  SHFL.IDX PT, R14, R2, 0x3, 0x1c1f ;  /* 0x007c1f00020e7f89 */ /* 0x000fe800000e0000 */
[----:B------:R4:W3:Y:S01]  /*fbb0*/  SHFL.IDX PT, R15, R0, 0x3, 0x1c1f ;  /* 0x007c1f00000f7f89 */ /* 0x0008e200000e0000 */
[----:B------:R-:W-:-:S03]  /*fbc0*/  IADD3 R16, R3, 0x40, RZ ;  /* 0x0000004003107810 */ /* 0x000fc60007ffe0ff */
[----:B--2---:R2:W-:Y:S01]  /*fbd0*/  @!P4 ST.E [R12.64], R21 ;  /* 0x000000150c00c985 */ /* 0x0045e2000c101906 */
[----:B------:R-:W-:-:S03]  /*fbe0*/  ISETP.GE.OR P2, PT, R16, UR4, P1 ;  /* 0x0000000410007c0c */ /* 0x000fc60008f46670 */
[----:B-1----:R2:W-:Y:S01]  /*fbf0*/  @!P3 ST.E [R10.64], R22 ;  /* 0x000000160a00b985 */ /* 0x0025e2000c101906 */
[----:B------:R-:W-:Y:S01]  /*fc00*/  ISETP.GE.AND P3, PT, R3, UR4, PT ;  /* 0x0000000403007c0c */ /* 0x000fe2000bf66270 */
[----:B----4-:R-:W-:-:S04]  /*fc10*/  IMAD R0, R4, c[0x0][0x428], RZ ;  /* 0x00010a0004007a24 */ /* 0x010fc800078e02ff */
[C---:B------:R-:W-:Y:S02]  /*fc20*/  IMAD R0, R5.reuse, c[0x0][0x42c], R0 ;  /* 0x00010b0005007a24 */ /* 0x040fe400078e0200 */
[----:B------:R-:W-:Y:S01]  /*fc30*/  IMAD.WIDE.U32 R4, R5, c[0x0][0x428], R6 ;  /* 0x00010a0005047a25 */ /* 0x000fe200078e0006 */
[----:B------:R-:W-:-:S04]  /*fc40*/  IADD3 R6, R3, 0x48, RZ ;  /* 0x0000004803067810 */ /* 0x000fc80007ffe0ff */
[----:B------:R-:W-:Y:S01]  /*fc50*/  ISETP.GE.OR P1, PT, R6, UR4, P1 ;  /* 0x0000000406007c0c */ /* 0x000fe20008f26670 */
[----:B------:R-:W-:Y:S01]  /*fc60*/  IMAD.IADD R0, R5, 0x1, R0 ;  /* 0x0000000105007824 */ /* 0x000fe200078e0200 */
[C---:B------:R-:W-:Y:S01]  /*fc70*/  LEA R19, P0, R4.reuse, c[0x0][0x400], 0x2 ;  /* 0x0001000004137a11 */ /* 0x040fe200078010ff */
[----:B---3--:R2:W-:Y:S03]  /*fc80*/  @!P2 ST.E [R8.64], R23 ;  /* 0x000000170800a985 */ /* 0x0085e6000c101906 */
[----:B------:R-:W-:Y:S02]  /*fc90*/  LEA.HI.X R18, R4, c[0x0][0x404], R0, 0x2, P0 ;  /* 0x0001010004127a11 */ /* 0x000fe400000f1400 */
[----:B------:R2:W1:Y:S01]  /*fca0*/  SHFL.IDX PT, R0, R19, RZ, 0x1c1f ;  /* 0x001c1fff13007589 */ /* 0x00046200000e0000 */
[----:B------:R-:W-:Y:S02]  /*fcb0*/  ISETP.GE.AND P2, PT, R17, UR4, PT ;  /* 0x0000000411007c0c */ /* 0x000fe4000bf46270 */
[----:B------:R-:W-:Y:S01]  /*fcc0*/  ISETP.GE.AND P0, PT, R6, UR4, PT ;  /* 0x0000000406007c0c */ /* 0x000fe2000bf06270 */
[----:B------:R2:W3:Y:S04]  /*fcd0*/  SHFL.IDX PT, R2, R18, RZ, 0x1c1f ;  /* 0x001c1fff12027589 */ /* 0x0004e800000e0000 */
[----:B------:R2:W-:Y:S01]  /*fce0*/  @!P1 ST.E [R14.64], R20 ;  /* 0x000000140e009985 */ /* 0x0005e2000c101906 */
[----:B------:R-:W-:Y:S01]  /*fcf0*/  ISETP.GE.AND P1, PT, R16, UR4, PT ;  /* 0x0000000410007c0c */ /* 0x000fe2000bf26270 */
[----:B------:R-:W-:Y:S07]  /*fd00*/  @P3 BRA `(.L_x_1302) ;  /* 0x0000031000003947 */ /* 0x000fee0003800000 */
[----:B-----5:R-:W-:Y:S02]  /*fd10*/  ISETP.GE.AND P4, PT, R47, c[0x0][0x3c8], PT ;  /* 0x0000f2002f007a0c */ /* 0x020fe40003f86270 */
[----:B------:R-:W-:-:S02]  /*fd20*/  ISETP.GE.AND P3, PT, R45, c[0x0][0x3c8], PT ;  /* 0x0000f2002d007a0c */ /* 0x000fc40003f66270 */
[----:B------:R-:W-:-:S09]  /*fd30*/  ISETP.GE.AND P6, PT, R29, c[0x0][0x3c8], PT ;  /* 0x0000f2001d007a0c */ /* 0x000fd20003fc6270 */
[----:B-1----:R-:W-:-:S04]  /*fd40*/  @!P4 LEA R4, P5, R47, R0, 0x2 ;  /* 0x000000002f04c211 */ /* 0x002fc800078a10ff */
[----:B---3--:R-:W-:Y:S02]  /*fd50*/  @!P4 LEA.HI.X R5, R47, R2, R48, 0x2, P5 ;  /* 0x000000022f05c211 */ /* 0x008fe400028f1430 */
[----:B------:R-:W-:-:S03]  /*fd60*/  ISETP.GE.AND P5, PT, R43, c[0x0][0x3c8], PT ;  /* 0x0000f2002b007a0c */ /* 0x000fc60003fa6270 */
[----:B------:R1:W-:Y:S02]  /*fd70*/  @!P4 ST.E.64 [R4.64], R140 ;  /* 0x0000008c0400c985 */ /* 0x0003e4000c101b06 */
[----:B-1----:R-:W-:-:S04]  /*fd80*/  @!P3 LEA R4, P4, R45, R0, 0x2 ;  /* 0x000000002d04b211 */ /* 0x002fc800078810ff */
[----:B------:R-:W-:Y:S02]  /*fd90*/  @!P3 LEA.HI.X R5, R45, R2, R46, 0x2, P4 ;  /* 0x000000022d05b211 */ /* 0x000fe400020f142e */
        /* <DEDUP_REMOVED lines=25> */
[----:B------:R1:W-:Y:S01]  /*ff30*/  @!P3 ST.E.64 [R4.64], R168 ;  /* 0x000000a80400b985 */ /* 0x0003e2000c101b06 */
[----:B--2---:R-:W-:-:S04]  /*ff40*/  @!P5 LEA R10, P3, R31, R0, 0x2 ;  /* 0x000000001f0ad211 */ /* 0x004fc800078610ff */
[----:B------:R-:W-:Y:S02]  /*ff50*/  @!P5 LEA.HI.X R11, R31, R2, R32, 0x2, P3 ;  /* 0x000000021f0bd211 */ /* 0x000fe400018f1420 */
[----:B------:R-:W-:Y:S02]  /*ff60*/  ISETP.GE.AND P5, PT, R27, c[0x0][0x3c8], PT ;  /* 0x0000f2001b007a0c */ /* 0x000fe40003fa6270 */
[----:B------:R-:W-:-:S04]  /*ff70*/  @!P6 LEA R8, P3, R29, R0, 0x2 ;  /* 0x000000001d08e211 */ /* 0x000fc800078610ff */
[----:B------:R-:W-:-:S07]  /*ff80*/  @!P6 LEA.HI.X R9, R29, R2, R30, 0x2, P3 ;  /* 0x000000021d09e211 */ /* 0x000fce00018f141e */
[----:B------:R-:W-:-:S04]  /*ff90*/  @!P5 LEA R6, P3, R27, R0, 0x2 ;  /* 0x000000001b06d211 */ /* 0x000fc800078610ff */
[----:B------:R-:W-:Y:S02]  /*ffa0*/  @!P5 LEA.HI.X R7, R27, R2, R28, 0x2, P3 ;  /* 0x000000021b07d211 */ /* 0x000fe400018f141c */
[----:B-1----:R-:W-:-:S04]  /*ffb0*/  @!P4 LEA R4, P3, R25, R0, 0x2 ;  /* 0x000000001904c211 */ /* 0x002fc800078610ff */
[----:B------:R-:W-:Y:S02]  /*ffc0*/  @!P4 LEA.HI.X R5, R25, R2, R26, 0x2, P3 ;  /* 0x000000021905c211 */ /* 0x000fe400018f141a */
[----:B------:R-:W-:-:S13]  /*ffd0*/  ISETP.GE.AND P3, PT, R31, c[0x0][0x3c8], PT ;  /* 0x0000f2001f007a0c */ /* 0x000fda0003f66270 */
[----:B------:R1:W-:Y:S04]  /*ffe0*/  @!P3 ST.E.64 [R10.64], R68 ;  /* 0x000000440a00b985 */ /* 0x0003e8000c101b06 */
[----:B------:R1:W-:Y:S04]  /*fff0*/  @!P6 ST.E.64 [R8.64], R80 ;  /* 0x000000500800e985 */ /* 0x0003e8000c101b06 */
[----:B------:R1:W-:Y:S04]  /*10000*/  @!P5 ST.E.64 [R6.64], R84 ;  /* 0x000000540600d985 */ /* 0x0003e8000c101b06 */
[----:B------:R1:W-:Y:S02]  /*10010*/  @!P4 ST.E.64 [R4.64], R96 ;  /* 0x000000600400c985 */ /* 0x0003e4000c101b06 */
.L_x_1302:
[----:B------:R-:W-:Y:S05]  /*10020*/  BSYNC B0 ;  /* 0x0000000000007941 */ /* 0x000fea0003800000 */
.L_x_1301:
[----:B---3--:R3:W4:Y:S01]  /*10030*/  SHFL.IDX PT, R2, R18, 0x1, 0x1c1f ;  /* 0x003c1f0012027f89 */ /* 0x00872200000e0000 */
[----:B------:R-:W-:Y:S03]  /*10040*/  BSSY B0, `(.L_x_1303) ;  /* 0x0000033000007945 */ /* 0x000fe60003800000 */
[----:B-1----:R3:W1:Y:S01]  /*10050*/  SHFL.IDX PT, R0, R19, 0x1, 0x1c1f ;  /* 0x003c1f0013007f89 */ /* 0x00266200000e0000 */
[----:B------:R-:W-:Y:S05]  /*10060*/  @P2 BRA `(.L_x_1304) ;  /* 0x0000030000002947 */ /* 0x000fea0003800000 */
[----:B-----5:R-:W-:Y:S02]  /*10070*/  ISETP.GE.AND P2, PT, R47, c[0x0][0x3c8], PT ;  /* 0x0000f2002f007a0c */ /* 0x020fe40003f46270 */
[----:B------:R-:W-:-:S02]  /*10080*/  ISETP.GE.AND P3, PT, R45, c[0x0][0x3c8], PT ;  /* 0x0000f2002d007a0c */ /* 0x000fc40003f66270 */
[----:B------:R-:W-:-:S09]  /*10090*/  ISETP.GE.AND P5, PT, R43, c[0x0][0x3c8], PT ;  /* 0x0000f2002b007a0c */ /* 0x000fd20003fa6270 */
[----:B-1----:R-:W-:-:S04]  /*100a0*/  @!P2 LEA R4, P4, R47, R0, 0x2 ;  /* 0x000000002f04a211 */ /* 0x002fc800078810ff */
[----:B----4-:R-:W-:Y:S02]  /*100b0*/  @!P2 LEA.HI.X R5, R47, R2, R48, 0x2, P4 ;  /* 0x000000022f05a211 */ /* 0x010fe400020f1430 */
        /* <DEDUP_REMOVED lines=8> */
[----:B----4-:R-:W-:Y:S02]  /*10140*/  @!P2 LEA R6, P4, R41, R0, 0x2 ;  /* 0x000000002906a211 */ /* 0x010fe400078810ff */
[----:B------:R1:W-:Y:S01]  /*10150*/  @!P5 ST.E.64 [R4.64], R150 ;  /* 0x000000960400d985 */ /* 0x0003e2000c101b06 */
[----:B------:R-:W-:Y:S02]  /*10160*/  ISETP.GE.AND P5, PT, R37, c[0x0][0x3c8], PT ;  /* 0x0000f20025007a0c */ /* 0x000fe40003fa6270 */
[----:B------:R-:W-:-:S05]  /*10170*/  @!P2 LEA.HI.X R7, R41, R2, R42, 0x2, P4 ;  /* 0x000000022907a211 */ /* 0x000fca00020f142a */
[----:B------:R4:W-:Y:S01]  /*10180*/  @!P2 ST.E.64 [R6.64], R154 ;  /* 0x0000009a0600a985 */ /* 0x0009e2000c101b06 */
[----:B------:R-:W-:Y:S02]  /*10190*/  ISETP.GE.AND P2, PT, R35, c[0x0][0x3c8], PT ;  /* 0x0000f20023007a0c */ /* 0x000fe40003f46270 */
[----:B-1----:R-:W-:-:S04]  /*101a0*/  @!P3 LEA R4, P4, R39, R0, 0x2 ;  /* 0x000000002704b211 */ /* 0x002fc800078810ff */
[----:B------:R-:W-:Y:S02]  /*101b0*/  @!P3 LEA.HI.X R5, R39, R2, R40, 0x2, P4 ;  /* 0x000000022705b211 */ /* 0x000fe400020f1428 */
[----:B----4-:R-:W-:-:S03]  /*101c0*/  @!P5 LEA R6, P4, R37, R0, 0x2 ;  /* 0x000000002506d211 */ /* 0x010fc600078810ff */
        /* <DEDUP_REMOVED lines=15> */
[----:B------:R-:W-:-:S03]  /*102c0*/  ISETP.GE.AND P2, PT, R25, c[0x0][0x3c8], PT ;  /* 0x0000f20019007a0c */ /* 0x000fc60003f46270 */
[----:B------:R1:W-:Y:S01]  /*102d0*/  @!P5 ST.E.64 [R4.64], R70 ;  /* 0x000000460400d985 */ /* 0x0003e2000c101b06 */
[----:B--2---:R-:W-:-:S04]  /*102e0*/  @!P4 LEA R8, P5, R29, R0, 0x2 ;  /* 0x000000001d08c211 */ /* 0x004fc800078a10ff */
[----:B------:R-:W-:Y:S02]  /*102f0*/  @!P4 LEA.HI.X R9, R29, R2, R30, 0x2, P5 ;  /* 0x000000021d09c211 */ /* 0x000fe400028f141e */
[----:B----4-:R-:W-:-:S03]  /*10300*/  @!P3 LEA R6, P5, R27, R0, 0x2 ;  /* 0x000000001b06b211 */ /* 0x010fc600078a10ff */
[----:B------:R2:W-:Y:S01]  /*10310*/  @!P4 ST.E.64 [R8.64], R82 ;  /* 0x000000520800c985 */ /* 0x0005e2000c101b06 */
[----:B------:R-:W-:-:S05]  /*10320*/  @!P3 LEA.HI.X R7, R27, R2, R28, 0x2, P5 ;  /* 0x000000021b07b211 */ /* 0x000fca00028f141c */
[----:B------:R2:W-:Y:S01]  /*10330*/  @!P3 ST.E.64 [R6.64], R86 ;  /* 0x000000560600b985 */ /* 0x0005e2000c101b06 */
[----:B-1----:R-:W-:-:S04]  /*10340*/  @!P2 LEA R4, P5, R25, R0, 0x2 ;  /* 0x000000001904a211 */ /* 0x002fc800078a10ff */
[----:B------:R-:W-:-:S05]  /*10350*/  @!P2 LEA.HI.X R5, R25, R2, R26, 0x2, P5 ;  /* 0x000000021905a211 */ /* 0x000fca00028f141a */
[----:B------:R2:W-:Y:S04]  /*10360*/  @!P2 ST.E.64 [R4.64], R98 ;  /* 0x000000620400a985 */ /* 0x0005e8000c101b06 */
.L_x_1304:
[----:B------:R-:W-:Y:S05]  /*10370*/  BSYNC B0 ;  /* 0x0000000000007941 */ /* 0x000fea0003800000 */
.L_x_1303:
[----:B----4-:R4:W2:Y:S01]  /*10380*/  SHFL.IDX PT, R2, R18, 0x2, 0x1c1f ;  /* 0x005c1f0012027f89 */ /* 0x0108a200000e0000 */
[----:B------:R-:W-:Y:S03]  /*10390*/  BSSY B0, `(.L_x_1305) ;  /* 0x0000033000007945 */ /* 0x000fe60003800000 */
[----:B-1----:R4:W1:Y:S01]  /*103a0*/  SHFL.IDX PT, R0, R19, 0x2, 0x1c1f ;  /* 0x005c1f0013007f89 */ /* 0x00286200000e0000 */
[----:B------:R-:W-:Y:S05]  /*103b0*/  @P1 BRA `(.L_x_1306) ;  /* 0x0000030000001947 */ /* 0x000fea0003800000 */
[----:B-----5:R-:W-:Y:S02]  /*103c0*/  ISETP.GE.AND P3, PT, R47, c[0x0][0x3c8], PT ;  /* 0x0000f2002f007a0c */ /* 0x020fe40003f66270 */
[----:B------:R-:W-:Y:S02]  /*103d0*/  ISETP.GE.AND P5, PT, R45, c[0x0][0x3c8], PT ;  /* 0x0000f2002d007a0c */ /* 0x000fe40003fa6270 */
[----:B------:R-:W-:Y:S02]  /*103e0*/  ISETP.GE.AND P2, PT, R43, c[0x0][0x3c8], PT ;  /* 0x0000f2002b007a0c */ /* 0x000fe40003f46270 */
[----:B------:R-:W-:-:S07]  /*103f0*/  ISETP.GE.AND P1, PT, R41, c[0x0][0x3c8], PT ;  /* 0x0000f20029007a0c */ /* 0x000fce0003f26270 */
[----:B-12---:R-:W-:-:S04]  /*10400*/  @!P3 LEA R4, P4, R47, R0, 0x2 ;  /* 0x000000002f04b211 */ /* 0x006fc800078810ff */
        /* <DEDUP_REMOVED lines=8> */
[----:B------:R-:W-:Y:S02]  /*10490*/  @!P2 LEA.HI.X R5, R43, R2, R44, 0x2, P4 ;  /* 0x000000022b05a211 */ /* 0x000fe400020f142c */
[----:B--2---:R-:W-:-:S03]  /*104a0*/  @!P1 LEA R6, P4, R41, R0, 0x2 ;  /* 0x0000000029069211 */ /* 0x004fc600078810ff */
[----:B------:R1:W-:Y:S01]  /*104b0*/  @!P2 ST.E.64 [R4.64], R128 ;  /* 0x000000800400a985 */ /* 0x0003e2000c101b06 */
[----:B------:R-:W-:Y:S02]  /*104c0*/  @!P1 LEA.HI.X R7, R41, R2, R42, 0x2, P4 ;  /* 0x0000000229079211 */ /* 0x000fe400020f142a */
[----:B------:R-:W-:-:S03]  /*104d0*/  ISETP.GE.AND P2, PT, R35, c[0x0][0x3c8], PT ;  /* 0x0000f20023007a0c */ /* 0x000fc60003f46270 */
[----:B------:R2:W-:Y:S01]  /*104e0*/  @!P1 ST.E.64 [R6.64], R124 ;  /* 0x0000007c06009985 */ /* 0x0005e2000c101b06 */
[----:B------:R-:W-:Y:S02]  /*104f0*/  ISETP.GE.AND P1, PT, R33, c[0x0][0x3c8], PT ;  /* 0x0000f20021007a0c */ /* 0x000fe40003f26270 */
[----:B-1----:R-:W-:-:S04]  /*10500*/  @!P3 LEA R4, P4, R39, R0, 0x2 ;  /* 0x000000002704b211 */ /* 0x002fc800078810ff */
[----:B------:R-:W-:Y:S02]  /*10510*/  @!P3 LEA.HI.X R5, R39, R2, R40, 0x2, P4 ;  /* 0x000000022705b211 */ /* 0x000fe400020f1428 */
[----:B------:R-:W-:-:S03]  /*10520*/  @!P5 LEA R8, P4, R37, R0, 0x2 ;  /* 0x000000002508d211 */ /* 0x000fc600078810ff */
[----:B------:R1:W-:Y:S01]  /*10530*/  @!P3 ST.E.64 [R4.64], R120 ;  /* 0x000000780400b985 */ /* 0x0003e2000c101b06 */
[----:B------:R-:W-:Y:S02]  /*10540*/  @!P5 LEA.HI.X R9, R37, R2, R38, 0x2, P4 ;  /* 0x000000022509d211 */ /* 0x000fe400020f1426 */
[----:B------:R-:W-:Y:S02]  /*10550*/  ISETP.GE.AND P4, PT, R31, c[0x0][0x3c8], PT ;  /* 0x0000f2001f007a0c */ /* 0x000fe40003f86270 */
[C---:B--2---:R-:W-:Y:S01]  /*10560*/  @!P2 LEA R6, P3, R35.reuse, R0, 0x2 ;  /* 0x000000002306a211 */ /* 0x044fe200078610ff */
[----:B------:R2:W-:Y:S03]  /*10570*/  @!P5 ST.E.64 [R8.64], R116 ;  /* 0x000000740800d985 */ /* 0x0005e6000c101b06 */
        /* <DEDUP_REMOVED lines=8> */
[----:B------:R-:W-:Y:S02]  /*10600*/  ISETP.GE.AND P1, PT, R25, c[0x0][0x3c8], PT ;  /* 0x0000f20019007a0c */ /* 0x000fe40003f26270 */
[----:B------:R-:W-:Y:S02]  /*10610*/  @!P4 LEA.HI.X R11, R31, R2, R32, 0x2, P5 ;  /* 0x000000021f0bc211 */ /* 0x000fe400028f1420 */
[----:B--2---:R-:W-:-:S03]  /*10620*/  @!P3 LEA R8, P5, R29, R0, 0x2 ;  /* 0x000000001d08b211 */ /* 0x004fc600078a10ff */
[----:B------:R2:W-:Y:S01]  /*10630*/  @!P4 ST.E.64 [R10.64], R72 ;  /* 0x000000480a00c985 */ /* 0x0005e2000c101b06 */
[----:B------:R-:W-:Y:S02]  /*10640*/  @!P3 LEA.HI.X R9, R29, R2, R30, 0x2, P5 ;  /* 0x000000021d09b211 */ /* 0x000fe400028f141e */
[----:B---3--:R-:W-:-:S03]  /*10650*/  @!P2 LEA R6, P5, R27, R0, 0x2 ;  /* 0x000000001b06a211 */ /* 0x008fc600078a10ff */
[----:B------:R2:W-:Y:S01]  /*10660*/  @!P3 ST.E.64 [R8.64], R76 ;  /* 0x0000004c0800b985 */ /* 0x0005e2000c101b06 */
[----:B------:R-:W-:-:S05]  /*10670*/  @!P2 LEA.HI.X R7, R27, R2, R28, 0x2, P5 ;  /* 0x000000021b07a211 */ /* 0x000fca00028f141c */
[----:B------:R2:W-:Y:S01]  /*10680*/  @!P2 ST.E.64 [R6.64], R88 ;  /* 0x000000580600a985 */ /* 0x0005e2000c101b06 */
[----:B-1----:R-:W-:-:S04]  /*10690*/  @!P1 LEA R4, P5, R25, R0, 0x2 ;  /* 0x0000000019049211 */ /* 0x002fc800078a10ff */
[----:B------:R-:W-:-:S05]  /*106a0*/  @!P1 LEA.HI.X R5, R25, R2, R26, 0x2, P5 ;  /* 0x0000000219059211 */ /* 0x000fca00028f141a */
[----:B------:R2:W-:Y:S04]  /*106b0*/  @!P1 ST.E.64 [R4.64], R92 ;  /* 0x0000005c04009985 */ /* 0x0005e8000c101b06 */
.L_x_1306:
[----:B------:R-:W-:Y:S05]  /*106c0*/  BSYNC B0 ;  /* 0x0000000000007941 */ /* 0x000fea0003800000 */
.L_x_1305:
[----:B--2---:R2:W3:Y:S04]  /*106d0*/  SHFL.IDX PT, R2, R18, 0x3, 0x1c1f ;  /* 0x007c1f0012027f89 */ /* 0x0044e800000e0000 */
[----:B-1----:R2:W1:Y:S01]  /*106e0*/  SHFL.IDX PT, R0, R19, 0x3, 0x1c1f ;  /* 0x007c1f0013007f89 */ /* 0x00246200000e0000 */
[----:B------:R-:W-:Y:S05]  /*106f0*/  @P0 BRA `(.L_x_1307) ;  /* 0x000005e000000947 */ /* 0x000fea0003800000 */
[----:B-----5:R-:W-:Y:S02]  /*10700*/  ISETP.GE.AND P1, PT, R47, c[0x0][0x3c8], PT ;  /* 0x0000f2002f007a0c */ /* 0x020fe40003f26270 */
[----:B------:R-:W-:Y:S02]  /*10710*/  ISETP.GE.AND P2, PT, R45, c[0x0][0x3c8], PT ;  /* 0x0000f2002d007a0c */ /* 0x000fe40003f46270 */
[----:B------:R-:W-:Y:S02]  /*10720*/  ISETP.GE.AND P4, PT, R43, c[0x0][0x3c8], PT ;  /* 0x0000f2002b007a0c */ /* 0x000fe40003f86270 */
[----:B------:R-:W-:-:S07]  /*10730*/  ISETP.GE.AND P3, PT, R41, c[0x0][0x3c8], PT ;  /* 0x0000f20029007a0c */ /* 0x000fce0003f66270 */
[----:B-1----:R-:W-:-:S04]  /*10740*/  @!P1 LEA R4, P0, R47, R0, 0x2 ;  /* 0x000000002f049211 */ /* 0x002fc800078010ff */
[----:B---3--:R-:W-:Y:S02]  /*10750*/  @!P1 LEA.HI.X R5, R47, R2, R48, 0x2, P0 ;  /* 0x000000022f059211 */ /* 0x008fe400000f1430 */
[----:B------:R-:W-:-:S03]  /*10760*/  @!P2 LEA R6, P0, R45, R0, 0x2 ;  /* 0x000000002d06a211 */ /* 0x000fc600078010ff */
[----:B------:R1:W-:Y:S01]  /*10770*/  @!P1 ST.E.64 [R4.64], R138 ;  /* 0x0000008a04009985 */ /* 0x0003e2000c101b06 */
[----:B------:R-:W-:Y:S02]  /*10780*/  ISETP.GE.AND P1, PT, R39, c[0x0][0x3c8], PT ;  /* 0x0000f20027007a0c */ /* 0x000fe40003f26270 */
[----:B------:R-:W-:Y:S02]  /*10790*/  @!P2 LEA.HI.X R7, R45, R2, R46, 0x2, P0 ;  /* 0x000000022d07a211 */ /* 0x000fe400000f142e */
[----:B------:R-:W-:-:S03]  /*107a0*/  ISETP.GE.AND P0, PT, R37, c[0x0][0x3c8], PT ;  /* 0x0000f20025007a0c */ /* 0x000fc60003f06270 */
[----:B------:R3:W-:Y:S01]  /*107b0*/  @!P2 ST.E.64 [R6.64], R134 ;  /* 0x000000860600a985 */ /* 0x0007e2000c101b06 */
[----:B------:R-:W-:-:S04]  /*107c0*/  @!P3 LEA R8, P2, R41, R0, 0x2 ;  /* 0x000000002908b211 */ /* 0x000fc800078410ff */
[----:B------:R-:W-:Y:S02]  /*107d0*/  @!P3 LEA.HI.X R9, R41, R2, R42, 0x2, P2 ;  /* 0x000000022909b211 */ /* 0x000fe400010f142a */
[----:B-1----:R-:W-:-:S04]  /*107e0*/  @!P4 LEA R4, P5, R43, R0, 0x2 ;  /* 0x000000002b04c211 */ /* 0x002fc800078a10ff */
[----:B------:R-:W-:Y:S02]  /*107f0*/  @!P4 LEA.HI.X R5, R43, R2, R44, 0x2, P5 ;  /* 0x000000022b05c211 */ /* 0x000fe400028f142c */
[----:B---3--:R-:W-:-:S03]  /*10800*/  @!P0 LEA R6, P2, R37, R0, 0x2 ;  /* 0x0000000025068211 */ /* 0x008fc600078410ff */
[----:B------:R1:W-:Y:S01]  /*10810*/  @!P4 ST.E.64 [R4.64], R130 ;  /* 0x000000820400c985 */ /* 0x0003e2000c101b06 */
[----:B------:R-:W-:Y:S02]  /*10820*/  ISETP.GE.AND P4, PT, R35, c[0x0][0x3c8], PT ;  /* 0x0000f20023007a0c */ /* 0x000fe40003f86270 */
[----:B------:R-:W-:Y:S01]  /*10830*/  @!P0 LEA.HI.X R7, R37, R2, R38, 0x2, P2 ;  /* 0x0000000225078211 */ /* 0x000fe200010f1426 */
[----:B------:R-:W-:Y:S01]  /*10840*/  @!P3 ST.E.64 [R8.64], R126 ;  /* 0x0000007e0800b985 */ /* 0x000fe2000c101b06 */
[----:B------:R-:W-:Y:S02]  /*10850*/  ISETP.GE.AND P3, PT, R33, c[0x0][0x3c8], PT ;  /* 0x0000f20021007a0c */ /* 0x000fe40003f66270 */
[----:B------:R-:W-:Y:S02]  /*10860*/  ISETP.GE.AND P2, PT, R31, c[0x0][0x3c8], PT ;  /* 0x0000f2001f007a0c */ /* 0x000fe40003f46270 */
[----:B-1----:R-:W-:-:S04]  /*10870*/  @!P1 LEA R4, P5, R39, R0, 0x2 ;  /* 0x0000000027049211 */ /* 0x002fc800078a10ff */
[----:B------:R-:W-:-:S05]  /*10880*/  @!P1 LEA.HI.X R5, R39, R2, R40, 0x2, P5 ;  /* 0x0000000227059211 */ /* 0x000fca00028f1428 */
[----:B------:R1:W-:Y:S01]  /*10890*/  @!P1 ST.E.64 [R4.64], R122 ;  /* 0x0000007a04009985 */ /* 0x0003e2000c101b06 */
[----:B------:R-:W-:-:S03]  /*108a0*/  ISETP.GE.AND P1, PT, R29, c[0x0][0x3c8], PT ;  /* 0x0000f2001d007a0c */ /* 0x000fc60003f26270 */
[----:B------:R3:W-:Y:S01]  /*108b0*/  @!P0 ST.E.64 [R6.64], R118 ;  /* 0x0000007606008985 */ /* 0x0007e2000c101b06 */
[----:B------:R-:W-:Y:S02]  /*108c0*/  ISETP.GE.AND P0, PT, R27, c[0x0][0x3c8], PT ;  /* 0x0000f2001b007a0c */ /* 0x000fe40003f06270 */
[----:B-1----:R-:W-:-:S04]  /*108d0*/  @!P4 LEA R4, P5, R35, R0, 0x2 ;  /* 0x000000002304c211 */ /* 0x002fc800078a10ff */
[----:B------:R-:W-:Y:S02]  /*108e0*/  @!P4 LEA.HI.X R5, R35, R2, R36, 0x2, P5 ;  /* 0x000000022305c211 */ /* 0x000fe400028f1424 */
[----:B------:R-:W-:-:S03]  /*108f0*/  @!P3 LEA R10, P5, R33, R0, 0x2 ;  /* 0x00000000210ab211 */ /* 0x000fc600078a10ff */
[----:B------:R1:W-:Y:S01]  /*10900*/  @!P4 ST.E.64 [R4.64], R114 ;  /* 0x000000720400c985 */ /* 0x0003e2000c101b06 */
[----:B------:R-:W-:Y:S02]  /*10910*/  @!P2 LEA R8, P4, R31, R0, 0x2 ;  /* 0x000000001f08a211 */ /* 0x000fe400078810ff */
[----:B------:R-:W-:Y:S02]  /*10920*/  @!P3 LEA.HI.X R11, R33, R2, R34, 0x2, P5 ;  /* 0x00000002210bb211 */ /* 0x000fe400028f1422 */
[----:B---3--:R-:W-:Y:S02]  /*10930*/  @!P1 LEA R6, P5, R29, R0, 0x2 ;  /* 0x000000001d069211 */ /* 0x008fe400078a10ff */
[-C--:B------:R-:W-:Y:S01]  /*10940*/  @!P2 LEA.HI.X R9, R31, R2.reuse, R32, 0x2, P4 ;  /* 0x000000021f09a211 */ /* 0x080fe200020f1420 */
[----:B------:R3:W-:Y:S01]  /*10950*/  @!P3 ST.E.64 [R10.64], R110 ;  /* 0x0000006e0a00b985 */ /* 0x0007e2000c101b06 */
[----:B------:R-:W-:-:S03]  /*10960*/  @!P1 LEA.HI.X R7, R29, R2, R30, 0x2, P5 ;  /* 0x000000021d079211 */ /* 0x000fc600028f141e */
[----:B------:R3:W-:Y:S04]  /*10970*/  @!P2 ST.E.64 [R8.64], R74 ;  /* 0x0000004a0800a985 */ /* 0x0007e8000c101b06 */
[----:B------:R3:W-:Y:S01]  /*10980*/  @!P1 ST.E.64 [R6.64], R78 ;  /* 0x0000004e06009985 */ /* 0x0007e2000c101b06 */
[----:B-1----:R-:W-:-:S04]  /*10990*/  @!P0 LEA R4, P4, R27, R0, 0x2 ;  /* 0x000000001b048211 */ /* 0x002fc800078810ff */
[----:B------:R-:W-:-:S05]  /*109a0*/  @!P0 LEA.HI.X R5, R27, R2, R28, 0x2, P4 ;  /* 0x000000021b058211 */ /* 0x000fca00020f141c */
[----:B------:R3:W-:Y:S01]  /*109b0*/  @!P0 ST.E.64 [R4.64], R90 ;  /* 0x0000005a04008985 */ /* 0x0007e2000c101b06 */
[----:B------:R-:W-:-:S13]  /*109c0*/  ISETP.GE.AND P0, PT, R25, c[0x0][0x3c8], PT ;  /* 0x0000f20019007a0c */ /* 0x000fda0003f06270 */
[----:B------:R-:W-:Y:S05]  /*109d0*/  @P0 BRA `(.L_x_1307) ;  /* 0x0000030000000947 */ /* 0x000fea0003800000 */
[----:B---3--:R-:W-:-:S04]  /*109e0*/  LEA R4, P0, R25, R0, 0x2 ;  /* 0x0000000019047211 */ /* 0x008fc800078010ff */
[----:B------:R-:W-:-:S05]  /*109f0*/  LEA.HI.X R5, R25, R2, R26, 0x2, P0 ;  /* 0x0000000219057211 */ /* 0x000fca00000f141a */
[----:B------:R1:W-:Y:S01]  /*10a00*/  ST.E.64 [R4.64], R94 ;  /* 0x0000005e04007985 */ /* 0x0003e2000c101b06 */
[----:B------:R-:W-:Y:S05]  /*10a10*/  BRA `(.L_x_1307) ;  /* 0x000002c000007947 */ /* 0x000fea0003800000 */
.L_x_1299:
[----:B------:R-:W2:Y:S02]  /*10a20*/  S2R R4, SR_TID.X ;  /* 0x0000000000047919 */ /* 0x000ea40000002100 */
[----:B--2---:R-:W-:-:S13]  /*10a30*/  ISETP.GT.AND P0, PT, R4, 0x7f, PT ;  /* 0x0000007f0400780c */ /* 0x004fda0003f04270 */
[----:B------:R-:W-:Y:S05]  /*10a40*/  @P0 BRA `(.L_x_1307) ;  /* 0x0000029000000947 */ /* 0x000fea0003800000 */
[----:B------:R-:W2:Y:S01]  /*10a50*/  LDL.LU R3, [R1+0x78] ;  /* 0x0000780001037983 */ /* 0x000ea20000300800 */
[----:B------:R-:W-:-:S05]  /*10a60*/  MOV R2, c[0x0][0x4e8] ;  /* 0x00013a0000027a02 */ /* 0x000fca0000000f00 */
[----:B------:R-:W-:Y:S01]  /*10a70*/  IMAD R0, R2, c[0x0][0x388], RZ ;  /* 0x0000e20002007a24 */ /* 0x000fe200078e02ff */
[----:B--2---:R-:W-:-:S04]  /*10a80*/  IADD3 R4, R3, R4, RZ ;  /* 0x0000000403047210 */ /* 0x004fc80007ffe0ff */
[----:B------:R-:W-:-:S13]  /*10a90*/  ISETP.GE.AND P0, PT, R4, R0, PT ;  /* 0x000000000400720c */ /* 0x000fda0003f06270 */
[----:B------:R-:W-:Y:S05]  /*10aa0*/  @P0 BRA `(.L_x_1307) ;  /* 0x0000023000000947 */ /* 0x000fea0003800000 */
[----:B------:R-:W2:Y:S04]  /*10ab0*/  LDL.LU R3, [R1+0x44] ;  /* 0x0000440001037983 */ /* 0x000ea80000300800 */
[----:B------:R-:W3:Y:S04]  /*10ac0*/  LDL.LU R9, [R1+0x40] ;  /* 0x0000400001097983 */ /* 0x000ee80000300800 */
[----:B------:R-:W4:Y:S01]  /*10ad0*/  LDL.LU R8, [R1+0x48] ;  /* 0x0000480001087983 */ /* 0x000f220000300800 */
[----:B------:R-:W-:-:S13]  /*10ae0*/  ISETP.NE.AND P0, PT, R2, 0x1, PT ;  /* 0x000000010200780c */ /* 0x000fda0003f05270 */
[----:B------:R-:W-:Y:S01]  /*10af0*/  @P0 IMAD.HI.U32 R7, R4, c[0x0][0x4ec], RZ ;  /* 0x00013b0004070a27 */ /* 0x000fe200078e00ff */
[----:B--2---:R-:W-:Y:S02]  /*10b00*/  SHF.R.S32.HI R0, RZ, 0x1f, R3 ;  /* 0x0000001fff007819 */ /* 0x004fe40000011403 */
[----:B---3--:R-:W-:-:S03]  /*10b10*/  SHF.R.S32.HI R6, RZ, 0x1f, R9 ;  /* 0x0000001fff067819 */ /* 0x008fc60000011409 */
[----:B------:R-:W-:-:S04]  /*10b20*/  IMAD R0, R0, c[0x0][0x4d0], RZ ;  /* 0x0001340000007a24 */ /* 0x000fc800078e02ff */
[C---:B------:R-:W-:Y:S01]  /*10b30*/  IMAD R5, R3.reuse, c[0x0][0x4d4], R0 ;  /* 0x0001350003057a24 */ /* 0x040fe200078e0200 */
[----:B------:R-:W-:Y:S01]  /*10b40*/  MOV R0, R4 ;  /* 0x0000000400007202 */ /* 0x000fe20000000f00 */
[----:B------:R-:W-:Y:S01]  /*10b50*/  IMAD.WIDE.U32 R2, R3, c[0x0][0x4d0], RZ ;  /* 0x0001340003027a25 */ /* 0x000fe200078e00ff */
[----:B------:R-:W-:-:S03]  /*10b60*/  @P0 SHF.R.U32.HI R0, RZ, c[0x0][0x4f0], R7 ;  /* 0x00013c00ff000a19 */ /* 0x000fc60000011607 */
[----:B------:R-:W-:Y:S01]  /*10b70*/  IMAD R6, R6, c[0x0][0x4d8], RZ ;  /* 0x0001360006067a24 */ /* 0x000fe200078e02ff */
[----:B------:R-:W-:Y:S02]  /*10b80*/  IADD3 R3, R3, R5, RZ ;  /* 0x0000000503037210 */ /* 0x000fe40007ffe0ff */
[----:B----4-:R-:W-:Y:S01]  /*10b90*/  SHF.R.S32.HI R5, RZ, 0x1f, R8 ;  /* 0x0000001fff057819 */ /* 0x010fe20000011408 */
[C---:B------:R-:W-:Y:S01]  /*10ba0*/  IMAD R7, R9.reuse, c[0x0][0x4dc], R6 ;  /* 0x0001370009077a24 */ /* 0x040fe200078e0206 */
[----:B------:R-:W-:Y:S01]  /*10bb0*/  IADD3 R6, -R0, RZ, RZ ;  /* 0x000000ff00067210 */ /* 0x000fe20007ffe1ff */
[----:B------:R-:W-:-:S04]  /*10bc0*/  IMAD.WIDE.U32 R2, R9, c[0x0][0x4d8], R2 ;  /* 0x0001360009027a25 */ /* 0x000fc800078e0002 */
[----:B------:R-:W-:Y:S01]  /*10bd0*/  IMAD R5, R5, c[0x0][0x4e0], RZ ;  /* 0x0001380005057a24 */ /* 0x000fe200078e02ff */
[----:B------:R-:W-:Y:S01]  /*10be0*/  IADD3 R3, R3, R7, RZ ;  /* 0x0000000703037210 */ /* 0x000fe20007ffe0ff */
[----:B------:R-:W-:Y:S01]  /*10bf0*/  IMAD R4, R6, c[0x0][0x4e8], R4 ;  /* 0x00013a0006047a24 */ /* 0x000fe200078e0204 */
[----:B------:R-:W-:Y:S01]  /*10c00*/  SHF.R.S32.HI R7, RZ, 0x1f, R0 ;  /* 0x0000001fff077819 */ /* 0x000fe20000011400 */
[C---:B------:R-:W-:Y:S02]  /*10c10*/  IMAD R6, R8.reuse, c[0x0][0x4e4], R5 ;  /* 0x0001390008067a24 */ /* 0x040fe400078e0205 */
[----:B------:R-:W-:Y:S01]  /*10c20*/  IMAD.WIDE.U32 R2, R8, c[0x0][0x4e0], R2 ;  /* 0x0001380008027a25 */ /* 0x000fe200078e0002 */
[----:B------:R-:W-:-:S04]  /*10c30*/  SHF.R.S32.HI R5, RZ, 0x1f, R4 ;  /* 0x0000001fff057819 */ /* 0x000fc80000011404 */
[----:B------:R-:W-:Y:S01]  /*10c40*/  IADD3 R2, P0, R0, R2, RZ ;  /* 0x0000000200027210 */ /* 0x000fe20007f1e0ff */
[----:B------:R-:W-:-:S03]  /*10c50*/  IMAD R0, R5, c[0x0][0x4c8], RZ ;  /* 0x0001320005007a24 */ /* 0x000fc600078e02ff */
[----:B------:R-:W-:Y:S01]  /*10c60*/  IADD3.X R3, R7, R3, R6, P0, !PT ;  /* 0x0000000307037210 */ /* 0x000fe200007fe406 */
[----:B------:R-:W-:-:S04]  /*10c70*/  IMAD R0, R4, c[0x0][0x4cc], R0 ;  /* 0x0001330004007a24 */ /* 0x000fc800078e0200 */
[----:B------:R-:W-:-:S05]  /*10c80*/  IMAD.WIDE.U32 R2, R4, c[0x0][0x4c8], R2 ;  /* 0x0001320004027a25 */ /* 0x000fca00078e0002 */
[----:B------:R-:W-:Y:S02]  /*10c90*/  IADD3 R0, R3, R0, RZ ;  /* 0x0000000003007210 */ /* 0x000fe40007ffe0ff */
[----:B------:R-:W-:-:S04]  /*10ca0*/  LEA R4, P0, R2, c[0x0][0x4a8], 0x2 ;  /* 0x00012a0002047a11 */ /* 0x000fc800078010ff */
[----:B------:R-:W-:Y:S02]  /*10cb0*/  LEA.HI.X R5, R2, c[0x0][0x4ac], R0, 0x2, P0 ;  /* 0x00012b0002057a11 */ /* 0x000fe400000f1400 */
[----:B------:R-:W-:-:S05]  /*10cc0*/  MOV R0, 0xff800000 ;  /* 0xff80000000007802 */ /* 0x000fca0000000f00 */
[----:B------:R2:W-:Y:S02]  /*10cd0*/  STG.E [R4.64], R0 ;  /* 0x0000000004007986 */ /* 0x0005e4000c101906 */
.L_x_1307:
[----:B------:R-:W-:Y:S05]  /*10ce0*/  BSYNC B1 ;  /* 0x0000000000017941 */ /* 0x000fea0003800000 */
.L_x_1298:
[----:B-12---:R-:W2:Y:S02]  /*10cf0*/  LDL R0, [R1+0xb8] ;  /* 0x0000b80001007983 */ /* 0x006ea40000100800 */
[----:B--2---:R-:W-:-:S13]  /*10d00*/  ISETP.NE.AND P0, PT, R0, RZ, PT ;  /* 0x000000ff0000720c */ /* 0x004fda0003f05270 */
[----:B------:R-:W-:Y:S01]  /*10d10*/  @P0 WARPSYNC 0xffffffff ;  /* 0xffffffff00000948 */ /* 0x000fe20003800000 */
[----:B------:R-:W-:Y:S06]  /*10d20*/  @P0 BAR.SYNC.DEFER_BLOCKING 0x5, 0x80 ;  /* 0x0142000000000b1d */ /* 0x000fec0000010000 */
[----:B------:R-:W1:Y:S04]  /*10d30*/  @P0 LDS R0, [0xc100] ;  /* 0x00c10000ff000984 */ /* 0x000e680000000800 */
[----:B-1----:R1:W-:Y:S04]  /*10d40*/  @P0 STL [R1+0x7c], R0 ;  /* 0x00007c0001000387 */ /* 0x0023e80000100800 */
[----:B------:R-:W-:Y:S06]  /*10d50*/  @P0 BAR.ARV 0x4, 0x80 ;  /* 0x0102000000000b1d */ /* 0x000fec0000002000 */
[----:B------:R-:W-:Y:S05]  /*10d60*/  @P0 BRA `(.L_x_1308) ;  /* 0x0000009000000947 */ /* 0x000fea0003800000 */
[----:B------:R-:W-:Y:S05]  /*10d70*/  BRA.DIV ~URZ, `(.L_x_1309) ;  /* 0x00002f427f007947 */ /* 0x000fea000b800000 */
[----:B-1----:R1:W2:Y:S02]  /*10d80*/  SHFL.IDX PT, R0, R24, RZ, 0x1f ;  /* 0x00001fff18007589 */ /* 0x0022a400000e0000 */
.L_x_1334:
[----:B---3--:R-:W3:Y:S01]  /*10d90*/  S2R R2, SR_TID.X ;  /* 0x0000000000027919 */ /* 0x008ee20000002100 */
[----:B------:R-:W-:Y:S03]  /*10da0*/  WARPSYNC 0xffffffff ;  /* 0xffffffff00007948 */ /* 0x000fe60003800000 */
[----:B------:R-:W-:Y:S06]  /*10db0*/  BAR.SYNC.DEFER_BLOCKING 0x4, 0x80 ;  /* 0x0102000000007b1d */ /* 0x000fec0000010000 */
[----:B--2---:R2:W-:Y:S01]  /*10dc0*/  STL [R1+0x7c], R0 ;  /* 0x00007c0001007387 */ /* 0x0045e20000100800 */
[----:B---3--:R-:W-:-:S13]  /*10dd0*/  LOP3.LUT P0, RZ, R2, 0x7f, RZ, 0xc0, !PT ;  /* 0x0000007f02ff7812 */ /* 0x008fda000780c0ff */
[----:B------:R2:W-:Y:S04]  /*10de0*/  @!P0 STS [0xc100], R24 ;  /* 0x00c10018ff008388 */ /* 0x0005e80000000800 */
[----:B------:R-:W-:Y:S06]  /*10df0*/  BAR.ARV 0x5, 0x80 ;  /* 0x0142000000007b1d */ /* 0x000fec0000002000 */
.L_x_1308:
[----:B-12---:R-:W2:Y:S02]  /*10e00*/  LDL R0, [R1+0x7c] ;  /* 0x00007c0001007983 */ /* 0x006ea40000100800 */
[----:B--2---:R-:W-:-:S13]  /*10e10*/  ISETP.GE.AND P0, PT, R0, c[0x0][0x538], PT ;  /* 0x00014e0000007a0c */ /* 0x004fda0003f06270 */
[----:B---345:R-:W-:Y:S01]  /*10e20*/  @P0 CALL.REL.NOINC `(.L_x_1310) ;  /* 0x0000001000000944 */ /* 0x038fe20003c00000 */
[----:B------:R-:W-:Y:S05]  /*10e30*/  BRA `(.L_x_1311) ;  /* 0xfffefcb000007947 */ /* 0x000fea000383ffff */
.L_x_1310:
[----:B------:R-:W-:Y:S05]  /*10e40*/  EXIT ;  /* 0x000000000000794d */ /* 0x000fea0003800000 */
.L_x_1256:
[----:B------:R-:W-:Y:S01]  /*10e50*/  IMAD.MOV.U32 R5, RZ, RZ, R10 ;  /* 0x000000ffff057224 */ /* 0x000fe200078e000a */
[----:B------:R-:W-:Y:S01]  /*10e60*/  MOV R3, RZ ;  /* 0x000000ff00037202 */ /* 0x000fe20000000f00 */
[----:B------:R-:W-:Y:S01]  /*10e70*/  IMAD.MOV.U32 R0, RZ, RZ, 0x1c1f ;  /* 0x00001c1fff007424 */ /* 0x000fe200078e00ff */
[----:B------:R-:W-:Y:S02]  /*10e80*/  MOV R2, 0x10ea0 ;  /* 0x00010ea000027802 */ /* 0x000fe40000000f00 */
[----:B-----5:R-:W-:Y:S05]  /*10e90*/  CALL.REL.NOINC `($__internal_18_$__cuda_sm70_shflsync_idx_p) ;  /* 0x00002ee000007944 */ /* 0x020fea0003c00000 */
[----:B------:R-:W-:Y:S01]  /*10ea0*/  MOV R4, R0 ;  /* 0x0000000000047202 */ /* 0x000fe20000000f00 */
[----:B------:R-:W-:Y:S05]  /*10eb0*/  BRA `(.L_x_1312) ;  /* 0xffff09f000007947 */ /* 0x000fea000383ffff */
.L_x_1257:
[----:B------:R-:W-:Y:S01]  /*10ec0*/  IMAD.MOV.U32 R5, RZ, RZ, R12 ;  /* 0x000000ffff057224 */ /* 0x000fe200078e000c */
[----:B------:R-:W-:Y:S01]  /*10ed0*/  MOV R3, RZ ;  /* 0x000000ff00037202 */ /* 0x000fe20000000f00 */
[----:B------:R-:W-:Y:S01]  /*10ee0*/  IMAD.MOV.U32 R0, RZ, RZ, 0x1c1f ;  /* 0x00001c1fff007424 */ /* 0x000fe200078e00ff */
[----:B------:R-:W-:Y:S02]  /*10ef0*/  MOV R2, 0x10f10 ;  /* 0x00010f1000027802 */ /* 0x000fe40000000f00 */
[----:B-12--5:R-:W-:Y:S05]  /*10f00*/  CALL.REL.NOINC `($__internal_18_$__cuda_sm70_shflsync_idx_p) ;  /* 0x00002e7000007944 */ /* 0x026fea0003c00000 */
[----:B------:R-:W-:Y:S05]  /*10f10*/  BRA `(.L_x_1313) ;  /* 0xffff09b000007947 */ /* 0x000fea000383ffff */
.L_x_1260:
[----:B------:R-:W-:Y:S01]  /*10f20*/  IMAD.MOV.U32 R5, RZ, RZ, R10 ;  /* 0x000000ffff057224 */ /* 0x000fe200078e000a */
[----:B-1----:R-:W-:Y:S01]  /*10f30*/  MOV R3, 0x1 ;  /* 0x0000000100037802 */ /* 0x002fe20000000f00 */
[----:B----4-:R-:W-:Y:S01]  /*10f40*/  IMAD.MOV.U32 R0, RZ, RZ, 0x1c1f ;  /* 0x00001c1fff007424 */ /* 0x010fe200078e00ff */
[----:B------:R-:W-:-:S02]  /*10f50*/  MOV R2, 0x10f70 ;  /* 0x00010f7000027802 */ /* 0x000fc40000000f00 */
[----:B--2--5:R-:W-:Y:S05]  /*10f60*/  CALL.REL.NOINC `($__internal_18_$__cuda_sm70_shflsync_idx_p) ;  /* 0x00002e1000007944 */ /* 0x024fea0003c00000 */
[----:B------:R-:W-:Y:S01]  /*10f70*/  IMAD.MOV.U32 R4, RZ, RZ, R0 ;  /* 0x000000ffff047224 */ /* 0x000fe200078e0000 */
[----:B------:R-:W-:Y:S01]  /*10f80*/  MOV R3, 0x1 ;  /* 0x0000000100037802 */ /* 0x000fe20000000f00 */
[----:B------:R-:W-:Y:S01]  /*10f90*/  IMAD.MOV.U32 R5, RZ, RZ, R12 ;  /* 0x000000ffff057224 */ /* 0x000fe200078e000c */
[----:B------:R-:W-:-:S02]  /*10fa0*/  MOV R0, 0x1c1f ;  /* 0x00001c1f00007802 */ /* 0x000fc40000000f00 */
[----:B------:R-:W-:Y:S02]  /*10fb0*/  MOV R2, 0x10fd0 ;  /* 0x00010fd000027802 */ /* 0x000fe40000000f00 */
[----:B------:R-:W-:Y:S05]  /*10fc0*/  CALL.REL.NOINC `($__internal_18_$__cuda_sm70_shflsync_idx_p) ;  /* 0x00002db000007944 */ /* 0x000fea0003c00000 */
[----:B------:R-:W-:Y:S05]  /*10fd0*/  BRA `(.L_x_1314) ;  /* 0xffff0b3000007947 */ /* 0x000fea000383ffff */
.L_x_1263:
[----:B------:R-:W-:Y:S01]  /*10fe0*/  IMAD.MOV.U32 R5, RZ, RZ, R10 ;  /* 0x000000ffff057224 */ /* 0x000fe200078e000a */
[----:B-1----:R-:W-:Y:S01]  /*10ff0*/  MOV R3, 0x2 ;  /* 0x0000000200037802 */ /* 0x002fe20000000f00 */
[----:B------:R-:W-:Y:S01]  /*11000*/  IMAD.MOV.U32 R0, RZ, RZ, 0x1c1f ;  /* 0x00001c1fff007424 */ /* 0x000fe200078e00ff */
[----:B------:R-:W-:Y:S02]  /*11010*/  MOV R2, 0x11030 ;  /* 0x0001103000027802 */ /* 0x000fe40000000f00 */
[----:B--23-5:R-:W-:Y:S05]  /*11020*/  CALL.REL.NOINC `($__internal_18_$__cuda_sm70_shflsync_idx_p) ;  /* 0x00002d5000007944 */ /* 0x02cfea0003c00000 */
[----:B------:R-:W-:Y:S01]  /*11030*/  MOV R4, R0 ;  /* 0x0000000000047202 */ /* 0x000fe20000000f00 */
[----:B------:R-:W-:Y:S05]  /*11040*/  BRA `(.L_x_1315) ;  /* 0xffff0c8000007947 */ /* 0x000fea000383ffff */
.L_x_1264:
[----:B------:R-:W-:Y:S01]  /*11050*/  IMAD.MOV.U32 R5, RZ, RZ, R12 ;  /* 0x000000ffff057224 */ /* 0x000fe200078e000c */
[----:B-1----:R-:W-:Y:S01]  /*11060*/  MOV R3, 0x2 ;  /* 0x0000000200037802 */ /* 0x002fe20000000f00 */
[----:B------:R-:W-:Y:S01]  /*11070*/  IMAD.MOV.U32 R0, RZ, RZ, 0x1c1f ;  /* 0x00001c1fff007424 */ /* 0x000fe200078e00ff */
[----:B------:R-:W-:Y:S02]  /*11080*/  MOV R2, 0x110a0 ;  /* 0x000110a000027802 */ /* 0x000fe40000000f00 */
[----:B--2345:R-:W-:Y:S05]  /*11090*/  CALL.REL.NOINC `($__internal_18_$__cuda_sm70_shflsync_idx_p) ;  /* 0x00002ce000007944 */ /* 0x03cfea0003c00000 */
[----:B------:R-:W-:Y:S05]  /*110a0*/  BRA `(.L_x_1316) ;  /* 0xffff0c4000007947 */ /* 0x000fea000383ffff */
.L_x_1267:
[----:B------:R-:W-:Y:S01]  /*110b0*/  IMAD.MOV.U32 R5, RZ, RZ, R10 ;  /* 0x000000ffff057224 */ /* 0x000fe200078e000a */
[----:B--2---:R-:W-:Y:S01]  /*110c0*/  MOV R3, 0x3 ;  /* 0x0000000300037802 */ /* 0x004fe20000000f00 */
[----:B------:R-:W-:Y:S01]  /*110d0*/  IMAD.MOV.U32 R0, RZ, RZ, 0x1c1f ;  /* 0x00001c1fff007424 */ /* 0x000fe200078e00ff */
[----:B------:R-:W-:-:S02]  /*110e0*/  MOV R2, 0x11100 ;  /* 0x0001110000027802 */ /* 0x000fc40000000f00 */
[----:B-1-345:R-:W-:Y:S05]  /*110f0*/  CALL.REL.NOINC `($__internal_18_$__cuda_sm70_shflsync_idx_p) ;  /* 0x00002c8000007944 */ /* 0x03afea0003c00000 */
[----:B------:R-:W-:Y:S01]  /*11100*/  IMAD.MOV.U32 R4, RZ, RZ, R0 ;  /* 0x000000ffff047224 */ /* 0x000fe200078e0000 */
[----:B------:R-:W-:Y:S01]  /*11110*/  MOV R3, 0x3 ;  /* 0x0000000300037802 */ /* 0x000fe20000000f00 */
[----:B------:R-:W-:Y:S01]  /*11120*/  IMAD.MOV.U32 R5, RZ, RZ, R12 ;  /* 0x000000ffff057224 */ /* 0x000fe200078e000c */
[----:B------:R-:W-:-:S02]  /*11130*/  MOV R0, 0x1c1f ;  /* 0x00001c1f00007802 */ /* 0x000fc40000000f00 */
[----:B------:R-:W-:Y:S02]  /*11140*/  MOV R2, 0x11160 ;  /* 0x0001116000027802 */ /* 0x000fe40000000f00 */
[----:B------:R-:W-:Y:S05]  /*11150*/  CALL.REL.NOINC `($__internal_18_$__cuda_sm70_shflsync_idx_p) ;  /* 0x00002c2000007944 */ /* 0x000fea0003c00000 */
[----:B------:R-:W-:Y:S05]  /*11160*/  BRA `(.L_x_1317) ;  /* 0xffff0d5000007947 */ /* 0x000fea000383ffff */
.L_x_1270:
[----:B------:R-:W-:Y:S01]  /*11170*/  IMAD.MOV.U32 R5, RZ, RZ, R10 ;  /* 0x000000ffff057224 */ /* 0x000fe200078e000a */
[----:B------:R-:W-:Y:S01]  /*11180*/  MOV R3, RZ ;  /* 0x000000ff00037202 */ /* 0x000fe20000000f00 */
[----:B------:R-:W-:Y:S01]  /*11190*/  IMAD.MOV.U32 R0, RZ, RZ, 0x1c1f ;  /* 0x00001c1fff007424 */ /* 0x000fe200078e00ff */
[----:B------:R-:W-:Y:S02]  /*111a0*/  MOV R2, 0x111c0 ;  /* 0x000111c000027802 */ /* 0x000fe40000000f00 */
[----:B------:R-:W-:Y:S05]  /*111b0*/  CALL.REL.NOINC `($__internal_18_$__cuda_sm70_shflsync_idx_p) ;  /* 0x00002bc000007944 */ /* 0x000fea0003c00000 */
[----:B------:R-:W-:Y:S01]  /*111c0*/  MOV R4, R0 ;  /* 0x0000000000047202 */ /* 0x000fe20000000f00 */
[----:B------:R-:W-:Y:S05]  /*111d0*/  BRA `(.L_x_1318) ;  /* 0xffff2a1000007947 */ /* 0x000fea000383ffff */
.L_x_1271:
[----:B------:R-:W-:Y:S01]  /*111e0*/  IMAD.MOV.U32 R5, RZ, RZ, R13 ;  /* 0x000000ffff057224 */ /* 0x000fe200078e000d */
[----:B------:R-:W-:Y:S01]  /*111f0*/  MOV R3, RZ ;  /* 0x000000ff00037202 */ /* 0x000fe20000000f00 */
[----:B------:R-:W-:Y:S01]  /*11200*/  IMAD.MOV.U32 R0, RZ, RZ, 0x1c1f ;  /* 0x00001c1fff007424 */ /* 0x000fe200078e00ff */
[----:B------:R-:W-:Y:S02]  /*11210*/  MOV R2, 0x11230 ;  /* 0x0001123000027802 */ /* 0x000fe40000000f00 */
[----:B-12---:R-:W-:Y:S05]  /*11220*/  CALL.REL.NOINC `($__internal_18_$__cuda_sm70_shflsync_idx_p) ;  /* 0x00002b5000007944 */ /* 0x006fea0003c00000 */
[----:B------:R-:W-:Y:S01]  /*11230*/  IADD3 R8, P0, R0, R159, RZ ;  /* 0x0000009f00087210 */ /* 0x000fe20007f1e0ff */
[----:B------:R-:W-:Y:S01]  /*11240*/  IMAD.MOV.U32 R5, RZ, RZ, R10 ;  /* 0x000000ffff057224 */ /* 0x000fe200078e000a */
[C---:B------:R-:W-:Y:S02]  /*11250*/  IADD3 R3, R240.reuse, 0x20, RZ ;  /* 0x00000020f0037810 */ /* 0x040fe40007ffe0ff */
[----:B------:R-:W-:Y:S01]  /*11260*/  IADD3 R2, R240, 0x40, RZ ;  /* 0x00000040f0027810 */ /* 0x000fe20007ffe0ff */
[----:B------:R-:W-:Y:S01]  /*11270*/  IMAD.X R9, R4, 0x1, R125, P0 ;  /* 0x0000000104097824 */ /* 0x000fe200000e067d */
[----:B------:R-:W-:-:S02]  /*11280*/  IADD3 R6, P6, R0, R160, RZ ;  /* 0x000000a000067210 */ /* 0x000fc40007fde0ff */
[----:B------:R-:W-:Y:S02]  /*11290*/  ISETP.GE.AND P5, PT, R240, c[0x0][0x1d4], PT ;  /* 0x00007500f0007a0c */ /* 0x000fe40003fa6270 */
[----:B------:R-:W-:Y:S01]  /*112a0*/  ISETP.GE.AND P4, PT, R3, c[0x0][0x1d4], PT ;  /* 0x0000750003007a0c */ /* 0x000fe20003f86270 */
[----:B------:R-:W-:Y:S01]  /*112b0*/  IMAD.X R7, R4, 0x1, R127, P6 ;  /* 0x0000000104077824 */ /* 0x000fe200030e067f */
[----:B------:R-:W-:Y:S02]  /*112c0*/  ISETP.GE.AND P0, PT, R2, c[0x0][0x1d4], PT ;  /* 0x0000750002007a0c */ /* 0x000fe40003f06270 */
[----:B------:R-:W-:Y:S01]  /*112d0*/  IADD3 R2, P6, R0, R161, RZ ;  /* 0x000000a100027210 */ /* 0x000fe20007fde0ff */
[----:B------:R-:W-:Y:S01]  /*112e0*/  IMAD.MOV.U32 R0, RZ, RZ, 0x1c1f ;  /* 0x00001c1fff007424 */ /* 0x000fe200078e00ff */
[----:B------:R-:W-:Y:S02]  /*112f0*/  SEL R12, RZ, 0x10, P5 ;  /* 0x00000010ff0c7807 */ /* 0x000fe40002800000 */
[----:B------:R-:W-:Y:S01]  /*11300*/  SEL R11, RZ, 0x10, P4 ;  /* 0x00000010ff0b7807 */ /* 0x000fe20002000000 */
[----:B------:R-:W-:Y:S01]  /*11310*/  IMAD.X R3, R4, 0x1, R126, P6 ;  /* 0x0000000104037824 */ /* 0x000fe200030e067e */
[----:B------:R-:W-:Y:S01]  /*11320*/  SEL R10, RZ, 0x10, P0 ;  /* 0x00000010ff0a7807 */ /* 0x000fe20000000000 */
[----:B------:R-:W-:Y:S01]  /*11330*/  @!PT LDS RZ, [RZ] ;  /* 0x00000000fffff984 */ /* 0x000fe20000000800 */
[----:B------:R-:W-:Y:S01]  /*11340*/  @!PT LDS RZ, [RZ] ;  /* 0x00000000fffff984 */ /* 0x000fe20000000800 */
[----:B------:R-:W-:Y:S01]  /*11350*/  @!PT LDS RZ, [RZ] ;  /* 0x00000000fffff984 */ /* 0x000fe20000000800 */
[----:B------:R1:W-:Y:S04]  /*11360*/  LDGSTS.E.BYPASS.LTC128B.128 [R217+0x3100], [R8.64], !P5 ;  /* 0x0310000008d97fae */ /* 0x0003e8000e901d46 */
[----:B------:R1:W-:Y:S04]  /*11370*/  LDGSTS.E.BYPASS.LTC128B.128 [R217+0x4100], [R6.64], !P4 ;  /* 0x0410000006d97fae */ /* 0x0003e8000e101d46 */
[----:B------:R2:W-:Y:S02]  /*11380*/  LDGSTS.E.BYPASS.LTC128B.128 [R217+0x5100], [R2.64], !P0 ;  /* 0x0510000002d97fae */ /* 0x0005e4000c101d46 */
[----:B--2---:R-:W-:Y:S01]  /*11390*/  IMAD.MOV.U32 R3, RZ, RZ, 0x1 ;  /* 0x00000001ff037424 */ /* 0x004fe200078e00ff */
[----:B------:R-:W-:-:S02]  /*113a0*/  MOV R2, 0x113c0 ;  /* 0x000113c000027802 */ /* 0x000fc40000000f00 */
[----:B-1----:R-:W-:Y:S05]  /*113b0*/  CALL.REL.NOINC `($__internal_18_$__cuda_sm70_shflsync_idx_p) ;  /* 0x000029c000007944 */ /* 0x002fea0003c00000 */
[----:B------:R-:W-:Y:S01]  /*113c0*/  IMAD.MOV.U32 R4, RZ, RZ, R0 ;  /* 0x000000ffff047224 */ /* 0x000fe200078e0000 */
[----:B------:R-:W-:Y:S01]  /*113d0*/  MOV R3, 0x1 ;  /* 0x0000000100037802 */ /* 0x000fe20000000f00 */
[----:B------:R-:W-:Y:S01]  /*113e0*/  IMAD.MOV.U32 R5, RZ, RZ, R13 ;  /* 0x000000ffff057224 */ /* 0x000fe200078e000d */
[----:B------:R-:W-:-:S02]  /*113f0*/  MOV R0, 0x1c1f ;  /* 0x00001c1f00007802 */ /* 0x000fc40000000f00 */
[----:B------:R-:W-:Y:S02]  /*11400*/  MOV R2, 0x11420 ;  /* 0x0001142000027802 */ /* 0x000fe40000000f00 */
[----:B------:R-:W-:Y:S05]  /*11410*/  CALL.REL.NOINC `($__internal_18_$__cuda_sm70_shflsync_idx_p) ;  /* 0x0000296000007944 */ /* 0x000fea0003c00000 */
[----:B------:R-:W-:Y:S05]  /*11420*/  BRA `(.L_x_1319) ;  /* 0xffff293000007947 */ /* 0x000fea000383ffff */
.L_x_1272:
[----:B------:R-:W-:Y:S01]  /*11430*/  IMAD.MOV.U32 R5, RZ, RZ, R4 ;  /* 0x000000ffff057224 */ /* 0x000fe200078e0004 */
[----:B------:R-:W-:Y:S01]  /*11440*/  MOV R3, RZ ;  /* 0x000000ff00037202 */ /* 0x000fe20000000f00 */
[----:B------:R-:W-:Y:S01]  /*11450*/  IMAD.MOV.U32 R0, RZ, RZ, 0x1c1f ;  /* 0x00001c1fff007424 */ /* 0x000fe200078e00ff */
[----:B------:R-:W-:Y:S02]  /*11460*/  MOV R2, 0x11480 ;  /* 0x0001148000027802 */ /* 0x000fe40000000f00 */
[----:B------:R-:W-:Y:S05]  /*11470*/  CALL.REL.NOINC `($__internal_18_$__cuda_sm70_shflsync_idx_p) ;  /* 0x0000290000007944 */ /* 0x000fea0003c00000 */
[----:B------:R-:W-:Y:S05]  /*11480*/  BRA `(.L_x_1320) ;  /* 0xffff2b3000007947 */ /* 0x000fea000383ffff */
.L_x_1273:
[----:B------:R-:W-:Y:S01]  /*11490*/  IMAD.MOV.U32 R5, RZ, RZ, R4 ;  /* 0x000000ffff057224 */ /* 0x000fe200078e0004 */
[----:B------:R-:W-:Y:S01]  /*114a0*/  MOV R3, 0x1 ;  /* 0x0000000100037802 */ /* 0x000fe20000000f00 */
[----:B------:R-:W-:Y:S01]  /*114b0*/  IMAD.MOV.U32 R0, RZ, RZ, 0x1c1f ;  /* 0x00001c1fff007424 */ /* 0x000fe200078e00ff */
[----:B------:R-:W-:Y:S02]  /*114c0*/  MOV R2, 0x114e0 ;  /* 0x000114e000027802 */ /* 0x000fe40000000f00 */
[----:B-1----:R-:W-:Y:S05]  /*114d0*/  CALL.REL.NOINC `($__internal_18_$__cuda_sm70_shflsync_idx_p) ;  /* 0x000028a000007944 */ /* 0x002fea0003c00000 */
[----:B------:R-:W-:Y:S01]  /*114e0*/  IMAD.IADD R0, R6, 0x1, R0 ;  /* 0x0000000106007824 */ /* 0x000fe200078e0200 */
[----:B------:R-:W-:Y:S01]  /*114f0*/  MOV R2, 0x11750 ;  /* 0x0001175000027802 */ /* 0x000fe20000000f00 */
[----:B------:R-:W-:Y:S02]  /*11500*/  IMAD.MOV.U32 R5, RZ, RZ, R4 ;  /* 0x000000ffff057224 */ /* 0x000fe400078e0004 */
[----:B------:R-:W-:Y:S01]  /*11510*/  IMAD.MOV.U32 R3, RZ, RZ, 0x2 ;  /* 0x00000002ff037424 */ /* 0x000fe200078e00ff */
        /* <DEDUP_REMOVED lines=28> */
[----:B------:R-:W-:Y:S01]  /*116e0*/  ISETP.GT.AND P0, PT, R0, 0x39, PT ;  /* 0x000000390000780c */ /* 0x000fe20003f04270 */
[----:B------:R-:W-:Y:S01]  /*116f0*/  IMAD.MOV.U32 R0, RZ, RZ, 0x1c1f ;  /* 0x00001c1fff007424 */ /* 0x000fe200078e00ff */
[----:B------:R-:W-:Y:S02]  /*11700*/  FSEL R117, R46, -INF , P6 ;  /* 0xff8000002e757808 */ /* 0x000fe40003000000 */
[----:B------:R-:W-:-:S02]  /*11710*/  FSEL R123, R47, -INF , P5 ;  /* 0xff8000002f7b7808 */ /* 0x000fc40002800000 */
[----:B------:R-:W-:Y:S02]  /*11720*/  FSEL R122, R34, -INF , P4 ;  /* 0xff800000227a7808 */ /* 0x000fe40002000000 */
[----:B------:R-:W-:Y:S02]  /*11730*/  FSEL R121, R32, -INF , P0 ;  /* 0xff80000020797808 */ /* 0x000fe40000000000 */
[----:B------:R-:W-:Y:S05]  /*11740*/  CALL.REL.NOINC `($__internal_18_$__cuda_sm70_shflsync_idx_p) ;  /* 0x0000263000007944 */ /* 0x000fea0003c00000 */
        /* <DEDUP_REMOVED lines=40> */
[----:B------:R-:W-:Y:S02]  /*119d0*/  FMNMX.FTZ R6, R9, R11, !PT ;  /* 0x0000000b09067209 */ /* 0x000fe40007810000 */
[----:B------:R-:W-:Y:S02]  /*119e0*/  FMNMX.FTZ R2, R23, R25, !PT ;  /* 0x0000001917027209 */ /* 0x000fe40007810000 */
[----:B------:R-:W-:Y:S02]  /*119f0*/  IMNMX R0, R7, R0, PT ;  /* 0x0000000007007217 */ /* 0x000fe40003800200 */
[----:B------:R-:W-:Y:S02]  /*11a00*/  FMNMX.FTZ R3, R13, R6, !PT ;  /* 0x000000060d037209 */ /* 0x000fe40007810000 */
[----:B------:R-:W-:-:S02]  /*11a10*/  ISETP.GT.AND P6, PT, R0, RZ, PT ;  /* 0x000000ff0000720c */ /* 0x000fc40003fc4270 */
[----:B------:R-:W-:Y:S02]  /*11a20*/  ISETP.GT.AND P5, PT, R0, 0x1, PT ;  /* 0x000000010000780c */ /* 0x000fe40003fa4270 */
[----:B------:R-:W-:Y:S02]  /*11a30*/  FMNMX.FTZ R4, R8, R10, !PT ;  /* 0x0000000a08047209 */ /* 0x000fe40007810000 */
[----:B------:R-:W-:Y:S02]  /*11a40*/  ISETP.GT.AND P4, PT, R0, 0x8, PT ;  /* 0x000000080000780c */ /* 0x000fe40003f84270 */
[----:B------:R-:W-:Y:S02]  /*11a50*/  FSEL R7, R156, -INF , P6 ;  /* 0xff8000009c077808 */ /* 0x000fe40003000000 */
[----:B------:R-:W-:Y:S02]  /*11a60*/  FSEL R28, R154, -INF , P5 ;  /* 0xff8000009a1c7808 */ /* 0x000fe40002800000 */
[----:B------:R-:W-:-:S02]  /*11a70*/  ISETP.GT.AND P5, PT, R0, 0x11, PT ;  /* 0x000000110000780c */ /* 0x000fc40003fa4270 */
[----:B------:R-:W-:Y:S02]  /*11a80*/  FMNMX.FTZ R2, R26, R2, !PT ;  /* 0x000000021a027209 */ /* 0x000fe40007810000 */
[----:B------:R-:W-:Y:S02]  /*11a90*/  FMNMX.FTZ R103, R15, R3, !PT ;  /* 0x000000030f677209 */ /* 0x000fe40007810000 */
[----:B------:R-:W-:Y:S02]  /*11aa0*/  ISETP.GT.AND P0, PT, R0, 0x9, PT ;  /* 0x000000090000780c */ /* 0x000fe40003f04270 */
[----:B------:R-:W-:Y:S02]  /*11ab0*/  FSEL R31, R141, -INF , P4 ;  /* 0xff8000008d1f7808 */ /* 0x000fe40002000000 */
[----:B------:R-:W-:Y:S02]  /*11ac0*/  FMNMX.FTZ R4, R12, R4, !PT ;  /* 0x000000040c047209 */ /* 0x000fe40007810000 */
[----:B------:R-:W-:-:S02]  /*11ad0*/  FMNMX.FTZ R3, R7, R28, !PT ;  /* 0x0000001c07037209 */ /* 0x000fc40007810000 */
[----:B------:R-:W-:Y:S02]  /*11ae0*/  FSEL R35, R102, -INF , P5 ;  /* 0xff80000066237808 */ /* 0x000fe40002800000 */
[----:B------:R-:W-:Y:S02]  /*11af0*/  ISETP.GT.AND P6, PT, R0, 0x10, PT ;  /* 0x000000100000780c */ /* 0x000fe40003fc4270 */
[----:B------:R-:W-:Y:S02]  /*11b00*/  FMNMX.FTZ R102, R27, R2, !PT ;  /* 0x000000021b667209 */ /* 0x000fe40007810000 */
[----:B------:R-:W-:Y:S02]  /*11b10*/  FSEL R32, R115, -INF , P0 ;  /* 0xff80000073207808 */ /* 0x000fe40000000000 */
[----:B------:R-:W-:Y:S02]  /*11b20*/  FMNMX.FTZ R4, R14, R4, !PT ;  /* 0x000000040e047209 */ /* 0x000fe40007810000 */
[----:B------:R-:W-:-:S02]  /*11b30*/  FMNMX.FTZ R2, R31, R3, !PT ;  /* 0x000000031f027209 */ /* 0x000fc40007810000 */
[----:B------:R-:W-:Y:S02]  /*11b40*/  FSEL R34, R104, -INF , P6 ;  /* 0xff80000068227808 */ /* 0x000fe40003000000 */
[----:B------:R-:W-:Y:S02]  /*11b50*/  FMNMX.FTZ R104, R16, R4, !PT ;  /* 0x0000000410687209 */ /* 0x000fe40007810000 */
[----:B------:R-:W-:Y:S02]  /*11b60*/  FMNMX.FTZ R2, R32, R2, !PT ;  /* 0x0000000220027209 */ /* 0x000fe40007810000 */
[----:B------:R-:W-:Y:S02]  /*11b70*/  ISETP.GT.AND P4, PT, R0, 0x18, PT ;  /* 0x000000180000780c */ /* 0x000fe40003f84270 */
[----:B------:R-:W-:Y:S02]  /*11b80*/  FMNMX.FTZ R104, R18, R104, !PT ;  /* 0x0000006812687209 */ /* 0x000fe40007810000 */
[----:B------:R-:W-:-:S02]  /*11b90*/  FMNMX.FTZ R2, R34, R2, !PT ;  /* 0x0000000222027209 */ /* 0x000fc40007810000 */
[----:B------:R-:W-:Y:S02]  /*11ba0*/  FMNMX.FTZ R103, R17, R103, !PT ;  /* 0x0000006711677209 */ /* 0x000fe40007810000 */
[----:B------:R-:W-:Y:S02]  /*11bb0*/  FMNMX.FTZ R102, R29, R102, !PT ;  /* 0x000000661d667209 */ /* 0x000fe40007810000 */
[----:B------:R-:W-:Y:S02]  /*11bc0*/  ISETP.GT.AND P0, PT, R0, 0x19, PT ;  /* 0x000000190000780c */ /* 0x000fe40003f04270 */
[----:B------:R-:W-:Y:S02]  /*11bd0*/  FSEL R52, R93, -INF , P4 ;  /* 0xff8000005d347808 */ /* 0x000fe40002000000 */
        /* <DEDUP_REMOVED lines=46> */
[----:B------:R-:W-:Y:S01]  /*11ec0*/  ISETP.GT.AND P0, PT, R0, 0x39, PT ;  /* 0x000000390000780c */ /* 0x000fe20003f04270 */
[----:B------:R-:W-:Y:S01]  /*11ed0*/  IMAD.MOV.U32 R0, RZ, RZ, 0x2 ;  /* 0x00000002ff007424 */ /* 0x000fe200078e00ff */
[----:B------:R-:W-:Y:S02]  /*11ee0*/  FSEL R110, R36, -INF , P4 ;  /* 0xff800000246e7808 */ /* 0x000fe40002000000 */
[----:B------:R-:W-:Y:S02]  /*11ef0*/  FMNMX.FTZ R104, R97, R104, !PT ;  /* 0x0000006861687209 */ /* 0x000fe40007810000 */
[----:B------:R-:W-:-:S02]  /*11f00*/  FMNMX.FTZ R2, R111, R2, !PT ;  /* 0x000000026f027209 */ /* 0x000fc40007810000 */
[----:B------:R-:W-:Y:S02]  /*11f10*/  FMNMX.FTZ R103, R123, R103, !PT ;  /* 0x000000677b677209 */ /* 0x000fe40007810000 */
[----:B------:R-:W-:Y:S02]  /*11f20*/  FMNMX.FTZ R102, R128, R102, !PT ;  /* 0x0000006680667209 */ /* 0x000fe40007810000 */
[----:B------:R-:W-:Y:S02]  /*11f30*/  FSEL R108, R42, -INF , P0 ;  /* 0xff8000002a6c7808 */ /* 0x000fe40000000000 */
[----:B------:R-:W-:Y:S02]  /*11f40*/  FMNMX.FTZ R104, R96, R104, !PT ;  /* 0x0000006860687209 */ /* 0x000fe40007810000 */
[----:B------:R-:W-:Y:S02]  /*11f50*/  FMNMX.FTZ R2, R110, R2, !PT ;  /* 0x000000026e027209 */ /* 0x000fe40007810000 */
[----:B------:R-:W-:Y:S01]  /*11f60*/  FMNMX.FTZ R103, R122, R103, !PT ;  /* 0x000000677a677209 */ /* 0x000fe20007810000 */
[----:B------:R-:W-:Y:S01]  /*11f70*/  IMAD.MOV.U32 R4, RZ, RZ, R104 ;  /* 0x000000ffff047224 */ /* 0x000fe200078e0068 */
[----:B------:R-:W-:-:S02]  /*11f80*/  FMNMX.FTZ R102, R127, R102, !PT ;  /* 0x000000667f667209 */ /* 0x000fc40007810000 */
[----:B------:R-:W-:Y:S02]  /*11f90*/  FMNMX.FTZ R6, R108, R2, !PT ;  /* 0x000000026c067209 */ /* 0x000fe40007810000 */
[----:B------:R-:W-:Y:S02]  /*11fa0*/  FMNMX.FTZ R103, R121, R103, !PT ;  /* 0x0000006779677209 */ /* 0x000fe40007810000 */
[----:B------:R-:W-:Y:S02]  /*11fb0*/  FMNMX.FTZ R102, R126, R102, !PT ;  /* 0x000000667e667209 */ /* 0x000fe40007810000 */
[----:B------:R-:W-:Y:S02]  /*11fc0*/  MOV R2, 0x11fe0 ;  /* 0x00011fe000027802 */ /* 0x000fe40000000f00 */
[----:B------:R-:W-:Y:S05]  /*11fd0*/  CALL.REL.NOINC `($__internal_17_$__cuda_sm70_shflsync_bfly_p) ;  /* 0x00001d4000007944 */ /* 0x000fea0003c00000 */
[----:B------:R-:W-:Y:S01]  /*11fe0*/  FMNMX.FTZ R104, R104, R0, !PT ;  /* 0x0000000068687209 */ /* 0x000fe20007810000 */
[----:B------:R-:W-:Y:S01]  /*11ff0*/  IMAD.MOV.U32 R0, RZ, RZ, 0x1 ;  /* 0x00000001ff007424 */ /* 0x000fe200078e00ff */
[----:B------:R-:W-:-:S03]  /*12000*/  MOV R2, 0x12030 ;  /* 0x0001203000027802 */ /* 0x000fc60000000f00 */
[----:B------:R-:W-:Y:S02]  /*12010*/  IMAD.MOV.U32 R4, RZ, RZ, R104 ;  /* 0x000000ffff047224 */ /* 0x000fe400078e0068 */
[----:B------:R-:W-:Y:S05]  /*12020*/  CALL.REL.NOINC `($__internal_17_$__cuda_sm70_shflsync_bfly_p) ;  /* 0x00001cf000007944 */ /* 0x000fea0003c00000 */
[----:B------:R-:W-:Y:S01]  /*12030*/  FMNMX.FTZ R104, R104, R0, !PT ;  /* 0x0000000068687209 */ /* 0x000fe20007810000 */
[----:B------:R-:W-:Y:S01]  /*12040*/  IMAD.MOV.U32 R4, RZ, RZ, R103 ;  /* 0x000000ffff047224 */ /* 0x000fe200078e0067 */
[----:B------:R-:W-:Y:S01]  /*12050*/  MOV R2, 0x12080 ;  /* 0x0001208000027802 */ /* 0x000fe20000000f00 */
[----:B------:R-:W-:Y:S02]  /*12060*/  IMAD.MOV.U32 R0, RZ, RZ, 0x2 ;  /* 0x00000002ff007424 */ /* 0x000fe400078e00ff */
        /* <DEDUP_REMOVED lines=26> */
[----:B------:R-:W-:Y:S01]  /*12210*/  MOV R101, R0 ;  /* 0x0000000000657202 */ /* 0x000fe20000000f00 */
[----:B------:R-:W-:Y:S05]  /*12220*/  BRA `(.L_x_1321) ;  /* 0xffff2b0000007947 */ /* 0x000fea000383ffff */
.L_x_1277:
[----:B------:R-:W-:Y:S01]  /*12230*/  MOV R3, RZ ;  /* 0x000000ff00037202 */ /* 0x000fe20000000f00 */
[----:B------:R-:W-:Y:S01]  /*12240*/  IMAD.MOV.U32 R5, RZ, RZ, R10 ;  /* 0x000000ffff057224 */ /* 0x000fe200078e000a */
[----:B------:R-:W-:Y:S01]  /*12250*/  MOV R2, 0x12280 ;  /* 0x0001228000027802 */ /* 0x000fe20000000f00 */
[----:B------:R-:W-:Y:S02]  /*12260*/  IMAD.MOV.U32 R0, RZ, RZ, 0x1c1f ;  /* 0x00001c1fff007424 */ /* 0x000fe400078e00ff */
[----:B------:R-:W-:Y:S05]  /*12270*/  CALL.REL.NOINC `($__internal_18_$__cuda_sm70_shflsync_idx_p) ;  /* 0x00001b0000007944 */ /* 0x000fea0003c00000 */
[----:B------:R-:W-:Y:S01]  /*12280*/  MOV R4, R0 ;  /* 0x0000000000047202 */ /* 0x000fe20000000f00 */
[----:B------:R-:W-:-:S05]  /*12290*/  BRA `(.L_x_1322) ;  /* 0xffff44e000007947 */ /* 0x000fca000383ffff */
.L_x_1278:
[----:B------:R-:W-:Y:S01]  /*122a0*/  MOV R3, RZ ;  /* 0x000000ff00037202 */ /* 0x000fe20000000f00 */
[----:B------:R-:W-:Y:S01]  /*122b0*/  IMAD.MOV.U32 R5, RZ, RZ, R13 ;  /* 0x000000ffff057224 */ /* 0x000fe200078e000d */
[----:B------:R-:W-:Y:S01]  /*122c0*/  MOV R2, 0x122f0 ;  /* 0x000122f000027802 */ /* 0x000fe20000000f00 */
[----:B------:R-:W-:Y:S02]  /*122d0*/  IMAD.MOV.U32 R0, RZ, RZ, 0x1c1f ;  /* 0x00001c1fff007424 */ /* 0x000fe400078e00ff */
[----:B-12---:R-:W-:Y:S05]  /*122e0*/  CALL.REL.NOINC `($__internal_18_$__cuda_sm70_shflsync_idx_p) ;  /* 0x00001a9000007944 */ /* 0x006fea0003c00000 */
[----:B------:R-:W-:Y:S02]  /*122f0*/  ISETP.GE.AND P6, PT, R240, c[0x0][0x1d4], PT ;  /* 0x00007500f0007a0c */ /* 0x000fe40003fc6270 */
[----:B------:R-:W-:Y:S02]  /*12300*/  IADD3 R2, P0, R0, R21, RZ ;  /* 0x0000001500027210 */ /* 0x000fe40007f1e0ff */
[C---:B------:R-:W-:Y:S02]  /*12310*/  IADD3 R6, R240.reuse, 0x20, RZ ;  /* 0x00000020f0067810 */ /* 0x040fe40007ffe0ff */
[----:B------:R-:W-:Y:S01]  /*12320*/  IADD3 R5, R240, 0x40, RZ ;  /* 0x00000040f0057810 */ /* 0x000fe20007ffe0ff */
[----:B------:R-:W-:Y:S01]  /*12330*/  IMAD.X R3, R4, 0x1, R14, P0 ;  /* 0x0000000104037824 */ /* 0x000fe200000e060e */
[----:B------:R-:W-:Y:S02]  /*12340*/  ISETP.GE.AND P5, PT, R6, c[0x0][0x1d4], PT ;  /* 0x0000750006007a0c */ /* 0x000fe40003fa6270 */
[----:B------:R-:W-:Y:S02]  /*12350*/  IADD3 R6, P4, R0, R22, RZ ;  /* 0x0000001600067210 */ /* 0x000fe40007f9e0ff */
[----:B------:R-:W-:Y:S01]  /*12360*/  ISETP.GE.AND P0, PT, R5, c[0x0][0x1d4], PT ;  /* 0x0000750005007a0c */ /* 0x000fe20003f06270 */
[----:B------:R-:W-:Y:S01]  /*12370*/  @!PT LDS RZ, [RZ] ;  /* 0x00000000fffff984 */ /* 0x000fe20000000800 */
[----:B------:R-:W-:Y:S01]  /*12380*/  @!PT LDS RZ, [RZ] ;  /* 0x00000000fffff984 */ /* 0x000fe20000000800 */
[----:B------:R-:W-:Y:S01]  /*12390*/  @!PT LDS RZ, [RZ] ;  /* 0x00000000fffff984 */ /* 0x000fe20000000800 */
[----:B------:R1:W-:Y:S01]  /*123a0*/  LDGSTS.E.BYPASS.LTC128B.128 [R217+0x100], [R2.64], !P6 ;  /* 0x0010000002d97fae */ /* 0x0003e2000f101d46 */
[----:B------:R-:W-:Y:S01]  /*123b0*/  IMAD.MOV.U32 R5, RZ, RZ, R10 ;  /* 0x000000ffff057224 */ /* 0x000fe200078e000a */
[----:B------:R-:W-:Y:S01]  /*123c0*/  SEL R12, RZ, 0x10, P6 ;  /* 0x00000010ff0c7807 */ /* 0x000fe20003000000 */
[----:B------:R-:W-:Y:S01]  /*123d0*/  IMAD.X R7, R4, 0x1, R15, P4 ;  /* 0x0000000104077824 */ /* 0x000fe200020e060f */
[----:B------:R-:W-:Y:S02]  /*123e0*/  SEL R11, RZ, 0x10, P5 ;  /* 0x00000010ff0b7807 */ /* 0x000fe40002800000 */
[----:B------:R-:W-:Y:S02]  /*123f0*/  SEL R10, RZ, 0x10, P0 ;  /* 0x00000010ff0a7807 */ /* 0x000fe40000000000 */
[----:B------:R2:W-:Y:S01]  /*12400*/  LDGSTS.E.BYPASS.LTC128B.128 [R217+0x1100], [R6.64], !P5 ;  /* 0x0110000006d97fae */ /* 0x0005e2000e901d46 */
[----:B-1----:R-:W-:Y:S01]  /*12410*/  IADD3 R2, P4, R0, R23, RZ ;  /* 0x0000001700027210 */ /* 0x002fe20007f9e0ff */
[----:B------:R-:W-:Y:S04]  /*12420*/  IMAD.MOV.U32 R0, RZ, RZ, 0x1c1f ;  /* 0x00001c1fff007424 */ /* 0x000fe800078e00ff */
[----:B------:R-:W-:Y:S05]  /*12430*/  IMAD.X R3, R4, 0x1, R20, P4 ;  /* 0x0000000104037824 */ /* 0x000fea00020e0614 */
[----:B------:R1:W-:Y:S02]  /*12440*/  LDGSTS.E.BYPASS.LTC128B.128 [R217+0x2100], [R2.64], !P0 ;  /* 0x0210000002d97fae */ /* 0x0003e4000c101d46 */
[----:B-1----:R-:W-:Y:S01]  /*12450*/  MOV R2, 0x12480 ;  /* 0x0001248000027802 */ /* 0x002fe20000000f00 */
[----:B------:R-:W-:Y:S02]  /*12460*/  IMAD.MOV.U32 R3, RZ, RZ, 0x1 ;  /* 0x00000001ff037424 */ /* 0x000fe400078e00ff */
[----:B--2---:R-:W-:Y:S05]  /*12470*/  CALL.REL.NOINC `($__internal_18_$__cuda_sm70_shflsync_idx_p) ;  /* 0x0000190000007944 */ /* 0x004fea0003c00000 */
[----:B------:R-:W-:Y:S01]  /*12480*/  MOV R3, 0x1 ;  /* 0x0000000100037802 */ /* 0x000fe20000000f00 */
[----:B------:R-:W-:Y:S01]  /*12490*/  IMAD.MOV.U32 R4, RZ, RZ, R0 ;  /* 0x000000ffff047224 */ /* 0x000fe200078e0000 */
[----:B------:R-:W-:Y:S01]  /*124a0*/  MOV R0, 0x1c1f ;  /* 0x00001c1f00007802 */ /* 0x000fe20000000f00 */
[----:B------:R-:W-:Y:S01]  /*124b0*/  IMAD.MOV.U32 R5, RZ, RZ, R13 ;  /* 0x000000ffff057224 */ /* 0x000fe200078e000d */
[----:B------:R-:W-:Y:S02]  /*124c0*/  MOV R2, 0x124e0 ;  /* 0x000124e000027802 */ /* 0x000fe40000000f00 */
[----:B------:R-:W-:Y:S05]  /*124d0*/  CALL.REL.NOINC `($__internal_18_$__cuda_sm70_shflsync_idx_p) ;  /* 0x000018a000007944 */ /* 0x000fea0003c00000 */
[----:B------:R-:W-:-:S05]  /*124e0*/  BRA `(.L_x_1323) ;  /* 0xffff440000007947 */ /* 0x000fca000383ffff */
.L_x_1281:
[----:B------:R-:W-:Y:S01]  /*124f0*/  MOV R3, RZ ;  /* 0x000000ff00037202 */ /* 0x000fe20000000f00 */
[----:B------:R-:W-:Y:S01]  /*12500*/  IMAD.MOV.U32 R5, RZ, RZ, R8 ;  /* 0x000000ffff057224 */ /* 0x000fe200078e0008 */
[----:B------:R-:W-:Y:S01]  /*12510*/  MOV R2, 0x12540 ;  /* 0x0001254000027802 */ /* 0x000fe20000000f00 */
[----:B------:R-:W-:Y:S02]  /*12520*/  IMAD.MOV.U32 R0, RZ, RZ, 0x1c1f ;  /* 0x00001c1fff007424 */ /* 0x000fe400078e00ff */
[----:B-1----:R-:W-:Y:S05]  /*12530*/  CALL.REL.NOINC `($__internal_18_$__cuda_sm70_shflsync_idx_p) ;  /* 0x0000184000007944 */ /* 0x002fea0003c00000 */
[----:B------:R-:W-:Y:S01]  /*12540*/  MOV R4, R0 ;  /* 0x0000000000047202 */ /* 0x000fe20000000f00 */
[----:B------:R-:W-:-:S05]  /*12550*/  BRA `(.L_x_1324) ;  /* 0xffff57e000007947 */ /* 0x000fca000383ffff */
.L_x_1282:
[----:B------:R-:W-:Y:S01]  /*12560*/  MOV R3, RZ ;  /* 0x000000ff00037202 */ /* 0x000fe20000000f00 */
[----:B------:R-:W-:Y:S01]  /*12570*/  IMAD.MOV.U32 R5, RZ, RZ, R9 ;  /* 0x000000ffff057224 */ /* 0x000fe200078e0009 */
[----:B------:R-:W-:Y:S01]  /*12580*/  MOV R2, 0x125b0 ;  /* 0x000125b000027802 */ /* 0x000fe20000000f00 */
[----:B------:R-:W-:Y:S02]  /*12590*/  IMAD.MOV.U32 R0, RZ, RZ, 0x1c1f ;  /* 0x00001c1fff007424 */ /* 0x000fe400078e00ff */
[----:B-123--:R-:W-:Y:S05]  /*125a0*/  CALL.REL.NOINC `($__internal_18_$__cuda_sm70_shflsync_idx_p) ;  /* 0x000017d000007944 */ /* 0x00efea0003c00000 */
        /* <DEDUP_REMOVED lines=14> */
[----:B------:R-:W-:Y:S05]  /*12690*/  IMAD.X R7, R4, 0x1, R11, P4 ;  /* 0x0000000104077824 */ /* 0x000fea00020e060b */
[----:B------:R2:W-:Y:S01]  /*126a0*/  LDGSTS.E.BYPASS.LTC128B.128 [R217+0x4100], [R6.64], !P5 ;  /* 0x0410000006d97fae */ /* 0x0005e2000e901d46 */
[----:B-1----:R-:W-:Y:S01]  /*126b0*/  IADD3 R2, P4, R0, R21, RZ ;  /* 0x0000001500027210 */ /* 0x002fe20007f9e0ff */
[----:B------:R-:W-:Y:S04]  /*126c0*/  IMAD.MOV.U32 R0, RZ, RZ, 0x1c1f ;  /* 0x00001c1fff007424 */ /* 0x000fe800078e00ff */
[----:B------:R-:W-:Y:S01]  /*126d0*/  IMAD.X R3, R4, 0x1, R12, P4 ;  /* 0x0000000104037824 */ /* 0x000fe200020e060c */
[----:B--2---:R-:W-:Y:S04]  /*126e0*/  SEL R6, RZ, 0x10, P6 ;  /* 0x00000010ff067807 */ /* 0x004fe80003000000 */
[----:B------:R1:W-:Y:S01]  /*126f0*/  LDGSTS.E.BYPASS.LTC128B.128 [R217+0x5100], [R2.64], !P0 ;  /* 0x0510000002d97fae */ /* 0x0003e2000c101d46 */
[----:B------:R-:W-:Y:S02]  /*12700*/  SEL R7, RZ, 0x10, P0 ;  /* 0x00000010ff077807 */ /* 0x000fe40000000000 */
[----:B-1----:R-:W-:Y:S01]  /*12710*/  MOV R2, 0x12740 ;  /* 0x0001274000027802 */ /* 0x002fe20000000f00 */
[----:B------:R-:W-:Y:S02]  /*12720*/  IMAD.MOV.U32 R3, RZ, RZ, 0x1 ;  /* 0x00000001ff037424 */ /* 0x000fe400078e00ff */
[----:B------:R-:W-:Y:S05]  /*12730*/  CALL.REL.NOINC `($__internal_18_$__cuda_sm70_shflsync_idx_p) ;  /* 0x0000164000007944 */ /* 0x000fea0003c00000 */
[----:B------:R-:W-:Y:S01]  /*12740*/  MOV R3, 0x1 ;  /* 0x0000000100037802 */ /* 0x000fe20000000f00 */
[----:B------:R-:W-:Y:S01]  /*12750*/  IMAD.MOV.U32 R4, RZ, RZ, R0 ;  /* 0x000000ffff047224 */ /* 0x000fe200078e0000 */
[----:B------:R-:W-:Y:S01]  /*12760*/  MOV R0, 0x1c1f ;  /* 0x00001c1f00007802 */ /* 0x000fe20000000f00 */
[----:B------:R-:W-:Y:S01]  /*12770*/  IMAD.MOV.U32 R5, RZ, RZ, R9 ;  /* 0x000000ffff057224 */ /* 0x000fe200078e0009 */
[----:B------:R-:W-:Y:S02]  /*12780*/  MOV R2, 0x127a0 ;  /* 0x000127a000027802 */ /* 0x000fe40000000f00 */
[----:B------:R-:W-:Y:S05]  /*12790*/  CALL.REL.NOINC `($__internal_18_$__cuda_sm70_shflsync_idx_p) ;  /* 0x000015e000007944 */ /* 0x000fea0003c00000 */
[----:B------:R-:W-:-:S05]  /*127a0*/  BRA `(.L_x_1325) ;  /* 0xffff570000007947 */ /* 0x000fca000383ffff */
.L_x_1283:
[----:B------:R-:W-:Y:S01]  /*127b0*/  MOV R0, 0x1c1f ;  /* 0x00001c1f00007802 */ /* 0x000fe20000000f00 */
[----:B------:R-:W-:Y:S01]  /*127c0*/  IMAD.MOV.U32 R3, RZ, RZ, RZ ;  /* 0x000000ffff037224 */ /* 0x000fe200078e00ff */
[----:B------:R-:W-:Y:S02]  /*127d0*/  MOV R2, 0x127f0 ;  /* 0x000127f000027802 */ /* 0x000fe40000000f00 */
[----:B----4-:R-:W-:Y:S05]  /*127e0*/  CALL.REL.NOINC `($__internal_18_$__cuda_sm70_shflsync_idx_p) ;  /* 0x0000159000007944 */ /* 0x010fea0003c00000 */
[----:B------:R-:W-:-:S05]  /*127f0*/  BRA `(.L_x_1326) ;  /* 0xffff58f000007947 */ /* 0x000fca000383ffff */
.L_x_1284:
[----:B------:R-:W-:Y:S01]  /*12800*/  MOV R0, 0x1c1f ;  /* 0x00001c1f00007802 */ /* 0x000fe20000000f00 */
[----:B------:R-:W-:Y:S01]  /*12810*/  IMAD.MOV.U32 R3, RZ, RZ, 0x1 ;  /* 0x00000001ff037424 */ /* 0x000fe200078e00ff */
[----:B------:R-:W-:Y:S02]  /*12820*/  MOV R2, 0x12840 ;  /* 0x0001284000027802 */ /* 0x000fe40000000f00 */
[----:B-1----:R-:W-:Y:S05]  /*12830*/  CALL.REL.NOINC `($__internal_18_$__cuda_sm70_shflsync_idx_p) ;  /* 0x0000154000007944 */ /* 0x002fea0003c00000 */
[----:B------:R-:W-:Y:S01]  /*12840*/  MOV R2, 0x12a90 ;  /* 0x00012a9000027802 */ /* 0x000fe20000000f00 */
[----:B------:R-:W-:Y:S02]  /*12850*/  IMAD.IADD R0, R4, 0x1, R0 ;  /* 0x0000000104007824 */ /* 0x000fe400078e0200 */
[----:B------:R-:W-:Y:S03]  /*12860*/  IMAD.MOV.U32 R3, RZ, RZ, 0x2 ;  /* 0x00000002ff037424 */ /* 0x000fe600078e00ff */
        /* <DEDUP_REMOVED lines=27> */
[----:B------:R-:W-:Y:S01]  /*12a20*/  ISETP.GT.AND P0, PT, R0, 0x39, PT ;  /* 0x000000390000780c */ /* 0x000fe20003f04270 */
[----:B------:R-:W-:Y:S01]  /*12a30*/  IMAD.MOV.U32 R0, RZ, RZ, 0x1c1f ;  /* 0x00001c1fff007424 */ /* 0x000fe200078e00ff */
[----:B------:R-:W-:Y:S02]  /*12a40*/  FSEL R39, R39, -INF , P6 ;  /* 0xff80000027277808 */ /* 0x000fe40003000000 */
[----:B------:R-:W-:Y:S02]  /*12a50*/  FSEL R38, R38, -INF , P5 ;  /* 0xff80000026267808 */ /* 0x000fe40002800000 */
[----:B------:R-:W-:Y:S02]  /*12a60*/  FSEL R37, R37, -INF , P4 ;  /* 0xff80000025257808 */ /* 0x000fe40002000000 */
[----:B------:R-:W-:Y:S02]  /*12a70*/  FSEL R36, R36, -INF , P0 ;  /* 0xff80000024247808 */ /* 0x000fe40000000000 */
[----:B------:R-:W-:Y:S05]  /*12a80*/  CALL.REL.NOINC `($__internal_18_$__cuda_sm70_shflsync_idx_p) ;  /* 0x000012f000007944 */ /* 0x000fea0003c00000 */
        /* <DEDUP_REMOVED lines=37> */
[----:B------:R-:W-:Y:S01]  /*12ce0*/  FMNMX.FTZ R2, R9, R100, !PT ;  /* 0x0000006409027209 */ /* 0x000fe20007810000 */
[----:B------:R-:W-:Y:S01]  /*12cf0*/  IMAD.IADD R0, R4, 0x1, R0 ;  /* 0x0000000104007824 */ /* 0x000fe200078e0200 */
[----:B------:R-:W-:Y:S02]  /*12d00*/  FMNMX.FTZ R5, R53, R106, !PT ;  /* 0x0000006a35057209 */ /* 0x000fe40007810000 */
[----:B------:R-:W-:Y:S02]  /*12d10*/  FMNMX.FTZ R4, R14, R2, !PT ;  /* 0x000000020e047209 */ /* 0x000fe40007810000 */
        /* <DEDUP_REMOVED lines=30> */
[----:B------:R-:W-:Y:S01]  /*12f00*/  FMNMX.FTZ R3, R33, R0, !PT ;  /* 0x0000000021037209 */ /* 0x000fe20007810000 */
[----:B------:R-:W-:Y:S01]  /*12f10*/  IMAD.MOV.U32 R0, RZ, RZ, 0x2 ;  /* 0x00000002ff007424 */ /* 0x000fe200078e00ff */
        /* <DEDUP_REMOVED lines=62> */
[----:B------:R-:W-:Y:S02]  /*13300*/  MOV R2, 0x13320 ;  /* 0x0001332000027802 */ /* 0x000fe40000000f00 */
[----:B------:R-:W-:Y:S05]  /*13310*/  CALL.REL.NOINC `($__internal_17_$__cuda_sm70_shflsync_bfly_p) ;  /* 0x00000a0000007944 */ /* 0x000fea0003c00000 */
[----:B------:R-:W-:Y:S01]  /*13320*/  FMNMX.FTZ R4, R4, R0, !PT ;  /* 0x0000000004047209 */ /* 0x000fe20007810000 */
[----:B------:R-:W-:Y:S01]  /*13330*/  IMAD.MOV.U32 R0, RZ, RZ, 0x1 ;  /* 0x00000001ff007424 */ /* 0x000fe200078e00ff */
[----:B------:R-:W-:Y:S02]  /*13340*/  MOV R2, 0x13360 ;  /* 0x0001336000027802 */ /* 0x000fe40000000f00 */
        /* <DEDUP_REMOVED lines=28> */
[----:B------:R-:W-:-:S05]  /*13510*/  BRA `(.L_x_1327) ;  /* 0xffff594000007947 */ /* 0x000fca000383ffff */
.L_x_1287:
[----:B-1--4-:R-:W-:Y:S01]  /*13520*/  MOV R3, RZ ;  /* 0x000000ff00037202 */ /* 0x012fe20000000f00 */
[----:B------:R-:W-:Y:S01]  /*13530*/  IMAD.MOV.U32 R5, RZ, RZ, R52 ;  /* 0x000000ffff057224 */ /* 0x000fe200078e0034 */
[----:B------:R-:W-:Y:S01]  /*13540*/  MOV R2, 0x13570 ;  /* 0x0001357000027802 */ /* 0x000fe20000000f00 */
[----:B------:R-:W-:Y:S02]  /*13550*/  IMAD.MOV.U32 R0, RZ, RZ, 0x1c1f ;  /* 0x00001c1fff007424 */ /* 0x000fe400078e00ff */
[----:B------:R-:W-:Y:S05]  /*13560*/  CALL.REL.NOINC `($__internal_18_$__cuda_sm70_shflsync_idx_p) ;  /* 0x0000081000007944 */ /* 0x000fea0003c00000 */
[----:B------:R-:W-:-:S05]  /*13570*/  BRA `(.L_x_1328) ;  /* 0xffff7a2000007947 */ /* 0x000fca000383ffff */
.L_x_1290:
[----:B------:R-:W-:Y:S01]  /*13580*/  MOV R3, RZ ;  /* 0x000000ff00037202 */ /* 0x000fe20000000f00 */
[----:B------:R-:W-:Y:S01]  /*13590*/  IMAD.MOV.U32 R5, RZ, RZ, R8 ;  /* 0x000000ffff057224 */ /* 0x000fe200078e0008 */
[----:B------:R-:W-:Y:S01]  /*135a0*/  MOV R2, 0x135d0 ;  /* 0x000135d000027802 */ /* 0x000fe20000000f00 */
[----:B------:R-:W-:Y:S02]  /*135b0*/  IMAD.MOV.U32 R0, RZ, RZ, 0x1c1f ;  /* 0x00001c1fff007424 */ /* 0x000fe400078e00ff */
[----:B-1----:R-:W-:Y:S05]  /*135c0*/  CALL.REL.NOINC `($__internal_18_$__cuda_sm70_shflsync_idx_p) ;  /* 0x000007b000007944 */ /* 0x002fea0003c00000 */
[----:B------:R-:W-:Y:S01]  /*135d0*/  MOV R4, R0 ;  /* 0x0000000000047202 */ /* 0x000fe20000000f00 */
[----:B------:R-:W-:-:S05]  /*135e0*/  BRA `(.L_x_1329) ;  /* 0xffff8ed000007947 */ /* 0x000fca000383ffff */
.L_x_1291:
[----:B------:R-:W-:Y:S01]  /*135f0*/  MOV R3, RZ ;  /* 0x000000ff00037202 */ /* 0x000fe20000000f00 */
[----:B------:R-:W-:Y:S01]  /*13600*/  IMAD.MOV.U32 R5, RZ, RZ, R9 ;  /* 0x000000ffff057224 */ /* 0x000fe200078e0009 */
[----:B------:R-:W-:Y:S01]  /*13610*/  MOV R2, 0x13640 ;  /* 0x0001364000027802 */ /* 0x000fe20000000f00 */
[----:B------:R-:W-:Y:S02]  /*13620*/  IMAD.MOV.U32 R0, RZ, RZ, 0x1c1f ;  /* 0x00001c1fff007424 */ /* 0x000fe400078e00ff */
[----:B-123--:R-:W-:Y:S05]  /*13630*/  CALL.REL.NOINC `($__internal_18_$__cuda_sm70_shflsync_idx_p) ;  /* 0x0000074000007944 */ /* 0x00efea0003c00000 */
[C---:B------:R-:W-:Y:S01]  /*13640*/  IADD3 R2, -R101.reuse, 0x10, RZ ;  /* 0x0000001065027810 */ /* 0x040fe20007ffe1ff */
[----:B------:R-:W-:Y:S01]  /*13650*/  IMAD.MOV.U32 R5, RZ, RZ, R8 ;  /* 0x000000ffff057224 */ /* 0x000fe200078e0008 */
[----:B------:R-:W-:Y:S02]  /*13660*/  ISETP.NE.U32.AND P0, PT, R101, RZ, PT ;  /* 0x000000ff6500720c */ /* 0x000fe40003f05070 */
[----:B------:R-:W-:Y:S04]  /*13670*/  LOP3.LUT R2, R2, 0xf, RZ, 0xc0, !PT ;  /* 0x0000000f02027812 */ /* 0x000fe800078ec0ff */
[----:B------:R-:W-:Y:S04]  /*13680*/  IADD3 R2, P6, P5, R2, R0, R43 ;  /* 0x0000000002027210 */ /* 0x000fe80007dde02b */
[----:B------:R-:W-:Y:S05]  /*13690*/  IADD3.X R3, RZ, R4, R10, P6, P5 ;  /* 0x00000004ff037210 */ /* 0x000fea00037ea40a */
[----:B------:R-:W-:Y:S01]  /*136a0*/  @!PT LDS RZ, [RZ] ;  /* 0x00000000fffff984 */ /* 0x000fe20000000800 */
[----:B------:R-:W-:Y:S01]  /*136b0*/  @!PT LDS RZ, [RZ] ;  /* 0x00000000fffff984 */ /* 0x000fe20000000800 */
[----:B------:R-:W-:Y:S01]  /*136c0*/  @!PT LDS RZ, [RZ] ;  /* 0x00000000fffff984 */ /* 0x000fe20000000800 */
[----:B------:R1:W-:Y:S01]  /*136d0*/  LDGSTS.E.BYPASS.LTC128B.128.ZFILL [R217+0x3100], [R2.64], P0 ;  /* 0x0310000002d97fae */ /* 0x0003e20008141d46 */
[----:B------:R-:W-:Y:S05]  /*136e0*/  IADD3 R6, P0, R0, R44, RZ ;  /* 0x0000002c00067210 */ /* 0x000fea0007f1e0ff */
[----:B------:R-:W-:Y:S05]  /*136f0*/  IMAD.X R7, R4, 0x1, R11, P0 ;  /* 0x0000000104077824 */ /* 0x000fea00000e060b */
        /* <DEDUP_REMOVED lines=15> */
.L_x_1292:
[----:B------:R-:W-:Y:S02]  /*137f0*/  MOV R0, 0x2 ;  /* 0x0000000200007802 */ /* 0x000fe40000000f00 */
        /* <DEDUP_REMOVED lines=34> */
.L_x_1294:
[----:B------:R-:W-:Y:S01]  /*13a20*/  IMAD.MOV.U32 R4, RZ, RZ, R243 ;  /* 0x000000ffff047224 */ /* 0x000fe200078e00f3 */
[----:B------:R-:W-:-:S02]  /*13a30*/  MOV R0, 0x2 ;  /* 0x0000000200007802 */ /* 0x000fc40000000f00 */
[----:B------:R-:W-:Y:S02]  /*13a40*/  MOV R2, 0x13a60 ;  /* 0x00013a6000027802 */ /* 0x000fe40000000f00 */
[----:B-1----:R-:W-:Y:S05]  /*13a50*/  CALL.REL.NOINC `($__internal_17_$__cuda_sm70_shflsync_bfly_p) ;  /* 0x000002c000007944 */ /* 0x002fea0003c00000 */
[----:B------:R-:W-:Y:S01]  /*13a60*/  MOV R7, R0 ;  /* 0x0000000000077202 */ /* 0x000fe20000000f00 */
[----:B------:R-:W-:Y:S05]  /*13a70*/  BRA `(.L_x_1332) ;  /* 0xffffaef000007947 */ /* 0x000fea000383ffff */
.L_x_1295:
[----:B------:R-:W-:Y:S01]  /*13a80*/  IMAD.MOV.U32 R4, RZ, RZ, R7 ;  /* 0x000000ffff047224 */ /* 0x000fe200078e0007 */
[----:B------:R-:W-:Y:S02]  /*13a90*/  MOV R0, 0x1 ;  /* 0x0000000100007802 */ /* 0x000fe40000000f00 */
[----:B------:R-:W-:Y:S02]  /*13aa0*/  MOV R2, 0x13ac0 ;  /* 0x00013ac000027802 */ /* 0x000fe40000000f00 */
[----:B-12---:R-:W-:Y:S05]  /*13ab0*/  CALL.REL.NOINC `($__internal_17_$__cuda_sm70_shflsync_bfly_p) ;  /* 0x0000026000007944 */ /* 0x006fea0003c00000 */
[----:B------:R-:W-:Y:S01]  /*13ac0*/  FADD.FTZ R7, R7, R0 ;  /* 0x0000000007077221 */ /* 0x000fe20000010000 */
[----:B------:R-:W-:Y:S02]  /*13ad0*/  MOV R4, R247 ;  /* 0x000000f700047202 */ /* 0x000fe40000000f00 */
[----:B------:R-:W-:Y:S02]  /*13ae0*/  MOV R0, 0x2 ;  /* 0x0000000200007802 */ /* 0x000fe40000000f00 */
[----:B------:R-:W-:Y:S02]  /*13af0*/  MOV R2, 0x13b10 ;  /* 0x00013b1000027802 */ /* 0x000fe40000000f00 */
[----:B------:R-:W-:Y:S05]  /*13b00*/  CALL.REL.NOINC `($__internal_17_$__cuda_sm70_shflsync_bfly_p) ;  /* 0x0000021000007944 */ /* 0x000fea0003c00000 */
[----:B------:R-:W-:Y:S01]  /*13b10*/  FADD.FTZ R6, R247, R0 ;  /* 0x00000000f7067221 */ /* 0x000fe20000010000 */
[----:B------:R-:W-:-:S02]  /*13b20*/  MOV R0, 0x1 ;  /* 0x0000000100007802 */ /* 0x000fc40000000f00 */
[----:B------:R-:W-:Y:S02]  /*13b30*/  MOV R2, 0x13b60 ;  /* 0x00013b6000027802 */ /* 0x000fe40000000f00 */
[----:B------:R-:W-:Y:S02]  /*13b40*/  MOV R4, R6 ;  /* 0x0000000600047202 */ /* 0x000fe40000000f00 */
[----:B------:R-:W-:Y:S05]  /*13b50*/  CALL.REL.NOINC `($__internal_17_$__cuda_sm70_shflsync_bfly_p) ;  /* 0x000001c000007944 */ /* 0x000fea0003c00000 */
[----:B------:R-:W-:Y:S01]  /*13b60*/  FADD.FTZ R6, R6, R0 ;  /* 0x0000000006067221 */ /* 0x000fe20000010000 */
[----:B------:R-:W-:Y:S02]  /*13b70*/  MOV R4, R248 ;  /* 0x000000f800047202 */ /* 0x000fe40000000f00 */
[----:B------:R-:W-:Y:S02]  /*13b80*/  MOV R0, 0x2 ;  /* 0x0000000200007802 */ /* 0x000fe40000000f00 */
[----:B------:R-:W-:Y:S02]  /*13b90*/  MOV R2, 0x13bb0 ;  /* 0x00013bb000027802 */ /* 0x000fe40000000f00 */
[----:B------:R-:W-:Y:S05]  /*13ba0*/  CALL.REL.NOINC `($__internal_17_$__cuda_sm70_shflsync_bfly_p) ;  /* 0x0000017000007944 */ /* 0x000fea0003c00000 */
[----:B------:R-:W-:Y:S01]  /*13bb0*/  FADD.FTZ R5, R248, R0 ;  /* 0x00000000f8057221 */ /* 0x000fe20000010000 */
[----:B------:R-:W-:Y:S02]  /*13bc0*/  MOV R0, 0x1 ;  /* 0x0000000100007802 */ /* 0x000fe40000000f00 */
[----:B------:R-:W-:-:S02]  /*13bd0*/  MOV R2, 0x13c00 ;  /* 0x00013c0000027802 */ /* 0x000fc40000000f00 */
        /* <DEDUP_REMOVED lines=9> */
[----:B------:R-:W-:Y:S02]  /*13c70*/  MOV R2, 0x13ca0 ;  /* 0x00013ca000027802 */ /* 0x000fe40000000f00 */
[----:B------:R-:W-:-:S02]  /*13c80*/  MOV R4, R249 ;  /* 0x000000f900047202 */ /* 0x000fc40000000f00 */
[----:B------:R-:W-:Y:S05]  /*13c90*/  CALL.REL.NOINC `($__internal_17_$__cuda_sm70_shflsync_bfly_p) ;  /* 0x0000008000007944 */ /* 0x000fea0003c00000 */
[----:B------:R-:W-:Y:S01]  /*13ca0*/  MOV R4, R0 ;  /* 0x0000000000047202 */ /* 0x000fe20000000f00 */
[----:B------:R-:W-:Y:S05]  /*13cb0*/  BRA `(.L_x_1333) ;  /* 0xffffada000007947 */ /* 0x000fea000383ffff */
.L_x_1309:
[----:B---3--:R-:W-:Y:S01]  /*13cc0*/  IMAD.MOV.U32 R5, RZ, RZ, R24 ;  /* 0x000000ffff057224 */ /* 0x008fe200078e0018 */
[----:B------:R-:W-:Y:S01]  /*13cd0*/  MOV R3, RZ ;  /* 0x000000ff00037202 */ /* 0x000fe20000000f00 */
[----:B-1----:R-:W-:Y:S01]  /*13ce0*/  IMAD.MOV.U32 R0, RZ, RZ, 0x1f ;  /* 0x0000001fff007424 */ /* 0x002fe200078e00ff */
[----:B------:R-:W-:-:S02]  /*13cf0*/  MOV R2, 0x13d10 ;  /* 0x00013d1000027802 */ /* 0x000fc40000000f00 */
[----:B----45:R-:W-:Y:S05]  /*13d00*/  CALL.REL.NOINC `($__internal_18_$__cuda_sm70_shflsync_idx_p) ;  /* 0x0000007000007944 */ /* 0x030fea0003c00000 */
[----:B------:R-:W-:Y:S05]  /*13d10*/  BRA `(.L_x_1334) ;  /* 0xffffd07000007947 */ /* 0x000fea000383ffff */
        .weak           $__internal_17_$__cuda_sm70_shflsync_bfly_p
        .type           $__internal_17_$__cuda_sm70_shflsync_bfly_p,@function
        .size           $__internal_17_$__cuda_sm70_shflsync_bfly_p,($__internal_18_$__cuda_sm70_shflsync_idx_p - $__internal_17_$__cuda_sm70_shflsync_bfly_p)
$__internal_17_$__cuda_sm70_shflsync_bfly_p:
[----:B------:R-:W-:Y:S02]  /*13d20*/  MOV R176, 0xffffffff ;  /* 0xffffffff00b07802 */ /* 0x000fe40000000f00 */
[----:B------:R-:W-:-:S02]  /*13d30*/  MOV R3, 0x1f ;  /* 0x0000001f00037802 */ /* 0x000fc40000000f00 */
[----:B------:R-:W-:Y:S04]  /*13d40*/  WARPSYNC R176 ;  /* 0x000000b000007348 */ /* 0x000fe80003800000 */
[----:B------:R1:W2:Y:S02]  /*13d50*/  SHFL.BFLY PT, R0, R4, R0, R3 ;  /* 0x0c00000004007389 */ /* 0x0002a400000e0003 */
[----:B-1----:R-:W-:-:S04]  /*13d60*/  MOV R3, 0x0 ;  /* 0x0000000000037802 */ /* 0x002fc80000000f00 */
[----:B--2---:R-:W-:Y:S05]  /*13d70*/  RET.REL.NODEC R2 `(_ZN7cutlass13device_kernelIN5flash19enable_sm80_to_sm89INS1_16FlashAttnFwdSm80INS1_25CollectiveMainloopFwdSm80ILi4ELi1ELb0EN4cute5tupleIJNS5_1CILi128EEENS7_ILi64EEENS7_ILi96EEEEEELi96ENS_10bfloat16_tEfNS_4arch4Sm80ELb1ELb0ELb1ELb0ELb1ELb0ELb1ELb1EEENS1_21CollectiveEpilogueFwdINS6_IJS8_SA_S9_EEENS6_IJNS7_ILi1EEESI_SI_EEESC_SE_Li128ELb0ELb1ELb1ELb0EEENS1_30DynamicPersistentTileSchedulerILi128ELi128ELb1ELb1ELb0EEEEEEEEEvNT_6ParamsE) ;  /* 0xfffec28002007950 */ /* 0x004fea0003c3ffff */
        .weak           $__internal_18_$__cuda_sm70_shflsync_idx_p
        .type           $__internal_18_$__cuda_sm70_shflsync_idx_p,@function
        .size           $__internal_18_$__cuda_sm70_shflsync_idx_p,(.L_x_3651 - $__internal_18_$__cuda_sm70_shflsync_idx_p)
$__internal_18_$__cuda_sm70_shflsync_idx_p:
[----:B------:R-:W-:-:S04]  /*13d80*/  MOV R55, 0xffffffff ;  /* 0xffffffff00377802 */ /* 0x000fc80000000f00 */
[----:B------:R-:W-:Y:S04]  /*13d90*/  WARPSYNC R55 ;  /* 0x0000003700007348 */ /* 0x000fe80003800000 */
[----:B------:R1:W2:Y:S02]  /*13da0*/  SHFL.IDX PT, R0, R5, R3, R0 ;  /* 0x0000000305007389 */ /* 0x0002a400000e0000 */
[----:B-1----:R-:W-:-:S04]  /*13db0*/  MOV R3, 0x0 ;  /* 0x0000000000037802 */ /* 0x002fc80000000f00 */
[----:B--2---:R-:W-:Y:S05]  /*13dc0*/  RET.REL.NODEC R2 `(_ZN7cutlass13device_kernelIN5flash19enable_sm80_to_sm89INS1_16FlashAttnFwdSm80INS1_25CollectiveMainloopFwdSm80ILi4ELi1ELb0EN4cute5tupleIJNS5_1CILi128EEENS7_ILi64EEENS7_ILi96EEEEEELi96ENS_10bfloat16_tEfNS_4arch4Sm80ELb1ELb0ELb1ELb0ELb1ELb0ELb1ELb1EEENS1_21CollectiveEpilogueFwdINS6_IJS8_SA_S9_EEENS6_IJNS7_ILi1EEESI_SI_EEESC_SE_Li128ELb0ELb1ELb1ELb0EEENS1_30DynamicPersistentTileSchedulerILi128ELi128ELb1ELb1ELb0EEEEEEEEEvNT_6ParamsE) ;  /* 0xfffec23002007950 */ /* 0x004fea0003c3ffff */
.L_x_1335:
        /* <DEDUP_REMOVED lines=11> */
.L_x_3651:


//--------------------- .text._ZN7cutlass13device_kernelIN5flash19enable_sm80_to_sm89INS1_16FlashAttnFwdSm80INS1_25CollectiveMainloopFwdSm80ILi4ELi1ELb0EN4cute5tupleIJNS5_1CILi128EEENS7_ILi48EEENS7_ILi96EEEEEELi96ENS_10bfloat16_tEfNS_4arch4Sm80ELb1ELb0ELb1ELb1ELb1ELb0ELb1ELb1EEENS1_21CollectiveEpilogueFwdINS6_IJS8_SA_S9_EEENS6_IJNS7_ILi1EEESI_SI_EEESC_SE_Li128ELb1ELb1ELb1ELb0EEENS1_36VarlenDynamicPersistentTileSchedulerILi128ELi48ELi128ELi128ELb1ELb1ELb0ELb1ELb1ELb1EEEEEEEEEvNT_6ParamsE --------------------------
	.section	.text._ZN7cutlass13device_kernelIN5flash19enable_sm80_to_sm89INS1_16FlashAttnFwdSm80INS1_25CollectiveMainloopFwdSm80ILi4ELi1ELb0EN4cute5tupleIJNS5_1CILi128EEENS7_ILi48EEENS7_ILi96EEEEEELi96ENS_10bfloat16_tEfNS_4arch4Sm80ELb1ELb0ELb1ELb1ELb1ELb0ELb1ELb1EEENS1_21CollectiveEpilogueFwdINS6_IJS8_SA_S9_EEENS6_IJNS7_ILi1EEESI_SI_EEESC_SE_Li128ELb1ELb1ELb1ELb0EEENS1_36VarlenDynamicPersistentTileSchedulerILi128ELi48ELi128ELi128ELb1ELb1ELb0ELb1ELb1ELb1EEEEEEEEEvNT_6ParamsE,"ax",@progbits
	.sectioninfo	@"SHI_REGISTERS=255"
	.align	128
.text._ZN7cutlass13device_kernelIN5flash19enable_sm80_to_sm89INS1_16FlashAttnFwdSm80INS1_25CollectiveMainloopFwdSm80ILi4ELi1ELb0EN4cute5tupleIJNS5_1CILi128EEENS7_ILi48EEENS7_ILi96EEEEEELi96ENS_10bfloat16_tEfNS_4arch4Sm80ELb1ELb0ELb1ELb1ELb1ELb0ELb1ELb1EEENS1_21CollectiveEpilogueFwdINS6_IJS8_SA_S9_EEENS6_IJNS7_ILi1EEESI_SI_EEESC_SE_Li128ELb1ELb1ELb1ELb0EEENS1_36VarlenDynamicPersistentTileSchedulerILi128ELi48ELi128ELi128ELb1ELb1ELb0ELb1ELb1ELb1EEEEEEEEEvNT_6ParamsE:
        .type           _ZN7cutlass13device_kernelIN5flash19enable_sm80_to_sm89INS1_16FlashAttnFwdSm80INS1_25CollectiveMainloopFwdSm80ILi4ELi1ELb0EN4cute5tupleIJNS5_1CILi128EEENS7_ILi48EEENS7_ILi96EEEEEELi96ENS_10bfloat16_tEfNS_4arch4Sm80ELb1ELb0ELb1ELb1ELb1ELb0ELb1ELb1EEENS1_21CollectiveEpilogueFwdINS6_IJS8_SA_S9_EEENS6_IJNS7_ILi1EEESI_SI_EEESC_SE_Li128ELb1ELb1ELb1ELb0EEENS1_36VarlenDynamicPersistentTileSchedulerILi128ELi48ELi128ELi128ELb1ELb1ELb0ELb1ELb1ELb1EEEEEEEEEvNT_6ParamsE,@function
        .size           _ZN7cutlass13device_kernelIN5flash19enable_sm80_to_sm89INS1_16FlashAttnFwdSm80INS1_25CollectiveMainloopFwdSm80ILi4ELi1ELb0EN4cute5tupleIJNS5_1CILi128EEENS7_ILi48EEENS7_ILi96EEEEEELi96ENS_10bfloat16_tEfNS_4arch4Sm80ELb1ELb0ELb1ELb1ELb1ELb0ELb1ELb1EEENS1_21CollectiveEpilogueFwdINS6_IJS8_SA_S9_EEENS6_IJNS7_ILi1EEESI_SI_EEESC_SE_Li128ELb1ELb1ELb1ELb0EEENS1_36VarlenDynamicPersistentTileSchedulerILi128ELi48ELi128ELi128ELb1ELb1ELb0ELb1ELb1ELb1EEEEEEEEEvNT_6ParamsE,(.L_x_3654 - _ZN7cutlass13device_kernelIN5flash19enable_sm80_to_sm89INS1_16FlashAttnFwdSm80INS1_25CollectiveMainloopFwdSm80ILi4ELi1ELb0EN4cute5tupleIJNS5_1CILi128EEENS7_ILi48EEENS7_ILi96EEEEEELi96ENS_10bfloat16_tEfNS_4arch4Sm80ELb1ELb0ELb1ELb1ELb1ELb0ELb1ELb1EEENS1_21CollectiveEpilogueFwdINS6_IJS8_SA_S9_EEENS6_IJNS7_ILi1EEESI_SI_EEESC_SE_Li128ELb1ELb1ELb1ELb0EEENS1_36VarlenDynamicPersistentTileSchedulerILi128ELi48ELi128ELi128ELb1ELb1ELb0ELb1ELb1ELb1EEEEEEEEEvNT_6ParamsE)
        .other          _ZN7cutlass13device_kernelIN5flash19enable_sm80_to_sm89INS1_16FlashAttnFwdSm80INS1_25CollectiveMainloopFwdSm80ILi4ELi1ELb0EN4cute5tupleIJNS5_1CILi128EEENS7_ILi48EEENS7_ILi96EEEEEELi96ENS_10bfloat16_tEfNS_4arch4Sm80ELb1ELb0ELb1ELb1ELb1ELb0ELb1ELb1EEENS1_21CollectiveEpilogueFwdINS6_IJS8_SA_S9_EEENS6_IJNS7_ILi1EEESI_SI_EEESC_SE_Li128ELb1ELb1ELb1ELb0EEENS1_36VarlenDynamicPersistentTileSchedulerILi128ELi48ELi128ELi128ELb1ELb1ELb0ELb1ELb1ELb1EEEEEEEEEvNT_6ParamsE,@"STO_CUDA_ENTRY STV_DEFAULT"
_ZN7cutlass13device_kernelIN5flash19enable_sm80_to_sm89INS1_16FlashAttnFwdSm80INS1_25CollectiveMainloopFwdSm80ILi4ELi1ELb0EN4cute5tupleIJNS5_1CILi128EEENS7_ILi48EEENS7_ILi96EEEEEELi96ENS_10bfloat16_tEfNS_4arch4Sm80ELb1ELb0ELb1ELb1ELb1ELb0ELb1ELb1EEENS1_21CollectiveEpilogueFwdINS6_IJS8_SA_S9_EEENS6_IJNS7_ILi1EEESI_SI_EEESC_SE_Li128ELb1ELb1ELb1ELb0EEENS1_36VarlenDynamicPersistentTileSchedulerILi128ELi48ELi128ELi128ELb1ELb1ELb0ELb1ELb1ELb1EEEEEEEEEvNT_6ParamsE:
        /* <DEDUP_REMOVED lines=54> */
.L_x_1341:
        /* <DEDUP_REMOVED lines=16> */
.L_x_1478:
        /* <DEDUP_REMOVED lines=16> */
.L_x_1479:
[----:B--2---:R-:W-:-:S05]  /*0560*/  IMAD R0, R0, c[0x0][0x538], RZ ;  /* 0x00014e0000007a24 */ /* 0x004fca00078e02ff */
[----:B------:R-:W-:-:S04]  /*0570*/  IADD3 R6, R0, R6, RZ ;  /* 0x0000000600067210 */ /* 0x000fc80007ffe0ff */
[----:B------:R-:W-:-:S13]  /*0580*/  ISETP.GT.AND P0, PT, R6, UR4, PT ;  /* 0x0000000406007c0c */ /* 0x000fda000bf04270 */
[----:B-1----:R-:W-:Y:S05]  /*0590*/  @!P0 BRA `(.L_x_1341) ;  /* 0xfffffdc000008947 */ /* 0x002fea000383ffff */
.L_x_1337:
[----:B------:R-:W-:-:S05]  /*05a0*/  IADD3 R11, -R0, R6, RZ ;  /* 0x00000006000b7210 */ /* 0x000fca0007ffe1ff */
[----:B------:R-:W-:-:S05]  /*05b0*/  IMAD R0, R4, c[0x0][0x538], R11 ;  /* 0x00014e0004007a24 */ /* 0x000fca00078e020b */
[----:B------:R-:W-:Y:S01]  /*05c0*/  ISETP.GT.AND P0, PT, R0, UR4, PT ;  /* 0x0000000400007c0c */ /* 0x000fe2000bf04270 */
[----:B------:R-:W-:-:S12]  /*05d0*/  BRA.DIV ~URZ, `(.L_x_1342) ;  /* 0x000123c27f007947 */ /* 0x000fd8000b800000 */
[----:B------:R-:W-:-:S04]  /*05e0*/  VOTE.ANY R10, PT, !P0 ;  /* 0x00000000000a7806 */ /* 0x000fc800040e0100 */
.L_x_1480:
[----:B------:R-:W1:Y:S02]  /*05f0*/  POPC R5, R10 ;  /* 0x0000000a00057309 */ /* 0x000e640000000000 */
[----:B-1----:R-:W-:-:S05]  /*0600*/  IADD3 R0, R5, R7, RZ ;  /* 0x0000000705007210 */ /* 0x002fca0007ffe0ff */
[----:B------:R1:W-:Y:S01]  /*0610*/  STL [R1+0xc], R0 ;  /* 0x00000c0001007387 */ /* 0x0003e20000100800 */
[----:B------:R-:W-:Y:S05]  /*0620*/  BRA.DIV ~URZ, `(.L_x_1343) ;  /* 0x000123c27f007947 */ /* 0x000fea000b800000 */
[----:B------:R2:W3:Y:S01]  /*0630*/  SHFL.IDX PT, R12, R9, R5, 0x1f ;  /* 0x00001f05090c7589 */ /* 0x0004e200000e0000 */
[----:B------:R-:W-:-:S03]  /*0640*/  MOV R6, RZ ;  /* 0x000000ff00067202 */ /* 0x000fc60000000f00 */
[----:B------:R2:W4:Y:S04]  /*0650*/  SHFL.IDX PT, R9, R8, R5, 0x1f ;  /* 0x00001f0508097589 */ /* 0x00052800000e0000 */
.L_x_1481:
[----:B------:R-:W-:Y:S01]  /*0660*/  ISETP.NE.AND P0, PT, R10, RZ, PT ;  /* 0x000000ff0a00720c */ /* 0x000fe20003f05270 */
[----:B------:R-:W-:-:S12]  /*0670*/  BSSY B0, `(.L_x_1344) ;  /* 0x0000005000007945 */ /* 0x000fd80003800000 */
[----:B------:R-:W-:Y:S05]  /*0680*/  @!P0 BRA `(.L_x_1345) ;  /* 0x0000003000008947 */ /* 0x000fea0003800000 */
[----:B-1----:R-:W-:Y:S01]  /*0690*/  IADD3 R0, R5, -0x1, RZ ;  /* 0xffffffff05007810 */ /* 0x002fe20007ffe0ff */
[----:B------:R-:W-:Y:S05]  /*06a0*/  BRA.DIV ~URZ, `(.L_x_1346) ;  /* 0x000124227f007947 */ /* 0x000fea000b800000 */
[----:B------:R1:W2:Y:S02]  /*06b0*/  SHFL.IDX PT, R6, R4, R0, 0x1f ;  /* 0x00001f0004067589 */ /* 0x0002a400000e0000 */
.L_x_1345:
[----:B------:R-:W-:Y:S05]  /*06c0*/  BSYNC B0 ;  /* 0x0000000000007941 */ /* 0x000fea0003800000 */
.L_x_1344:
        /* <DEDUP_REMOVED lines=69> */
.L_x_1348:
        /* <DEDUP_REMOVED lines=70> */
.L_x_1349:
[----:B------:R-:W-:Y:S05]  /*0f80*/  BSYNC B0 ;  /* 0x0000000000007941 */ /* 0x000fea0003800000 */
.L_x_1347:
[----:B------:R-:W-:-:S04]  /*0f90*/  LOP3.LUT R0, RZ, R0, RZ, 0x33, !PT ;  /* 0x00000000ff007212 */ /* 0x000fc800078e33ff */
[----:B------:R-:W-:-:S05]  /*0fa0*/  IADD3 R0, R0, R12, RZ ;  /* 0x0000000c00007210 */ /* 0x000fca0007ffe0ff */
[----:B------:R2:W-:Y:S01]  /*0fb0*/  STL [R1+0x4], R0 ;  /* 0x0000040001007387 */ /* 0x0005e20000100800 */
[----:B------:R-:W-:Y:S05]  /*0fc0*/  BRA `(.L_x_1350) ;  /* 0x0000006000007947 */ /* 0x000fea0003800000 */
.L_x_1338:
[----:B------:R-:W-:Y:S01]  /*0fd0*/  MOV R0, UR4 ;  /* 0x0000000400007c02 */ /* 0x000fe20008000f00 */
[----:B------:R-:W-:Y:S04]  /*0fe0*/  STL [R1+0x4], RZ ;  /* 0x000004ff01007387 */ /* 0x000fe80000100800 */
[----:B------:R1:W-:Y:S04]  /*0ff0*/  STL [R1], R0 ;  /* 0x0000000001007387 */ /* 0x0003e80000100800 */
[----:B------:R2:W-:Y:S01]  /*1000*/  STL [R1+0x8], RZ ;  /* 0x000008ff01007387 */ /* 0x0005e20000100800 */
[----:B-1----:R-:W-:-:S05]  /*1010*/  MOV R0, c[0x0][0x53c] ;  /* 0x00014f0000007a02 */ /* 0x002fca0000000f00 */
[----:B------:R2:W-:Y:S02]  /*1020*/  STL [R1+0xc], R0 ;  /* 0x00000c0001007387 */ /* 0x0005e40000100800 */
.L_x_1350:
        /* <DEDUP_REMOVED lines=8> */
.L_x_1336:
        /* <DEDUP_REMOVED lines=169> */
.L_x_1477:
[----:B------:R-:W2:Y:S01]  /*1b40*/  LDL R0, [R1+0xc] ;  /* 0x00000c0001007983 */ /* 0x000ea20000100800 */
        /* <DEDUP_REMOVED lines=33> */
.L_x_1351:
[----:B------:R-:W-:-:S04]  /*1d60*/  ISETP.NE.U32.AND P1, PT, RZ, c[0x0][0x368], PT ;  /* 0x0000da00ff007a0c */ /* 0x000fc80003f25070 */
[----:B------:R-:W-:-:S13]  /*1d70*/  ISETP.NE.AND.EX P1, PT, RZ, c[0x0][0x36c], PT, P1 ;  /* 0x0000db00ff007a0c */ /* 0x000fda0003f25310 */
[----:B------:R-:W-:Y:S05]  /*1d80*/  @!P1 BRA `(.L_x_1352) ;  /* 0x0000004000009947 */ /* 0x000fea0003800000 */
[----:B-1----:R-:W-:-:S04]  /*1d90*/  IADD3 R2, P1, R15, c[0x0][0x368], RZ ;  /* 0x0000da000f027a10 */ /* 0x002fc80007f3e0ff */
[----:B------:R-:W-:-:S05]  /*1da0*/  IADD3.X R3, R14, c[0x0][0x36c], RZ, P1, !PT ;  /* 0x0000db000e037a10 */ /* 0x000fca0000ffe4ff */
[----:B------:R1:W5:Y:S01]  /*1db0*/  LDG.E R0, [R2.64] ;  /* 0x0000000602007981 */ /* 0x000362000c1e1900 */
[----:B------:R-:W-:Y:S05]  /*1dc0*/  BRA `(.L_x_1353) ;  /* 0x0000008000007947 */ /* 0x000fea0003800000 */
.L_x_1352:
        /* <DEDUP_REMOVED lines=8> */
.L_x_1353:
[----:B-1----:R-:W2:Y:S04]  /*1e50*/  LDL.LU R3, [R1+0x4] ;  /* 0x0000040001037983 */ /* 0x002ea80000300800 */
[----:B------:R-:W3:Y:S01]  /*1e60*/  LDL R13, [R1+0x8] ;  /* 0x00000800010d7983 */ /* 0x000ee20000100800 */
[----:B------:R-:W-:Y:S01]  /*1e70*/  IMAD.MOV.U32 R2, RZ, RZ, c[0x0][0x2c4] ;  /* 0x0000b100ff027624 */ /* 0x000fe200078e00ff */
[----:B------:R-:W-:Y:S01]  /*1e80*/  BSSY B0, `(.L_x_1354) ;  /* 0x000003b000007945 */ /* 0x000fe20003800000 */
[----:B-----5:R-:W-:-:S03]  /*1e90*/  IMAD.IADD R248, R0, 0x1, -R237 ;  /* 0x0000000100f87824 */ /* 0x020fc600078e0aed */
[----:B------:R-:W-:Y:S01]  /*1ea0*/  ISETP.NE.AND P3, PT, R2, 0x1, PT ;  /* 0x000000010200780c */ /* 0x000fe20003f65270 */
[----:B--2---:R-:W-:-:S05]  /*1eb0*/  IMAD.SHL.U32 R249, R3, 0x80, RZ ;  /* 0x0000008003f97824 */ /* 0x004fca00078e00ff */
[----:B------:R-:W-:-:S07]  /*1ec0*/  IADD3 R2, R249, 0x7f, RZ ;  /* 0x0000007ff9027810 */ /* 0x000fce0007ffe0ff */
[----:B------:R-:W-:-:S04]  /*1ed0*/  @P3 IMAD.HI.U32 R3, R2, c[0x0][0x2c8], RZ ;  /* 0x0000b20002033a27 */ /* 0x000fc800078e00ff */
[----:B------:R-:W-:Y:S01]  /*1ee0*/  IMAD.MOV.U32 R0, RZ, RZ, R2 ;  /* 0x000000ffff007224 */ /* 0x000fe200078e0002 */
[C---:B------:R-:W-:Y:S02]  /*1ef0*/  IADD3 R2, R248.reuse, 0x30, -R247 ;  /* 0x00000030f8027810 */ /* 0x040fe40007ffe8f7 */
[----:B------:R-:W-:Y:S02]  /*1f00*/  @P3 SHF.R.U32.HI R0, RZ, c[0x0][0x2cc], R3 ;  /* 0x0000b300ff003a19 */ /* 0x000fe40000011603 */
[----:B------:R-:W-:-:S03]  /*1f10*/  IADD3 R3, R248, 0x2f, RZ ;  /* 0x0000002ff8037810 */ /* 0x000fc60007ffe0ff */
[----:B------:R-:W-:Y:S02]  /*1f20*/  IMAD.IADD R0, R2, 0x1, R0 ;  /* 0x0000000102007824 */ /* 0x000fe400078e0200 */
[----:B------:R-:W-:-:S04]  /*1f30*/  IMAD.HI R2, R3, 0x2aaaaaab, RZ ;  /* 0x2aaaaaab03027827 */ /* 0x000fc800078e02ff */
[----:B------:R-:W-:Y:S01]  /*1f40*/  IMAD.HI R0, R0, 0x2aaaaaab, RZ ;  /* 0x2aaaaaab00007827 */ /* 0x000fe200078e02ff */
[----:B------:R-:W-:-:S04]  /*1f50*/  SHF.R.U32.HI R4, RZ, 0x1f, R2 ;  /* 0x0000001fff047819 */ /* 0x000fc80000011602 */
[----:B------:R-:W-:Y:S02]  /*1f60*/  SHF.R.U32.HI R3, RZ, 0x1f, R0 ;  /* 0x0000001fff037819 */ /* 0x000fe40000011600 */
[----:B------:R-:W-:Y:S02]  /*1f70*/  LEA.HI.SX32 R4, R2, R4, 0x1d ;  /* 0x0000000402047211 */ /* 0x000fe400078feaff */
[----:B------:R-:W-:Y:S02]  /*1f80*/  LEA.HI.SX32 R0, R0, R3, 0x1d ;  /* 0x0000000300007211 */ /* 0x000fe400078feaff */
[C---:B---3--:R-:W-:Y:S02]  /*1f90*/  LOP3.LUT R2, R13.reuse, 0xff000000, RZ, 0xc0, !PT ;  /* 0xff0000000d027812 */ /* 0x048fe400078ec0ff */
[----:B------:R-:W-:Y:S02]  /*1fa0*/  IMNMX R6, R4, R0, PT ;  /* 0x0000000004067217 */ /* 0x000fe40003800200 */
[----:B------:R-:W-:-:S02]  /*1fb0*/  LOP3.LUT R3, R13, 0xff0000, RZ, 0xc0, !PT ;  /* 0x00ff00000d037812 */ /* 0x000fc400078ec0ff */
[----:B------:R-:W-:Y:S01]  /*1fc0*/  SHF.R.U32.HI R0, RZ, 0x8, R2 ;  /* 0x00000008ff007819 */ /* 0x000fe20000011602 */
[----:B------:R-:W-:Y:S01]  /*1fd0*/  IMAD.MOV.U32 R2, RZ, RZ, RZ ;  /* 0x000000ffff027224 */ /* 0x000fe200078e00ff */
[----:B------:R-:W-:Y:S02]  /*1fe0*/  ISETP.GE.AND P1, PT, R6, 0x1, PT ;  /* 0x000000010600780c */ /* 0x000fe40003f26270 */
        /* <DEDUP_REMOVED lines=36> */
.L_x_1355:
[----:B------:R-:W-:Y:S05]  /*2230*/  BSYNC B0 ;  /* 0x0000000000007941 */ /* 0x000fea0003800000 */
.L_x_1354:
        /* <DEDUP_REMOVED lines=59> */
[----:B------:R-:W-:-:S04]  /*25f0*/  @P1 IADD3 R2, P2, R15, c[0x0][0x340], RZ ;  /* 0x0000d0000f021a10 */ /* 0x000fc80007f5e0ff */
[----:B------:R-:W-:-:S05]  /*2600*/  @P1 IADD3.X R3, R14, c[0x0][0x344], RZ, P2, !PT ;  /* 0x0000d1000e031a10 */ /* 0x000fca00017fe4ff */
[----:B------:R2:W5:Y:S01]  /*2610*/  @P1 LDG.E R14, [R2.64] ;  /* 0x00000006020e1981 */ /* 0x000562000c1e1900 */
[----:B------:R-:W-:Y:S01]  /*2620*/  SHF.R.S32.HI R0, RZ, 0x1f, R11 ;  /* 0x0000001fff007819 */ /* 0x000fe2000001140b */
[----:B-1----:R-:W-:Y:S01]  /*2630*/  IMAD.IADD R5, R231, 0x1, R249 ;  /* 0x00000001e7057824 */ /* 0x002fe200078e02f9 */
[----:B------:R-:W-:Y:S02]  /*2640*/  LOP3.LUT R13, R13, 0xffff, RZ, 0xc0, !PT ;  /* 0x0000ffff0d0d7812 */ /* 0x000fe400078ec0ff */
[----:B------:R-:W-:Y:S01]  /*2650*/  SEL R6, R12, RZ, !P0 ;  /* 0x000000ff0c067207 */ /* 0x000fe20004000000 */
[----:B------:R-:W-:Y:S01]  /*2660*/  IMAD R0, R0, c[0x0][0x178], RZ ;  /* 0x00005e0000007a24 */ /* 0x000fe200078e02ff */
[----:B------:R-:W-:Y:S01]  /*2670*/  SEL R4, R252, RZ, !P0 ;  /* 0x000000fffc047207 */ /* 0x000fe20004000000 */
[----:B------:R-:W-:Y:S01]  /*2680*/  @P3 IMAD.HI.U32 R7, R5, c[0x0][0x2c8], RZ ;  /* 0x0000b20005073a27 */ /* 0x000fe200078e00ff */
[----:B------:R-:W-:Y:S02]  /*2690*/  ISETP.GE.AND P6, PT, R210, c[0x0][0x198], PT ;  /* 0x00006600d2007a0c */ /* 0x000fe40003fc6270 */
[----:B------:R-:W-:Y:S01]  /*26a0*/  ISETP.GE.AND P5, PT, R232, c[0x0][0x198], PT ;  /* 0x00006600e8007a0c */ /* 0x000fe20003fa6270 */
[----:B------:R-:W-:Y:S01]  /*26b0*/  IMAD R0, R11, c[0x0][0x17c], R0 ;  /* 0x00005f000b007a24 */ /* 0x000fe200078e0200 */
[----:B------:R-:W-:Y:S01]  /*26c0*/  ISETP.GE.AND P4, PT, R233, c[0x0][0x198], PT ;  /* 0x00006600e9007a0c */ /* 0x000fe20003f86270 */
[----:B------:R-:W-:Y:S01]  /*26d0*/  IMAD R6, R6, c[0x0][0x1c0], RZ ;  /* 0x0000700006067a24 */ /* 0x000fe200078e02ff */
[----:B------:R-:W-:-:S03]  /*26e0*/  IADD3 R122, R203, -0x1, RZ ;  /* 0xffffffffcb7a7810 */ /* 0x000fc60007ffe0ff */
[----:B------:R-:W-:Y:S02]  /*26f0*/  IMAD R6, R4, c[0x0][0x1c4], R6 ;  /* 0x0000710004067a24 */ /* 0x000fe400078e0206 */
[----:B--2---:R-:W-:-:S04]  /*2700*/  IMAD.WIDE.U32 R2, R11, c[0x0][0x178], RZ ;  /* 0x00005e000b027a25 */ /* 0x004fc800078e00ff */
[----:B------:R-:W-:Y:S01]  /*2710*/  IMAD.IADD R3, R3, 0x1, R0 ;  /* 0x0000000103037824 */ /* 0x000fe200078e0200 */
[----:B------:R-:W-:Y:S02]  /*2720*/  MOV R0, R5 ;  /* 0x0000000500007202 */ /* 0x000fe40000000f00 */
[----:B------:R-:W-:Y:S01]  /*2730*/  @P3 SHF.R.U32.HI R0, RZ, c[0x0][0x2cc], R7 ;  /* 0x0000b300ff003a19 */ /* 0x000fe20000011607 */
[----:B------:R-:W-:-:S03]  /*2740*/  IMAD.WIDE.U32 R2, R13, c[0x0][0x1b8], R2 ;  /* 0x00006e000d027a25 */ /* 0x000fc600078e0002 */
[----:B------:R-:W-:Y:S01]  /*2750*/  SHF.R.S32.HI R7, RZ, 0x1f, R0 ;  /* 0x0000001fff077819 */ /* 0x000fe20000011400 */
[----:B------:R-:W-:-:S04]  /*2760*/  IMAD R3, R13, c[0x0][0x1bc], R3 ;  /* 0x00006f000d037a24 */ /* 0x000fc800078e0203 */
[----:B------:R-:W-:-:S04]  /*2770*/  IMAD.WIDE.U32 R2, R4, c[0x0][0x1c0], R2 ;  /* 0x0000700004027a25 */ /* 0x000fc800078e0002 */
[----:B------:R-:W-:Y:S01]  /*2780*/  IMAD.MOV R4, RZ, RZ, -R0 ;  /* 0x000000ffff047224 */ /* 0x000fe200078e0a00 */
[----:B------:R-:W-:-:S03]  /*2790*/  IADD3 R3, R3, R6, RZ ;  /* 0x0000000603037210 */ /* 0x000fc60007ffe0ff */
        /* <DEDUP_REMOVED lines=15> */
.L_x_1482:
[----:B------:R-:W-:Y:S05]  /*2890*/  BRA.DIV ~URZ, `(.L_x_1358) ;  /* 0x000103027f007947 */ /* 0x000fea000b800000 */
[----:B------:R3:W4:Y:S02]  /*28a0*/  SHFL.IDX PT, R0, R12, RZ, 0x1c1f ;  /* 0x001c1fff0c007589 */ /* 0x00072400000e0000 */
.L_x_1483:
[----:B------:R-:W-:Y:S01]  /*28b0*/  IMAD R11, R247, c[0x0][0x2c4], RZ ;  /* 0x0000b100f70b7a24 */ /* 0x000fe200078e02ff */
[----:B------:R-:W-:Y:S01]  /*28c0*/  IADD3 R10, R236, R249, RZ ;  /* 0x000000f9ec0a7210 */ /* 0x000fe20007ffe0ff */
[----:B------:R-:W-:Y:S03]  /*28d0*/  BSSY B0, `(.L_x_1359) ;  /* 0x0000014000007945 */ /* 0x000fe60003800000 */
[----:B------:R-:W-:-:S13]  /*28e0*/  ISETP.GE.AND P0, PT, R10, R11, PT ;  /* 0x0000000b0a00720c */ /* 0x000fda0003f06270 */
[----:B------:R-:W-:Y:S05]  /*28f0*/  @P0 BRA `(.L_x_1360) ;  /* 0x0000011000000947 */ /* 0x000fea0003800000 */
[----:B---3--:R-:W3:Y:S01]  /*2900*/  LDL R15, [R1+0x2c] ;  /* 0x00002c00010f7983 */ /* 0x008ee20000100800 */
        /* <DEDUP_REMOVED lines=16> */
.L_x_1360:
[----:B------:R-:W-:Y:S05]  /*2a10*/  BSYNC B0 ;  /* 0x0000000000007941 */ /* 0x000fea0003800000 */
.L_x_1359:
[----:B------:R-:W-:Y:S05]  /*2a20*/  BRA.DIV ~URZ, `(.L_x_1361) ;  /* 0x000101d27f007947 */ /* 0x000fea000b800000 */
[----:B--2---:R2:W1:Y:S04]  /*2a30*/  SHFL.IDX PT, R4, R5, 0x1, 0x1c1f ;  /* 0x003c1f0005047f89 */ /* 0x00446800000e0000 */
[----:B----4-:R2:W4:Y:S02]  /*2a40*/  SHFL.IDX PT, R0, R12, 0x1, 0x1c1f ;  /* 0x003c1f000c007f89 */ /* 0x01052400000e0000 */
.L_x_1484:
        /* <DEDUP_REMOVED lines=21> */
.L_x_1363:
[----:B------:R-:W-:Y:S05]  /*2ba0*/  BSYNC B0 ;  /* 0x0000000000007941 */ /* 0x000fea0003800000 */
.L_x_1362:
[----:B------:R-:W-:Y:S05]  /*2bb0*/  BRA.DIV ~URZ, `(.L_x_1364) ;  /* 0x000101027f007947 */ /* 0x000fea000b800000 */
[----:B-1----:R1:W2:Y:S02]  /*2bc0*/  SHFL.IDX PT, R4, R5, 0x2, 0x1c1f ;  /* 0x005c1f0005047f89 */ /* 0x0022a400000e0000 */
.L_x_1485:
[----:B------:R-:W-:Y:S05]  /*2bd0*/  BRA.DIV ~URZ, `(.L_x_1365) ;  /* 0x000101527f007947 */ /* 0x000fea000b800000 */
[----:B----4-:R4:W1:Y:S02]  /*2be0*/  SHFL.IDX PT, R0, R12, 0x2, 0x1c1f ;  /* 0x005c1f000c007f89 */ /* 0x01086400000e0000 */
.L_x_1486:
[----:B------:R-:W-:Y:S01]  /*2bf0*/  IADD3 R2, R10, 0x40, RZ ;  /* 0x000000400a027810 */ /* 0x000fe20007ffe0ff */
[----:B------:R-:W-:Y:S03]  /*2c00*/  BSSY B0, `(.L_x_1366) ;  /* 0x0000014000007945 */ /* 0x000fe60003800000 */
[----:B------:R-:W-:-:S13]  /*2c10*/  ISETP.GE.AND P0, PT, R2, R11, PT ;  /* 0x0000000b0200720c */ /* 0x000fda0003f06270 */
[----:B------:R-:W-:Y:S05]  /*2c20*/  @P0 BRA `(.L_x_1367) ;  /* 0x0000011000000947 */ /* 0x000fea0003800000 */
[----:B---3--:R-:W3:Y:S01]  /*2c30*/  LDL R15, [R1+0x2c] ;  /* 0x00002c00010f7983 */ /* 0x008ee20000100800 */
[-C--:B-1----:R-:W-:Y:S02]  /*2c40*/  LEA R8, P2, R210, R0.reuse, 0x1 ;  /* 0x00000000d2087211 */ /* 0x082fe400078408ff */
        /* <DEDUP_REMOVED lines=15> */
.L_x_1367:
[----:B------:R-:W-:Y:S05]  /*2d40*/  BSYNC B0 ;  /* 0x0000000000007941 */ /* 0x000fea0003800000 */
.L_x_1366:
[----:B------:R-:W-:Y:S05]  /*2d50*/  BRA.DIV ~URZ, `(.L_x_1368) ;  /* 0x000100327f007947 */ /* 0x000fea000b800000 */
[----:B--2---:R2:W3:Y:S04]  /*2d60*/  SHFL.IDX PT, R4, R5, 0x3, 0x1c1f ;  /* 0x007c1f0005047f89 */ /* 0x0044e800000e0000 */
[----:B-1----:R2:W1:Y:S02]  /*2d70*/  SHFL.IDX PT, R0, R12, 0x3, 0x1c1f ;  /* 0x007c1f000c007f89 */ /* 0x00246400000e0000 */
.L_x_1487:
[----:B--2---:R-:W2:Y:S01]  /*2d80*/  LDL R16, [R1+0x2c] ;  /* 0x00002c0001107983 */ /* 0x004ea20000100800 */
[----:B------:R-:W-:Y:S01]  /*2d90*/  IADD3 R2, R10, 0x60, RZ ;  /* 0x000000600a027810 */ /* 0x000fe20007ffe0ff */
[----:B-----5:R-:W-:Y:S01]  /*2da0*/  IMAD.WIDE.U32 R240, R14, c[0x0][0x2b0], RZ ;  /* 0x0000ac000ef07a25 */ /* 0x020fe200078e00ff */
[----:B------:R-:W-:-:S02]  /*2db0*/  SHF.R.S32.HI R15, RZ, 0x1f, R210 ;  /* 0x0000001fff0f7819 */ /* 0x000fc400000114d2 */
[----:B------:R-:W-:Y:S02]  /*2dc0*/  ISETP.GE.AND P2, PT, R2, R11, PT ;  /* 0x0000000b0200720c */ /* 0x000fe40003f46270 */
[----:B------:R-:W-:Y:S02]  /*2dd0*/  SHF.R.S32.HI R29, RZ, 0x1f, R232 ;  /* 0x0000001fff1d7819 */ /* 0x000fe400000114e8 */
[----:B------:R-:W-:-:S09]  /*2de0*/  SHF.R.S32.HI R28, RZ, 0x1f, R233 ;  /* 0x0000001fff1c7819 */ /* 0x000fd200000114e9 */
[-C--:B-1----:R-:W-:Y:S02]  /*2df0*/  @!P2 LEA R8, P0, R210, R0.reuse, 0x1 ;  /* 0x00000000d208a211 */ /* 0x082fe400078008ff */
[----:B------:R-:W-:Y:S02]  /*2e00*/  @!P2 LEA R6, P1, R232, R0, 0x1 ;  /* 0x00000000e806a211 */ /* 0x000fe400078208ff */
[----:B---3--:R-:W-:Y:S02]  /*2e10*/  @!P2 LEA.HI.X R9, R210, R4, R15, 0x1, P0 ;  /* 0x00000004d209a211 */ /* 0x008fe400000f0c0f */
[----:B------:R-:W-:Y:S02]  /*2e20*/  @!P2 LEA R2, P0, R233, R0, 0x1 ;  /* 0x00000000e902a211 */ /* 0x000fe400078008ff */
[----:B------:R-:W-:Y:S02]  /*2e30*/  SHF.R.S32.HI R0, RZ, 0x1f, R14 ;  /* 0x0000001fff007819 */ /* 0x000fe4000001140e */
[----:B------:R-:W-:-:S02]  /*2e40*/  @!P2 LEA.HI.X R7, R232, R4, R29, 0x1, P1 ;  /* 0x00000004e807a211 */ /* 0x000fc400008f0c1d */
[----:B------:R-:W-:Y:S01]  /*2e50*/  @!P2 LEA.HI.X R3, R233, R4, R28, 0x1, P0 ;  /* 0x00000004e903a211 */ /* 0x000fe200000f0c1c */
        /* <DEDUP_REMOVED lines=14> */
[----:B------:R-:W-:-:S02]  /*2f40*/  IMAD.MOV.U32 R0, RZ, RZ, c[0x0][0x2b8] ;  /* 0x0000ae00ff007624 */ /* 0x000fc400078e00ff */
[----:B------:R-:W-:Y:S02]  /*2f50*/  IMAD R121, R203, R121, -0x30 ;  /* 0xffffffd0cb797424 */ /* 0x000fe400078e0279 */
[----:B------:R-:W-:Y:S01]  /*2f60*/  IMAD.MOV.U32 R200, RZ, RZ, RZ ;  /* 0x000000ffffc87224 */ /* 0x000fe200078e00ff */
[----:B------:R-:W-:Y:S01]  /*2f70*/  ISETP.NE.AND P2, PT, R0, 0x1, PT ;  /* 0x000000010000780c */ /* 0x000fe20003f45270 */
[----:B-1----:R-:W-:-:S05]  /*2f80*/  IMAD.IADD R2, R231, 0x1, R121 ;  /* 0x00000001e7027824 */ /* 0x002fca00078e0279 */
[C---:B------:R-:W-:Y:S01]  /*2f90*/  ISETP.GE.AND P1, PT, R2.reuse, R248, PT ;  /* 0x000000f80200720c */ /* 0x040fe20003f26270 */
[----:B------:R-:W-:-:S03]  /*2fa0*/  IMAD.IADD R2, R2, 0x1, R237 ;  /* 0x0000000102027824 */ /* 0x000fc600078e02ed */
[----:B------:R-:W-:Y:S01]  /*2fb0*/  ISETP.GT.OR P1, PT, R231, 0x2f, P1 ;  /* 0x0000002fe700780c */ /* 0x000fe20000f24670 */
[----:B------:R-:W-:Y:S02]  /*2fc0*/  IMAD.MOV.U32 R0, RZ, RZ, R2 ;  /* 0x000000ffff007224 */ /* 0x000fe400078e0002 */
[----:B------:R-:W-:-:S05]  /*2fd0*/  @P2 IMAD.HI.U32 R3, R2, c[0x0][0x2bc], RZ ;  /* 0x0000af0002032a27 */ /* 0x000fca00078e00ff */
[----:B------:R-:W-:-:S05]  /*2fe0*/  @P2 SHF.R.U32.HI R0, RZ, c[0x0][0x2c0], R3 ;  /* 0x0000b000ff002a19 */ /* 0x000fca0000011603 */
[----:B------:R-:W-:-:S04]  /*2ff0*/  @!P1 IADD3 R3, P0, R0, R240, RZ ;  /* 0x000000f000039210 */ /* 0x000fc80007f1e0ff */
[----:B------:R-:W-:Y:S02]  /*3000*/  @!P1 LEA.HI.X.SX32 R5, R0, R245, 0x1, P0 ;  /* 0x000000f500059211 */ /* 0x000fe400000f0eff */
[----:B------:R-:W-:-:S04]  /*3010*/  @!P1 LEA R4, P0, R3, c[0x0][0x2a0], 0x2 ;  /* 0x0000a80003049a11 */ /* 0x000fc800078010ff */
[----:B------:R-:W-:-:S05]  /*3020*/  @!P1 LEA.HI.X R5, R3, c[0x0][0x2a4], R5, 0x2, P0 ;  /* 0x0000a90003059a11 */ /* 0x000fca00000f1405 */
[----:B------:R-:W2:Y:S01]  /*3030*/  @!P1 LDG.E R200, [R4.64] ;  /* 0x0000000604c89981 */ /* 0x000ea2000c1e1900 */
[----:B------:R-:W-:Y:S01]  /*3040*/  IMAD.MOV R0, RZ, RZ, -R0 ;  /* 0x000000ffff007224 */ /* 0x000fe200078e0a00 */
[----:B------:R-:W-:Y:S01]  /*3050*/  SHF.L.U64.HI R219, R210, 0x1, R15 ;  /* 0x00000001d2db7819 */ /* 0x000fe2000001020f */
[----:B------:R-:W-:Y:S01]  /*3060*/  IMAD.WIDE.U32 R238, R13, c[0x0][0x1e8], RZ ;  /* 0x00007a000dee7a25 */ /* 0x000fe200078e00ff */
[----:B------:R-:W-:Y:S01]  /*3070*/  SHF.L.U64.HI R217, R232, 0x1, R29 ;  /* 0x00000001e8d97819 */ /* 0x000fe2000001021d */
[----:B------:R-:W-:Y:S01]  /*3080*/  BSSY B0, `(.L_x_1369) ;  /* 0x0000080000007945 */ /* 0x000fe20003800000 */
[----:B------:R-:W-:Y:S01]  /*3090*/  SHF.L.U64.HI R218, R233, 0x1, R28 ;  /* 0x00000001e9da7819 */ /* 0x000fe2000001021c */
[----:B------:R-:W-:Y:S02]  /*30a0*/  IMAD R204, R0, c[0x0][0x2b8], R2 ;  /* 0x0000ae0000cc7a24 */ /* 0x000fe400078e0202 */
[----:B------:R-:W-:Y:S02]  /*30b0*/  IMAD R244, R13, c[0x0][0x1ec], R239 ;  /* 0x00007b000df47a24 */ /* 0x000fe400078e02ef */
[----:B------:R-:W-:Y:S01]  /*30c0*/  IMAD.WIDE.U32 R2, R204, c[0x0][0x1e0], RZ ;  /* 0x00007800cc027a25 */ /* 0x000fe200078e00ff */
[----:B------:R-:W-:-:S03]  /*30d0*/  SHF.R.S32.HI R7, RZ, 0x1f, R204 ;  /* 0x0000001fff077819 */ /* 0x000fc600000114cc */
[----:B------:R-:W-:Y:S02]  /*30e0*/  IMAD R120, R122, -0x30, R248 ;  /* 0xffffffd07a787824 */ /* 0x000fe400078e02f8 */
[C---:B------:R-:W-:Y:S02]  /*30f0*/  IMAD R0, R7.reuse, c[0x0][0x1e0], RZ ;  /* 0x0000780007007a24 */ /* 0x040fe400078e02ff */
[----:B------:R-:W-:Y:S02]  /*3100*/  IMAD R7, R7, c[0x0][0x208], RZ ;  /* 0x0000820007077a24 */ /* 0x000fe400078e02ff */
[C---:B------:R-:W-:Y:S02]  /*3110*/  IMAD R0, R204.reuse, c[0x0][0x1e4], R0 ;  /* 0x00007900cc007a24 */ /* 0x040fe400078e0200 */
[----:B------:R-:W-:Y:S02]  /*3120*/  IMAD R7, R204, c[0x0][0x20c], R7 ;  /* 0x00008300cc077a24 */ /* 0x000fe400078e0207 */
[----:B------:R-:W-:-:S02]  /*3130*/  IMAD.IADD R3, R3, 0x1, R0 ;  /* 0x0000000103037824 */ /* 0x000fc400078e0200 */
[----:B------:R-:W-:-:S04]  /*3140*/  IMAD.WIDE.U32 R242, R13, c[0x0][0x210], RZ ;  /* 0x000084000df27a25 */ /* 0x000fc800078e00ff */
[----:B------:R-:W-:Y:S01]  /*3150*/  IMAD R246, R13, c[0x0][0x214], R243 ;  /* 0x000085000df67a24 */ /* 0x000fe200078e02f3 */
[----:B--2---:R-:W-:Y:S01]  /*3160*/  SHF.R.S32.HI R9, RZ, 0x1f, R200 ;  /* 0x0000001fff097819 */ /* 0x004fe200000114c8 */
[----:B------:R-:W-:-:S04]  /*3170*/  IMAD.WIDE.U32 R2, R200, c[0x0][0x1f0], R2 ;  /* 0x00007c00c8027a25 */ /* 0x000fc800078e0002 */
[----:B------:R-:W-:-:S04]  /*3180*/  IMAD R0, R9, c[0x0][0x1f0], RZ ;  /* 0x00007c0009007a24 */ /* 0x000fc800078e02ff */
[----:B------:R-:W-:Y:S01]  /*3190*/  IMAD R4, R200, c[0x0][0x1f4], R0 ;  /* 0x00007d00c8047a24 */ /* 0x000fe200078e0200 */
[----:B------:R-:W-:-:S04]  /*31a0*/  IADD3 R0, P0, R2, R238, RZ ;  /* 0x000000ee02007210 */ /* 0x000fc80007f1e0ff */
[----:B------:R-:W-:Y:S02]  /*31b0*/  IADD3.X R2, R244, R3, R4, P0, !PT ;  /* 0x00000003f4027210 */ /* 0x000fe400007fe404 */
[----:B------:R-:W-:Y:S02]  /*31c0*/  LEA R6, P0, R0, c[0x0][0x1c8], 0x1 ;  /* 0x0000720000067a11 */ /* 0x000fe400078008ff */
[----:B------:R-:W-:Y:S02]  /*31d0*/  IMNMX R3, R120, 0x30, PT ;  /* 0x0000003078037817 */ /* 0x000fe40003800200 */
[----:B----4-:R-:W-:Y:S01]  /*31e0*/  LEA.HI.X R12, R0, c[0x0][0x1cc], R2, 0x1, P0 ;  /* 0x00007300000c7a11 */ /* 0x010fe200000f0c02 */
[----:B------:R-:W-:Y:S02]  /*31f0*/  SHFL.IDX PT, R11, R6, 0x1, 0x1c1f ;  /* 0x003c1f00060b7f89 */ /* 0x000fe400000e0000 */
[----:B------:R-:W-:Y:S02]  /*3200*/  IMAD.IADD R5, R3, 0x1, -R236 ;  /* 0x0000000103057824 */ /* 0x000fe400078e0aec */
[----:B------:R-:W1:Y:S01]  /*3210*/  SHFL.IDX PT, R0, R6, RZ, 0x1c1f ;  /* 0x001c1fff06007589 */ /* 0x000e6200000e0000 */
[----:B------:R-:W-:-:S02]  /*3220*/  IMAD.WIDE.U32 R2, R204, c[0x0][0x208], RZ ;  /* 0x00008200cc027a25 */ /* 0x000fc400078e00ff */
[C---:B------:R-:W-:Y:S01]  /*3230*/  ISETP.GE.AND P6, PT, R5.reuse, 0x1, PT ;  /* 0x000000010500780c */ /* 0x040fe20003fc6270 */
[----:B------:R-:W2:Y:S01]  /*3240*/  SHFL.IDX PT, R8, R12, RZ, 0x1c1f ;  /* 0x001c1fff0c087589 */ /* 0x000ea200000e0000 */
[----:B------:R-:W-:Y:S01]  /*3250*/  ISETP.GE.AND P1, PT, R5, 0x21, PT ;  /* 0x000000210500780c */ /* 0x000fe20003f26270 */
[----:B------:R-:W-:-:S04]  /*3260*/  IMAD.IADD R3, R3, 0x1, R7 ;  /* 0x0000000103037824 */ /* 0x000fc800078e0207 */
[----:B------:R-:W-:-:S06]  /*3270*/  IMAD.WIDE.U32 R2, R200, c[0x0][0x218], R2 ;  /* 0x00008600c8027a25 */ /* 0x000fcc00078e0002 */
[----:B------:R-:W-:Y:S01]  /*3280*/  @P6 ISETP.GE.AND P4, PT, R210, c[0x0][0x1d4], PT ;  /* 0x00007500d2006a0c */ /* 0x000fe20003f86270 */
[----:B------:R-:W-:Y:S01]  /*3290*/  @P6 IMAD.SHL.U32 R10, R16, 0x2, RZ ;  /* 0x00000002100a6824 */ /* 0x000fe200078e00ff */
[----:B------:R-:W-:Y:S02]  /*32a0*/  @P6 ISETP.GE.AND P5, PT, R232, c[0x0][0x1d4], PT ;  /* 0x00007500e8006a0c */ /* 0x000fe40003fa6270 */
[----:B-1----:R-:W-:-:S04]  /*32b0*/  @P6 LEA R4, P0, R210, R0, 0x1 ;  /* 0x00000000d2046211 */ /* 0x002fc800078008ff */
[----:B--2---:R-:W-:Y:S02]  /*32c0*/  @P6 LEA.HI.X R5, R210, R8, R15, 0x1, P0 ;  /* 0x00000008d2056211 */ /* 0x004fe400000f0c0f */
[----:B------:R-:W-:-:S03]  /*32d0*/  @P6 LEA R6, P0, R232, R0, 0x1 ;  /* 0x00000000e8066211 */ /* 0x000fc600078008ff */
[----:B------:R1:W-:Y:S01]  /*32e0*/  @P6 LDGSTS.E.BYPASS.LTC128B.128 [R10+0x3c80], [R4.64], !P4 ;  /* 0x03c80000040a6fae */ /* 0x0003e2000e101d46 */
[----:B------:R-:W-:-:S05]  /*32f0*/  @P6 LEA.HI.X R7, R232, R8, R29, 0x1, P0 ;  /* 0x00000008e8076211 */ /* 0x000fca00000f0c1d */
[----:B------:R2:W-:Y:S01]  /*3300*/  @P6 LDGSTS.E.BYPASS.LTC128B.128 [R10+0x4880], [R6.64], !P5 ;  /* 0x04880000060a6fae */ /* 0x0005e2000e901d46 */
[----:B------:R-:W-:Y:S01]  /*3310*/  @P1 ISETP.GE.AND P5, PT, R210, c[0x0][0x1d4], PT ;  /* 0x00007500d2001a0c */ /* 0x000fe20003fa6270 */
[----:B-1----:R-:W-:Y:S01]  /*3320*/  IMAD R5, R9, c[0x0][0x218], RZ ;  /* 0x0000860009057a24 */ /* 0x002fe200078e02ff */
[C---:B------:R-:W-:Y:S01]  /*3330*/  @P6 LEA R4, P4, R233.reuse, R0, 0x1 ;  /* 0x00000000e9046211 */ /* 0x040fe200078808ff */
[----:B------:R1:W3:Y:S01]  /*3340*/  SHFL.IDX PT, R9, R12, 0x1, 0x1c1f ;  /* 0x003c1f000c097f89 */ /* 0x0002e200000e0000 */
[----:B------:R-:W-:Y:S01]  /*3350*/  IADD3 R0, P0, R2, R242, RZ ;  /* 0x000000f202007210 */ /* 0x000fe20007f1e0ff */
[----:B-1----:R-:W-:Y:S01]  /*3360*/  IMAD R12, R200, c[0x0][0x21c], R5 ;  /* 0x00008700c80c7a24 */ /* 0x002fe200078e0205 */
[C---:B------:R-:W-:Y:S01]  /*3370*/  @P6 LEA.HI.X R5, R233.reuse, R8, R28, 0x1, P4 ;  /* 0x00000008e9056211 */ /* 0x040fe200020f0c1c */
[----:B------:R-:W-:Y:S01]  /*3380*/  IMAD.SHL.U32 R8, R210, 0x2, RZ ;  /* 0x00000002d2087824 */ /* 0x000fe200078e00ff */
[----:B------:R-:W-:Y:S02]  /*3390*/  @P6 ISETP.GE.AND P4, PT, R233, c[0x0][0x1d4], PT ;  /* 0x00007500e9006a0c */ /* 0x000fe40003f86270 */
[----:B------:R-:W-:-:S02]  /*33a0*/  IADD3.X R2, R246, R3, R12, P0, !PT ;  /* 0x00000003f6027210 */ /* 0x000fc400007fe40c */
[----:B------:R-:W-:-:S04]  /*33b0*/  LEA R19, P0, R0, c[0x0][0x1f8], 0x1 ;  /* 0x00007e0000137a11 */ /* 0x000fc800078008ff */
[----:B------:R-:W-:Y:S01]  /*33c0*/  LEA.HI.X R18, R0, c[0x0][0x1fc], R2, 0x1, P0 ;  /* 0x00007f0000127a11 */ /* 0x000fe200000f0c02 */
[----:B------:R-:W-:Y:S01]  /*33d0*/  @P1 IMAD.SHL.U32 R0, R16, 0x2, RZ ;  /* 0x0000000210001824 */ /* 0x000fe200078e00ff */
[C---:B--2---:R-:W-:Y:S01]  /*33e0*/  @P1 LEA R6, P0, R210.reuse, R11, 0x1 ;  /* 0x0000000bd2061211 */ /* 0x044fe200078008ff */
[----:B------:R-:W1:Y:S03]  /*33f0*/  SHFL.IDX PT, R17, R19, RZ, 0x1c1f ;  /* 0x001c1fff13117589 */ /* 0x000e6600000e0000 */
[----:B---3--:R-:W-:Y:S01]  /*3400*/  @P1 LEA.HI.X R7, R210, R9, R15, 0x1, P0 ;  /* 0x00000009d2071211 */ /* 0x008fe200000f0c0f */
[----:B------:R2:W-:Y:S01]  /*3410*/  @P6 LDGSTS.E.BYPASS.LTC128B.128 [R10+0x5480], [R4.64], !P4 ;  /* 0x05480000040a6fae */ /* 0x0005e2000e101d46 */
[C---:B------:R-:W-:Y:S02]  /*3420*/  @P1 ISETP.GE.AND P4, PT, R232.reuse, c[0x0][0x1d4], PT ;  /* 0x00007500e8001a0c */ /* 0x040fe40003f86270 */
[----:B------:R-:W-:Y:S01]  /*3430*/  @P1 ISETP.GE.AND P0, PT, R233, c[0x0][0x1d4], PT ;  /* 0x00007500e9001a0c */ /* 0x000fe20003f06270 */
[----:B------:R3:W-:Y:S01]  /*3440*/  @P1 LDGSTS.E.BYPASS.LTC128B.128 [R0+0x4480], [R6.64], !P5 ;  /* 0x0448000006001fae */ /* 0x0007e2000e901d46 */
[----:B------:R-:W-:-:S03]  /*3450*/  ISETP.GE.AND P5, PT, R232, c[0x0][0x1d4], PT ;  /* 0x00007500e8007a0c */ /* 0x000fc60003fa6270 */
[----:B------:R-:W4:Y:S01]  /*3460*/  SHFL.IDX PT, R16, R18, RZ, 0x1c1f ;  /* 0x001c1fff12107589 */ /* 0x000f2200000e0000 */
[----:B--2---:R-:W-:-:S04]  /*3470*/  @P1 LEA R4, P6, R232, R11, 0x1 ;  /* 0x0000000be8041211 */ /* 0x004fc800078c08ff */
[----:B------:R-:W-:Y:S02]  /*3480*/  @P1 LEA.HI.X R5, R232, R9, R29, 0x1, P6 ;  /* 0x00000009e8051211 */ /* 0x000fe400030f0c1d */
[----:B------:R-:W-:-:S03]  /*3490*/  @P1 LEA R2, P6, R233, R11, 0x1 ;  /* 0x0000000be9021211 */ /* 0x000fc600078c08ff */
[----:B------:R2:W-:Y:S01]  /*34a0*/  @P1 LDGSTS.E.BYPASS.LTC128B.128 [R0+0x5080], [R4.64], !P4 ;  /* 0x0508000004001fae */ /* 0x0005e2000e101d46 */
[C---:B------:R-:W-:Y:S02]  /*34b0*/  @P1 LEA.HI.X R3, R233.reuse, R9, R28, 0x1, P6 ;  /* 0x00000009e9031211 */ /* 0x040fe400030f0c1c */
[----:B------:R-:W-:Y:S02]  /*34c0*/  ISETP.GE.AND P6, PT, R210, c[0x0][0x1d4], PT ;  /* 0x00007500d2007a0c */ /* 0x000fe40003fc6270 */
[----:B------:R-:W-:Y:S01]  /*34d0*/  ISETP.GE.AND P4, PT, R233, c[0x0][0x1d4], PT ;  /* 0x00007500e9007a0c */ /* 0x000fe20003f86270 */
[----:B------:R1:W-:Y:S04]  /*34e0*/  @P1 LDGSTS.E.BYPASS.LTC128B.128 [R0+0x5c80], [R2.64], !P0 ;  /* 0x05c8000002001fae */ /* 0x0003e8000c101d46 */
[----:B------:R-:W0:Y:S01]  /*34f0*/  LDGDEPBAR ;  /* 0x00000000000079af */ /* 0x000e220000000000 */
[----:B--2---:R-:W-:-:S02]  /*3500*/  IMAD.IADD R4, R120, 0x1, -R236 ;  /* 0x0000000178047824 */ /* 0x004fc400078e0aec */
[----:B------:R-:W-:Y:S01]  /*3510*/  IMAD.SHL.U32 R5, R232, 0x2, RZ ;  /* 0x00000002e8057824 */ /* 0x000fe200078e00ff */
[----:B-1----:R-:W-:Y:S01]  /*3520*/  IADD3 R2, P0, R17, R8, RZ ;  /* 0x0000000811027210 */ /* 0x002fe20007f1e0ff */
[----:B------:R-:W-:-:S04]  /*3530*/  DEPBAR.LE SB0, 0x1 ;  /* 0x000080400000791a */ /* 0x000fc80000000000 */
[----:B------:R-:W-:-:S04]  /*3540*/  DEPBAR.LE SB0, 0x0 ;  /* 0x000080000000791a */ /* 0x000fc80000000000 */
[----:B------:R-:W-:Y:S01]  /*3550*/  BAR.SYNC.DEFER_BLOCKING 0x0 ;  /* 0x0000000000007b1d */ /* 0x000fe20000010000 */
[----:B----4-:R-:W-:Y:S01]  /*3560*/  IMAD.X R3, R16, 0x1, R219, P0 ;  /* 0x0000000110037824 */ /* 0x010fe200000e06db */
[----:B------:R-:W-:Y:S01]  /*3570*/  ISETP.LT.OR P0, PT, R4, 0x1, P6 ;  /* 0x000000010400780c */ /* 0x000fe20003701670 */
[----:B---3--:R-:W-:Y:S01]  /*3580*/  IMAD.SHL.U32 R0, R233, 0x2, RZ ;  /* 0x00000002e9007824 */ /* 0x008fe200078e00ff */
[----:B------:R-:W-:-:S05]  /*3590*/  IADD3 R6, P1, R17, R5, RZ ;  /* 0x0000000511067210 */ /* 0x000fca0007f3e0ff */
[----:B------:R-:W-:Y:S01]  /*35a0*/  IMAD.X R7, R16, 0x1, R217, P1 ;  /* 0x0000000110077824 */ /* 0x000fe200008e06d9 */
[----:B------:R-:W-:Y:S01]  /*35b0*/  ISETP.LT.OR P1, PT, R4, 0x1, P5 ;  /* 0x000000010400780c */ /* 0x000fe20002f21670 */
[----:B------:R1:W2:Y:S04]  /*35c0*/  LDSM.16.M88.4 R12, [R183] ;  /* 0x00000000b70c783b */ /* 0x0002a80000000200 */
        /* <DEDUP_REMOVED lines=12> */
[----:B------:R5:W-:Y:S04]  /*3690*/  LDGSTS.E.BYPASS.LTC128B.128 [R194+0x1880], [R2.64], !P0 ;  /* 0x0188000002c27fae */ /* 0x000be8000c101d46 */
[----:B------:R1:W-:Y:S01]  /*36a0*/  LDGSTS.E.BYPASS.LTC128B.128 [R194+0x2480], [R6.64], !P1 ;  /* 0x0248000006c27fae */ /* 0x0003e2000c901d46 */
[----:B------:R-:W-:-:S02]  /*36b0*/  ISETP.GT.AND P1, PT, R231, 0x2f, PT ;  /* 0x0000002fe700780c */ /* 0x000fc40003f24270 */
[----:B-----5:R-:W-:Y:S02]  /*36c0*/  IADD3 R2, P0, R17, R0, RZ ;  /* 0x0000000011027210 */ /* 0x020fe40007f1e0ff */
[----:B------:R-:W5:Y:S03]  /*36d0*/  S2R R0, SR_TID.X ;  /* 0x0000000000007919 */ /* 0x000f660000002100 */
[----:B------:R-:W-:Y:S01]  /*36e0*/  IMAD.X R3, R16, 0x1, R218, P0 ;  /* 0x0000000110037824 */ /* 0x000fe200000e06da */
[----:B------:R-:W-:-:S13]  /*36f0*/  ISETP.LT.OR P0, PT, R4, 0x1, P4 ;  /* 0x000000010400780c */ /* 0x000fda0002701670 */
[----:B------:R1:W-:Y:S01]  /*3700*/  LDGSTS.E.BYPASS.LTC128B.128 [R194+0x3080], [R2.64], !P0 ;  /* 0x0308000002c27fae */ /* 0x0003e2000c101d46 */
[----:B-----5:R-:W-:-:S13]  /*3710*/  ISETP.GT.AND P0, PT, R0, 0x3f, PT ;  /* 0x0000003f0000780c */ /* 0x020fda0003f04270 */
[----:B------:R-:W-:Y:S05]  /*3720*/  @P0 BRA `(.L_x_1370) ;  /* 0x0000015000000947 */ /* 0x000fea0003800000 */
[----:B--234-:R-:W-:Y:S05]  /*3730*/  BRA.DIV ~URZ, `(.L_x_1371) ;  /* 0x0000f7127f007947 */ /* 0x01cfea000b800000 */
[----:B------:R2:W3:Y:S04]  /*3740*/  SHFL.IDX PT, R5, R18, 0x1, 0x1c1f ;  /* 0x003c1f0012057f89 */ /* 0x0004e800000e0000 */
[----:B------:R2:W4:Y:S02]  /*3750*/  SHFL.IDX PT, R0, R19, 0x1, 0x1c1f ;  /* 0x003c1f0013007f89 */ /* 0x00052400000e0000 */
.L_x_1488:
[----:B-1----:R-:W-:Y:S01]  /*3760*/  IMAD.SHL.U32 R3, R210, 0x2, RZ ;  /* 0x00000002d2037824 */ /* 0x002fe200078e00ff */
[----:B------:R-:W-:Y:S01]  /*3770*/  ISETP.LT.OR P6, PT, R4, 0x21, P6 ;  /* 0x000000210400780c */ /* 0x000fe200037c1670 */
[----:B------:R-:W-:Y:S01]  /*3780*/  IMAD.SHL.U32 R2, R232, 0x2, RZ ;  /* 0x00000002e8027824 */ /* 0x000fe200078e00ff */
[----:B------:R-:W-:Y:S02]  /*3790*/  ISETP.LT.OR P5, PT, R4, 0x21, P5 ;  /* 0x000000210400780c */ /* 0x000fe40002fa1670 */
[----:B----4-:R-:W-:Y:S02]  /*37a0*/  IADD3 R16, P0, R0, R3, RZ ;  /* 0x0000000300107210 */ /* 0x010fe40007f1e0ff */
[----:B------:R-:W-:-:S03]  /*37b0*/  ISETP.LT.OR P4, PT, R4, 0x21, P4 ;  /* 0x000000210400780c */ /* 0x000fc60002781670 */
[----:B---3--:R-:W-:Y:S01]  /*37c0*/  IMAD.X R17, R5, 0x1, R219, P0 ;  /* 0x0000000105117824 */ /* 0x008fe200000e06db */
[----:B------:R-:W-:Y:S01]  /*37d0*/  IADD3 R6, P0, R0, R2, RZ ;  /* 0x0000000200067210 */ /* 0x000fe20007f1e0ff */
[----:B------:R-:W-:-:S03]  /*37e0*/  IMAD.SHL.U32 R2, R233, 0x2, RZ ;  /* 0x00000002e9027824 */ /* 0x000fc600078e00ff */
[----:B------:R-:W-:Y:S01]  /*37f0*/  @!PT LDS RZ, [RZ] ;  /* 0x00000000fffff984 */ /* 0x000fe20000000800 */
[----:B------:R-:W-:Y:S01]  /*3800*/  @!PT LDS RZ, [RZ] ;  /* 0x00000000fffff984 */ /* 0x000fe20000000800 */
[----:B------:R-:W-:Y:S01]  /*3810*/  @!PT LDS RZ, [RZ] ;  /* 0x00000000fffff984 */ /* 0x000fe20000000800 */
[----:B------:R1:W-:Y:S01]  /*3820*/  LDGSTS.E.BYPASS.LTC128B.128 [R194+0x2080], [R16.64], !P6 ;  /* 0x0208000010c27fae */ /* 0x0003e2000f101d46 */
[----:B------:R-:W-:Y:S01]  /*3830*/  IMAD.X R7, R5, 0x1, R217, P0 ;  /* 0x0000000105077824 */ /* 0x000fe200000e06d9 */
[----:B------:R-:W-:-:S04]  /*3840*/  IADD3 R2, P0, R0, R2, RZ ;  /* 0x0000000200027210 */ /* 0x000fc80007f1e0ff */
[----:B------:R1:W-:Y:S01]  /*3850*/  LDGSTS.E.BYPASS.LTC128B.128 [R194+0x2c80], [R6.64], !P5 ;  /* 0x02c8000006c27fae */ /* 0x0003e2000e901d46 */
[----:B------:R-:W-:-:S05]  /*3860*/  IMAD.X R3, R5, 0x1, R218, P0 ;  /* 0x0000000105037824 */ /* 0x000fca00000e06da */
[----:B------:R1:W-:Y:S03]  /*3870*/  LDGSTS.E.BYPASS.LTC128B.128 [R194+0x3880], [R2.64], !P4 ;  /* 0x0388000002c27fae */ /* 0x0003e6000e101d46 */
.L_x_1370:
[----:B--234-:R-:W-:Y:S05]  /*3880*/  BSYNC B0 ;  /* 0x0000000000007941 */ /* 0x01cfea0003800000 */
.L_x_1369:
        /* <DEDUP_REMOVED lines=61> */
[----:B------:R-:W-:Y:S08]  /*3c60*/  HMMA.16816.F32.BF16 R52, R12, R54, R72 ;  /* 0x000000360c34723c */ /* 0x000ff00000041848 */
[----:B------:R-:W-:Y:S01]  /*3c70*/  HMMA.16816.F32.BF16 R40, R28, R48, R100 ;  /* 0x000000301c28723c */ /* 0x000fe20000041864 */
[----:B--2---:R-:W-:-:S04]  /*3c80*/  FMUL.FTZ R0, R82, c[0x0][0x320] ;  /* 0x0000c80052007a20 */ /* 0x004fc80000410000 */
[----:B------:R2:W1:Y:S03]  /*3c90*/  MUFU.TANH R102, R0 ;  /* 0x0000000000667308 */ /* 0x0004660000002400 */
[----:B----4-:R-:W-:Y:S08]  /*3ca0*/  HMMA.16816.F32.BF16 R64, R24, R60, R68 ;  /* 0x0000003c1840723c */ /* 0x010ff00000041844 */
[----:B------:R-:W-:Y:S01]  /*3cb0*/  HMMA.16816.F32.BF16 R72, R8, R46, R56 ;  /* 0x0000002e0848723c */ /* 0x000fe20000041838 */
[----:B------:R-:W4:Y:S01]  /*3cc0*/  LDSM.16.M88.4 R56, [R187] ;  /* 0x00000000bb38783b */ /* 0x000f220000000200 */
[----:B--2---:R-:W-:-:S06]  /*3cd0*/  FMUL.FTZ R0, R83, c[0x0][0x320] ;  /* 0x0000c80053007a20 */ /* 0x004fcc0000410000 */
[----:B------:R-:W-:Y:S01]  /*3ce0*/  HMMA.16816.F32.BF16 R80, R4, R46, R52 ;  /* 0x0000002e0450723c */ /* 0x000fe20000041834 */
[----:B------:R2:W1:Y:S01]  /*3cf0*/  MUFU.TANH R100, R0 ;  /* 0x0000000000647308 */ /* 0x0004620000002400 */
[----:B------:R-:W5:Y:S06]  /*3d00*/  LDSM.16.M88.4 R52, [R180+0x1400] ;  /* 0x00140000b434783b */ /* 0x000f6c0000000200 */
        /* <DEDUP_REMOVED lines=13> */
[----:B----4-:R-:W-:Y:S01]  /*3de0*/  HMMA.16816.F32.BF16 R84, R4, R56, R40 ;  /* 0x000000380454723c */ /* 0x010fe20000041828 */
[----:B------:R-:W4:Y:S07]  /*3df0*/  LDSM.16.M88.4 R40, [R180+0x2000] ;  /* 0x00200000b428783b */ /* 0x000f2e0000000200 */
[----:B------:R-:W-:Y:S01]  /*3e00*/  HMMA.16816.F32.BF16 R48, R16, R34, R48 ;  /* 0x000000221030723c */ /* 0x000fe20000041830 */
[----:B-1----:R-:W-:-:S07]  /*3e10*/  FMUL.FTZ R0, R79, c[0x0][0x320] ;  /* 0x0000c8004f007a20 */ /* 0x002fce0000410000 */
[----:B------:R-:W-:Y:S01]  /*3e20*/  HMMA.16816.F32.BF16 R76, R8, R56, R64 ;  /* 0x00000038084c723c */ /* 0x000fe20000041840 */
[----:B------:R1:W1:Y:S07]  /*3e30*/  MUFU.TANH R99, R0 ;  /* 0x0000000000637308 */ /* 0x00026e0000002400 */
[----:B------:R-:W-:Y:S08]  /*3e40*/  HMMA.16816.F32.BF16 R64, R20, R62, R68 ;  /* 0x0000003e1440723c */ /* 0x000ff00000041844 */
[----:B-----5:R-:W-:Y:S01]  /*3e50*/  HMMA.16816.F32.BF16 R60, R36, R52, R108 ;  /* 0x00000034243c723c */ /* 0x020fe2000004186c */
[----:B-1----:R-:W-:-:S04]  /*3e60*/  FMUL.FTZ R0, R72, c[0x0][0x320] ;  /* 0x0000c80048007a20 */ /* 0x002fc80000410000 */
[----:B------:R1:W1:Y:S03]  /*3e70*/  MUFU.TANH R93, R0 ;  /* 0x00000000005d7308 */ /* 0x0002660000002400 */
[----:B------:R-:W-:Y:S08]  /*3e80*/  HMMA.16816.F32.BF16 R36, R36, R54, R112 ;  /* 0x000000362424723c */ /* 0x000ff00000041870 */
[----:B------:R-:W-:Y:S01]  /*3e90*/  HMMA.16816.F32.BF16 R68, R12, R34, R64 ;  /* 0x000000220c44723c */ /* 0x000fe20000041840 */
[----:B------:R-:W5:Y:S01]  /*3ea0*/  LDSM.16.M88.4 R32, [R186] ;  /* 0x00000000ba20783b */ /* 0x000f620000000200 */
        /* <DEDUP_REMOVED lines=18> */
[C---:B----4-:R-:W-:Y:S08]  /*3fd0*/  HMMA.16816.F32.BF16 R36, R12.reuse, R40, R64 ;  /* 0x000000280c24723c */ /* 0x050ff00000041840 */
[----:B------:R-:W-:Y:S01]  /*3fe0*/  HMMA.16816.F32.BF16 R12, R12, R42, R44 ;  /* 0x0000002a0c0c723c */ /* 0x000fe2000004182c */
[----:B-1----:R-:W-:-:S04]  /*3ff0*/  FMUL.FTZ R0, R82, c[0x0][0x320] ;  /* 0x0000c80052007a20 */ /* 0x002fc80000410000 */
[----:B------:R1:W4:Y:S11]  /*4000*/  MUFU.TANH R94, R0 ;  /* 0x00000000005e7308 */ /* 0x0003360000002400 */
[----:B-----5:R-:W-:Y:S01]  /*4010*/  HMMA.16816.F32.BF16 R20, R4, R32, R36 ;  /* 0x000000200414723c */ /* 0x020fe20000041824 */
        /* <DEDUP_REMOVED lines=74> */
[----:B--234-:R-:W-:Y:S01]  /*44c0*/  IADD3 R2, R231, R121, R237 ;  /* 0x00000079e7027210 */ /* 0x01cfe20007ffe0ed */
[----:B------:R-:W-:-:S03]  /*44d0*/  IMAD.MOV.U32 R200, RZ, RZ, RZ ;  /* 0x000000ffffc87224 */ /* 0x000fc600078e00ff */
[----:B------:R-:W-:-:S05]  /*44e0*/  IADD3 R2, R2, -0x30, RZ ;  /* 0xffffffd002027810 */ /* 0x000fca0007ffe0ff */
        /* <DEDUP_REMOVED lines=27> */
.L_x_1489:
[----:B------:R-:W-:Y:S05]  /*46a0*/  BRA.DIV ~URZ, `(.L_x_1375) ;  /* 0x0000e8d27f007947 */ /* 0x000fea000b800000 */
[----:B------:R3:W4:Y:S02]  /*46b0*/  SHFL.IDX PT, R0, R10, RZ, 0x1c1f ;  /* 0x001c1fff0a007589 */ /* 0x00072400000e0000 */
.L_x_1490:
[----:B------:R-:W-:Y:S01]  /*46c0*/  BSSY B0, `(.L_x_1376) ;  /* 0x0000014000007945 */ /* 0x000fe20003800000 */
[----:B------:R-:W-:Y:S05]  /*46d0*/  @!P5 BRA `(.L_x_1377) ;  /* 0x000001200000d947 */ /* 0x000fea0003800000 */
[C---:B------:R-:W-:Y:S01]  /*46e0*/  IMAD.SHL.U32 R3, R210.reuse, 0x2, RZ ;  /* 0x00000002d2037824 */ /* 0x040fe200078e00ff */
[----:B------:R-:W-:Y:S01]  /*46f0*/  ISETP.GE.AND P5, PT, R210, c[0x0][0x1d4], PT ;  /* 0x00007500d2007a0c */ /* 0x000fe20003fa6270 */
[C---:B------:R-:W-:Y:S01]  /*4700*/  IMAD.SHL.U32 R2, R232.reuse, 0x2, RZ ;  /* 0x00000002e8027824 */ /* 0x040fe200078e00ff */
[----:B------:R-:W-:Y:S02]  /*4710*/  ISETP.GE.AND P4, PT, R232, c[0x0][0x1d4], PT ;  /* 0x00007500e8007a0c */ /* 0x000fe40003f86270 */
[C---:B----4-:R-:W-:Y:S02]  /*4720*/  IADD3 R8, P0, R0.reuse, R3, RZ ;  /* 0x0000000300087210 */ /* 0x050fe40007f1e0ff */
[----:B------:R-:W-:Y:S01]  /*4730*/  IADD3 R6, P6, R0, R2, RZ ;  /* 0x0000000200067210 */ /* 0x000fe20007fde0ff */
[----:B------:R-:W-:-:S02]  /*4740*/  IMAD.SHL.U32 R2, R233, 0x2, RZ ;  /* 0x00000002e9027824 */ /* 0x000fc400078e00ff */
[C---:B--2---:R-:W-:Y:S01]  /*4750*/  IMAD.X R9, R4.reuse, 0x1, R219, P0 ;  /* 0x0000000104097824 */ /* 0x044fe200000e06db */
[----:B------:R-:W-:Y:S01]  /*4760*/  ISETP.GE.AND P0, PT, R233, c[0x0][0x1d4], PT ;  /* 0x00007500e9007a0c */ /* 0x000fe20003f06270 */
[----:B------:R-:W-:Y:S01]  /*4770*/  IMAD.X R7, R4, 0x1, R217, P6 ;  /* 0x0000000104077824 */ /* 0x000fe200030e06d9 */
[----:B------:R-:W-:Y:S02]  /*4780*/  IADD3 R2, P6, R0, R2, RZ ;  /* 0x0000000200027210 */ /* 0x000fe40007fde0ff */
[----:B------:R-:W-:Y:S01]  /*4790*/  @!PT LDS RZ, [RZ] ;  /* 0x00000000fffff984 */ /* 0x000fe20000000800 */
[----:B------:R-:W-:Y:S01]  /*47a0*/  @!PT LDS RZ, [RZ] ;  /* 0x00000000fffff984 */ /* 0x000fe20000000800 */
[----:B------:R-:W-:Y:S01]  /*47b0*/  @!PT LDS RZ, [RZ] ;  /* 0x00000000fffff984 */ /* 0x000fe20000000800 */
[----:B------:R2:W-:Y:S03]  /*47c0*/  LDGSTS.E.BYPASS.LTC128B.128 [R194+0x3c80], [R8.64], !P5 ;  /* 0x03c8000008c27fae */ /* 0x0005e6000e901d46 */
[----:B------:R-:W-:Y:S01]  /*47d0*/  IMAD.X R3, R4, 0x1, R218, P6 ;  /* 0x0000000104037824 */ /* 0x000fe200030e06da */
[----:B------:R2:W-:Y:S05]  /*47e0*/  LDGSTS.E.BYPASS.LTC128B.128 [R194+0x4880], [R6.64], !P4 ;  /* 0x0488000006c27fae */ /* 0x0005ea000e101d46 */
[----:B------:R2:W-:Y:S02]  /*47f0*/  LDGSTS.E.BYPASS.LTC128B.128 [R194+0x5480], [R2.64], !P0 ;  /* 0x0548000002c27fae */ /* 0x0005e4000c101d46 */
.L_x_1377:
[----:B------:R-:W-:Y:S05]  /*4800*/  BSYNC B0 ;  /* 0x0000000000007941 */ /* 0x000fea0003800000 */
.L_x_1376:
[----:B------:R-:W-:Y:S01]  /*4810*/  ISETP.GE.AND P0, PT, R11, 0x21, PT ;  /* 0x000000210b00780c */ /* 0x000fe20003f06270 */
[----:B------:R-:W-:Y:S06]  /*4820*/  BRA.DIV ~URZ, `(.L_x_1378) ;  /* 0x0000e7b27f007947 */ /* 0x000fec000b800000 */
[----:B--2---:R2:W1:Y:S04]  /*4830*/  SHFL.IDX PT, R4, R5, 0x1, 0x1c1f ;  /* 0x003c1f0005047f89 */ /* 0x00446800000e0000 */
[----:B----4-:R2:W4:Y:S02]  /*4840*/  SHFL.IDX PT, R0, R10, 0x1, 0x1c1f ;  /* 0x003c1f000a007f89 */ /* 0x01052400000e0000 */
.L_x_1491:
[----:B------:R-:W-:Y:S05]  /*4850*/  @!P0 BRA `(.L_x_1373) ;  /* 0x0000012000008947 */ /* 0x000fea0003800000 */
[C---:B------:R-:W-:Y:S01]  /*4860*/  IMAD.SHL.U32 R3, R210.reuse, 0x2, RZ ;  /* 0x00000002d2037824 */ /* 0x040fe200078e00ff */
[----:B------:R-:W-:Y:S01]  /*4870*/  ISETP.GE.AND P5, PT, R210, c[0x0][0x1d4], PT ;  /* 0x00007500d2007a0c */ /* 0x000fe20003fa6270 */
[C---:B------:R-:W-:Y:S01]  /*4880*/  IMAD.SHL.U32 R2, R232.reuse, 0x2, RZ ;  /* 0x00000002e8027824 */ /* 0x040fe200078e00ff */
[----:B------:R-:W-:-:S02]  /*4890*/  ISETP.GE.AND P4, PT, R232, c[0x0][0x1d4], PT ;  /* 0x00007500e8007a0c */ /* 0x000fc40003f86270 */
[C---:B----4-:R-:W-:Y:S02]  /*48a0*/  IADD3 R8, P0, R0.reuse, R3, RZ ;  /* 0x0000000300087210 */ /* 0x050fe40007f1e0ff */
[----:B------:R-:W-:Y:S01]  /*48b0*/  IADD3 R6, P6, R0, R2, RZ ;  /* 0x0000000200067210 */ /* 0x000fe20007fde0ff */
[C---:B------:R-:W-:Y:S02]  /*48c0*/  IMAD.SHL.U32 R2, R233.reuse, 0x2, RZ ;  /* 0x00000002e9027824 */ /* 0x040fe400078e00ff */
[C---:B-1----:R-:W-:Y:S01]  /*48d0*/  IMAD.X R9, R4.reuse, 0x1, R219, P0 ;  /* 0x0000000104097824 */ /* 0x042fe200000e06db */
        /* <DEDUP_REMOVED lines=10> */
.L_x_1373:
[----:B--234-:R-:W-:Y:S05]  /*4980*/  BSYNC B1 ;  /* 0x0000000000017941 */ /* 0x01cfea0003800000 */
.L_x_1372:
[----:B-1----:R-:W-:Y:S01]  /*4990*/  IMAD.IADD R0, R251, 0x1, R249 ;  /* 0x00000001fb007824 */ /* 0x002fe200078e02f9 */
[----:B------:R-:W0:Y:S01]  /*49a0*/  LDGDEPBAR ;  /* 0x00000000000079af */ /* 0x000e220000000000 */
[----:B------:R-:W-:-:S02]  /*49b0*/  IADD3 R6, -R250, R120, RZ ;  /* 0x00000078fa067210 */ /* 0x000fc40007ffe1ff */
[----:B------:R-:W-:-:S04]  /*49c0*/  @P3 IMAD.HI.U32 R2, R0, c[0x0][0x2c8], RZ ;  /* 0x0000b20000023a27 */ /* 0x000fc800078e00ff */
[----:B------:R-:W-:Y:S01]  /*49d0*/  IMAD.MOV.U32 R4, RZ, RZ, R0 ;  /* 0x000000ffff047224 */ /* 0x000fe200078e0000 */
[----:B------:R-:W-:Y:S02]  /*49e0*/  IADD3 R0, -R250, 0x1, R120 ;  /* 0x00000001fa007810 */ /* 0x000fe40007ffe178 */
[----:B------:R-:W-:Y:S02]  /*49f0*/  @P3 SHF.R.U32.HI R4, RZ, c[0x0][0x2cc], R2 ;  /* 0x0000b300ff043a19 */ /* 0x000fe40000011602 */
[----:B------:R-:W-:Y:S01]  /*4a00*/  IADD3 R5, R0, -R247, RZ ;  /* 0x800000f700057210 */ /* 0x000fe20007ffe0ff */
[----:B------:R-:W-:Y:S05]  /*4a10*/  BRA.DIV ~URZ, `(.L_x_1379) ;  /* 0x0000e6827f007947 */ /* 0x000fea000b800000 */
[----:B------:R1:W2:Y:S02]  /*4a20*/  SHFL.IDX PT, R0, R4, RZ, 0x1c1f ;  /* 0x001c1fff04007589 */ /* 0x0002a400000e0000 */
.L_x_1492:
        /* <DEDUP_REMOVED lines=55> */
[----:B------:R-:W-:Y:S02]  /*4da0*/  IMNMX R3, R6, R3, PT ;  /* 0x0000000306037217 */ /* 0x000fe40003800200 */
[----:B------:R-:W-:-:S02]  /*4db0*/  FSEL R131, R40, -INF , P6 ;  /* 0xff80000028837808 */ /* 0x000fc40003000000 */
[----:B------:R-:W-:Y:S02]  /*4dc0*/  FSEL R130, R32, -INF , P5 ;  /* 0xff80000020827808 */ /* 0x000fe40002800000 */
[----:B------:R-:W-:Y:S02]  /*4dd0*/  FSEL R129, R22, -INF , P4 ;  /* 0xff80000016817808 */ /* 0x000fe40002000000 */
[----:B------:R-:W-:Y:S02]  /*4de0*/  FSEL R128, R20, -INF , P0 ;  /* 0xff80000014807808 */ /* 0x000fe40000000000 */
[C---:B------:R-:W-:Y:S02]  /*4df0*/  ISETP.GT.AND P6, PT, R3.reuse, RZ, PT ;  /* 0x000000ff0300720c */ /* 0x040fe40003fc4270 */
        /* <DEDUP_REMOVED lines=19> */
[----:B------:R-:W-:-:S02]  /*4f30*/  IMNMX R0, R6, R0, PT ;  /* 0x0000000006007217 */ /* 0x000fc40003800200 */
[----:B------:R-:W-:Y:S02]  /*4f40*/  FSEL R107, R44, -INF , P6 ;  /* 0xff8000002c6b7808 */ /* 0x000fe40003000000 */
[----:B------:R-:W-:Y:S02]  /*4f50*/  FSEL R106, R41, -INF , P5 ;  /* 0xff800000296a7808 */ /* 0x000fe40002800000 */
[----:B------:R-:W-:Y:S02]  /*4f60*/  FSEL R102, R31, -INF , P4 ;  /* 0xff8000001f667808 */ /* 0x000fe40002000000 */
[----:B------:R-:W-:Y:S02]  /*4f70*/  FSEL R100, R27, -INF , P0 ;  /* 0xff8000001b647808 */ /* 0x000fe40000000000 */
[C---:B------:R-:W-:Y:S02]  /*4f80*/  ISETP.GT.AND P6, PT, R0.reuse, RZ, PT ;  /* 0x000000ff0000720c */ /* 0x040fe40003fc4270 */
        /* <DEDUP_REMOVED lines=61> */
[----:B------:R-:W-:Y:S02]  /*5360*/  FMNMX.FTZ R0, R120, R0, !PT ;  /* 0x0000000078007209 */ /* 0x000fe40007810000 */
[----:B------:R-:W-:Y:S02]  /*5370*/  FMNMX.FTZ R3, R128, R3, !PT ;  /* 0x0000000380037209 */ /* 0x000fe40007810000 */
[----:B------:R-:W-:Y:S01]  /*5380*/  FSEL R124, R46, -INF , P0 ;  /* 0xff8000002e7c7808 */ /* 0x000fe20000000000 */
[----:B------:R-:W1:Y:S01]  /*5390*/  SHFL.BFLY PT, R6, R0, 0x2, 0x1f ;  /* 0x0c401f0000067f89 */ /* 0x000e6200000e0000 */
[----:B------:R-:W-:-:S03]  /*53a0*/  FMNMX.FTZ R4, R125, R5, !PT ;  /* 0x000000057d047209 */ /* 0x000fc60007810000 */
[----:B------:R-:W2:Y:S01]  /*53b0*/  SHFL.BFLY PT, R5, R2, 0x2, 0x1f ;  /* 0x0c401f0002057f89 */ /* 0x000ea200000e0000 */
[----:B------:R-:W-:-:S03]  /*53c0*/  FMNMX.FTZ R4, R124, R4, !PT ;  /* 0x000000047c047209 */ /* 0x000fc60007810000 */
[----:B------:R-:W3:Y:S04]  /*53d0*/  SHFL.BFLY PT, R7, R3, 0x2, 0x1f ;  /* 0x0c401f0003077f89 */ /* 0x000ee800000e0000 */
[----:B------:R-:W4:Y:S01]  /*53e0*/  SHFL.BFLY PT, R8, R4, 0x2, 0x1f ;  /* 0x0c401f0004087f89 */ /* 0x000f2200000e0000 */
[----:B-1----:R-:W-:Y:S02]  /*53f0*/  FMNMX.FTZ R0, R6, R0, !PT ;  /* 0x0000000006007209 */ /* 0x002fe40007810000 */
        /* <DEDUP_REMOVED lines=9> */
[----:B---3--:R-:W-:Y:S02]  /*5490*/  FMNMX.FTZ R103, R3, R7, !PT ;  /* 0x0000000703677209 */ /* 0x008fe40007810000 */
.L_x_1493:
[C---:B------:R-:W-:Y:S01]  /*54a0*/  FMUL.FTZ R0, R105.reuse, c[0x0][0x2d0] ;  /* 0x0000b40069007a20 */ /* 0x040fe20000410000 */
[----:B------:R-:W-:Y:S01]  /*54b0*/  FSETP.NEU.FTZ.AND P0, PT, R105, -INF , PT ;  /* 0xff8000006900780b */ /* 0x000fe20003f1d000 */
[----:B------:R-:W-:Y:S01]  /*54c0*/  FMUL.FTZ R3, R104, c[0x0][0x2d0] ;  /* 0x0000b40068037a20 */ /* 0x000fe20000410000 */
[----:B----4-:R-:W-:Y:S01]  /*54d0*/  FMNMX.FTZ R101, R9, R8, !PT ;  /* 0x0000000809657209 */ /* 0x010fe20007810000 */
[----:B------:R-:W-:Y:S01]  /*54e0*/  WARPSYNC 0xffffffff ;  /* 0xffffffff00007948 */ /* 0x000fe20003800000 */
[----:B------:R-:W-:Y:S01]  /*54f0*/  FSEL R20, R0, RZ, P0 ;  /* 0x000000ff00147208 */ /* 0x000fe20000000000 */
[----:B------:R-:W-:Y:S01]  /*5500*/  LDSM.16.MT88.4 R68, [R182+0xc00] ;  /* 0x000c0000b644783b */ /* 0x000fe20000004200 */
[----:B------:R-:W-:-:S02]  /*5510*/  FSETP.NEU.FTZ.AND P0, PT, R104, -INF , PT ;  /* 0xff8000006800780b */ /* 0x000fc40003f1d000 */
[----:B------:R-:W-:Y:S01]  /*5520*/  IADD3 R203, R203, -0x2, RZ ;  /* 0xfffffffecbcb7810 */ /* 0x000fe20007ffe0ff */
[--C-:B------:R-:W-:Y:S01]  /*5530*/  FFMA.FTZ R0, R10, c[0x0][0x2d0], -R20.reuse ;  /* 0x0000b4000a007a23 */ /* 0x100fe20000010814 */
[----:B------:R-:W-:Y:S01]  /*5540*/  FSEL R3, R3, RZ, P0 ;  /* 0x000000ff03037208 */ /* 0x000fe20000000000 */
[----:B------:R-:W-:Y:S01]  /*5550*/  FFMA.FTZ R2, R24, c[0x0][0x2d0], -R20 ;  /* 0x0000b40018027a23 */ /* 0x000fe20000010814 */
[----:B------:R-:W-:Y:S01]  /*5560*/  FSETP.NEU.FTZ.AND P0, PT, R103, -INF , PT ;  /* 0xff8000006700780b */ /* 0x000fe20003f1d000 */
[----:B------:R1:W-:Y:S01]  /*5570*/  MUFU.EX2 R224, R0 ;  /* 0x0000000000e07308 */ /* 0x0003e20000000800 */
[----:B------:R-:W2:Y:S01]  /*5580*/  LDSM.16.MT88.4 R48, [R181+0xc00] ;  /* 0x000c0000b530783b */ /* 0x000ea20000004200 */
[----:B------:R-:W-:-:S03]  /*5590*/  FFMA.FTZ R4, R25, c[0x0][0x2d0], -R3 ;  /* 0x0000b40019047a23 */ /* 0x000fc60000010803 */
[----:B------:R-:W3:Y:S03]  /*55a0*/  LDSM.16.MT88.4 R72, [R182+0x1800] ;  /* 0x00180000b648783b */ /* 0x000ee60000004200 */
[----:B------:R4:W-:Y:S01]  /*55b0*/  MUFU.EX2 R146, R2 ;  /* 0x0000000200927308 */ /* 0x0009e20000000800 */
[----:B------:R-:W-:Y:S04]  /*55c0*/  LDSM.16.MT88.4 R56, [R182+0x1c00] ;  /* 0x001c0000b638783b */ /* 0x000fe80000004200 */
[----:B------:R-:W5:Y:S01]  /*55d0*/  LDSM.16.MT88.4 R52, [R181+0x1800] ;  /* 0x00180000b534783b */ /* 0x000f620000004200 */
[----:B-1----:R-:W-:Y:S02]  /*55e0*/  FFMA.FTZ R0, R12, c[0x0][0x2d0], -R20 ;  /* 0x0000b4000c007a23 */ /* 0x002fe40000010814 */
[----:B------:R1:W-:Y:S01]  /*55f0*/  MUFU.EX2 R147, R4 ;  /* 0x0000000400937308 */ /* 0x0003e20000000800 */
[----:B------:R-:W2:Y:S01]  /*5600*/  LDSM.16.MT88.4 R60, [R181+0x1c00] ;  /* 0x001c0000b53c783b */ /* 0x000ea20000004200 */
[----:B----4-:R-:W-:-:S06]  /*5610*/  FMUL.FTZ R2, R103, c[0x0][0x2d0] ;  /* 0x0000b40067027a20 */ /* 0x010fcc0000410000 */
[----:B------:R4:W2:Y:S01]  /*5620*/  MUFU.EX2 R222, R0 ;  /* 0x0000000000de7308 */ /* 0x0008a20000000800 */
[----:B------:R-:W-:Y:S02]  /*5630*/  FSEL R2, R2, RZ, P0 ;  /* 0x000000ff02027208 */ /* 0x000fe40000000000 */
[----:B------:R-:W-:-:S03]  /*5640*/  FSETP.NEU.FTZ.AND P0, PT, R101, -INF , PT ;  /* 0xff8000006500780b */ /* 0x000fc60003f1d000 */
[----:B-1----:R-:W-:-:S04]  /*5650*/  FFMA.FTZ R4, R38, c[0x0][0x2d0], -R2 ;  /* 0x0000b40026047a23 */ /* 0x002fc80000010802 */
[----:B------:R1:W-:Y:S01]  /*5660*/  MUFU.EX2 R153, R4 ;  /* 0x0000000400997308 */ /* 0x0003e20000000800 */
[----:B----4-:R-:W-:-:S07]  /*5670*/  FFMA.FTZ R0, R14, c[0x0][0x2d0], -R20 ;  /* 0x0000b4000e007a23 */ /* 0x010fce0000010814 */
[----:B------:R4:W-:Y:S01]  /*5680*/  MUFU.EX2 R225, R0 ;  /* 0x0000000000e17308 */ /* 0x0009e20000000800 */
[----:B-1----:R-:W-:-:S07]  /*5690*/  FFMA.FTZ R4, R39, c[0x0][0x2d0], -R2 ;  /* 0x0000b40027047a23 */ /* 0x002fce0000010802 */
[----:B------:R-:W1:Y:S01]  /*56a0*/  MUFU.EX2 R64, R4 ;  /* 0x0000000400407308 */ /* 0x000e620000000800 */
[----:B----4-:R-:W-:Y:S01]  /*56b0*/  FFMA.FTZ R0, R16, c[0x0][0x2d0], -R20 ;  /* 0x0000b40010007a23 */ /* 0x010fe20000010814 */
[----:B--2---:R-:W-:-:S06]  /*56c0*/  F2FP.BF16.PACK_AB R16, R222, R224 ;  /* 0x000000e0de10723e */ /* 0x004fcc00000010ff */
[----:B------:R2:W4:Y:S01]  /*56d0*/  MUFU.EX2 R226, R0 ;  /* 0x0000000000e27308 */ /* 0x0005220000000800 */
[----:B-1----:R-:W-:Y:S01]  /*56e0*/  F2FP.BF16.PACK_AB R6, R64, R153 ;  /* 0x000000994006723e */ /* 0x002fe200000010ff */
[----:B--2---:R-:W-:Y:S01]  /*56f0*/  FFMA.FTZ R0, R18, c[0x0][0x2d0], -R20 ;  /* 0x0000b40012007a23 */ /* 0x004fe20000010814 */
[----:B----4-:R-:W-:-:S05]  /*5700*/  F2FP.BF16.PACK_AB R18, R226, R225 ;  /* 0x000000e1e212723e */ /* 0x010fca00000010ff */
        /* <DEDUP_REMOVED lines=9> */
[----:B-1----:R-:W-:-:S06]  /*57a0*/  FFMA.FTZ R0, R13, c[0x0][0x2d0], -R3 ;  /* 0x0000b4000d007a23 */ /* 0x002fcc0000010803 */
[----:B------:R1:W2:Y:S02]  /*57b0*/  MUFU.EX2 R209, R0 ;  /* 0x0000000000d17308 */ /* 0x0002a40000000800 */
[----:B-1----:R-:W-:-:S06]  /*57c0*/  FFMA.FTZ R0, R15, c[0x0][0x2d0], -R3 ;  /* 0x0000b4000f007a23 */ /* 0x002fcc0000010803 */
[----:B------:R1:W-:Y:S02]  /*57d0*/  MUFU.EX2 R211, R0 ;  /* 0x0000000000d37308 */ /* 0x0003e40000000800 */
[----:B-1----:R-:W-:Y:S01]  /*57e0*/  FFMA.FTZ R0, R17, c[0x0][0x2d0], -R3 ;  /* 0x0000b40011007a23 */ /* 0x002fe20000010803 */
[----:B--2---:R-:W-:-:S05]  /*57f0*/  F2FP.BF16.PACK_AB R17, R209, R216 ;  /* 0x000000d8d111723e */ /* 0x004fca00000010ff */
[----:B------:R1:W2:Y:S02]  /*5800*/  MUFU.EX2 R220, R0 ;  /* 0x0000000000dc7308 */ /* 0x0002a40000000800 */
[----:B-1----:R-:W-:Y:S01]  /*5810*/  FFMA.FTZ R0, R19, c[0x0][0x2d0], -R3 ;  /* 0x0000b40013007a23 */ /* 0x002fe20000010803 */
[----:B--2---:R-:W-:-:S05]  /*5820*/  F2FP.BF16.PACK_AB R19, R220, R211 ;  /* 0x000000d3dc13723e */ /* 0x004fca00000010ff */
[----:B------:R1:W-:Y:S02]  /*5830*/  MUFU.EX2 R227, R0 ;  /* 0x0000000000e37308 */ /* 0x0003e40000000800 */
[C---:B------:R-:W-:Y:S08]  /*5840*/  HMMA.16816.F32.BF16 R112, R16.reuse, R48, RZ ;  /* 0x000000301070723c */ /* 0x040ff000000418ff */
[----:B------:R-:W-:Y:S01]  /*5850*/  HMMA.16816.F32.BF16 R108, R16, R68, RZ ;  /* 0x00000044106c723c */ /* 0x000fe200000418ff */
[----:B-1----:R-:W-:-:S04]  /*5860*/  FFMA.FTZ R0, R23, c[0x0][0x2d0], -R3 ;  /* 0x0000b40017007a23 */ /* 0x002fc80000010803 */
[----:B------:R1:W2:Y:S03]  /*5870*/  MUFU.EX2 R144, R0 ;  /* 0x0000000000907308 */ /* 0x0002a60000000800 */
[C---:B---3--:R-:W-:Y:S08]  /*5880*/  HMMA.16816.F32.BF16 R76, R16.reuse, R72, RZ ;  /* 0x00000048104c723c */ /* 0x048ff000000418ff */
[----:B-----5:R-:W-:Y:S01]  /*5890*/  HMMA.16816.F32.BF16 R84, R16, R52, RZ ;  /* 0x000000341054723c */ /* 0x020fe200000418ff */
[----:B-1----:R-:W-:Y:S01]  /*58a0*/  FFMA.FTZ R0, R29, c[0x0][0x2d0], -R3 ;  /* 0x0000b4001d007a23 */ /* 0x002fe20000010803 */
[----:B--2---:R-:W-:-:S03]  /*58b0*/  F2FP.BF16.PACK_AB R9, R144, R227 ;  /* 0x000000e39009723e */ /* 0x004fc600000010ff */
[----:B------:R1:W2:Y:S02]  /*58c0*/  MUFU.EX2 R156, R0 ;  /* 0x00000000009c7308 */ /* 0x0002a40000000800 */
[----:B-1----:R-:W-:Y:S01]  /*58d0*/  FFMA.FTZ R0, R28, c[0x0][0x2d0], -R2 ;  /* 0x0000b4001c007a23 */ /* 0x002fe20000010802 */
[----:B--2---:R-:W-:-:S05]  /*58e0*/  F2FP.BF16.PACK_AB R11, R156, R147 ;  /* 0x000000939c0b723e */ /* 0x004fca00000010ff */
[----:B------:R1:W-:Y:S03]  /*58f0*/  MUFU.EX2 R207, R0 ;  /* 0x0000000000cf7308 */ /* 0x0003e60000000800 */
[C---:B------:R-:W-:Y:S08]  /*5900*/  HMMA.16816.F32.BF16 R164, R8.reuse, R56, R76 ;  /* 0x0000003808a4723c */ /* 0x040ff0000004184c */
[----:B------:R-:W-:Y:S01]  /*5910*/  HMMA.16816.F32.BF16 R168, R8, R60, R84 ;  /* 0x0000003c08a8723c */ /* 0x000fe20000041854 */
        /* <DEDUP_REMOVED lines=10> */
[----:B-1----:R-:W-:Y:S02]  /*59c0*/  FFMA.FTZ R0, R37, c[0x0][0x2d0], -R2 ;  /* 0x0000b40025007a23 */ /* 0x002fe40000010802 */
[----:B------:R-:W1:Y:S04]  /*59d0*/  LDSM.16.MT88.4 R36, [R181] ;  /* 0x00000000b524783b */ /* 0x000e680000004200 */
[----:B------:R2:W-:Y:S02]  /*59e0*/  MUFU.EX2 R145, R0 ;  /* 0x0000000000917308 */ /* 0x0005e40000000800 */
[----:B--2---:R-:W-:-:S05]  /*59f0*/  FMUL.FTZ R0, R101, c[0x0][0x2d0] ;  /* 0x0000b40065007a20 */ /* 0x004fca0000410000 */
[----:B------:R-:W-:-:S05]  /*5a00*/  FSEL R0, R0, RZ, P0 ;  /* 0x000000ff00007208 */ /* 0x000fca0000000000 */
[----:B------:R-:W-:-:S04]  /*5a10*/  FFMA.FTZ R4, R22, c[0x0][0x2d0], -R0 ;  /* 0x0000b40016047a23 */ /* 0x000fc80000010800 */
[----:B------:R2:W-:Y:S02]  /*5a20*/  MUFU.EX2 R201, R4 ;  /* 0x0000000400c97308 */ /* 0x0005e40000000800 */
[----:B--2---:R-:W-:-:S06]  /*5a30*/  FFMA.FTZ R4, R27, c[0x0][0x2d0], -R0 ;  /* 0x0000b4001b047a23 */ /* 0x004fcc0000010800 */
[----:B------:R2:W3:Y:S02]  /*5a40*/  MUFU.EX2 R195, R4 ;  /* 0x0000000400c37308 */ /* 0x0004e40000000800 */
[--C-:B--2---:R-:W-:Y:S01]  /*5a50*/  FFMA.FTZ R4, R31, c[0x0][0x2d0], -R0.reuse ;  /* 0x0000b4001f047a23 */ /* 0x104fe20000010800 */
[----:B---3--:R-:W-:Y:S01]  /*5a60*/  F2FP.BF16.PACK_AB R13, R195, R201 ;  /* 0x000000c9c30d723e */ /* 0x008fe200000010ff */
[----:B------:R-:W2:Y:S04]  /*5a70*/  LDSM.16.MT88.4 R28, [R181+0x400] ;  /* 0x00040000b51c783b */ /* 0x000ea80000004200 */
[----:B------:R3:W-:Y:S02]  /*5a80*/  MUFU.EX2 R202, R4 ;  /* 0x0000000400ca7308 */ /* 0x0007e40000000800 */
[----:B---3--:R-:W-:-:S06]  /*5a90*/  FFMA.FTZ R4, R32, c[0x0][0x2d0], -R0 ;  /* 0x0000b40020047a23 */ /* 0x008fcc0000010800 */
[----:B------:R3:W4:Y:S02]  /*5aa0*/  MUFU.EX2 R229, R4 ;  /* 0x0000000400e57308 */ /* 0x0007240000000800 */
[--C-:B---3--:R-:W-:Y:S01]  /*5ab0*/  FFMA.FTZ R4, R34, c[0x0][0x2d0], -R0.reuse ;  /* 0x0000b40022047a23 */ /* 0x108fe20000010800 */
[----:B----4-:R-:W-:Y:S01]  /*5ac0*/  F2FP.BF16.PACK_AB R15, R229, R202 ;  /* 0x000000cae50f723e */ /* 0x010fe200000010ff */
[-C--:B-1----:R-:W-:Y:S04]  /*5ad0*/  HMMA.16816.F32.BF16 R32, R16, R36.reuse, RZ ;  /* 0x000000241020723c */ /* 0x082fe800000418ff */
[----:B------:R1:W-:Y:S04]  /*5ae0*/  MUFU.EX2 R235, R4 ;  /* 0x0000000400eb7308 */ /* 0x0003e80000000800 */
[C---:B------:R-:W-:Y:S08]  /*5af0*/  HMMA.16816.F32.BF16 R24, R12.reuse, R36, RZ ;  /* 0x000000240c18723c */ /* 0x040ff000000418ff */
[----:B------:R-:W-:Y:S01]  /*5b00*/  HMMA.16816.F32.BF16 R88, R12, R68, RZ ;  /* 0x000000440c58723c */ /* 0x000fe200000418ff */
[----:B-1----:R-:W-:-:S04]  /*5b10*/  FFMA.FTZ R4, R40, c[0x0][0x2d0], -R0 ;  /* 0x0000b40028047a23 */ /* 0x002fc80000010800 */
[----:B------:R1:W3:Y:S03]  /*5b20*/  MUFU.EX2 R154, R4 ;  /* 0x00000004009a7308 */ /* 0x0002e60000000800 */
[----:B--2---:R-:W-:Y:S01]  /*5b30*/  HMMA.16816.F32.BF16 R132, R8, R28, R32 ;  /* 0x0000001c0884723c */ /* 0x004fe20000041820 */
[----:B------:R-:W-:Y:S07]  /*5b40*/  LDSM.16.MT88.4 R32, [R182+0x400] ;  /* 0x00040000b620783b */ /* 0x000fee0000004200 */
[C---:B------:R-:W-:Y:S01]  /*5b50*/  HMMA.16816.F32.BF16 R92, R12.reuse, R48, RZ ;  /* 0x000000300c5c723c */ /* 0x040fe200000418ff */
[--C-:B-1----:R-:W-:Y:S01]  /*5b60*/  FFMA.FTZ R4, R41, c[0x0][0x2d0], -R0.reuse ;  /* 0x0000b40029047a23 */ /* 0x102fe20000010800 */
[----:B---3--:R-:W-:Y:S01]  /*5b70*/  F2FP.BF16.PACK_AB R5, R154, R235 ;  /* 0x000000eb9a05723e */ /* 0x008fe200000010ff */
[----:B------:R-:W1:Y:S04]  /*5b80*/  LDSM.16.MT88.4 R40, [R182] ;  /* 0x00000000b628783b */ /* 0x000e680000004200 */
[----:B------:R-:W-:Y:S01]  /*5b90*/  MOV R48, R64 ;  /* 0x0000004000307202 */ /* 0x000fe20000000f00 */
[----:B------:R2:W3:Y:S01]  /*5ba0*/  MUFU.EX2 R65, R4 ;  /* 0x0000000400417308 */ /* 0x0004e20000000800 */
[C---:B------:R-:W-:Y:S08]  /*5bb0*/  HMMA.16816.F32.BF16 R80, R12.reuse, R52, RZ ;  /* 0x000000340c50723c */ /* 0x040ff000000418ff */
[-C--:B------:R-:W-:Y:S01]  /*5bc0*/  HMMA.16816.F32.BF16 R76, R12, R38.reuse, RZ ;  /* 0x000000260c4c723c */ /* 0x080fe200000418ff */
[----:B--2---:R-:W-:Y:S01]  /*5bd0*/  FFMA.FTZ R4, R44, c[0x0][0x2d0], -R0 ;  /* 0x0000b4002c047a23 */ /* 0x004fe20000010800 */
[----:B---3--:R-:W-:Y:S01]  /*5be0*/  MOV R49, R65 ;  /* 0x0000004100317202 */ /* 0x008fe20000000f00 */
[----:B------:R-:W2:Y:S05]  /*5bf0*/  LDSM.16.MT88.4 R44, [R182+0x1000] ;  /* 0x00100000b62c783b */ /* 0x000eaa0000004200 */
[----:B------:R-:W-:Y:S01]  /*5c00*/  HMMA.16816.F32.BF16 R36, R16, R38, RZ ;  /* 0x000000261024723c */ /* 0x000fe200000418ff */
[----:B------:R3:W4:Y:S02]  /*5c10*/  MUFU.EX2 R66, R4 ;  /* 0x0000000400427308 */ /* 0x0007240000000800 */
[----:B---3--:R-:W-:-:S05]  /*5c20*/  F2FP.BF16.PACK_AB R4, R145, R221 ;  /* 0x000000dd9104723e */ /* 0x008fca00000010ff */
[----:B-1----:R-:W-:Y:S01]  /*5c30*/  HMMA.16816.F32.BF16 R116, R16, R40, RZ ;  /* 0x000000281074723c */ /* 0x002fe200000418ff */
[----:B----4-:R-:W-:-:S07]  /*5c40*/  F2FP.BF16.PACK_AB R7, R66, R65 ;  /* 0x000000414207723e */ /* 0x010fce00000010ff */
[----:B------:R-:W-:Y:S07]  /*5c50*/  HMMA.16816.F32.BF16 R96, R12, R40, RZ ;  /* 0x000000280c60723c */ /* 0x000fee00000418ff */
[----:B------:R-:W-:Y:S01]  /*5c60*/  FFMA.FTZ R40, R123, c[0x0][0x2d0], -R20 ;  /* 0x0000b4007b287a23 */ /* 0x000fe20000010814 */
[----:B------:R-:W-:Y:S01]  /*5c70*/  HMMA.16816.F32.BF16 R136, R4, R28, R24 ;  /* 0x0000001c0488723c */ /* 0x000fe20000041818 */
[----:B------:R-:W1:Y:S01]  /*5c80*/  LDSM.16.MT88.4 R24, [R181+0x1000] ;  /* 0x00100000b518783b */ /* 0x000e620000004200 */
[----:B------:R-:W-:-:S03]  /*5c90*/  MOV R41, R66 ;  /* 0x0000004200297202 */ /* 0x000fc60000000f00 */
[----:B------:R-:W-:Y:S02]  /*5ca0*/  MUFU.EX2 R40, R40 ;  /* 0x0000002800287308 */ /* 0x000fe40000000800 */
[--C-:B------:R-:W-:Y:S01]  /*5cb0*/  FFMA.FTZ R29, R120, c[0x0][0x2d0], -R20.reuse ;  /* 0x0000b400781d7a23 */ /* 0x100fe20000010814 */
[-C--:B------:R-:W-:Y:S01]  /*5cc0*/  HMMA.16816.F32.BF16 R140, R8, R32.reuse, R116 ;  /* 0x00000020088c723c */ /* 0x080fe20000041874 */
[----:B------:R-:W-:Y:S01]  /*5cd0*/  FFMA.FTZ R28, R107, c[0x0][0x2d0], -R3 ;  /* 0x0000b4006b1c7a23 */ /* 0x000fe20000010803 */
[----:B------:R-:W-:Y:S01]  /*5ce0*/  MOV R107, R154 ;  /* 0x0000009a006b7202 */ /* 0x000fe20000000f00 */
[----:B------:R-:W3:Y:S02]  /*5cf0*/  LDSM.16.MT88.4 R116, [R182+0x800] ;  /* 0x00080000b674783b */ /* 0x000ee40000004200 */
[----:B------:R-:W-:Y:S03]  /*5d00*/  MUFU.EX2 R230, R29 ;  /* 0x0000001d00e67308 */ /* 0x000fe60000000800 */
[C---:B------:R-:W-:Y:S05]  /*5d10*/  HMMA.16816.F32.BF16 R148, R4.reuse, R32, R96 ;  /* 0x000000200494723c */ /* 0x040fea0000041860 */
[----:B------:R-:W-:Y:S02]  /*5d20*/  MUFU.EX2 R28, R28 ;  /* 0x0000001c001c7308 */ /* 0x000fe40000000800 */
[--C-:B------:R-:W-:Y:S01]  /*5d30*/  FFMA.FTZ R33, R122, c[0x0][0x2d0], -R20.reuse ;  /* 0x0000b4007a217a23 */ /* 0x100fe20000010814 */
[----:B--2---:R-:W-:Y:S01]  /*5d40*/  HMMA.16816.F32.BF16 R212, R4, R44, R88 ;  /* 0x0000002c04d4723c */ /* 0x004fe20000041858 */
[----:B------:R-:W-:-:S04]  /*5d50*/  FFMA.FTZ R32, R121, c[0x0][0x2d0], -R20 ;  /* 0x0000b40079207a23 */ /* 0x000fc80000010814 */
[----:B------:R-:W2:Y:S03]  /*5d60*/  MUFU.EX2 R33, R33 ;  /* 0x0000002100217308 */ /* 0x000ea60000000800 */
[C---:B------:R-:W-:Y:S05]  /*5d70*/  HMMA.16816.F32.BF16 R20, R12.reuse, R50, RZ ;  /* 0x000000320c14723c */ /* 0x040fea00000418ff */
[----:B------:R-:W4:Y:S03]  /*5d80*/  MUFU.EX2 R32, R32 ;  /* 0x0000002000207308 */ /* 0x000f260000000800 */
[----:B------:R-:W-:Y:S01]  /*5d90*/  HMMA.16816.F32.BF16 R64, R12, R72, RZ ;  /* 0x000000480c40723c */ /* 0x000fe200000418ff */
[----:B--2---:R-:W-:-:S07]  /*5da0*/  F2FP.BF16.PACK_AB R96, R33, R40 ;  /* 0x000000282160723e */ /* 0x004fce00000010ff */
[----:B------:R-:W-:Y:S01]  /*5db0*/  HMMA.16816.F32.BF16 R172, R8, R44, R108 ;  /* 0x0000002c08ac723c */ /* 0x000fe2000004186c */
[----:B------:R-:W2:Y:S01]  /*5dc0*/  LDSM.16.MT88.4 R108, [R181+0x1400] ;  /* 0x00140000b56c783b */ /* 0x000ea20000004200 */
[----:B----4-:R-:W-:-:S05]  /*5dd0*/  F2FP.BF16.PACK_AB R98, R230, R32 ;  /* 0x00000020e662723e */ /* 0x010fca00000010ff */
[----:B------:R-:W-:Y:S01]  /*5de0*/  MOV R45, R156 ;  /* 0x0000009c002d7202 */ /* 0x000fe20000000f00 */
[----:B-1----:R-:W-:Y:S01]  /*5df0*/  HMMA.16816.F32.BF16 R88, R4, R26, R20 ;  /* 0x0000001a0458723c */ /* 0x002fe20000041814 */
[----:B------:R-:W-:-:S07]  /*5e00*/  MOV R44, R155 ;  /* 0x0000009b002c7202 */ /* 0x000fce0000000f00 */
[----:B------:R-:W-:Y:S08]  /*5e10*/  HMMA.16816.F32.BF16 R20, R12, R70, RZ ;  /* 0x000000460c14723c */ /* 0x000ff000000418ff */
[----:B------:R-:W-:Y:S08]  /*5e20*/  HMMA.16816.F32.BF16 R176, R4, R56, R64 ;  /* 0x0000003804b0723c */ /* 0x000ff00000041840 */
[----:B------:R-:W-:Y:S08]  /*5e30*/  HMMA.16816.F32.BF16 R64, R12, R42, RZ ;  /* 0x0000002a0c40723c */ /* 0x000ff000000418ff */
[----:B------:R-:W-:Y:S08]  /*5e40*/  HMMA.16816.F32.BF16 R156, R4, R46, R20 ;  /* 0x0000002e049c723c */ /* 0x000ff00000041814 */
[C---:B------:R-:W-:Y:S08]  /*5e50*/  HMMA.16816.F32.BF16 R20, R12.reuse, R54, RZ ;  /* 0x000000360c14723c */ /* 0x040ff000000418ff */
[----:B------:R-:W-:Y:S08]  /*5e60*/  HMMA.16816.F32.BF16 R12, R12, R74, RZ ;  /* 0x0000004a0c0c723c */ /* 0x000ff000000418ff */
[-C--:B------:R-:W-:Y:S08]  /*5e70*/  HMMA.16816.F32.BF16 R160, R8, R24.reuse, R112 ;  /* 0x0000001808a0723c */ /* 0x080ff00000041870 */
[C---:B------:R-:W-:Y:S07]  /*5e80*/  HMMA.16816.F32.BF16 R112, R4.reuse, R24, R92 ;  /* 0x000000180470723c */ /* 0x040fee000004185c */
[--C-:B------:R-:W-:Y:S01]  /*5e90*/  FFMA.FTZ R25, R106, c[0x0][0x2d0], -R3.reuse ;  /* 0x0000b4006a197a23 */ /* 0x100fe20000010803 */
[----:B------:R-:W-:Y:S01]  /*5ea0*/  HMMA.16816.F32.BF16 R196, R4, R60, R80 ;  /* 0x0000003c04c4723c */ /* 0x000fe20000041850 */
[--C-:B------:R-:W-:Y:S01]  /*5eb0*/  FFMA.FTZ R24, R102, c[0x0][0x2d0], -R3.reuse ;  /* 0x0000b40066187a23 */ /* 0x100fe20000010803 */
[----:B------:R-:W-:Y:S01]  /*5ec0*/  MOV R102, R147 ;  /* 0x0000009300667202 */ /* 0x000fe20000000f00 */
[----:B------:R-:W-:Y:S01]  /*5ed0*/  FFMA.FTZ R3, R100, c[0x0][0x2d0], -R3 ;  /* 0x0000b40064037a23 */ /* 0x000fe20000010803 */
[----:B------:R-:W-:-:S02]  /*5ee0*/  MOV R100, R146 ;  /* 0x0000009200647202 */ /* 0x000fc40000000f00 */
[----:B------:R-:W-:Y:S01]  /*5ef0*/  MOV R106, R153 ;  /* 0x00000099006a7202 */ /* 0x000fe20000000f00 */
[----:B------:R1:W-:Y:S01]  /*5f00*/  MUFU.EX2 R223, R3 ;  /* 0x0000000300df7308 */ /* 0x0003e20000000800 */
[C---:B------:R-:W-:Y:S08]  /*5f10*/  HMMA.16816.F32.BF16 R76, R4.reuse, R30, R76 ;  /* 0x0000001e044c723c */ /* 0x040ff0000004184c */
[----:B------:R-:W-:Y:S01]  /*5f20*/  HMMA.16816.F32.BF16 R84, R4, R34, R64 ;  /* 0x000000220454723c */ /* 0x000fe20000041840 */
[----:B-1----:R-:W-:-:S07]  /*5f30*/  FFMA.FTZ R3, R131, c[0x0][0x2d0], -R2 ;  /* 0x0000b40083037a23 */ /* 0x002fce0000010802 */
[C---:B------:R-:W-:Y:S08]  /*5f40*/  HMMA.16816.F32.BF16 R20, R4.reuse, R62, R20 ;  /* 0x0000003e0414723c */ /* 0x040ff00000041814 */
[----:B------:R-:W-:Y:S08]  /*5f50*/  HMMA.16816.F32.BF16 R12, R4, R58, R12 ;  /* 0x0000003a040c723c */ /* 0x000ff0000004180c */
[----:B------:R-:W-:Y:S07]  /*5f60*/  HMMA.16816.F32.BF16 R4, R16, R42, RZ ;  /* 0x0000002a1004723c */ /* 0x000fee00000418ff */
[----:B------:R-:W-:Y:S01]  /*5f70*/  MOV R43, R145 ;  /* 0x00000091002b7202 */ /* 0x000fe20000000f00 */
[C---:B------:R-:W-:Y:S01]  /*5f80*/  HMMA.16816.F32.BF16 R36, R8.reuse, R30, R36 ;  /* 0x0000001e0824723c */ /* 0x040fe20000041824 */
[----:B------:R-:W-:Y:S01]  /*5f90*/  MOV R42, R144 ;  /* 0x00000090002a7202 */ /* 0x000fe20000000f00 */
[----:B------:R-:W1:Y:S08]  /*5fa0*/  MUFU.EX2 R30, R25 ;  /* 0x00000019001e7308 */ /* 0x000e700000000800 */
[----:B------:R-:W4:Y:S06]  /*5fb0*/  MUFU.EX2 R31, R24 ;  /* 0x00000018001f7308 */ /* 0x000f2c0000000800 */
[----:B------:R-:W-:Y:S01]  /*5fc0*/  HMMA.16816.F32.BF16 R144, R8, R34, R4 ;  /* 0x000000220890723c */ /* 0x000fe20000041804 */
[----:B-1----:R-:W-:-:S06]  /*5fd0*/  F2FP.BF16.PACK_AB R97, R30, R28 ;  /* 0x0000001c1e61723e */ /* 0x002fcc00000010ff */
[----:B------:R-:W-:Y:S01]  /*5fe0*/  MOV R35, R152 ;  /* 0x0000009800237202 */ /* 0x000fe20000000f00 */
[----:B------:R-:W-:Y:S01]  /*5ff0*/  HMMA.16816.F32.BF16 R4, R16, R50, RZ ;  /* 0x000000321004723c */ /* 0x000fe200000418ff */
[----:B----4-:R-:W-:-:S07]  /*6000*/  F2FP.BF16.PACK_AB R99, R223, R31 ;  /* 0x0000001fdf63723e */ /* 0x010fce00000010ff */
[C---:B---3--:R-:W-:Y:S08]  /*6010*/  HMMA.16816.F32.BF16 R140, R96.reuse, R116, R140 ;  /* 0x00000074608c723c */ /* 0x048ff0000004188c */
[----:B------:R-:W-:Y:S08]  /*6020*/  HMMA.16816.F32.BF16 R144, R96, R118, R144 ;  /* 0x000000766090723c */ /* 0x000ff00000041890 */
[----:B------:R-:W-:Y:S01]  /*6030*/  HMMA.16816.F32.BF16 R152, R8, R26, R4 ;  /* 0x0000001a0898723c */ /* 0x000fe20000041804 */
[----:B------:R1:W-:Y:S07]  /*6040*/  MUFU.EX2 R26, R3 ;  /* 0x00000003001a7308 */ /* 0x0003ee0000000800 */
[----:B------:R-:W-:Y:S01]  /*6050*/  HMMA.16816.F32.BF16 R4, R16, R70, RZ ;  /* 0x000000461004723c */ /* 0x000fe200000418ff */
[----:B-1----:R-:W-:-:S04]  /*6060*/  FFMA.FTZ R3, R130, c[0x0][0x2d0], -R2 ;  /* 0x0000b40082037a23 */ /* 0x002fc80000010802 */
[----:B------:R1:W3:Y:S11]  /*6070*/  MUFU.EX2 R27, R3 ;  /* 0x00000003001b7308 */ /* 0x0002f60000000800 */
[----:B--2---:R-:W-:Y:S08]  /*6080*/  HMMA.16816.F32.BF16 R152, R96, R110, R152 ;  /* 0x0000006e6098723c */ /* 0x004ff00000041898 */
[----:B------:R-:W-:Y:S01]  /*6090*/  HMMA.16816.F32.BF16 R64, R8, R46, R4 ;  /* 0x0000002e0840723c */ /* 0x000fe20000041804 */
[--C-:B-1----:R-:W-:Y:S01]  /*60a0*/  FFMA.FTZ R3, R129, c[0x0][0x2d0], -R2.reuse ;  /* 0x0000b40081037a23 */ /* 0x102fe20000010802 */
[----:B---3--:R-:W-:Y:S01]  /*60b0*/  F2FP.BF16.PACK_AB R92, R27, R26 ;  /* 0x0000001a1b5c723e */ /* 0x008fe200000010ff */
[----:B------:R-:W-:-:S05]  /*60c0*/  FFMA.FTZ R2, R128, c[0x0][0x2d0], -R2 ;  /* 0x0000b40080027a23 */ /* 0x000fca0000010802 */
[C---:B------:R-:W-:Y:S01]  /*60d0*/  HMMA.16816.F32.BF16 R4, R16.reuse, R54, RZ ;  /* 0x000000361004723c */ /* 0x040fe200000418ff */
[----:B------:R1:W-:Y:S07]  /*60e0*/  MUFU.EX2 R29, R3 ;  /* 0x00000003001d7308 */ /* 0x0003ee0000000800 */
[----:B------:R-:W-:Y:S01]  /*60f0*/  HMMA.16816.F32.BF16 R16, R16, R74, RZ ;  /* 0x0000004a1010723c */ /* 0x000fe200000418ff */
[----:B-1----:R-:W-:-:S04]  /*6100*/  FFMA.FTZ R3, R127, c[0x0][0x2d0], -R0 ;  /* 0x0000b4007f037a23 */ /* 0x002fc80000010800 */
[----:B------:R1:W-:Y:S11]  /*6110*/  MUFU.EX2 R25, R3 ;  /* 0x0000000300197308 */ /* 0x0003f60000000800 */
[C---:B------:R-:W-:Y:S01]  /*6120*/  HMMA.16816.F32.BF16 R80, R8.reuse, R62, R4 ;  /* 0x0000003e0850723c */ /* 0x040fe20000041804 */
[----:B------:R-:W2:Y:S06]  /*6130*/  LDSM.16.MT88.4 R60, [R182+0x1400] ;  /* 0x00140000b63c783b */ /* 0x000eac0000004200 */
[----:B------:R-:W-:Y:S01]  /*6140*/  FADD.FTZ R5, R224, R222 ;  /* 0x000000dee0057221 */ /* 0x000fe20000010000 */
[----:B------:R-:W-:Y:S01]  /*6150*/  HMMA.16816.F32.BF16 R16, R8, R58, R16 ;  /* 0x0000003a0810723c */ /* 0x000fe20000041810 */
[----:B------:R-:W3:Y:S01]  /*6160*/  MUFU.EX2 R224, R2 ;  /* 0x0000000200e07308 */ /* 0x000ee20000000800 */
[----:B------:R-:W-:-:S02]  /*6170*/  FFMA.FTZ R4, R125, c[0x0][0x2d0], -R0 ;  /* 0x0000b4007d047a23 */ /* 0x000fc40000010800 */
[----:B------:R-:W-:Y:S02]  /*6180*/  FADD.FTZ R5, R225, R5 ;  /* 0x00000005e1057221 */ /* 0x000fe40000010000 */
[----:B------:R-:W-:Y:S02]  /*6190*/  FADD.FTZ R6, R216, R209 ;  /* 0x000000d1d8067221 */ /* 0x000fe40000010000 */
[----:B------:R-:W-:Y:S01]  /*61a0*/  FADD.FTZ R7, R207, R205 ;  /* 0x000000cdcf077221 */ /* 0x000fe20000010000 */
[----:B------:R-:W-:Y:S01]  /*61b0*/  MUFU.EX2 R11, R4 ;  /* 0x00000004000b7308 */ /* 0x000fe20000000800 */
[----:B-1----:R-:W-:Y:S02]  /*61c0*/  FADD.FTZ R3, R211, R6 ;  /* 0x00000006d3037221 */ /* 0x002fe40000010000 */
[----:B------:R-:W-:Y:S02]  /*61d0*/  FADD.FTZ R6, R206, R7 ;  /* 0x00000007ce067221 */ /* 0x000fe40000010000 */
[----:B------:R-:W-:-:S02]  /*61e0*/  FADD.FTZ R7, R201, R195 ;  /* 0x000000c3c9077221 */ /* 0x000fc40000010000 */
[----:B------:R-:W-:Y:S01]  /*61f0*/  FADD.FTZ R5, R226, R5 ;  /* 0x00000005e2057221 */ /* 0x000fe20000010000 */
[----:B---3--:R-:W-:Y:S01]  /*6200*/  F2FP.BF16.PACK_AB R94, R224, R29 ;  /* 0x0000001de05e723e */ /* 0x008fe200000010ff */
[--C-:B------:R-:W-:Y:S02]  /*6210*/  FFMA.FTZ R2, R126, c[0x0][0x2d0], -R0.reuse ;  /* 0x0000b4007e027a23 */ /* 0x100fe40000010800 */
[----:B------:R-:W-:Y:S02]  /*6220*/  FFMA.FTZ R0, R124, c[0x0][0x2d0], -R0 ;  /* 0x0000b4007c007a23 */ /* 0x000fe40000010800 */
[----:B------:R-:W1:Y:S01]  /*6230*/  LDSM.16.MT88.4 R124, [R181+0x800] ;  /* 0x00080000b57c783b */ /* 0x000e620000004200 */
[----:B------:R-:W3:Y:S01]  /*6240*/  MUFU.EX2 R24, R2 ;  /* 0x0000000200187308 */ /* 0x000ee20000000800 */
[----:B------:R-:W-:Y:S02]  /*6250*/  FADD.FTZ R10, R202, R7 ;  /* 0x00000007ca0a7221 */ /* 0x000fe40000010000 */
[----:B------:R-:W-:-:S02]  /*6260*/  FADD.FTZ R9, R228, R5 ;  /* 0x00000005e4097221 */ /* 0x000fc40000010000 */
[----:B------:R-:W-:-:S03]  /*6270*/  FADD.FTZ R3, R220, R3 ;  /* 0x00000003dc037221 */ /* 0x000fc60000010000 */
[----:B------:R-:W4:Y:S01]  /*6280*/  MUFU.EX2 R225, R0 ;  /* 0x0000000000e17308 */ /* 0x000f220000000800 */
[----:B------:R-:W-:Y:S01]  /*6290*/  FADD.FTZ R3, R227, R3 ;  /* 0x00000003e3037221 */ /* 0x000fe20000010000 */
[----:B--2---:R-:W-:Y:S03]  /*62a0*/  HMMA.16816.F32.BF16 R52, R96, R60, R172 ;  /* 0x0000003c6034723c */ /* 0x004fe600000418ac */
[----:B------:R-:W-:Y:S01]  /*62b0*/  FADD.FTZ R3, R42, R3 ;  /* 0x000000032a037221 */ /* 0x000fe20000010000 */
[----:B---3--:R-:W-:Y:S01]  /*62c0*/  F2FP.BF16.PACK_AB R93, R24, R25 ;  /* 0x00000019185d723e */ /* 0x008fe200000010ff */
[----:B------:R-:W-:-:S03]  /*62d0*/  FADD.FTZ R2, R208, R6 ;  /* 0x00000006d0027221 */ /* 0x000fc60000010000 */
[----:B------:R-:W-:Y:S01]  /*62e0*/  HMMA.16816.F32.BF16 R64, R96, R62, R64 ;  /* 0x0000003e6040723c */ /* 0x000fe20000041840 */
[----:B------:R-:W-:Y:S01]  /*62f0*/  LDSM.16.MT88.4 R4, [R182+0x2000] ;  /* 0x00200000b604783b */ /* 0x000fe20000004200 */
[----:B------:R-:W-:Y:S02]  /*6300*/  FADD.FTZ R8, R221, R2 ;  /* 0x00000002dd087221 */ /* 0x000fe40000010000 */
[----:B------:R-:W-:Y:S01]  /*6310*/  @P3 IMAD.HI.U32 R2, R249, c[0x0][0x2c8], RZ ;  /* 0x0000b200f9023a27 */ /* 0x000fe200078e00ff */
[----:B----4-:R-:W-:Y:S02]  /*6320*/  F2FP.BF16.PACK_AB R95, R225, R11 ;  /* 0x0000000be15f723e */ /* 0x010fe400000010ff */
[----:B------:R-:W-:Y:S02]  /*6330*/  MOV R0, R249 ;  /* 0x000000f900007202 */ /* 0x000fe40000000f00 */
[----:B------:R-:W-:-:S03]  /*6340*/  @P3 SHF.R.U32.HI R0, RZ, c[0x0][0x2cc], R2 ;  /* 0x0000b300ff003a19 */ /* 0x000fc60000011602 */
[----:B------:R-:W-:Y:S01]  /*6350*/  HMMA.16816.F32.BF16 R120, R92, R116, R148 ;  /* 0x000000745c78723c */ /* 0x000fe20000041894 */
[----:B------:R-:W-:-:S05]  /*6360*/  IADD3 R0, R0, R248, -R247 ;  /* 0x000000f800007210 */ /* 0x000fca0007ffe8f7 */
[----:B------:R-:W-:Y:S02]  /*6370*/  IMAD.HI R0, R0, 0x2aaaaaab, RZ ;  /* 0x2aaaaaab00007827 */ /* 0x000fe400078e02ff */
[----:B-1----:R-:W-:Y:S03]  /*6380*/  HMMA.16816.F32.BF16 R128, R92, R124, R136 ;  /* 0x0000007c5c80723c */ /* 0x002fe60000041888 */
[----:B------:R-:W-:-:S05]  /*6390*/  SHF.R.U32.HI R2, RZ, 0x1f, R0 ;  /* 0x0000001fff027819 */ /* 0x000fca0000011600 */
[C---:B------:R-:W-:Y:S08]  /*63a0*/  HMMA.16816.F32.BF16 R132, R96.reuse, R124, R132 ;  /* 0x0000007c6084723c */ /* 0x040ff00000041884 */
[-C--:B------:R-:W-:Y:S08]  /*63b0*/  HMMA.16816.F32.BF16 R136, R96, R126.reuse, R36 ;  /* 0x0000007e6088723c */ /* 0x080ff00000041824 */
[----:B------:R-:W-:Y:S01]  /*63c0*/  HMMA.16816.F32.BF16 R124, R92, R126, R76 ;  /* 0x0000007e5c7c723c */ /* 0x000fe2000004184c */
[----:B------:R-:W1:Y:S07]  /*63d0*/  LDSM.16.MT88.4 R76, [R181+0x2000] ;  /* 0x00200000b54c783b */ /* 0x000e6e0000004200 */
[-C--:B------:R-:W-:Y:S08]  /*63e0*/  HMMA.16816.F32.BF16 R148, R96, R108.reuse, R160 ;  /* 0x0000006c6094723c */ /* 0x080ff000000418a0 */
[C---:B------:R-:W-:Y:S08]  /*63f0*/  HMMA.16816.F32.BF16 R112, R92.reuse, R108, R112 ;  /* 0x0000006c5c70723c */ /* 0x040ff00000041870 */
[C---:B------:R-:W-:Y:S08]  /*6400*/  HMMA.16816.F32.BF16 R116, R92.reuse, R118, R84 ;  /* 0x000000765c74723c */ /* 0x040ff00000041854 */
[C---:B------:R-:W-:Y:S08]  /*6410*/  HMMA.16816.F32.BF16 R108, R92.reuse, R110, R88 ;  /* 0x0000006e5c6c723c */ /* 0x040ff00000041858 */
[----:B------:R-:W-:Y:S08]  /*6420*/  HMMA.16816.F32.BF16 R56, R92, R60, R212 ;  /* 0x0000003c5c38723c */ /* 0x000ff000000418d4 */
[C---:B-1----:R-:W-:Y:S08]  /*6430*/  HMMA.16816.F32.BF16 R68, R96.reuse, R76, R168 ;  /* 0x0000004c6044723c */ /* 0x042ff000000418a8 */
[----:B------:R-:W-:Y:S08]  /*6440*/  HMMA.16816.F32.BF16 R80, R96, R78, R80 ;  /* 0x0000004e6050723c */ /* 0x000ff00000041850 */
[----:B------:R-:W-:Y:S08]  /*6450*/  HMMA.16816.F32.BF16 R72, R92, R76, R196 ;  /* 0x0000004c5c48723c */ /* 0x000ff000000418c4 */
[----:B------:R-:W-:Y:S08]  /*6460*/  HMMA.16816.F32.BF16 R84, R96, R4, R164 ;  /* 0x000000046054723c */ /* 0x000ff000000418a4 */
[C---:B------:R-:W-:Y:S08]  /*6470*/  HMMA.16816.F32.BF16 R60, R92.reuse, R62, R156 ;  /* 0x0000003e5c3c723c */ /* 0x040ff0000004189c */
[C---:B------:R-:W-:Y:S08]  /*6480*/  HMMA.16816.F32.BF16 R76, R92.reuse, R78, R20 ;  /* 0x0000004e5c4c723c */ /* 0x040ff00000041814 */
[----:B------:R-:W-:Y:S07]  /*6490*/  HMMA.16816.F32.BF16 R88, R92, R4, R176 ;  /* 0x000000045c58723c */ /* 0x000fee00000418b0 */
[----:B------:R-:W-:Y:S01]  /*64a0*/  FADD.FTZ R4, R43, R8 ;  /* 0x000000082b047221 */ /* 0x000fe20000010000 */
[----:B------:R-:W-:Y:S03]  /*64b0*/  HMMA.16816.F32.BF16 R96, R96, R6, R16 ;  /* 0x000000066060723c */ /* 0x000fe60000041810 */
[----:B------:R-:W-:-:S05]  /*64c0*/  FADD.FTZ R4, R106, R4 ;  /* 0x000000046a047221 */ /* 0x000fca0000010000 */
[----:B------:R-:W-:Y:S07]  /*64d0*/  HMMA.16816.F32.BF16 R92, R92, R6, R12 ;  /* 0x000000065c5c723c */ /* 0x000fee000004180c */
[----:B------:R-:W-:Y:S01]  /*64e0*/  LEA.HI.SX32 R7, R0, R2, 0x1d ;  /* 0x0000000200077211 */ /* 0x000fe200078feaff */
[----:B------:R-:W-:Y:S02]  /*64f0*/  FADD.FTZ R2, R229, R10 ;  /* 0x0000000ae5027221 */ /* 0x000fe40000010000 */
[----:B------:R-:W-:-:S02]  /*6500*/  FADD.FTZ R0, R35, R9 ;  /* 0x0000000923007221 */ /* 0x000fc40000010000 */
[----:B------:R-:W-:Y:S01]  /*6510*/  FADD.FTZ R5, R235, R2 ;  /* 0x00000002eb057221 */ /* 0x000fe20000010000 */
[----:B------:R-:W-:Y:S01]  /*6520*/  IMNMX R235, R234, R7, !PT ;  /* 0x00000007eaeb7217 */ /* 0x000fe20007800200 */
[----:B------:R-:W-:Y:S02]  /*6530*/  FADD.FTZ R2, R100, R0 ;  /* 0x0000000064027221 */ /* 0x000fe40000010000 */
[----:B------:R-:W-:Y:S01]  /*6540*/  FADD.FTZ R0, R102, R3 ;  /* 0x0000000366007221 */ /* 0x000fe20000010000 */
[----:B------:R-:W-:Y:S01]  /*6550*/  ISETP.GE.AND P0, PT, R203, R235, PT ;  /* 0x000000ebcb00720c */ /* 0x000fe20003f06270 */
        /* <DEDUP_REMOVED lines=21> */
[----:B------:R-:W-:Y:S01]  /*66b0*/  FADD.FTZ R225, R225, R0 ;  /* 0x00000000e1e17221 */ /* 0x000fe20000010000 */
[----:B------:R-:W-:Y:S05]  /*66c0*/  @!P0 BRA `(.L_x_1381) ;  /* 0x0000392000008947 */ /* 0x000fea0003800000 */
[----:B------:R-:W-:Y:S01]  /*66d0*/  IMAD.MOV.U32 R102, RZ, RZ, R104 ;  /* 0x000000ffff667224 */ /* 0x000fe200078e0068 */
[----:B------:R-:W-:Y:S01]  /*66e0*/  MOV R107, R101 ;  /* 0x00000065006b7202 */ /* 0x000fe20000000f00 */
[----:B------:R-:W-:Y:S01]  /*66f0*/  IMAD.MOV.U32 R100, RZ, RZ, R105 ;  /* 0x000000ffff647224 */ /* 0x000fe200078e0069 */
[----:B------:R-:W-:Y:S02]  /*6700*/  MOV R106, R103 ;  /* 0x00000067006a7202 */ /* 0x000fe40000000f00 */
.L_x_1394:
        /* <DEDUP_REMOVED lines=16> */
[----:B------:R-:W-:Y:S01]  /*6810*/  IMAD.WIDE.U32 R2, R204, c[0x0][0x208], RZ ;  /* 0x00008200cc027a25 */ /* 0x000fe200078e00ff */
[----:B------:R-:W-:Y:S05]  /*6820*/  SHF.R.S32.HI R0, RZ, 0x1f, R204 ;  /* 0x0000001fff007819 */ /* 0x000fea00000114cc */
[----:B------:R-:W-:Y:S04]  /*6830*/  IMAD R0, R0, c[0x0][0x208], RZ ;  /* 0x0000820000007a24 */ /* 0x000fe800078e02ff */
[----:B------:R-:W-:Y:S05]  /*6840*/  IMAD R0, R204, c[0x0][0x20c], R0 ;  /* 0x00008300cc007a24 */ /* 0x000fea00078e0200 */
[----:B------:R-:W-:Y:S02]  /*6850*/  IADD3 R3, R3, R0, RZ ;  /* 0x0000000003037210 */ /* 0x000fe40007ffe0ff */
[----:B------:R-:W-:Y:S03]  /*6860*/  SHF.R.S32.HI R0, RZ, 0x1f, R200 ;  /* 0x0000001fff007819 */ /* 0x000fe600000114c8 */
[----:B------:R-:W-:Y:S04]  /*6870*/  IMAD.WIDE.U32 R2, R200, c[0x0][0x218], R2 ;  /* 0x00008600c8027a25 */ /* 0x000fe800078e0002 */
[----:B------:R-:W-:Y:S01]  /*6880*/  IMAD R4, R0, c[0x0][0x218], RZ ;  /* 0x0000860000047a24 */ /* 0x000fe200078e02ff */
[----:B------:R-:W-:Y:S03]  /*6890*/  IADD3 R0, P4, R242, R2, RZ ;  /* 0x00000002f2007210 */ /* 0x000fe60007f9e0ff */
[----:B------:R-:W-:Y:S01]  /*68a0*/  IMAD R4, R200, c[0x0][0x21c], R4 ;  /* 0x00008700c8047a24 */ /* 0x000fe200078e0204 */
[----:B------:R-:W-:Y:S04]  /*68b0*/  LEA R10, P0, R0, c[0x0][0x1f8], 0x1 ;  /* 0x00007e00000a7a11 */ /* 0x000fe800078008ff */
[----:B------:R-:W-:Y:S04]  /*68c0*/  IADD3.X R2, R246, R3, R4, P4, !PT ;  /* 0x00000003f6027210 */ /* 0x000fe800027fe404 */
[----:B------:R-:W-:Y:S01]  /*68d0*/  LEA.HI.X R5, R0, c[0x0][0x1fc], R2, 0x1, P0 ;  /* 0x00007f0000057a11 */ /* 0x000fe200000f0c02 */
[----:B------:R-:W-:-:S05]  /*68e0*/  BRA.DIV ~URZ, `(.L_x_1384) ;  /* 0x0000d3327f007947 */ /* 0x000fca000b800000 */
[----:B------:R4:W3:Y:S02]  /*68f0*/  SHFL.IDX PT, R4, R5, RZ, 0x1c1f ;  /* 0x001c1fff05047589 */ /* 0x0008e400000e0000 */
.L_x_1494:
[----:B------:R-:W-:-:S05]  /*6900*/  BRA.DIV ~URZ, `(.L_x_1385) ;  /* 0x0000d3827f007947 */ /* 0x000fca000b800000 */
[----:B------:R4:W3:Y:S02]  /*6910*/  SHFL.IDX PT, R0, R10, RZ, 0x1c1f ;  /* 0x001c1fff0a007589 */ /* 0x0008e400000e0000 */
.L_x_1495:
[----:B------:R-:W5:Y:S01]  /*6920*/  S2R R11, SR_TID.X ;  /* 0x00000000000b7919 */ /* 0x000f620000002100 */
[C---:B------:R-:W-:Y:S01]  /*6930*/  ISETP.GE.AND P6, PT, R210.reuse, c[0x0][0x1d4], PT ;  /* 0x00007500d2007a0c */ /* 0x040fe20003fc6270 */
[----:B------:R-:W-:Y:S01]  /*6940*/  IMAD.SHL.U32 R3, R210, 0x2, RZ ;  /* 0x00000002d2037824 */ /* 0x000fe200078e00ff */
[C---:B------:R-:W-:Y:S01]  /*6950*/  ISETP.GE.AND P5, PT, R232.reuse, c[0x0][0x1d4], PT ;  /* 0x00007500e8007a0c */ /* 0x040fe20003fa6270 */
[----:B------:R-:W-:Y:S03]  /*6960*/  IMAD.SHL.U32 R2, R232, 0x2, RZ ;  /* 0x00000002e8027824 */ /* 0x000fe600078e00ff */
[C---:B---3--:R-:W-:Y:S02]  /*6970*/  IADD3 R8, P4, R0.reuse, R3, RZ ;  /* 0x0000000300087210 */ /* 0x048fe40007f9e0ff */
[----:B------:R-:W-:Y:S01]  /*6980*/  IADD3 R6, P0, R0, R2, RZ ;  /* 0x0000000200067210 */ /* 0x000fe20007f1e0ff */
[C---:B------:R-:W-:Y:S02]  /*6990*/  IMAD.SHL.U32 R2, R233.reuse, 0x2, RZ ;  /* 0x00000002e9027824 */ /* 0x040fe400078e00ff */
[C---:B------:R-:W-:Y:S01]  /*69a0*/  IMAD.X R9, R4.reuse, 0x1, R219, P4 ;  /* 0x0000000104097824 */ /* 0x040fe200020e06db */
        /* <DEDUP_REMOVED lines=8> */
[----:B------:R3:W-:Y:S01]  /*6a30*/  LDGSTS.E.BYPASS.LTC128B.128 [R194+0x2480], [R6.64], !P5 ;  /* 0x0248000006c27fae */ /* 0x0007e2000e901d46 */
[----:B-----5:R-:W-:Y:S04]  /*6a40*/  ISETP.GT.AND P0, PT, R11, 0x3f, PT ;  /* 0x0000003f0b00780c */ /* 0x020fe80003f04270 */
[----:B------:R3:W-:Y:S09]  /*6a50*/  LDGSTS.E.BYPASS.LTC128B.128 [R194+0x3080], [R2.64], !P4 ;  /* 0x0308000002c27fae */ /* 0x0007f2000e101d46 */
[----:B------:R-:W-:-:S05]  /*6a60*/  @P0 BRA `(.L_x_1383) ;  /* 0x0000012000000947 */ /* 0x000fca0003800000 */
[----:B------:R-:W-:-:S05]  /*6a70*/  BRA.DIV ~URZ, `(.L_x_1386) ;  /* 0x0000d2727f007947 */ /* 0x000fca000b800000 */
[----:B------:R3:W4:Y:S04]  /*6a80*/  SHFL.IDX PT, R4, R5, 0x1, 0x1c1f ;  /* 0x003c1f0005047f89 */ /* 0x00072800000e0000 */
[----:B------:R3:W2:Y:S02]  /*6a90*/  SHFL.IDX PT, R0, R10, 0x1, 0x1c1f ;  /* 0x003c1f000a007f89 */ /* 0x0006a400000e0000 */
.L_x_1496:
        /* <DEDUP_REMOVED lines=15> */
.L_x_1383:
[----:B------:R-:W-:Y:S05]  /*6b90*/  BSYNC B0 ;  /* 0x0000000000007941 */ /* 0x000fea0003800000 */
.L_x_1382:
        /* <DEDUP_REMOVED lines=197> */
[----:B--234-:R-:W-:Y:S01]  /*77f0*/  IMAD R2, R203, 0x30, R237 ;  /* 0x00000030cb027824 */ /* 0x01cfe200078e02ed */
[----:B------:R-:W-:Y:S01]  /*7800*/  IADD3 R5, -R236, 0x30, RZ ;  /* 0x00000030ec057810 */ /* 0x000fe20007ffe1ff */
[----:B------:R-:W-:Y:S03]  /*7810*/  IMAD.MOV.U32 R200, RZ, RZ, RZ ;  /* 0x000000ffffc87224 */ /* 0x000fe600078e00ff */
[----:B------:R-:W-:Y:S02]  /*7820*/  IADD3 R2, R2, -0x30, R231 ;  /* 0xffffffd002027810 */ /* 0x000fe40007ffe0e7 */
[----:B------:R-:W-:Y:S03]  /*7830*/  ISETP.GE.AND P5, PT, R5, 0x1, PT ;  /* 0x000000010500780c */ /* 0x000fe60003fa6270 */
[----:B------:R-:W-:Y:S04]  /*7840*/  @P2 IMAD.HI.U32 R3, R2, c[0x0][0x2bc], RZ ;  /* 0x0000af0002032a27 */ /* 0x000fe800078e00ff */
[----:B-1----:R-:W-:Y:S01]  /*7850*/  IMAD.MOV.U32 R0, RZ, RZ, R2 ;  /* 0x000000ffff007224 */ /* 0x002fe200078e0002 */
        /* <DEDUP_REMOVED lines=23> */
.L_x_1497:
[----:B------:R-:W-:-:S05]  /*79d0*/  BRA.DIV ~URZ, `(.L_x_1390) ;  /* 0x0000c4427f007947 */ /* 0x000fca000b800000 */
[----:B------:R3:W4:Y:S02]  /*79e0*/  SHFL.IDX PT, R0, R9, RZ, 0x1c1f ;  /* 0x001c1fff09007589 */ /* 0x00072400000e0000 */
.L_x_1498:
[C---:B------:R-:W-:Y:S01]  /*79f0*/  @P5 ISETP.GE.AND P0, PT, R210.reuse, c[0x0][0x1d4], PT ;  /* 0x00007500d2005a0c */ /* 0x040fe20003f06270 */
[----:B------:R-:W-:Y:S02]  /*7a00*/  IMAD.SHL.U32 R2, R210, 0x2, RZ ;  /* 0x00000002d2027824 */ /* 0x000fe400078e00ff */
[----:B------:R-:W-:Y:S02]  /*7a10*/  IMAD.SHL.U32 R6, R232, 0x2, RZ ;  /* 0x00000002e8067824 */ /* 0x000fe400078e00ff */
[C---:B------:R-:W-:Y:S01]  /*7a20*/  IMAD.SHL.U32 R14, R233.reuse, 0x2, RZ ;  /* 0x00000002e90e7824 */ /* 0x040fe200078e00ff */
[C---:B----4-:R-:W-:Y:S02]  /*7a30*/  @P5 IADD3 R2, P4, R0.reuse, R2, RZ ;  /* 0x0000000200025210 */ /* 0x050fe40007f9e0ff */
[----:B------:R-:W-:Y:S03]  /*7a40*/  @P5 IADD3 R6, P6, R0, R6, RZ ;  /* 0x0000000600065210 */ /* 0x000fe60007fde0ff */
[----:B--2---:R-:W-:Y:S01]  /*7a50*/  @P5 IMAD.X R3, R4, 0x1, R219, P4 ;  /* 0x0000000104035824 */ /* 0x004fe200020e06db */
[----:B------:R-:W-:Y:S01]  /*7a60*/  @P5 ISETP.GE.AND P4, PT, R232, c[0x0][0x1d4], PT ;  /* 0x00007500e8005a0c */ /* 0x000fe20003f86270 */
[----:B------:R-:W-:Y:S03]  /*7a70*/  @P5 IMAD.X R7, R4, 0x1, R217, P6 ;  /* 0x0000000104075824 */ /* 0x000fe600030e06d9 */
[----:B------:R-:W-:Y:S01]  /*7a80*/  @!PT LDS RZ, [RZ] ;  /* 0x00000000fffff984 */ /* 0x000fe20000000800 */
[----:B------:R-:W-:Y:S01]  /*7a90*/  @!PT LDS RZ, [RZ] ;  /* 0x00000000fffff984 */ /* 0x000fe20000000800 */
[----:B------:R-:W-:Y:S01]  /*7aa0*/  @!PT LDS RZ, [RZ] ;  /* 0x00000000fffff984 */ /* 0x000fe20000000800 */
[----:B------:R2:W-:Y:S01]  /*7ab0*/  @P5 LDGSTS.E.BYPASS.LTC128B.128 [R194+0x3c80], [R2.64], !P0 ;  /* 0x03c8000002c25fae */ /* 0x0005e2000c101d46 */
[----:B------:R-:W-:Y:S08]  /*7ac0*/  @P5 ISETP.GE.AND P0, PT, R233, c[0x0][0x1d4], PT ;  /* 0x00007500e9005a0c */ /* 0x000ff00003f06270 */
[----:B------:R4:W-:Y:S01]  /*7ad0*/  @P5 LDGSTS.E.BYPASS.LTC128B.128 [R194+0x4880], [R6.64], !P4 ;  /* 0x0488000006c25fae */ /* 0x0009e2000e101d46 */
[----:B--2---:R-:W-:Y:S05]  /*7ae0*/  @P5 IADD3 R2, P6, R0, R14, RZ ;  /* 0x0000000e00025210 */ /* 0x004fea0007fde0ff */
[----:B------:R-:W-:Y:S05]  /*7af0*/  @P5 IMAD.X R3, R4, 0x1, R218, P6 ;  /* 0x0000000104035824 */ /* 0x000fea00030e06da */
[----:B------:R4:W-:Y:S01]  /*7b00*/  @P5 LDGSTS.E.BYPASS.LTC128B.128 [R194+0x5480], [R2.64], !P0 ;  /* 0x0548000002c25fae */ /* 0x0009e2000c101d46 */
[----:B------:R-:W-:Y:S01]  /*7b10*/  ISETP.GE.AND P5, PT, R5, 0x21, PT ;  /* 0x000000210500780c */ /* 0x000fe20003fa6270 */
[----:B------:R-:W-:-:S06]  /*7b20*/  BRA.DIV ~URZ, `(.L_x_1391) ;  /* 0x0000c3527f007947 */ /* 0x000fcc000b800000 */
[----:B------:R2:W1:Y:S04]  /*7b30*/  SHFL.IDX PT, R4, R8, 0x1, 0x1c1f ;  /* 0x003c1f0008047f89 */ /* 0x00046800000e0000 */
[----:B------:R2:W3:Y:S02]  /*7b40*/  SHFL.IDX PT, R0, R9, 0x1, 0x1c1f ;  /* 0x003c1f0009007f89 */ /* 0x0004e400000e0000 */
.L_x_1499:
[C---:B----4-:R-:W-:Y:S01]  /*7b50*/  IMAD.SHL.U32 R2, R210.reuse, 0x2, RZ ;  /* 0x00000002d2027824 */ /* 0x050fe200078e00ff */
[----:B------:R-:W-:Y:S01]  /*7b60*/  @P5 ISETP.GE.AND P0, PT, R210, c[0x0][0x1d4], PT ;  /* 0x00007500d2005a0c */ /* 0x000fe20003f06270 */
[----:B------:R-:W-:Y:S02]  /*7b70*/  IMAD.SHL.U32 R6, R232, 0x2, RZ ;  /* 0x00000002e8067824 */ /* 0x000fe400078e00ff */
[C---:B------:R-:W-:Y:S01]  /*7b80*/  IMAD.SHL.U32 R5, R233.reuse, 0x2, RZ ;  /* 0x00000002e9057824 */ /* 0x040fe200078e00ff */
[C---:B---3--:R-:W-:Y:S02]  /*7b90*/  @P5 IADD3 R2, P4, R0.reuse, R2, RZ ;  /* 0x0000000200025210 */ /* 0x048fe40007f9e0ff */
[----:B------:R-:W-:Y:S03]  /*7ba0*/  @P5 IADD3 R6, P6, R0, R6, RZ ;  /* 0x0000000600065210 */ /* 0x000fe60007fde0ff */
[----:B-1----:R-:W-:Y:S01]  /*7bb0*/  @P5 IMAD.X R3, R4, 0x1, R219, P4 ;  /* 0x0000000104035824 */ /* 0x002fe200020e06db */
        /* <DEDUP_REMOVED lines=8> */
[----:B-1----:R-:W-:Y:S05]  /*7c40*/  @P5 IADD3 R2, P6, R0, R5, RZ ;  /* 0x0000000500025210 */ /* 0x002fea0007fde0ff */
[----:B------:R-:W-:Y:S05]  /*7c50*/  @P5 IMAD.X R3, R4, 0x1, R218, P6 ;  /* 0x0000000104035824 */ /* 0x000fea00030e06da */
[----:B------:R3:W-:Y:S03]  /*7c60*/  @P5 LDGSTS.E.BYPASS.LTC128B.128 [R194+0x5c80], [R2.64], !P0 ;  /* 0x05c8000002c25fae */ /* 0x0007e6000c101d46 */
.L_x_1388:
[----:B--234-:R-:W-:Y:S05]  /*7c70*/  BSYNC B0 ;  /* 0x0000000000007941 */ /* 0x01cfea0003800000 */
.L_x_1387:
[----:B------:R-:W-:Y:S01]  /*7c80*/  IADD3 R4, R251, R249, RZ ;  /* 0x000000f9fb047210 */ /* 0x000fe20007ffe0ff */
[----:B------:R-:W0:Y:S04]  /*7c90*/  LDGDEPBAR ;  /* 0x00000000000079af */ /* 0x000e280000000000 */
[----:B-1----:R-:W-:Y:S05]  /*7ca0*/  @P3 IMAD.HI.U32 R0, R4, c[0x0][0x2c8], RZ ;  /* 0x0000b20004003a27 */ /* 0x002fea00078e00ff */
[----:B------:R-:W-:Y:S01]  /*7cb0*/  @P3 SHF.R.U32.HI R4, RZ, c[0x0][0x2cc], R0 ;  /* 0x0000b300ff043a19 */ /* 0x000fe20000011600 */
[----:B------:R-:W-:Y:S05]  /*7cc0*/  IMAD R0, R203, -0x30, RZ ;  /* 0xffffffd0cb007824 */ /* 0x000fea00078e02ff */
[----:B------:R-:W-:Y:S04]  /*7cd0*/  IADD3 R0, -R250, 0x1, R0 ;  /* 0x00000001fa007810 */ /* 0x000fe80007ffe100 */
[----:B------:R-:W-:Y:S01]  /*7ce0*/  IADD3 R5, -R247, R0, R248 ;  /* 0x00000000f7057210 */ /* 0x000fe20007ffe1f8 */
[----:B------:R-:W-:-:S05]  /*7cf0*/  BRA.DIV ~URZ, `(.L_x_1392) ;  /* 0x0000c2427f007947 */ /* 0x000fca000b800000 */
[----:B------:R1:W2:Y:S02]  /*7d00*/  SHFL.IDX PT, R0, R4, RZ, 0x1c1f ;  /* 0x001c1fff04007589 */ /* 0x0002a400000e0000 */
.L_x_1500:
[----:B--2---:R-:W-:Y:S05]  /*7d10*/  IMAD.IADD R0, R5, 0x1, R0 ;  /* 0x0000000105007824 */ /* 0x004fea00078e0200 */
[C---:B------:R-:W-:Y:S02]  /*7d20*/  ISETP.GT.AND P6, PT, R0.reuse, RZ, PT ;  /* 0x000000ff0000720c */ /* 0x040fe40003fc4270 */
[C---:B------:R-:W-:Y:S02]  /*7d30*/  ISETP.GT.AND P5, PT, R0.reuse, 0x1, PT ;  /* 0x000000010000780c */ /* 0x040fe40003fa4270 */
[C---:B------:R-:W-:Y:S02]  /*7d40*/  ISETP.GT.AND P4, PT, R0.reuse, 0x8, PT ;  /* 0x000000080000780c */ /* 0x040fe40003f84270 */
        /* <DEDUP_REMOVED lines=18> */
[----:B------:R-:W-:Y:S02]  /*7e70*/  FSEL R12, R12, -INF , P5 ;  /* 0xff8000000c0c7808 */ /* 0x000fe40002800000 */
[----:B------:R-:W-:Y:S02]  /*7e80*/  FSEL R11, R11, -INF , P4 ;  /* 0xff8000000b0b7808 */ /* 0x000fe40002000000 */
[----:B------:R-:W-:Y:S01]  /*7e90*/  FSEL R10, R10, -INF , P0 ;  /* 0xff8000000a0a7808 */ /* 0x000fe20000000000 */
[----:B------:R-:W-:-:S05]  /*7ea0*/  BRA.DIV ~URZ, `(.L_x_1393) ;  /* 0x0000c0f27f007947 */ /* 0x000fca000b800000 */
[----:B------:R-:W-:Y:S08]  /*7eb0*/  SHFL.IDX PT, R3, R4, 0x1, 0x1c1f ;  /* 0x003c1f0004037f89 */ /* 0x000ff000000e0000 */
[----:B------:R-:W-:Y:S08]  /*7ec0*/  SHFL.IDX PT, R2, R4, 0x2, 0x1c1f ;  /* 0x005c1f0004027f89 */ /* 0x000ff000000e0000 */
[----:B------:R-:W2:Y:S02]  /*7ed0*/  SHFL.IDX PT, R0, R4, 0x3, 0x1c1f ;  /* 0x007c1f0004007f89 */ /* 0x000ea400000e0000 */
[C---:B--2---:R-:W-:Y:S02]  /*7ee0*/  IMAD.IADD R0, R5.reuse, 0x1, R0 ;  /* 0x0000000105007824 */ /* 0x044fe400078e0200 */
[C---:B------:R-:W-:Y:S02]  /*7ef0*/  IMAD.IADD R3, R5.reuse, 0x1, R3 ;  /* 0x0000000105037824 */ /* 0x040fe400078e0203 */
[----:B------:R-:W-:Y:S03]  /*7f00*/  IMAD.IADD R2, R5, 0x1, R2 ;  /* 0x0000000105027824 */ /* 0x000fe600078e0202 */
[C---:B------:R-:W-:Y:S02]  /*7f10*/  ISETP.GT.AND P6, PT, R3.reuse, RZ, PT ;  /* 0x000000ff0300720c */ /* 0x040fe40003fc4270 */
[C---:B------:R-:W-:Y:S02]  /*7f20*/  ISETP.GT.AND P5, PT, R3.reuse, 0x1, PT ;  /* 0x000000010300780c */ /* 0x040fe40003fa4270 */
[C---:B------:R-:W-:Y:S02]  /*7f30*/  ISETP.GT.AND P4, PT, R3.reuse, 0x8, PT ;  /* 0x000000080300780c */ /* 0x040fe40003f84270 */
        /* <DEDUP_REMOVED lines=18> */
[C---:B------:R-:W-:Y:S02]  /*8060*/  ISETP.GT.AND P6, PT, R2.reuse, RZ, PT ;  /* 0x000000ff0200720c */ /* 0x040fe40003fc4270 */
        /* <DEDUP_REMOVED lines=22> */
[----:B------:R-:W-:Y:S02]  /*81d0*/  FMNMX.FTZ R2, R9, R100, !PT ;  /* 0x0000006409027209 */ /* 0x000fe40007810000 */
[----:B------:R-:W-:Y:S02]  /*81e0*/  FSEL R45, R33, -INF , P6 ;  /* 0xff800000212d7808 */ /* 0x000fe40003000000 */
[----:B------:R-:W-:Y:S02]  /*81f0*/  FMNMX.FTZ R2, R14, R2, !PT ;  /* 0x000000020e027209 */ /* 0x000fe40007810000 */
[----:B------:R-:W-:Y:S02]  /*8200*/  ISETP.GT.AND P6, PT, R0, RZ, PT ;  /* 0x000000ff0000720c */ /* 0x000fe40003fc4270 */
[----:B------:R-:W-:Y:S02]  /*8210*/  FMNMX.FTZ R2, R21, R2, !PT ;  /* 0x0000000215027209 */ /* 0x000fe40007810000 */
[----:B------:R-:W-:Y:S02]  /*8220*/  FSEL R43, R32, -INF , P5 ;  /* 0xff800000202b7808 */ /* 0x000fe40002800000 */
[----:B------:R-:W-:Y:S02]  /*8230*/  FMNMX.FTZ R2, R20, R2, !PT ;  /* 0x0000000214027209 */ /* 0x000fe40007810000 */
[----:B------:R-:W-:Y:S02]  /*8240*/  ISETP.GT.AND P5, PT, R0, 0x1, PT ;  /* 0x000000010000780c */ /* 0x000fe40003fa4270 */
        /* <DEDUP_REMOVED lines=11> */
[C---:B------:R-:W-:Y:S02]  /*8300*/  ISETP.GT.AND P6, PT, R0.reuse, 0x10, PT ;  /* 0x000000100000780c */ /* 0x040fe40003fc4270 */
[----:B------:R-:W-:Y:S02]  /*8310*/  FMNMX.FTZ R2, R11, R2, !PT ;  /* 0x000000020b027209 */ /* 0x000fe40007810000 */
        /* <DEDUP_REMOVED lines=15> */
[----:B------:R-:W-:Y:S01]  /*8410*/  FSEL R7, R169, -INF , P6 ;  /* 0xff800000a9077808 */ /* 0x000fe20003000000 */
[----:B------:R-:W2:Y:S01]  /*8420*/  SHFL.BFLY PT, R0, R2, 0x2, 0x1f ;  /* 0x0c401f0002007f89 */ /* 0x000ea200000e0000 */
[----:B------:R-:W-:Y:S02]  /*8430*/  FSEL R6, R168, -INF , P5 ;  /* 0xff800000a8067808 */ /* 0x000fe40002800000 */
[----:B------:R-:W-:Y:S02]  /*8440*/  FSEL R5, R157, -INF , P4 ;  /* 0xff8000009d057808 */ /* 0x000fe40002000000 */
[----:B------:R-:W-:Y:S02]  /*8450*/  FSEL R8, R156, -INF , P0 ;  /* 0xff8000009c087808 */ /* 0x000fe40000000000 */
[----:B--2---:R-:W-:Y:S05]  /*8460*/  FMNMX.FTZ R0, R0, R2, !PT ;  /* 0x0000000200007209 */ /* 0x004fea0007810000 */
[----:B------:R-:W2:Y:S02]  /*8470*/  SHFL.BFLY PT, R2, R0, 0x1, 0x1f ;  /* 0x0c201f0000027f89 */ /* 0x000ea400000e0000 */
[----:B--2---:R-:W-:Y:S02]  /*8480*/  FMNMX.FTZ R105, R0, R2, !PT ;  /* 0x0000000200697209 */ /* 0x004fe40007810000 */
        /* <DEDUP_REMOVED lines=12> */
[----:B------:R-:W2:Y:S02]  /*8550*/  SHFL.BFLY PT, R2, R0, 0x2, 0x1f ;  /* 0x0c401f0000027f89 */ /* 0x000ea400000e0000 */
[----:B--2---:R-:W-:Y:S06]  /*8560*/  FMNMX.FTZ R0, R0, R2, !PT ;  /* 0x0000000200007209 */ /* 0x004fec0007810000 */
        /* <DEDUP_REMOVED lines=31> */
[----:B-12---:R-:W-:Y:S06]  /*8760*/  FMNMX.FTZ R4, R0, R2, !PT ;  /* 0x0000000200047209 */ /* 0x006fec0007810000 */
[----:B------:R1:W2:Y:S02]  /*8770*/  SHFL.BFLY PT, R0, R4, 0x1, 0x1f ;  /* 0x0c201f0004007f89 */ /* 0x0002a400000e0000 */
.L_x_1501:
        /* <DEDUP_REMOVED lines=22> */
[----:B------:R-:W-:Y:S01]  /*88e0*/  FFMA.FTZ R207, R10, c[0x0][0x2d0], -R2 ;  /* 0x0000b4000acf7a23 */ /* 0x000fe20000010802 */
[----:B------:R-:W-:Y:S10]  /*88f0*/  MUFU.EX2 R13, R9 ;  /* 0x00000009000d7308 */ /* 0x000ff40000000800 */
[----:B------:R-:W2:Y:S10]  /*8900*/  MUFU.EX2 R2, R4 ;  /* 0x0000000400027308 */ /* 0x000eb40000000800 */
[----:B------:R-:W-:Y:S01]  /*8910*/  MUFU.EX2 R14, R14 ;  /* 0x0000000e000e7308 */ /* 0x000fe20000000800 */
[C---:B-1----:R-:W-:Y:S02]  /*8920*/  FFMA.FTZ R0, R100.reuse, R230, R3 ;  /* 0x000000e664007223 */ /* 0x042fe40000010003 */
[C---:B------:R-:W-:Y:S02]  /*8930*/  FMUL.FTZ R52, R100.reuse, R52 ;  /* 0x0000003464347220 */ /* 0x040fe40000410000 */
[C---:B------:R-:W-:Y:S02]  /*8940*/  FMUL.FTZ R53, R100.reuse, R53 ;  /* 0x0000003564357220 */ /* 0x040fe40000410000 */
[C---:B------:R-:W-:Y:S02]  /*8950*/  FMUL.FTZ R64, R100.reuse, R64 ;  /* 0x0000004064407220 */ /* 0x040fe40000410000 */
[C---:B------:R-:W-:Y:S02]  /*8960*/  FMUL.FTZ R65, R100.reuse, R65 ;  /* 0x0000004164417220 */ /* 0x040fe40000410000 */
[C---:B------:R-:W-:Y:S02]  /*8970*/  FMUL.FTZ R68, R100.reuse, R68 ;  /* 0x0000004464447220 */ /* 0x040fe40000410000 */
[----:B------:R-:W-:Y:S01]  /*8980*/  FMUL.FTZ R69, R100, R69 ;  /* 0x0000004564457220 */ /* 0x000fe20000410000 */
[C---:B--2---:R-:W-:Y:S01]  /*8990*/  F2FP.BF16.PACK_AB R156, R2.reuse, R3 ;  /* 0x00000003029c723e */ /* 0x044fe200000010ff */
        /* <DEDUP_REMOVED lines=28> */
[----:B------:R-:W-:Y:S09]  /*8b60*/  FMUL.FTZ R85, R100, R85 ;  /* 0x0000005564557220 */ /* 0x000ff20000410000 */
[----:B------:R3:W-:Y:S01]  /*8b70*/  MUFU.EX2 R215, R38 ;  /* 0x0000002600d77308 */ /* 0x0007e20000000800 */
[C---:B-1----:R-:W-:Y:S02]  /*8b80*/  FFMA.FTZ R0, R3.reuse, R223, R11 ;  /* 0x000000df03007223 */ /* 0x042fe4000001000b */
[C---:B------:R-:W-:Y:S02]  /*8b90*/  FMUL.FTZ R54, R3.reuse, R54 ;  /* 0x0000003603367220 */ /* 0x040fe40000410000 */
[C---:B------:R-:W-:Y:S02]  /*8ba0*/  FMUL.FTZ R55, R3.reuse, R55 ;  /* 0x0000003703377220 */ /* 0x040fe40000410000 */
[C---:B------:R-:W-:Y:S03]  /*8bb0*/  FMUL.FTZ R66, R3.reuse, R66 ;  /* 0x0000004203427220 */ /* 0x040fe60000410000 */
[----:B------:R-:W-:Y:S01]  /*8bc0*/  MUFU.EX2 R222, R171 ;  /* 0x000000ab00de7308 */ /* 0x000fe20000000800 */
[----:B------:R-:W-:Y:S02]  /*8bd0*/  FMUL.FTZ R67, R3, R67 ;  /* 0x0000004303437220 */ /* 0x000fe40000410000 */
[C---:B--2---:R-:W-:Y:S01]  /*8be0*/  FADD.FTZ R35, R2.reuse, R0 ;  /* 0x0000000002237221 */ /* 0x044fe20000010000 */
[----:B------:R-:W-:Y:S01]  /*8bf0*/  F2FP.BF16.PACK_AB R157, R2, R11 ;  /* 0x0000000b029d723e */ /* 0x000fe200000010ff */
[C---:B------:R-:W-:Y:S01]  /*8c00*/  FMUL.FTZ R2, R103.reuse, c[0x0][0x2d0] ;  /* 0x0000b40067027a20 */ /* 0x040fe20000410000 */
[----:B------:R-:W-:Y:S01]  /*8c10*/  FSEL R0, R103, RZ, P0 ;  /* 0x000000ff67007208 */ /* 0x000fe20000000000 */
[C---:B------:R-:W-:Y:S02]  /*8c20*/  FMUL.FTZ R70, R3.reuse, R70 ;  /* 0x0000004603467220 */ /* 0x040fe40000410000 */
[----:B------:R-:W-:Y:S01]  /*8c30*/  FMUL.FTZ R71, R3, R71 ;  /* 0x0000004703477220 */ /* 0x000fe20000410000 */
[----:B------:R-:W-:Y:S01]  /*8c40*/  FSEL R2, R2, RZ, P0 ;  /* 0x000000ff02027208 */ /* 0x000fe20000000000 */
[----:B------:R-:W-:Y:S01]  /*8c50*/  FADD.FTZ R0, -R0, R106 ;  /* 0x0000006a00007221 */ /* 0x000fe20000010100 */
[----:B------:R-:W-:Y:S01]  /*8c60*/  FSETP.NEU.FTZ.AND P0, PT, R101, -INF , PT ;  /* 0xff8000006500780b */ /* 0x000fe20003f1d000 */
[----:B------:R-:W-:Y:S01]  /*8c70*/  FMUL.FTZ R82, R3, R82 ;  /* 0x0000005203527220 */ /* 0x000fe20000410000 */
[----:B------:R-:W-:Y:S01]  /*8c80*/  MUFU.EX2 R106, R173 ;  /* 0x000000ad006a7308 */ /* 0x000fe20000000800 */
[--C-:B------:R-:W-:Y:S02]  /*8c90*/  FFMA.FTZ R4, R40, c[0x0][0x2d0], -R2.reuse ;  /* 0x0000b40028047a23 */ /* 0x100fe40000010802 */
[--C-:B------:R-:W-:Y:S02]  /*8ca0*/  FFMA.FTZ R197, R39, c[0x0][0x2d0], -R2.reuse ;  /* 0x0000b40027c57a23 */ /* 0x100fe40000010802 */
[--C-:B------:R-:W-:Y:S01]  /*8cb0*/  FFMA.FTZ R9, R46, c[0x0][0x2d0], -R2.reuse ;  /* 0x0000b4002e097a23 */ /* 0x100fe20000010802 */
[----:B---3--:R-:W-:Y:S01]  /*8cc0*/  LDSM.16.MT88.4 R36, [R182] ;  /* 0x00000000b624783b */ /* 0x008fe20000004200 */
[--C-:B------:R-:W-:Y:S01]  /*8cd0*/  FFMA.FTZ R34, R158, c[0x0][0x2d0], -R2.reuse ;  /* 0x0000b4009e227a23 */ /* 0x100fe20000010802 */
[----:B------:R-:W-:Y:S01]  /*8ce0*/  F2FP.BF16.PACK_AB R158, R14, R13 ;  /* 0x0000000d0e9e723e */ /* 0x000fe200000010ff */
        /* <DEDUP_REMOVED lines=9> */
[----:B------:R-:W-:Y:S01]  /*8d80*/  FFMA.FTZ R195, R45, c[0x0][0x2d0], -R2 ;  /* 0x0000b4002dc37a23 */ /* 0x000fe20000010802 */
[C---:B------:R-:W-:Y:S01]  /*8d90*/  FSEL R2, R101.reuse, RZ, P0 ;  /* 0x000000ff65027208 */ /* 0x040fe20000000000 */
[----:B------:R-:W-:Y:S02]  /*8da0*/  FMUL.FTZ R0, R0, c[0x0][0x2d0] ;  /* 0x0000b40000007a20 */ /* 0x000fe40000410000 */
[----:B------:R-:W-:Y:S02]  /*8db0*/  FMUL.FTZ R48, R100, R152 ;  /* 0x0000009864307220 */ /* 0x000fe40000410000 */
[----:B------:R-:W-:Y:S01]  /*8dc0*/  FADD.FTZ R2, -R2, R107 ;  /* 0x0000006b02027221 */ /* 0x000fe20000010100 */
[----:B------:R-:W-:Y:S01]  /*8dd0*/  MUFU.EX2 R214, R34 ;  /* 0x0000002200d67308 */ /* 0x000fe20000000800 */
[----:B------:R-:W-:Y:S02]  /*8de0*/  FMUL.FTZ R49, R100, R153 ;  /* 0x0000009964317220 */ /* 0x000fe40000410000 */
[----:B------:R-:W-:Y:S02]  /*8df0*/  FMUL.FTZ R2, R2, c[0x0][0x2d0] ;  /* 0x0000b40002027a20 */ /* 0x000fe40000410000 */
[----:B-1----:R-:W-:Y:S02]  /*8e00*/  FMUL.FTZ R4, R101, c[0x0][0x2d0] ;  /* 0x0000b40065047a20 */ /* 0x002fe40000410000 */
[C---:B------:R-:W-:Y:S02]  /*8e10*/  FMUL.FTZ R50, R3.reuse, R154 ;  /* 0x0000009a03327220 */ /* 0x040fe40000410000 */
[C---:B------:R-:W-:Y:S01]  /*8e20*/  FMUL.FTZ R51, R3.reuse, R155 ;  /* 0x0000009b03337220 */ /* 0x040fe20000410000 */
[----:B------:R-:W-:Y:S01]  /*8e30*/  FSEL R4, R4, RZ, P0 ;  /* 0x000000ff04047208 */ /* 0x000fe20000000000 */
[----:B------:R-:W1:Y:S01]  /*8e40*/  MUFU.EX2 R0, R0 ;  /* 0x0000000000007308 */ /* 0x000e620000000800 */
[----:B------:R-:W-:Y:S01]  /*8e50*/  LDSM.16.MT88.4 R152, [R181+0x1400] ;  /* 0x00140000b598783b */ /* 0x000fe20000004200 */
[----:B------:R-:W-:Y:S01]  /*8e60*/  FMUL.FTZ R83, R3, R83 ;  /* 0x0000005303537220 */ /* 0x000fe20000410000 */
[----:B------:R-:W-:Y:S01]  /*8e70*/  ISETP.GT.AND P0, PT, R203, R235, PT ;  /* 0x000000ebcb00720c */ /* 0x000fe20003f04270 */
[--C-:B------:R-:W-:Y:S01]  /*8e80*/  FFMA.FTZ R16, R33, c[0x0][0x2d0], -R4.reuse ;  /* 0x0000b40021107a23 */ /* 0x100fe20000010804 */
[----:B------:R-:W-:Y:S01]  /*8e90*/  IADD3 R203, R203, -0x1, RZ ;  /* 0xffffffffcbcb7810 */ /* 0x000fe20007ffe0ff */
[--C-:B------:R-:W-:Y:S02]  /*8ea0*/  FFMA.FTZ R11, R22, c[0x0][0x2d0], -R4.reuse ;  /* 0x0000b400160b7a23 */ /* 0x100fe40000010804 */
[--C-:B------:R-:W-:Y:S02]  /*8eb0*/  FFMA.FTZ R168, R23, c[0x0][0x2d0], -R4.reuse ;  /* 0x0000b40017a87a23 */ /* 0x100fe40000010804 */
[----:B------:R-:W2:Y:S01]  /*8ec0*/  MUFU.EX2 R33, R10 ;  /* 0x0000000a00217308 */ /* 0x000ea20000000800 */
[--C-:B------:R-:W-:Y:S02]  /*8ed0*/  FFMA.FTZ R18, R44, c[0x0][0x2d0], -R4.reuse ;  /* 0x0000b4002c127a23 */ /* 0x100fe40000010804 */
[--C-:B------:R-:W-:Y:S02]  /*8ee0*/  FFMA.FTZ R17, R41, c[0x0][0x2d0], -R4.reuse ;  /* 0x0000b40029117a23 */ /* 0x100fe40000010804 */
[--C-:B------:R-:W-:Y:S02]  /*8ef0*/  FFMA.FTZ R160, R32, c[0x0][0x2d0], -R4.reuse ;  /* 0x0000b40020a07a23 */ /* 0x100fe40000010804 */
[--C-:B------:R-:W-:Y:S02]  /*8f00*/  FFMA.FTZ R162, R26, c[0x0][0x2d0], -R4.reuse ;  /* 0x0000b4001aa27a23 */ /* 0x100fe40000010804 */
[--C-:B------:R-:W-:Y:S01]  /*8f10*/  FFMA.FTZ R167, R24, c[0x0][0x2d0], -R4.reuse ;  /* 0x0000b40018a77a23 */ /* 0x100fe20000010804 */
[----:B------:R-:W3:Y:S01]  /*8f20*/  MUFU.EX2 R2, R2 ;  /* 0x0000000200027308 */ /* 0x000ee20000000800 */
[--C-:B------:R-:W-:Y:S02]  /*8f30*/  FFMA.FTZ R178, R7, c[0x0][0x2d0], -R4.reuse ;  /* 0x0000b40007b27a23 */ /* 0x100fe40000010804 */
[--C-:B------:R-:W-:Y:S02]  /*8f40*/  FFMA.FTZ R196, R6, c[0x0][0x2d0], -R4.reuse ;  /* 0x0000b40006c47a23 */ /* 0x100fe40000010804 */
[--C-:B------:R-:W-:Y:S02]  /*8f50*/  FFMA.FTZ R198, R5, c[0x0][0x2d0], -R4.reuse ;  /* 0x0000b40005c67a23 */ /* 0x100fe40000010804 */
[----:B------:R-:W-:Y:S02]  /*8f60*/  FFMA.FTZ R199, R8, c[0x0][0x2d0], -R4 ;  /* 0x0000b40008c77a23 */ /* 0x000fe40000010804 */
[C---:B-1----:R-:W-:Y:S01]  /*8f70*/  FFMA.FTZ R4, R0.reuse, R224, R21 ;  /* 0x000000e000047223 */ /* 0x042fe20000010015 */
[----:B------:R-:W1:Y:S01]  /*8f80*/  MUFU.EX2 R228, R19 ;  /* 0x0000001300e47308 */ /* 0x000e620000000800 */
[----:B------:R-:W-:Y:S01]  /*8f90*/  FMUL.FTZ R44, R0, R108 ;  /* 0x0000006c002c7220 */ /* 0x000fe20000410000 */
[----:B------:R-:W-:Y:S01]  /*8fa0*/  F2FP.BF16.PACK_AB R108, R20, R21 ;  /* 0x00000015146c723e */ /* 0x000fe200000010ff */
[C---:B------:R-:W-:Y:S01]  /*8fb0*/  FMUL.FTZ R24, R0.reuse, R120 ;  /* 0x0000007800187220 */ /* 0x040fe20000410000 */
[----:B--2---:R-:W-:Y:S01]  /*8fc0*/  F2FP.BF16.PACK_AB R159, R215, R33 ;  /* 0x00000021d79f723e */ /* 0x004fe200000010ff */
[C---:B------:R-:W-:Y:S02]  /*8fd0*/  FMUL.FTZ R25, R0.reuse, R121 ;  /* 0x0000007900197220 */ /* 0x040fe40000410000 */
[C---:B------:R-:W-:Y:S02]  /*8fe0*/  FMUL.FTZ R28, R0.reuse, R116 ;  /* 0x00000074001c7220 */ /* 0x040fe40000410000 */
[C---:B------:R-:W-:Y:S01]  /*8ff0*/  FMUL.FTZ R29, R0.reuse, R117 ;  /* 0x00000075001d7220 */ /* 0x040fe20000410000 */
[----:B------:R-:W-:Y:S01]  /*9000*/  MUFU.EX2 R212, R18 ;  /* 0x0000001200d47308 */ /* 0x000fe20000000800 */
[C---:B------:R-:W-:Y:S02]  /*9010*/  FMUL.FTZ R40, R0.reuse, R112 ;  /* 0x0000007000287220 */ /* 0x040fe40000410000 */
[----:B------:R-:W-:Y:S02]  /*9020*/  FMUL.FTZ R41, R0, R113 ;  /* 0x0000007100297220 */ /* 0x000fe40000410000 */
[----:B---3--:R-:W-:Y:S02]  /*9030*/  FMUL.FTZ R10, R2, R130 ;  /* 0x00000082020a7220 */ /* 0x008fe40000410000 */
[----:B------:R-:W-:Y:S02]  /*9040*/  FADD.FTZ R130, R20, R4 ;  /* 0x0000000414827221 */ /* 0x000fe40000010000 */
[----:B------:R-:W2:Y:S01]  /*9050*/  LDSM.16.MT88.4 R20, [R181] ;  /* 0x00000000b514783b */ /* 0x000ea20000004200 */
[----:B------:R-:W-:Y:S01]  /*9060*/  FADD.FTZ R6, R13, R12 ;  /* 0x0000000c0d067221 */ /* 0x000fe20000010000 */
[----:B------:R-:W-:Y:S01]  /*9070*/  MUFU.EX2 R213, R17 ;  /* 0x0000001100d57308 */ /* 0x000fe20000000800 */
[C---:B------:R-:W-:Y:S02]  /*9080*/  FMUL.FTZ R12, R0.reuse, R124 ;  /* 0x0000007c000c7220 */ /* 0x040fe40000410000 */
[C---:B------:R-:W-:Y:S02]  /*9090*/  FMUL.FTZ R13, R0.reuse, R125 ;  /* 0x0000007d000d7220 */ /* 0x040fe40000410000 */
[C---:B------:R-:W-:Y:S02]  /*90a0*/  FMUL.FTZ R45, R0.reuse, R109 ;  /* 0x0000006d002d7220 */ /* 0x040fe40000410000 */
[C---:B------:R-:W-:Y:S02]  /*90b0*/  FMUL.FTZ R56, R0.reuse, R56 ;  /* 0x0000003800387220 */ /* 0x040fe40000410000 */
[C---:B------:R-:W-:Y:S01]  /*90c0*/  FMUL.FTZ R57, R0.reuse, R57 ;  /* 0x0000003900397220 */ /* 0x040fe20000410000 */
[----:B------:R-:W3:Y:S01]  /*90d0*/  MUFU.EX2 R229, R16 ;  /* 0x0000001000e57308 */ /* 0x000ee20000000800 */
        /* <DEDUP_REMOVED lines=14> */
[----:B------:R-:W-:Y:S02]  /*91c0*/  FADD.FTZ R165, R14, R6 ;  /* 0x000000060ea57221 */ /* 0x000fe40000010000 */
[C---:B------:R-:W-:Y:S02]  /*91d0*/  FMUL.FTZ R5, R100.reuse, R133 ;  /* 0x0000008564057220 */ /* 0x040fe40000410000 */
[C---:B------:R-:W-:Y:S01]  /*91e0*/  FMUL.FTZ R6, R3.reuse, R134 ;  /* 0x0000008603067220 */ /* 0x040fe20000410000 */
[----:B------:R-:W4:Y:S01]  /*91f0*/  MUFU.EX2 R0, R11 ;  /* 0x0000000b00007308 */ /* 0x000f220000000800 */
[----:B------:R-:W-:Y:S02]  /*9200*/  FMUL.FTZ R7, R3, R135 ;  /* 0x0000008703077220 */ /* 0x000fe40000410000 */
[----:B------:R-:W-:Y:S02]  /*9210*/  FMUL.FTZ R4, R100, R132 ;  /* 0x0000008464047220 */ /* 0x000fe40000410000 */
[C---:B------:R-:W-:Y:S02]  /*9220*/  FMUL.FTZ R14, R2.reuse, R126 ;  /* 0x0000007e020e7220 */ /* 0x040fe40000410000 */
[C---:B------:R-:W-:Y:S02]  /*9230*/  FMUL.FTZ R15, R2.reuse, R127 ;  /* 0x0000007f020f7220 */ /* 0x040fe40000410000 */
[----:B------:R-:W-:Y:S01]  /*9240*/  LDSM.16.MT88.4 R124, [R181+0x1000] ;  /* 0x00100000b57c783b */ /* 0x000fe20000004200 */
[-C--:B--2---:R-:W-:Y:S01]  /*9250*/  HMMA.16816.F32.BF16 R4, R156, R20.reuse, R4 ;  /* 0x000000149c04723c */ /* 0x084fe20000041804 */
[----:B------:R-:W-:Y:S04]  /*9260*/  MUFU.EX2 R132, R172 ;  /* 0x000000ac00847308 */ /* 0x000fe80000000800 */
[----:B------:R-:W-:Y:S01]  /*9270*/  FMUL.FTZ R46, R2, R110 ;  /* 0x0000006e022e7220 */ /* 0x000fe20000410000 */
[----:B-1----:R-:W-:Y:S01]  /*9280*/  F2FP.BF16.PACK_AB R110, R228, R214 ;  /* 0x000000d6e46e723e */ /* 0x002fe200000010ff */
[----:B------:R-:W-:Y:S01]  /*9290*/  FMUL.FTZ R47, R2, R111 ;  /* 0x0000006f022f7220 */ /* 0x000fe20000410000 */
[----:B---3--:R-:W-:Y:S01]  /*92a0*/  F2FP.BF16.PACK_AB R111, R229, R213 ;  /* 0x000000d5e56f723e */ /* 0x008fe200000010ff */
[C---:B------:R-:W-:Y:S02]  /*92b0*/  FMUL.FTZ R16, R100.reuse, R136 ;  /* 0x0000008864107220 */ /* 0x040fe40000410000 */
[----:B------:R-:W-:Y:S01]  /*92c0*/  MUFU.EX2 R223, R164 ;  /* 0x000000a400df7308 */ /* 0x000fe20000000800 */
[----:B------:R-:W-:Y:S01]  /*92d0*/  FMUL.FTZ R17, R100, R137 ;  /* 0x0000008964117220 */ /* 0x000fe20000410000 */
[----:B----4-:R-:W-:Y:S01]  /*92e0*/  F2FP.BF16.PACK_AB R109, R212, R0 ;  /* 0x00000000d46d723e */ /* 0x010fe200000010ff */
[C---:B------:R-:W-:Y:S02]  /*92f0*/  FMUL.FTZ R11, R2.reuse, R131 ;  /* 0x00000083020b7220 */ /* 0x040fe40000410000 */
[C---:B------:R-:W-:Y:S02]  /*9300*/  FMUL.FTZ R18, R3.reuse, R138 ;  /* 0x0000008a03127220 */ /* 0x040fe40000410000 */
[C---:B------:R-:W-:Y:S02]  /*9310*/  FMUL.FTZ R19, R3.reuse, R139 ;  /* 0x0000008b03137220 */ /* 0x040fe40000410000 */
[----:B------:R-:W-:Y:S01]  /*9320*/  LDSM.16.MT88.4 R136, [R181+0x800] ;  /* 0x00080000b588783b */ /* 0x000fe20000004200 */
[C---:B------:R-:W-:Y:S01]  /*9330*/  HMMA.16816.F32.BF16 R8, R108.reuse, R20, R8 ;  /* 0x000000146c08723c */ /* 0x040fe20000041808 */
[----:B------:R-:W-:Y:S03]  /*9340*/  MUFU.EX2 R131, R166 ;  /* 0x000000a600837308 */ /* 0x000fe60000000800 */
[C---:B------:R-:W-:Y:S02]  /*9350*/  FMUL.FTZ R42, R2.reuse, R114 ;  /* 0x00000072022a7220 */ /* 0x040fe40000410000 */
[C---:B------:R-:W-:Y:S02]  /*9360*/  FMUL.FTZ R43, R2.reuse, R115 ;  /* 0x00000073022b7220 */ /* 0x040fe40000410000 */
[-C--:B------:R-:W-:Y:S01]  /*9370*/  HMMA.16816.F32.BF16 R12, R108, R22.reuse, R12 ;  /* 0x000000166c0c723c */ /* 0x080fe2000004180c */
[----:B------:R-:W1:Y:S02]  /*9380*/  LDSM.16.MT88.4 R112, [R181+0xc00] ;  /* 0x000c0000b570783b */ /* 0x000e640000004200 */
[----:B------:R-:W-:Y:S01]  /*9390*/  MUFU.EX2 R224, R163 ;  /* 0x000000a300e07308 */ /* 0x000fe20000000800 */
[C---:B------:R-:W-:Y:S02]  /*93a0*/  FMUL.FTZ R26, R2.reuse, R122 ;  /* 0x0000007a021a7220 */ /* 0x040fe40000410000 */
[----:B------:R-:W-:Y:S02]  /*93b0*/  FMUL.FTZ R27, R2, R123 ;  /* 0x0000007b021b7220 */ /* 0x000fe40000410000 */
[C---:B------:R-:W-:Y:S01]  /*93c0*/  HMMA.16816.F32.BF16 R16, R156.reuse, R22, R16 ;  /* 0x000000169c10723c */ /* 0x040fe20000041810 */
[----:B------:R-:W-:Y:S03]  /*93d0*/  LDSM.16.MT88.4 R120, [R182+0x400] ;  /* 0x00040000b678783b */ /* 0x000fe60000004200 */
[C---:B------:R-:W-:Y:S01]  /*93e0*/  FMUL.FTZ R20, R100.reuse, R140 ;  /* 0x0000008c64147220 */ /* 0x040fe20000410000 */
[----:B------:R-:W-:Y:S01]  /*93f0*/  MUFU.EX2 R227, R161 ;  /* 0x000000a100e37308 */ /* 0x000fe20000000800 */
[----:B------:R-:W-:Y:S02]  /*9400*/  FMUL.FTZ R21, R100, R141 ;  /* 0x0000008d64157220 */ /* 0x000fe40000410000 */
[C---:B------:R-:W-:Y:S04]  /*9410*/  FMUL.FTZ R22, R3.reuse, R142 ;  /* 0x0000008e03167220 */ /* 0x040fe80000410000 */
[C---:B------:R-:W-:Y:S02]  /*9420*/  FMUL.FTZ R23, R3.reuse, R143 ;  /* 0x0000008f03177220 */ /* 0x040fe40000410000 */
[C---:B------:R-:W-:Y:S01]  /*9430*/  FMUL.FTZ R30, R2.reuse, R118 ;  /* 0x00000076021e7220 */ /* 0x040fe20000410000 */
[----:B------:R-:W-:Y:S01]  /*9440*/  MUFU.EX2 R221, R160 ;  /* 0x000000a000dd7308 */ /* 0x000fe20000000800 */
[----:B------:R-:W-:Y:S02]  /*9450*/  FMUL.FTZ R31, R2, R119 ;  /* 0x00000077021f7220 */ /* 0x000fe40000410000 */
[----:B------:R-:W-:Y:S01]  /*9460*/  LDSM.16.MT88.4 R116, [R181+0x400] ;  /* 0x00040000b574783b */ /* 0x000fe20000004200 */
[-C--:B------:R-:W-:Y:S03]  /*9470*/  HMMA.16816.F32.BF16 R20, R156, R36.reuse, R20 ;  /* 0x000000249c14723c */ /* 0x080fe60000041814 */
[C---:B------:R-:W-:Y:S02]  /*9480*/  FMUL.FTZ R32, R100.reuse, R144 ;  /* 0x0000009064207220 */ /* 0x040fe40000410000 */
[----:B------:R-:W-:Y:S01]  /*9490*/  FMUL.FTZ R34, R3, R146 ;  /* 0x0000009203227220 */ /* 0x000fe20000410000 */
[----:B------:R-:W-:Y:S01]  /*94a0*/  MUFU.EX2 R220, R162 ;  /* 0x000000a200dc7308 */ /* 0x000fe20000000800 */
[----:B------:R-:W-:Y:S01]  /*94b0*/  FADD.FTZ R128, R33, R35 ;  /* 0x0000002321807221 */ /* 0x000fe20000010000 */
[C---:B------:R-:W-:Y:S04]  /*94c0*/  HMMA.16816.F32.BF16 R24, R108.reuse, R36, R24 ;  /* 0x000000246c18723c */ /* 0x040fe80000041818 */
[C---:B------:R-:W-:Y:S02]  /*94d0*/  FMUL.FTZ R33, R100.reuse, R145 ;  /* 0x0000009164217220 */ /* 0x040fe40000410000 */
[C---:B------:R-:W-:Y:S02]  /*94e0*/  FMUL.FTZ R35, R3.reuse, R147 ;  /* 0x0000009303237220 */ /* 0x040fe40000410000 */
[-C--:B------:R-:W-:Y:S01]  /*94f0*/  HMMA.16816.F32.BF16 R28, R108, R38.reuse, R28 ;  /* 0x000000266c1c723c */ /* 0x080fe2000004181c */
[----:B------:R-:W-:Y:S01]  /*9500*/  LDSM.16.MT88.4 R144, [R182+0x800] ;  /* 0x00080000b690783b */ /* 0x000fe20000004200 */
[----:B------:R-:W-:Y:S02]  /*9510*/  MUFU.EX2 R216, R167 ;  /* 0x000000a700d87308 */ /* 0x000fe40000000800 */
[C---:B------:R-:W-:Y:S02]  /*9520*/  FMUL.FTZ R36, R100.reuse, R148 ;  /* 0x0000009464247220 */ /* 0x040fe40000410000 */
[----:B------:R-:W-:Y:S02]  /*9530*/  FMUL.FTZ R37, R100, R149 ;  /* 0x0000009564257220 */ /* 0x000fe40000410000 */
[C---:B------:R-:W-:Y:S04]  /*9540*/  HMMA.16816.F32.BF16 R32, R156.reuse, R38, R32 ;  /* 0x000000269c20723c */ /* 0x040fe80000041820 */
[C---:B------:R-:W-:Y:S01]  /*9550*/  FMUL.FTZ R58, R2.reuse, R58 ;  /* 0x0000003a023a7220 */ /* 0x040fe20000410000 */
[----:B------:R-:W-:Y:S01]  /*9560*/  MUFU.EX2 R176, R168 ;  /* 0x000000a800b07308 */ /* 0x000fe20000000800 */
[C---:B------:R-:W-:Y:S02]  /*9570*/  FMUL.FTZ R59, R2.reuse, R59 ;  /* 0x0000003b023b7220 */ /* 0x040fe40000410000 */
[C---:B------:R-:W-:Y:S04]  /*9580*/  FMUL.FTZ R38, R3.reuse, R150 ;  /* 0x0000009603267220 */ /* 0x040fe80000410000 */
[C---:B------:R-:W-:Y:S02]  /*9590*/  FMUL.FTZ R39, R3.reuse, R151 ;  /* 0x0000009703277220 */ /* 0x040fe40000410000 */
[C---:B------:R-:W-:Y:S01]  /*95a0*/  FMUL.FTZ R62, R2.reuse, R62 ;  /* 0x0000003e023e7220 */ /* 0x040fe20000410000 */
[----:B------:R-:W-:Y:S01]  /*95b0*/  MUFU.EX2 R171, R205 ;  /* 0x000000cd00ab7308 */ /* 0x000fe20000000800 */
[C---:B------:R-:W-:Y:S02]  /*95c0*/  FMUL.FTZ R63, R2.reuse, R63 ;  /* 0x0000003f023f7220 */ /* 0x040fe40000410000 */
[C---:B------:R-:W-:Y:S01]  /*95d0*/  FMUL.FTZ R74, R2.reuse, R74 ;  /* 0x0000004a024a7220 */ /* 0x040fe20000410000 */
[-C--:B-1----:R-:W-:Y:S03]  /*95e0*/  HMMA.16816.F32.BF16 R36, R156, R112.reuse, R36 ;  /* 0x000000709c24723c */ /* 0x082fe60000041824 */
[C---:B------:R-:W-:Y:S02]  /*95f0*/  FMUL.FTZ R75, R2.reuse, R75 ;  /* 0x0000004b024b7220 */ /* 0x040fe40000410000 */
[C---:B------:R-:W-:Y:S01]  /*9600*/  FMUL.FTZ R78, R2.reuse, R78 ;  /* 0x0000004e024e7220 */ /* 0x040fe20000410000 */
[----:B------:R-:W-:Y:S01]  /*9610*/  MUFU.EX2 R174, R202 ;  /* 0x000000ca00ae7308 */ /* 0x000fe20000000800 */
[C---:B------:R-:W-:Y:S01]  /*9620*/  FMUL.FTZ R79, R2.reuse, R79 ;  /* 0x0000004f024f7220 */ /* 0x040fe20000410000 */
[C---:B------:R-:W-:Y:S04]  /*9630*/  HMMA.16816.F32.BF16 R40, R108.reuse, R112, R40 ;  /* 0x000000706c28723c */ /* 0x040fe80000041828 */
[C---:B------:R-:W-:Y:S02]  /*9640*/  FMUL.FTZ R86, R3.reuse, R86 ;  /* 0x0000005603567220 */ /* 0x040fe40000410000 */
[C---:B------:R-:W-:Y:S02]  /*9650*/  FMUL.FTZ R87, R3.reuse, R87 ;  /* 0x0000005703577220 */ /* 0x040fe40000410000 */
[-C--:B------:R-:W-:Y:S01]  /*9660*/  HMMA.16816.F32.BF16 R44, R108, R114.reuse, R44 ;  /* 0x000000726c2c723c */ /* 0x080fe2000004182c */
[----:B------:R-:W-:Y:S03]  /*9670*/  MUFU.EX2 R169, R195 ;  /* 0x000000c300a97308 */ /* 0x000fe60000000800 */
[----:B------:R-:W-:Y:S02]  /*9680*/  FFMA.FTZ R129, R2, R225, R0 ;  /* 0x000000e102817223 */ /* 0x000fe40000010000 */
[C---:B------:R-:W-:Y:S02]  /*9690*/  FMUL.FTZ R98, R3.reuse, R98 ;  /* 0x0000006203627220 */ /* 0x040fe40000410000 */
[C---:B------:R-:W-:Y:S01]  /*96a0*/  HMMA.16816.F32.BF16 R48, R156.reuse, R114, R48 ;  /* 0x000000729c30723c */ /* 0x040fe20000041830 */
[----:B------:R-:W1:Y:S02]  /*96b0*/  LDSM.16.MT88.4 R112, [R182+0xc00] ;  /* 0x000c0000b670783b */ /* 0x000e640000004200 */
[----:B------:R-:W-:Y:S01]  /*96c0*/  MUFU.EX2 R225, R170 ;  /* 0x000000aa00e17308 */ /* 0x000fe20000000800 */
[----:B------:R-:W-:Y:S02]  /*96d0*/  FMUL.FTZ R99, R3, R99 ;  /* 0x0000006303637220 */ /* 0x000fe40000410000 */
[----:B------:R-:W-:Y:S02]  /*96e0*/  FADD.FTZ R3, R214, R130 ;  /* 0x00000082d6037221 */ /* 0x000fe40000010000 */
[----:B------:R-:W-:Y:S04]  /*96f0*/  FADD.FTZ R100, R215, R128 ;  /* 0x00000080d7647221 */ /* 0x000fe80000010000 */
        /* <DEDUP_REMOVED lines=9> */
[----:B------:R-:W-:Y:S03]  /*9790*/  MUFU.EX2 R175, R201 ;  /* 0x000000c900af7308 */ /* 0x000fe60000000800 */
[----:B--2---:R-:W-:Y:S01]  /*97a0*/  FADD.FTZ R0, R2, R0 ;  /* 0x0000000002007221 */ /* 0x004fe20000010000 */
[C---:B------:R-:W-:Y:S06]  /*97b0*/  HMMA.16816.F32.BF16 R56, R108.reuse, R112, R56 ;  /* 0x000000706c38723c */ /* 0x040fec0000041838 */
[----:B------:R-:W1:Y:S01]  /*97c0*/  MUFU.EX2 R172, R179 ;  /* 0x000000b300ac7308 */ /* 0x000e620000000800 */
[----:B------:R-:W-:Y:S01]  /*97d0*/  FADD.FTZ R0, R107, R0 ;  /* 0x000000006b007221 */ /* 0x000fe20000010000 */
[-C--:B------:R-:W-:Y:S08]  /*97e0*/  HMMA.16816.F32.BF16 R60, R108, R114.reuse, R60 ;  /* 0x000000726c3c723c */ /* 0x080ff0000004183c */
[----:B------:R-:W-:Y:S01]  /*97f0*/  MUFU.EX2 R173, R177 ;  /* 0x000000b100ad7308 */ /* 0x000fe20000000800 */
[C---:B------:R-:W-:Y:S01]  /*9800*/  HMMA.16816.F32.BF16 R64, R156.reuse, R114, R64 ;  /* 0x000000729c40723c */ /* 0x040fe20000041840 */
[----:B------:R-:W2:Y:S08]  /*9810*/  LDSM.16.MT88.4 R112, [R181+0x1800] ;  /* 0x00180000b570783b */ /* 0x000eb00000004200 */
[----:B------:R-:W3:Y:S03]  /*9820*/  MUFU.EX2 R168, R197 ;  /* 0x000000c500a87308 */ /* 0x000ee60000000800 */
[----:B-1----:R-:W-:Y:S07]  /*9830*/  F2FP.BF16.PACK_AB R160, R172, R169 ;  /* 0x000000a9aca0723e */ /* 0x002fee00000010ff */
[----:B------:R-:W-:Y:S10]  /*9840*/  MUFU.EX2 R167, R178 ;  /* 0x000000b200a77308 */ /* 0x000ff40000000800 */
[----:B------:R-:W1:Y:S01]  /*9850*/  MUFU.EX2 R166, R196 ;  /* 0x000000c400a67308 */ /* 0x000e620000000800 */
[----:B---3--:R-:W-:Y:S09]  /*9860*/  F2FP.BF16.PACK_AB R162, R168, R173 ;  /* 0x000000ada8a2723e */ /* 0x008ff200000010ff */
[----:B------:R-:W-:Y:S01]  /*9870*/  MUFU.EX2 R165, R198 ;  /* 0x000000c600a57308 */ /* 0x000fe20000000800 */
[-C--:B--2---:R-:W-:Y:S09]  /*9880*/  HMMA.16816.F32.BF16 R68, R156, R112.reuse, R68 ;  /* 0x000000709c44723c */ /* 0x084ff20000041844 */
[----:B------:R-:W2:Y:S01]  /*9890*/  MUFU.EX2 R164, R199 ;  /* 0x000000c700a47308 */ /* 0x000ea20000000800 */
[C---:B------:R-:W-:Y:S04]  /*98a0*/  HMMA.16816.F32.BF16 R72, R108.reuse, R112, R72 ;  /* 0x000000706c48723c */ /* 0x040fe80000041848 */
[----:B-1----:R-:W-:Y:S04]  /*98b0*/  F2FP.BF16.PACK_AB R161, R166, R167 ;  /* 0x000000a7a6a1723e */ /* 0x002fe800000010ff */
[-C--:B------:R-:W-:Y:S08]  /*98c0*/  HMMA.16816.F32.BF16 R76, R108, R114.reuse, R76 ;  /* 0x000000726c4c723c */ /* 0x080ff0000004184c */
[C---:B------:R-:W-:Y:S01]  /*98d0*/  HMMA.16816.F32.BF16 R80, R156.reuse, R114, R80 ;  /* 0x000000729c50723c */ /* 0x040fe20000041850 */
[----:B------:R-:W1:Y:S03]  /*98e0*/  LDSM.16.MT88.4 R112, [R182+0x1800] ;  /* 0x00180000b670783b */ /* 0x000e660000004200 */
[----:B--2---:R-:W-:Y:S04]  /*98f0*/  F2FP.BF16.PACK_AB R163, R164, R165 ;  /* 0x000000a5a4a3723e */ /* 0x004fe800000010ff */
        /* <DEDUP_REMOVED lines=18> */
[----:B------:R-:W-:Y:S02]  /*9a20*/  F2FP.BF16.PACK_AB R157, R171, R170 ;  /* 0x000000aaab9d723e */ /* 0x000fe400000010ff */
[----:B------:R-:W-:Y:S01]  /*9a30*/  F2FP.BF16.PACK_AB R159, R175, R174 ;  /* 0x000000aeaf9f723e */ /* 0x000fe200000010ff */
[C---:B------:R-:W-:Y:S04]  /*9a40*/  HMMA.16816.F32.BF16 R8, R112.reuse, R116, R8 ;  /* 0x000000747008723c */ /* 0x040fe80000041808 */
[----:B------:R-:W3:Y:S04]  /*9a50*/  MUFU.EX2 R106, R209 ;  /* 0x000000d1006a7308 */ /* 0x000ee80000000800 */
[-C--:B------:R-:W-:Y:S04]  /*9a60*/  HMMA.16816.F32.BF16 R12, R112, R118.reuse, R12 ;  /* 0x00000076700c723c */ /* 0x080fe8000004180c */
[----:B-1----:R-:W-:Y:S02]  /*9a70*/  FADD.FTZ R0, R107, R2 ;  /* 0x000000026b007221 */ /* 0x002fe40000010000 */
[----:B------:R-:W-:Y:S01]  /*9a80*/  FADD.FTZ R2, R229, R102 ;  /* 0x00000066e5027221 */ /* 0x000fe20000010000 */
[----:B------:R-:W-:Y:S01]  /*9a90*/  MOV R102, R104 ;  /* 0x0000006800667202 */ /* 0x000fe20000000f00 */
[C---:B------:R-:W-:Y:S01]  /*9aa0*/  HMMA.16816.F32.BF16 R16, R108.reuse, R118, R16 ;  /* 0x000000766c10723c */ /* 0x040fe20000041810 */
[----:B------:R-:W1:Y:S03]  /*9ab0*/  LDSM.16.MT88.4 R116, [R182+0x1000] ;  /* 0x00100000b674783b */ /* 0x000e660000004200 */
[----:B--2---:R-:W-:Y:S01]  /*9ac0*/  F2FP.BF16.PACK_AB R158, R128, R129 ;  /* 0x00000081809e723e */ /* 0x004fe200000010ff */
[----:B------:R-:W-:Y:S03]  /*9ad0*/  FADD.FTZ R2, R221, R2 ;  /* 0x00000002dd027221 */ /* 0x000fe60000010000 */
[-C--:B------:R-:W-:Y:S04]  /*9ae0*/  HMMA.16816.F32.BF16 R20, R108, R120.reuse, R20 ;  /* 0x000000786c14723c */ /* 0x080fe80000041814 */
[C---:B---3--:R-:W-:Y:S01]  /*9af0*/  F2FP.BF16.PACK_AB R156, R106.reuse, R107 ;  /* 0x0000006b6a9c723e */ /* 0x048fe200000010ff */
[----:B------:R-:W-:Y:S01]  /*9b00*/  FADD.FTZ R0, R106, R0 ;  /* 0x000000006a007221 */ /* 0x000fe20000010000 */
[----:B------:R-:W-:Y:S01]  /*9b10*/  MOV R106, R103 ;  /* 0x00000067006a7202 */ /* 0x000fe20000000f00 */
[----:B------:R-:W-:Y:S01]  /*9b20*/  FADD.FTZ R2, R220, R2 ;  /* 0x00000002dc027221 */ /* 0x000fe20000010000 */
[C---:B------:R-:W-:Y:S04]  /*9b30*/  HMMA.16816.F32.BF16 R24, R112.reuse, R120, R24 ;  /* 0x000000787018723c */ /* 0x040fe80000041818 */
[----:B------:R-:W-:Y:S01]  /*9b40*/  FADD.FTZ R0, R129, R0 ;  /* 0x0000000081007221 */ /* 0x000fe20000010000 */
[----:B------:R-:W-:Y:S01]  /*9b50*/  MOV R107, R101 ;  /* 0x00000065006b7202 */ /* 0x000fe20000000f00 */
        /* <DEDUP_REMOVED lines=10> */
[----:B------:R-:W-:Y:S01]  /*9c00*/  FADD.FTZ R3, R223, R100 ;  /* 0x00000064df037221 */ /* 0x000fe20000010000 */
[----:B------:R-:W-:Y:S01]  /*9c10*/  MOV R100, R105 ;  /* 0x0000006900647202 */ /* 0x000fe20000000f00 */
        /* <DEDUP_REMOVED lines=56> */
[-C--:B---3--:R-:W-:Y:S08]  /*9fa0*/  HMMA.16816.F32.BF16 R84, R156, R12.reuse, R84 ;  /* 0x0000000c9c54723c */ /* 0x088ff00000041854 */
[C---:B------:R-:W-:Y:S08]  /*9fb0*/  HMMA.16816.F32.BF16 R88, R160.reuse, R12, R88 ;  /* 0x0000000ca058723c */ /* 0x040ff00000041858 */
[-C--:B------:R-:W-:Y:S08]  /*9fc0*/  HMMA.16816.F32.BF16 R92, R160, R14.reuse, R92 ;  /* 0x0000000ea05c723c */ /* 0x080ff0000004185c */
[----:B------:R-:W-:Y:S01]  /*9fd0*/  HMMA.16816.F32.BF16 R96, R156, R14, R96 ;  /* 0x0000000e9c60723c */ /* 0x000fe20000041860 */
[----:B------:R-:W-:-:S07]  /*9fe0*/  @P0 BRA `(.L_x_1394) ;  /* 0xffffc72000000947 */ /* 0x000fce000383ffff */
.L_x_1381:
[----:B------:R-:W-:-:S13]  /*9ff0*/  ISETP.GE.AND P0, PT, R203, R234, PT ;  /* 0x000000eacb00720c */ /* 0x000fda0003f06270 */
[----:B------:R-:W-:Y:S05]  /*a000*/  @!P0 BRA `(.L_x_1395) ;  /* 0x000030c000008947 */ /* 0x000fea0003800000 */
.L_x_1407:
[----:B------:R-:W-:Y:S04]  /*a010*/  DEPBAR.LE SB0, 0x0 ;  /* 0x000080000000791a */ /* 0x000fe80000000000 */
[----:B------:R-:W-:Y:S01]  /*a020*/  WARPSYNC 0xffffffff ;  /* 0xffffffff00007948 */ /* 0x000fe20003800000 */
[----:B------:R-:W-:Y:S01]  /*a030*/  BAR.SYNC.DEFER_BLOCKING 0x0 ;  /* 0x0000000000007b1d */ /* 0x000fe20000010000 */
[----:B------:R-:W-:Y:S01]  /*a040*/  SHF.R.S32.HI R0, RZ, 0x1f, R204 ;  /* 0x0000001fff007819 */ /* 0x000fe200000114cc */
[----:B------:R-:W-:Y:S01]  /*a050*/  IMAD.WIDE.U32 R2, R204, c[0x0][0x208], RZ ;  /* 0x00008200cc027a25 */ /* 0x000fe200078e00ff */
[----:B------:R-:W-:Y:S02]  /*a060*/  MOV R107, R104 ;  /* 0x00000068006b7202 */ /* 0x000fe40000000f00 */
[----:B------:R-:W-:Y:S01]  /*a070*/  MOV R106, R103 ;  /* 0x00000067006a7202 */ /* 0x000fe20000000f00 */
[----:B------:R-:W-:Y:S02]  /*a080*/  IMAD R0, R0, c[0x0][0x208], RZ ;  /* 0x0000820000007a24 */ /* 0x000fe400078e02ff */
[----:B------:R-:W-:Y:S02]  /*a090*/  IMAD.MOV.U32 R100, RZ, RZ, R105 ;  /* 0x000000ffff647224 */ /* 0x000fe400078e0069 */
        /* <DEDUP_REMOVED lines=13> */
[----:B------:R-:W-:Y:S03]  /*a170*/  LEA.HI.X R8, R0, c[0x0][0x1fc], R2, 0x1, P0 ;  /* 0x00007f0000087a11 */ /* 0x000fe600000f0c02 */
        /* <DEDUP_REMOVED lines=8> */
.L_x_1502:
[----:B------:R-:W5:Y:S01]  /*a200*/  SHFL.IDX PT, R2, R9, RZ, 0x1c1f ;  /* 0x001c1fff09027589 */ /* 0x000f6200000e0000 */
[C---:B------:R-:W-:Y:S01]  /*a210*/  IMAD.SHL.U32 R3, R210.reuse, 0x2, RZ ;  /* 0x00000002d2037824 */ /* 0x040fe200078e00ff */
[----:B------:R-:W-:Y:S01]  /*a220*/  ISETP.GE.AND P5, PT, R210, c[0x0][0x1d4], PT ;  /* 0x00007500d2007a0c */ /* 0x000fe20003fa6270 */
[C---:B------:R-:W-:Y:S01]  /*a230*/  IMAD.SHL.U32 R4, R232.reuse, 0x2, RZ ;  /* 0x00000002e8047824 */ /* 0x040fe200078e00ff */
[----:B------:R-:W4:Y:S01]  /*a240*/  S2R R10, SR_TID.X ;  /* 0x00000000000a7919 */ /* 0x000f220000002100 */
[----:B------:R-:W-:Y:S01]  /*a250*/  ISETP.GE.AND P4, PT, R232, c[0x0][0x1d4], PT ;  /* 0x00007500e8007a0c */ /* 0x000fe20003f86270 */
[----:B------:R-:W-:Y:S01]  /*a260*/  BSSY B0, `(.L_x_1397) ;  /* 0x0000022000007945 */ /* 0x000fe20003800000 */
[C---:B------:R-:W-:Y:S02]  /*a270*/  ISETP.GE.AND P3, PT, R233.reuse, c[0x0][0x1d4], PT ;  /* 0x00007500e9007a0c */ /* 0x040fe40003f66270 */
[C---:B-----5:R-:W-:Y:S01]  /*a280*/  IADD3 R6, P0, R2.reuse, R3, RZ ;  /* 0x0000000302067210 */ /* 0x060fe20007f1e0ff */
[----:B------:R-:W-:Y:S01]  /*a290*/  IMAD.SHL.U32 R3, R233, 0x2, RZ ;  /* 0x00000002e9037824 */ /* 0x000fe200078e00ff */
[----:B------:R-:W-:Y:S03]  /*a2a0*/  IADD3 R4, P6, R2, R4, RZ ;  /* 0x0000000402047210 */ /* 0x000fe60007fde0ff */
[----:B---3--:R-:W-:Y:S01]  /*a2b0*/  IMAD.X R7, R0, 0x1, R219, P0 ;  /* 0x0000000100077824 */ /* 0x008fe200000e06db */
[----:B------:R-:W-:Y:S01]  /*a2c0*/  IADD3 R2, P0, R2, R3, RZ ;  /* 0x0000000302027210 */ /* 0x000fe20007f1e0ff */
[C---:B------:R-:W-:Y:S03]  /*a2d0*/  IMAD.X R5, R0.reuse, 0x1, R217, P6 ;  /* 0x0000000100057824 */ /* 0x040fe600030e06d9 */
[----:B------:R-:W-:Y:S01]  /*a2e0*/  @!PT LDS RZ, [RZ] ;  /* 0x00000000fffff984 */ /* 0x000fe20000000800 */
[----:B------:R-:W-:Y:S01]  /*a2f0*/  @!PT LDS RZ, [RZ] ;  /* 0x00000000fffff984 */ /* 0x000fe20000000800 */
[----:B------:R3:W-:Y:S01]  /*a300*/  LDGSTS.E.BYPASS.LTC128B.128 [R194+0x1880], [R6.64], !P5 ;  /* 0x0188000006c27fae */ /* 0x0007e2000e901d46 */
[----:B------:R-:W-:Y:S01]  /*a310*/  IMAD.X R3, R0, 0x1, R218, P0 ;  /* 0x0000000100037824 */ /* 0x000fe200000e06da */
[----:B----4-:R-:W-:Y:S02]  /*a320*/  ISETP.GT.AND P0, PT, R10, 0x3f, PT ;  /* 0x0000003f0a00780c */ /* 0x010fe40003f04270 */
[----:B------:R3:W-:Y:S04]  /*a330*/  LDGSTS.E.BYPASS.LTC128B.128 [R194+0x2480], [R4.64], !P4 ;  /* 0x0248000004c27fae */ /* 0x0007e8000e101d46 */
[----:B------:R3:W-:Y:S07]  /*a340*/  LDGSTS.E.BYPASS.LTC128B.128 [R194+0x3080], [R2.64], !P3 ;  /* 0x0308000002c27fae */ /* 0x0007ee000d901d46 */
[----:B------:R-:W-:-:S05]  /*a350*/  @P0 BRA `(.L_x_1398) ;  /* 0x0000012000000947 */ /* 0x000fca0003800000 */
[----:B------:R-:W-:-:S05]  /*a360*/  BRA.DIV ~URZ, `(.L_x_1399) ;  /* 0x0000a7627f007947 */ /* 0x000fca000b800000 */
[----:B---3--:R3:W4:Y:S04]  /*a370*/  SHFL.IDX PT, R4, R8, 0x1, 0x1c1f ;  /* 0x003c1f0008047f89 */ /* 0x00872800000e0000 */
[----:B------:R3:W2:Y:S02]  /*a380*/  SHFL.IDX PT, R0, R9, 0x1, 0x1c1f ;  /* 0x003c1f0009007f89 */ /* 0x0006a400000e0000 */
.L_x_1503:
[----:B------:R-:W-:Y:S01]  /*a390*/  IMAD.SHL.U32 R5, R210, 0x2, RZ ;  /* 0x00000002d2057824 */ /* 0x000fe200078e00ff */
[----:B------:R-:W-:Y:S01]  /*a3a0*/  SHF.L.U32 R2, R233, 0x1, RZ ;  /* 0x00000001e9027819 */ /* 0x000fe200000006ff */
[----:B------:R-:W-:Y:S03]  /*a3b0*/  IMAD.SHL.U32 R3, R232, 0x2, RZ ;  /* 0x00000002e8037824 */ /* 0x000fe600078e00ff */
[C---:B--23--:R-:W-:Y:S02]  /*a3c0*/  IADD3 R8, P0, R0.reuse, R5, RZ ;  /* 0x0000000500087210 */ /* 0x04cfe40007f1e0ff */
[----:B------:R-:W-:Y:S03]  /*a3d0*/  IADD3 R6, P6, R0, R3, RZ ;  /* 0x0000000300067210 */ /* 0x000fe60007fde0ff */
[----:B----4-:R-:W-:Y:S01]  /*a3e0*/  IMAD.X R9, R4, 0x1, R219, P0 ;  /* 0x0000000104097824 */ /* 0x010fe200000e06db */
[----:B------:R-:W-:Y:S02]  /*a3f0*/  IADD3 R2, P0, R0, R2, RZ ;  /* 0x0000000200027210 */ /* 0x000fe40007f1e0ff */
[C---:B------:R-:W-:Y:S02]  /*a400*/  IADD3.X R7, R4.reuse, R217, RZ, P6, !PT ;  /* 0x000000d904077210 */ /* 0x040fe400037fe4ff */
[----:B------:R-:W-:Y:S01]  /*a410*/  @!PT LDS RZ, [RZ] ;  /* 0x00000000fffff984 */ /* 0x000fe20000000800 */
[----:B------:R-:W-:Y:S01]  /*a420*/  @!PT LDS RZ, [RZ] ;  /* 0x00000000fffff984 */ /* 0x000fe20000000800 */
[----:B------:R-:W-:Y:S01]  /*a430*/  @!PT LDS RZ, [RZ] ;  /* 0x00000000fffff984 */ /* 0x000fe20000000800 */
[----:B------:R2:W-:Y:S01]  /*a440*/  LDGSTS.E.BYPASS.LTC128B.128 [R194+0x2080], [R8.64], !P5 ;  /* 0x0208000008c27fae */ /* 0x0005e2000e901d46 */
[----:B------:R-:W-:Y:S03]  /*a450*/  IMAD.X R3, R4, 0x1, R218, P0 ;  /* 0x0000000104037824 */ /* 0x000fe600000e06da */
[----:B------:R2:W-:Y:S04]  /*a460*/  LDGSTS.E.BYPASS.LTC128B.128 [R194+0x2c80], [R6.64], !P4 ;  /* 0x02c8000006c27fae */ /* 0x0005e8000e101d46 */
[----:B------:R2:W-:Y:S02]  /*a470*/  LDGSTS.E.BYPASS.LTC128B.128 [R194+0x3880], [R2.64], !P3 ;  /* 0x0388000002c27fae */ /* 0x0005e4000d901d46 */
.L_x_1398:
[----:B------:R-:W-:Y:S05]  /*a480*/  BSYNC B0 ;  /* 0x0000000000007941 */ /* 0x000fea0003800000 */
.L_x_1397:
[----:B------:R-:W0:Y:S01]  /*a490*/  LDGDEPBAR ;  /* 0x00000000000079af */ /* 0x000e220000000000 */
[----:B------:R-:W-:Y:S01]  /*a4a0*/  WARPSYNC 0xffffffff ;  /* 0xffffffff00007948 */ /* 0x000fe20003800000 */
[-C--:B--23--:R-:W-:Y:S01]  /*a4b0*/  HMMA.16816.F32.BF16 R4, R48, R16.reuse, RZ ;  /* 0x000000103004723c */ /* 0x08cfe200000418ff */
        /* <DEDUP_REMOVED lines=90> */
[----:B------:R-:W-:Y:S02]  /*aa60*/  FMUL.FTZ R11, R11, c[0x0][0x320] ;  /* 0x0000c8000b0b7a20 */ /* 0x000fe40000410000 */
[----:B------:R-:W-:Y:S02]  /*aa70*/  FMUL.FTZ R2, R13, c[0x0][0x320] ;  /* 0x0000c8000d027a20 */ /* 0x000fe40000410000 */
[----:B------:R-:W-:Y:S03]  /*aa80*/  FMUL.FTZ R3, R12, c[0x0][0x320] ;  /* 0x0000c8000c037a20 */ /* 0x000fe60000410000 */
[----:B------:R1:W4:Y:S10]  /*aa90*/  MUFU.TANH R177, R0 ;  /* 0x0000000000b17308 */ /* 0x0003340000002400 */
[----:B------:R-:W2:Y:S10]  /*aaa0*/  MUFU.TANH R199, R11 ;  /* 0x0000000b00c77308 */ /* 0x000eb40000002400 */
[----:B------:R-:W2:Y:S01]  /*aab0*/  MUFU.TANH R176, R2 ;  /* 0x0000000200b07308 */ /* 0x000ea20000002400 */
[----:B-1----:R-:W-:Y:S09]  /*aac0*/  FMUL.FTZ R0, R6, c[0x0][0x320] ;  /* 0x0000c80006007a20 */ /* 0x002ff20000410000 */
[----:B------:R1:W1:Y:S10]  /*aad0*/  MUFU.TANH R195, R0 ;  /* 0x0000000000c37308 */ /* 0x0002740000002400 */
        /* <DEDUP_REMOVED lines=99> */
[----:B------:R-:W-:Y:S05]  /*b110*/  IADD3 R2, R2, -0x30, R231 ;  /* 0xffffffd002027810 */ /* 0x000fea0007ffe0e7 */
        /* <DEDUP_REMOVED lines=26> */
.L_x_1504:
[----:B------:R-:W-:-:S05]  /*b2c0*/  BRA.DIV ~URZ, `(.L_x_1403) ;  /* 0x000099327f007947 */ /* 0x000fca000b800000 */
[----:B------:R3:W4:Y:S02]  /*b2d0*/  SHFL.IDX PT, R0, R9, RZ, 0x1c1f ;  /* 0x001c1fff09007589 */ /* 0x00072400000e0000 */
.L_x_1505:
[----:B------:R-:W-:Y:S01]  /*b2e0*/  IMAD.SHL.U32 R2, R210, 0x2, RZ ;  /* 0x00000002d2027824 */ /* 0x000fe200078e00ff */
[----:B------:R-:W-:Y:S01]  /*b2f0*/  SHF.L.U32 R10, R233, 0x1, RZ ;  /* 0x00000001e90a7819 */ /* 0x000fe200000006ff */
[----:B------:R-:W-:Y:S03]  /*b300*/  IMAD.SHL.U32 R6, R232, 0x2, RZ ;  /* 0x00000002e8067824 */ /* 0x000fe600078e00ff */
[----:B----4-:R-:W-:Y:S05]  /*b310*/  @P0 IADD3 R2, P6, R0, R2, RZ ;  /* 0x0000000200020210 */ /* 0x010fea0007fde0ff */
[----:B--2---:R-:W-:Y:S01]  /*b320*/  @P0 IMAD.X R3, R4, 0x1, R219, P6 ;  /* 0x0000000104030824 */ /* 0x004fe200030e06db */
[----:B------:R-:W-:Y:S04]  /*b330*/  @P0 IADD3 R6, P6, R0, R6, RZ ;  /* 0x0000000600060210 */ /* 0x000fe80007fde0ff */
[----:B------:R-:W-:Y:S01]  /*b340*/  @!PT LDS RZ, [RZ] ;  /* 0x00000000fffff984 */ /* 0x000fe20000000800 */
[----:B------:R-:W-:Y:S01]  /*b350*/  @!PT LDS RZ, [RZ] ;  /* 0x00000000fffff984 */ /* 0x000fe20000000800 */
[----:B------:R-:W-:Y:S01]  /*b360*/  @!PT LDS RZ, [RZ] ;  /* 0x00000000fffff984 */ /* 0x000fe20000000800 */
[----:B------:R2:W-:Y:S01]  /*b370*/  @P0 LDGSTS.E.BYPASS.LTC128B.128 [R194+0x3c80], [R2.64], !P5 ;  /* 0x03c8000002c20fae */ /* 0x0005e2000e901d46 */
[----:B------:R-:W-:Y:S05]  /*b380*/  @P0 IMAD.X R7, R4, 0x1, R217, P6 ;  /* 0x0000000104070824 */ /* 0x000fea00030e06d9 */
[----:B------:R4:W-:Y:S01]  /*b390*/  @P0 LDGSTS.E.BYPASS.LTC128B.128 [R194+0x4880], [R6.64], !P4 ;  /* 0x0488000006c20fae */ /* 0x0009e2000e101d46 */
[----:B--2---:R-:W-:Y:S04]  /*b3a0*/  @P0 IADD3 R2, P6, R0, R10, RZ ;  /* 0x0000000a00020210 */ /* 0x004fe80007fde0ff */
[----:B------:R-:W-:Y:S05]  /*b3b0*/  @P0 IADD3.X R3, R4, R218, RZ, P6, !PT ;  /* 0x000000da04030210 */ /* 0x000fea00037fe4ff */
[----:B------:R4:W-:Y:S01]  /*b3c0*/  @P0 LDGSTS.E.BYPASS.LTC128B.128 [R194+0x5480], [R2.64], !P3 ;  /* 0x0548000002c20fae */ /* 0x0009e2000d901d46 */
[----:B------:R-:W-:Y:S01]  /*b3d0*/  ISETP.GE.AND P0, PT, R5, 0x21, PT ;  /* 0x000000210500780c */ /* 0x000fe20003f06270 */
[----:B------:R-:W-:-:S06]  /*b3e0*/  BRA.DIV ~URZ, `(.L_x_1404) ;  /* 0x000098727f007947 */ /* 0x000fcc000b800000 */
[----:B------:R2:W1:Y:S04]  /*b3f0*/  SHFL.IDX PT, R4, R8, 0x1, 0x1c1f ;  /* 0x003c1f0008047f89 */ /* 0x00046800000e0000 */
[----:B------:R2:W3:Y:S02]  /*b400*/  SHFL.IDX PT, R0, R9, 0x1, 0x1c1f ;  /* 0x003c1f0009007f89 */ /* 0x0004e400000e0000 */
.L_x_1506:
[----:B----4-:R-:W-:Y:S02]  /*b410*/  IMAD.SHL.U32 R2, R210, 0x2, RZ ;  /* 0x00000002d2027824 */ /* 0x010fe400078e00ff */
[----:B------:R-:W-:Y:S02]  /*b420*/  IMAD.SHL.U32 R6, R232, 0x2, RZ ;  /* 0x00000002e8067824 */ /* 0x000fe400078e00ff */
[----:B------:R-:W-:Y:S01]  /*b430*/  IMAD.SHL.U32 R5, R233, 0x2, RZ ;  /* 0x00000002e9057824 */ /* 0x000fe200078e00ff */
[----:B---3--:R-:W-:Y:S04]  /*b440*/  @P0 IADD3 R2, P6, R0, R2, RZ ;  /* 0x0000000200020210 */ /* 0x008fe80007fde0ff */
[----:B-1----:R-:W-:Y:S05]  /*b450*/  @P0 IADD3.X R3, R4, R219, RZ, P6, !PT ;  /* 0x000000db04030210 */ /* 0x002fea00037fe4ff */
[----:B------:R-:W-:Y:S01]  /*b460*/  @!PT LDS RZ, [RZ] ;  /* 0x00000000fffff984 */ /* 0x000fe20000000800 */
[----:B------:R-:W-:Y:S01]  /*b470*/  @!PT LDS RZ, [RZ] ;  /* 0x00000000fffff984 */ /* 0x000fe20000000800 */
[----:B------:R-:W-:Y:S01]  /*b480*/  @!PT LDS RZ, [RZ] ;  /* 0x00000000fffff984 */ /* 0x000fe20000000800 */
[----:B------:R1:W-:Y:S01]  /*b490*/  @P0 LDGSTS.E.BYPASS.LTC128B.128 [R194+0x4480], [R2.64], !P5 ;  /* 0x0448000002c20fae */ /* 0x0003e2000e901d46 */
[----:B------:R-:W-:Y:S04]  /*b4a0*/  @P0 IADD3 R6, P5, R0, R6, RZ ;  /* 0x0000000600060210 */ /* 0x000fe80007fbe0ff */
[----:B------:R-:W-:Y:S05]  /*b4b0*/  @P0 IADD3.X R7, R4, R217, RZ, P5, !PT ;  /* 0x000000d904070210 */ /* 0x000fea0002ffe4ff */
[----:B------:R3:W-:Y:S01]  /*b4c0*/  @P0 LDGSTS.E.BYPASS.LTC128B.128 [R194+0x5080], [R6.64], !P4 ;  /* 0x0508000006c20fae */ /* 0x0007e2000e101d46 */
[----:B-1----:R-:W-:Y:S05]  /*b4d0*/  @P0 IADD3 R2, P5, R0, R5, RZ ;  /* 0x0000000500020210 */ /* 0x002fea0007fbe0ff */
[----:B------:R-:W-:Y:S05]  /*b4e0*/  @P0 IMAD.X R3, R4, 0x1, R218, P5 ;  /* 0x0000000104030824 */ /* 0x000fea00028e06da */
[----:B------:R3:W-:Y:S03]  /*b4f0*/  @P0 LDGSTS.E.BYPASS.LTC128B.128 [R194+0x5c80], [R2.64], !P3 ;  /* 0x05c8000002c20fae */ /* 0x0007e6000d901d46 */
.L_x_1401:
[----:B--234-:R-:W-:Y:S05]  /*b500*/  BSYNC B0 ;  /* 0x0000000000007941 */ /* 0x01cfea0003800000 */
.L_x_1400:
        /* <DEDUP_REMOVED lines=51> */
.L_x_1507:
        /* <DEDUP_REMOVED lines=15> */
.L_x_1508:
[----:B--2---:R-:W-:Y:S01]  /*b930*/  FMNMX.FTZ R102, R0, R4, !PT ;  /* 0x0000000400667209 */ /* 0x004fe20007810000 */
[C---:B------:R-:W-:Y:S01]  /*b940*/  FADD.FTZ R0, -R105.reuse, R100 ;  /* 0x0000006469007221 */ /* 0x040fe20000010100 */
[----:B------:R-:W-:Y:S01]  /*b950*/  WARPSYNC 0xffffffff ;  /* 0xffffffff00007948 */ /* 0x000fe20003800000 */
[----:B------:R-:W-:Y:S01]  /*b960*/  FMUL.FTZ R2, R105, c[0x0][0x2d0] ;  /* 0x0000b40069027a20 */ /* 0x000fe20000410000 */
[----:B------:R-:W-:Y:S01]  /*b970*/  LDSM.16.MT88.4 R36, [R182] ;  /* 0x00000000b624783b */ /* 0x000fe20000004200 */
[----:B------:R-:W-:Y:S01]  /*b980*/  FMUL.FTZ R0, R0, c[0x0][0x2d0] ;  /* 0x0000b40000007a20 */ /* 0x000fe20000410000 */
[----:B------:R-:W-:Y:S01]  /*b990*/  ISETP.GT.AND P0, PT, R203, R234, PT ;  /* 0x000000eacb00720c */ /* 0x000fe20003f04270 */
[--C-:B------:R-:W-:Y:S02]  /*b9a0*/  FFMA.FTZ R3, R177, c[0x0][0x2d0], -R2.reuse ;  /* 0x0000b400b1037a23 */ /* 0x100fe40000010802 */
[----:B------:R2:W-:Y:S01]  /*b9b0*/  MUFU.EX2 R100, R0 ;  /* 0x0000000000647308 */ /* 0x0005e20000000800 */
[--C-:B------:R-:W-:Y:S02]  /*b9c0*/  FFMA.FTZ R213, R12, c[0x0][0x2d0], -R2.reuse ;  /* 0x0000b4000cd57a23 */ /* 0x100fe40000010802 */
[--C-:B-1----:R-:W-:Y:S02]  /*b9d0*/  FFMA.FTZ R4, R178, c[0x0][0x2d0], -R2.reuse ;  /* 0x0000b400b2047a23 */ /* 0x102fe40000010802 */
        /* <DEDUP_REMOVED lines=9> */
[----:B------:R3:W4:Y:S01]  /*ba70*/  MUFU.EX2 R13, R4 ;  /* 0x00000004000d7308 */ /* 0x0007220000000800 */
[----:B------:R-:W-:Y:S02]  /*ba80*/  FFMA.FTZ R215, R19, c[0x0][0x2d0], -R2 ;  /* 0x0000b40013d77a23 */ /* 0x000fe40000010802 */
[----:B--2---:R-:W-:Y:S04]  /*ba90*/  FMUL.FTZ R0, R104, c[0x0][0x2d0] ;  /* 0x0000b40068007a20 */ /* 0x004fe80000410000 */
        /* <DEDUP_REMOVED lines=15> */
[C---:B------:R-:W-:Y:S02]  /*bb90*/  FADD.FTZ R0, -R103.reuse, R106 ;  /* 0x0000006a67007221 */ /* 0x040fe40000010100 */
[----:B-1----:R-:W-:Y:S02]  /*bba0*/  FMUL.FTZ R3, R103, c[0x0][0x2d0] ;  /* 0x0000b40067037a20 */ /* 0x002fe40000410000 */
[----:B------:R-:W-:Y:S02]  /*bbb0*/  FMUL.FTZ R0, R0, c[0x0][0x2d0] ;  /* 0x0000b40000007a20 */ /* 0x000fe40000410000 */
[--C-:B---3--:R-:W-:Y:S02]  /*bbc0*/  FFMA.FTZ R4, R198, c[0x0][0x2d0], -R3.reuse ;  /* 0x0000b400c6047a23 */ /* 0x108fe40000010803 */
        /* <DEDUP_REMOVED lines=14> */
[----:B-1----:R-:W-:Y:S02]  /*bcb0*/  FADD.FTZ R0, -R104, R107 ;  /* 0x0000006b68007221 */ /* 0x002fe40000010100 */
[----:B------:R-:W-:Y:S02]  /*bcc0*/  FMUL.FTZ R107, R102, c[0x0][0x2d0] ;  /* 0x0000b400666b7a20 */ /* 0x000fe40000410000 */
[----:B------:R-:W-:Y:S05]  /*bcd0*/  FMUL.FTZ R0, R0, c[0x0][0x2d0] ;  /* 0x0000b40000007a20 */ /* 0x000fea0000410000 */
[----:B------:R-:W-:Y:S10]  /*bce0*/  MUFU.EX2 R20, R5 ;  /* 0x0000000500147308 */ /* 0x000ff40000000800 */
[----:B------:R1:W-:Y:S10]  /*bcf0*/  MUFU.EX2 R3, R0 ;  /* 0x0000000000037308 */ /* 0x0003f40000000800 */
[----:B------:R-:W-:Y:S10]  /*bd00*/  MUFU.EX2 R18, R9 ;  /* 0x0000000900127308 */ /* 0x000ff40000000800 */
[----:B------:R-:W-:Y:S01]  /*bd10*/  MUFU.EX2 R17, R8 ;  /* 0x0000000800117308 */ /* 0x000fe20000000800 */
[----:B-1----:R-:W-:Y:S02]  /*bd20*/  FADD.FTZ R0, -R102, R101 ;  /* 0x0000006566007221 */ /* 0x002fe40000010100 */
[----:B------:R-:W-:Y:S02]  /*bd30*/  FFMA.FTZ R101, R169, c[0x0][0x2d0], -R107 ;  /* 0x0000b400a9657a23 */ /* 0x000fe4000001086b */
[----:B------:R-:W-:Y:S05]  /*bd40*/  FMUL.FTZ R0, R0, c[0x0][0x2d0] ;  /* 0x0000b40000007a20 */ /* 0x000fea0000410000 */
[----:B------:R-:W-:Y:S10]  /*bd50*/  MUFU.EX2 R198, R19 ;  /* 0x0000001300c67308 */ /* 0x000ff40000000800 */
[----:B------:R-:W1:Y:S10]  /*bd60*/  MUFU.EX2 R0, R0 ;  /* 0x0000000000007308 */ /* 0x000e740000000800 */
[----:B------:R-:W-:Y:S10]  /*bd70*/  MUFU.EX2 R227, R174 ;  /* 0x000000ae00e37308 */ /* 0x000ff40000000800 */
[----:B------:R-:W-:Y:S10]  /*bd80*/  MUFU.EX2 R226, R164 ;  /* 0x000000a400e27308 */ /* 0x000ff40000000800 */
[----:B------:R-:W-:Y:S10]  /*bd90*/  MUFU.EX2 R169, R212 ;  /* 0x000000d400a97308 */ /* 0x000ff40000000800 */
[----:B------:R-:W-:Y:S10]  /*bda0*/  MUFU.EX2 R174, R211 ;  /* 0x000000d300ae7308 */ /* 0x000ff40000000800 */
[----:B------:R-:W-:Y:S01]  /*bdb0*/  MUFU.EX2 R179, R179 ;  /* 0x000000b300b37308 */ /* 0x000fe20000000800 */
[----:B----4-:R-:W-:Y:S01]  /*bdc0*/  FFMA.FTZ R4, R100, R230, R13 ;  /* 0x000000e664047223 */ /* 0x010fe2000001000d */
[----:B------:R-:W-:Y:S01]  /*bdd0*/  F2FP.BF16.PACK_AB R156, R12, R13 ;  /* 0x0000000d0c9c723e */ /* 0x000fe200000010ff */
[----:B-1----:R-:W-:Y:S01]  /*bde0*/  FMUL.FTZ R15, R0, R127 ;  /* 0x0000007f000f7220 */ /* 0x002fe20000410000 */
[----:B------:R-:W-:Y:S01]  /*bdf0*/  F2FP.BF16.PACK_AB R157, R17, R18 ;  /* 0x00000012119d723e */ /* 0x000fe200000010ff */
[----:B------:R-:W-:Y:S01]  /*be00*/  FADD.FTZ R16, R12, R4 ;  /* 0x000000040c107221 */ /* 0x000fe20000010000 */
[----:B------:R-:W-:Y:S01]  /*be10*/  F2FP.BF16.PACK_AB R158, R221, R32 ;  /* 0x00000020dd9e723e */ /* 0x000fe200000010ff */
[--C-:B------:R-:W-:Y:S01]  /*be20*/  FFMA.FTZ R4, R197, c[0x0][0x2d0], -R107.reuse ;  /* 0x0000b400c5047a23 */ /* 0x100fe2000001086b */
[----:B------:R-:W-:Y:S01]  /*be30*/  F2FP.BF16.PACK_AB R159, R222, R220 ;  /* 0x000000dcde9f723e */ /* 0x000fe200000010ff */
[C---:B------:R-:W-:Y:S02]  /*be40*/  FMUL.FTZ R26, R0.reuse, R122 ;  /* 0x0000007a001a7220 */ /* 0x040fe40000410000 */
[----:B------:R1:W2:Y:S01]  /*be50*/  MUFU.EX2 R7, R4 ;  /* 0x0000000400077308 */ /* 0x0002a20000000800 */
        /* <DEDUP_REMOVED lines=12> */
[----:B-1----:R-:W-:Y:S02]  /*bf20*/  FFMA.FTZ R4, R199, c[0x0][0x2d0], -R107 ;  /* 0x0000b400c7047a23 */ /* 0x002fe4000001086b */
[----:B------:R1:W3:Y:S01]  /*bf30*/  MUFU.EX2 R199, R14 ;  /* 0x0000000e00c77308 */ /* 0x0002e20000000800 */
[C---:B------:R-:W-:Y:S02]  /*bf40*/  FMUL.FTZ R74, R0.reuse, R74 ;  /* 0x0000004a004a7220 */ /* 0x040fe40000410000 */
[C---:B------:R-:W-:Y:S02]  /*bf50*/  FMUL.FTZ R75, R0.reuse, R75 ;  /* 0x0000004b004b7220 */ /* 0x040fe40000410000 */
[C---:B------:R-:W-:Y:S02]  /*bf60*/  FMUL.FTZ R78, R0.reuse, R78 ;  /* 0x0000004e004e7220 */ /* 0x040fe40000410000 */
[C---:B------:R-:W-:Y:S02]  /*bf70*/  FMUL.FTZ R79, R0.reuse, R79 ;  /* 0x0000004f004f7220 */ /* 0x040fe40000410000 */
[C---:B------:R-:W-:Y:S02]  /*bf80*/  FMUL.FTZ R11, R0.reuse, R131 ;  /* 0x00000083000b7220 */ /* 0x040fe40000410000 */
[C---:B--2---:R-:W-:Y:S02]  /*bf90*/  FFMA.FTZ R5, R0.reuse, R225, R7 ;  /* 0x000000e100057223 */ /* 0x044fe40000010007 */
[C---:B------:R-:W-:Y:S01]  /*bfa0*/  FMUL.FTZ R90, R0.reuse, R90 ;  /* 0x0000005a005a7220 */ /* 0x040fe20000410000 */
[----:B------:R-:W-:Y:S01]  /*bfb0*/  MUFU.EX2 R225, R162 ;  /* 0x000000a200e17308 */ /* 0x000fe20000000800 */
[C---:B------:R-:W-:Y:S02]  /*bfc0*/  FMUL.FTZ R91, R0.reuse, R91 ;  /* 0x0000005b005b7220 */ /* 0x040fe40000410000 */
[C---:B------:R-:W-:Y:S02]  /*bfd0*/  FMUL.FTZ R94, R0.reuse, R94 ;  /* 0x0000005e005e7220 */ /* 0x040fe40000410000 */
[----:B------:R-:W-:Y:S02]  /*bfe0*/  FMUL.FTZ R95, R0, R95 ;  /* 0x0000005f005f7220 */ /* 0x000fe40000410000 */
[C---:B------:R-:W-:Y:S02]  /*bff0*/  FFMA.FTZ R6, R2.reuse, R224, R21 ;  /* 0x000000e002067223 */ /* 0x040fe40000010015 */
[----:B------:R-:W-:Y:S01]  /*c000*/  FMUL.FTZ R44, R2, R108 ;  /* 0x0000006c022c7220 */ /* 0x000fe20000410000 */
[----:B------:R-:W-:Y:S01]  /*c010*/  F2FP.BF16.PACK_AB R108, R20, R21 ;  /* 0x00000015146c723e */ /* 0x000fe200000010ff */
[----:B-1----:R-:W-:Y:S01]  /*c020*/  FMUL.FTZ R14, R0, R126 ;  /* 0x0000007e000e7220 */ /* 0x002fe20000410000 */
[----:B---3--:R-:W-:Y:S01]  /*c030*/  F2FP.BF16.PACK_AB R110, R198, R199 ;  /* 0x000000c7c66e723e */ /* 0x008fe200000010ff */
[--C-:B------:R-:W-:Y:S01]  /*c040*/  FFMA.FTZ R0, R202, c[0x0][0x2d0], -R107.reuse ;  /* 0x0000b400ca007a23 */ /* 0x100fe2000001086b */
[----:B------:R-:W-:Y:S01]  /*c050*/  MUFU.EX2 R224, R177 ;  /* 0x000000b100e07308 */ /* 0x000fe20000000800 */
[----:B------:R-:W-:Y:S02]  /*c060*/  FADD.FTZ R130, R20, R6 ;  /* 0x0000000614827221 */ /* 0x000fe40000010000 */
[----:B------:R-:W1:Y:S01]  /*c070*/  LDSM.16.MT88.4 R20, [R181] ;  /* 0x00000000b514783b */ /* 0x000e620000004200 */
[C---:B------:R-:W-:Y:S02]  /*c080*/  FMUL.FTZ R12, R2.reuse, R124 ;  /* 0x0000007c020c7220 */ /* 0x040fe40000410000 */
[C---:B------:R-:W-:Y:S02]  /*c090*/  FMUL.FTZ R13, R2.reuse, R125 ;  /* 0x0000007d020d7220 */ /* 0x040fe40000410000 */
[C---:B------:R-:W-:Y:S02]  /*c0a0*/  FMUL.FTZ R24, R2.reuse, R120 ;  /* 0x0000007802187220 */ /* 0x040fe40000410000 */
[----:B------:R2:W-:Y:S01]  /*c0b0*/  MUFU.EX2 R196, R0 ;  /* 0x0000000000c47308 */ /* 0x0005e20000000800 */
[C---:B------:R-:W-:Y:S01]  /*c0c0*/  FMUL.FTZ R25, R2.reuse, R121 ;  /* 0x0000007902197220 */ /* 0x040fe20000410000 */
[----:B------:R-:W-:Y:S01]  /*c0d0*/  LDSM.16.MT88.4 R124, [R181+0x1000] ;  /* 0x00100000b57c783b */ /* 0x000fe20000004200 */
[C---:B------:R-:W-:Y:S02]  /*c0e0*/  FMUL.FTZ R28, R2.reuse, R116 ;  /* 0x00000074021c7220 */ /* 0x040fe40000410000 */
[C---:B------:R-:W-:Y:S02]  /*c0f0*/  FMUL.FTZ R29, R2.reuse, R117 ;  /* 0x00000075021d7220 */ /* 0x040fe40000410000 */
[C---:B------:R-:W-:Y:S02]  /*c100*/  FMUL.FTZ R40, R2.reuse, R112 ;  /* 0x0000007002287220 */ /* 0x040fe40000410000 */
[C---:B------:R-:W-:Y:S01]  /*c110*/  FMUL.FTZ R41, R2.reuse, R113 ;  /* 0x0000007102297220 */ /* 0x040fe20000410000 */
[----:B------:R-:W-:Y:S01]  /*c120*/  LDSM.16.MT88.4 R116, [R181+0x400] ;  /* 0x00040000b574783b */ /* 0x000fe20000004200 */
[C---:B------:R-:W-:Y:S01]  /*c130*/  FMUL.FTZ R45, R2.reuse, R109 ;  /* 0x0000006d022d7220 */ /* 0x040fe20000410000 */
[----:B------:R-:W-:Y:S01]  /*c140*/  MUFU.EX2 R177, R195 ;  /* 0x000000c300b17308 */ /* 0x000fe20000000800 */
[C---:B------:R-:W-:Y:S02]  /*c150*/  FMUL.FTZ R56, R2.reuse, R56 ;  /* 0x0000003802387220 */ /* 0x040fe40000410000 */
[C---:B------:R-:W-:Y:S02]  /*c160*/  FMUL.FTZ R57, R2.reuse, R57 ;  /* 0x0000003902397220 */ /* 0x040fe40000410000 */
[C---:B------:R-:W-:Y:S01]  /*c170*/  FMUL.FTZ R60, R2.reuse, R60 ;  /* 0x0000003c023c7220 */ /* 0x040fe20000410000 */
[----:B------:R-:W3:Y:S01]  /*c180*/  LDSM.16.MT88.4 R112, [R181+0xc00] ;  /* 0x000c0000b570783b */ /* 0x000ee20000004200 */
[C---:B------:R-:W-:Y:S02]  /*c190*/  FMUL.FTZ R61, R2.reuse, R61 ;  /* 0x0000003d023d7220 */ /* 0x040fe40000410000 */
[C---:B------:R-:W-:Y:S02]  /*c1a0*/  FMUL.FTZ R72, R2.reuse, R72 ;  /* 0x0000004802487220 */ /* 0x040fe40000410000 */
[C---:B------:R-:W-:Y:S02]  /*c1b0*/  FMUL.FTZ R73, R2.reuse, R73 ;  /* 0x0000004902497220 */ /* 0x040fe40000410000 */
[C---:B------:R-:W-:Y:S01]  /*c1c0*/  FMUL.FTZ R76, R2.reuse, R76 ;  /* 0x0000004c024c7220 */ /* 0x040fe20000410000 */
[----:B------:R-:W-:Y:S01]  /*c1d0*/  LDSM.16.MT88.4 R120, [R182+0x400] ;  /* 0x00040000b678783b */ /* 0x000fe20000004200 */
[C---:B------:R-:W-:Y:S02]  /*c1e0*/  FMUL.FTZ R77, R2.reuse, R77 ;  /* 0x0000004d024d7220 */ /* 0x040fe40000410000 */
[C---:B------:R-:W-:Y:S02]  /*c1f0*/  FMUL.FTZ R8, R2.reuse, R128 ;  /* 0x0000008002087220 */ /* 0x040fe40000410000 */
[C---:B------:R-:W-:Y:S02]  /*c200*/  FMUL.FTZ R9, R2.reuse, R129 ;  /* 0x0000008102097220 */ /* 0x040fe40000410000 */
[C---:B------:R-:W-:Y:S02]  /*c210*/  FMUL.FTZ R88, R2.reuse, R88 ;  /* 0x0000005802587220 */ /* 0x040fe40000410000 */
[C---:B------:R-:W-:Y:S02]  /*c220*/  FMUL.FTZ R89, R2.reuse, R89 ;  /* 0x0000005902597220 */ /* 0x040fe40000410000 */
[C---:B------:R-:W-:Y:S02]  /*c230*/  FMUL.FTZ R92, R2.reuse, R92 ;  /* 0x0000005c025c7220 */ /* 0x040fe40000410000 */
[----:B------:R-:W-:Y:S02]  /*c240*/  FMUL.FTZ R93, R2, R93 ;  /* 0x0000005d025d7220 */ /* 0x000fe40000410000 */
[----:B------:R-:W-:Y:S02]  /*c250*/  FFMA.FTZ R2, R3, R223, R18 ;  /* 0x000000df03027223 */ /* 0x000fe40000010012 */
[----:B--2---:R-:W-:Y:S01]  /*c260*/  FFMA.FTZ R0, R201, c[0x0][0x2d0], -R107 ;  /* 0x0000b400c9007a23 */ /* 0x004fe2000001086b */
[----:B------:R-:W-:Y:S01]  /*c270*/  MUFU.EX2 R223, R166 ;  /* 0x000000a600df7308 */ /* 0x000fe20000000800 */
[----:B------:R-:W-:Y:S02]  /*c280*/  FADD.FTZ R165, R17, R2 ;  /* 0x0000000211a57221 */ /* 0x000fe40000010000 */
[C---:B------:R-:W-:Y:S02]  /*c290*/  FMUL.FTZ R6, R3.reuse, R134 ;  /* 0x0000008603067220 */ /* 0x040fe40000410000 */
[----:B------:R-:W-:Y:S02]  /*c2a0*/  FMUL.FTZ R17, R100, R137 ;  /* 0x0000008964117220 */ /* 0x000fe40000410000 */
[C---:B------:R-:W-:Y:S02]  /*c2b0*/  FMUL.FTZ R18, R3.reuse, R138 ;  /* 0x0000008a03127220 */ /* 0x040fe40000410000 */
[C---:B------:R-:W-:Y:S01]  /*c2c0*/  FMUL.FTZ R19, R3.reuse, R139 ;  /* 0x0000008b03137220 */ /* 0x040fe20000410000 */
[----:B------:R-:W2:Y:S01]  /*c2d0*/  MUFU.EX2 R2, R4 ;  /* 0x0000000400027308 */ /* 0x000ea20000000800 */
[----:B------:R-:W-:Y:S02]  /*c2e0*/  FADD.FTZ R129, R32, R16 ;  /* 0x0000001020817221 */ /* 0x000fe40000010000 */
[C---:B------:R-:W-:Y:S02]  /*c2f0*/  FMUL.FTZ R16, R100.reuse, R136 ;  /* 0x0000008864107220 */ /* 0x040fe40000410000 */
[C---:B------:R-:W-:Y:S01]  /*c300*/  FMUL.FTZ R32, R100.reuse, R144 ;  /* 0x0000009064207220 */ /* 0x040fe20000410000 */
[----:B------:R-:W-:Y:S01]  /*c310*/  LDSM.16.MT88.4 R136, [R181+0x800] ;  /* 0x00080000b588783b */ /* 0x000fe20000004200 */
[C---:B------:R-:W-:Y:S02]  /*c320*/  FMUL.FTZ R33, R100.reuse, R145 ;  /* 0x0000009164217220 */ /* 0x040fe40000410000 */
[C---:B------:R-:W-:Y:S01]  /*c330*/  FMUL.FTZ R34, R3.reuse, R146 ;  /* 0x0000009203227220 */ /* 0x040fe20000410000 */
[----:B------:R-:W4:Y:S01]  /*c340*/  MUFU.EX2 R197, R0 ;  /* 0x0000000000c57308 */ /* 0x000f220000000800 */
[C---:B------:R-:W-:Y:S02]  /*c350*/  FMUL.FTZ R35, R3.reuse, R147 ;  /* 0x0000009303237220 */ /* 0x040fe40000410000 */
[C---:B------:R-:W-:Y:S01]  /*c360*/  FMUL.FTZ R48, R100.reuse, R152 ;  /* 0x0000009864307220 */ /* 0x040fe20000410000 */
[----:B------:R-:W-:Y:S01]  /*c370*/  LDSM.16.MT88.4 R144, [R182+0x800] ;  /* 0x00080000b690783b */ /* 0x000fe20000004200 */
[C---:B------:R-:W-:Y:S02]  /*c380*/  FMUL.FTZ R49, R100.reuse, R153 ;  /* 0x0000009964317220 */ /* 0x040fe40000410000 */
[C---:B------:R-:W-:Y:S02]  /*c390*/  FMUL.FTZ R50, R3.reuse, R154 ;  /* 0x0000009a03327220 */ /* 0x040fe40000410000 */
[C---:B------:R-:W-:Y:S01]  /*c3a0*/  FMUL.FTZ R51, R3.reuse, R155 ;  /* 0x0000009b03337220 */ /* 0x040fe20000410000 */
[----:B------:R-:W-:Y:S01]  /*c3b0*/  MUFU.EX2 R134, R172 ;  /* 0x000000ac00867308 */ /* 0x000fe20000000800 */
[C---:B------:R-:W-:Y:S01]  /*c3c0*/  FMUL.FTZ R52, R100.reuse, R52 ;  /* 0x0000003464347220 */ /* 0x040fe20000410000 */
[----:B------:R-:W-:Y:S01]  /*c3d0*/  LDSM.16.MT88.4 R152, [R181+0x1400] ;  /* 0x00140000b598783b */ /* 0x000fe20000004200 */
[----:B------:R-:W-:Y:S01]  /*c3e0*/  FMUL.FTZ R53, R100, R53 ;  /* 0x0000003564357220 */ /* 0x000fe20000410000 */
[C---:B--2---:R-:W-:Y:S01]  /*c3f0*/  F2FP.BF16.PACK_AB R109, R2.reuse, R7 ;  /* 0x00000007026d723e */ /* 0x044fe200000010ff */
[----:B------:R-:W-:Y:S02]  /*c400*/  FADD.FTZ R128, R2, R5 ;  /* 0x0000000502807221 */ /* 0x000fe40000010000 */
[C---:B------:R-:W-:Y:S02]  /*c410*/  FMUL.FTZ R4, R100.reuse, R132 ;  /* 0x0000008464047220 */ /* 0x040fe40000410000 */
[C---:B------:R-:W-:Y:S01]  /*c420*/  FMUL.FTZ R5, R100.reuse, R133 ;  /* 0x0000008564057220 */ /* 0x040fe20000410000 */
[----:B------:R-:W-:Y:S01]  /*c430*/  MUFU.EX2 R172, R167 ;  /* 0x000000a700ac7308 */ /* 0x000fe20000000800 */
[C---:B------:R-:W-:Y:S02]  /*c440*/  FMUL.FTZ R7, R3.reuse, R135 ;  /* 0x0000008703077220 */ /* 0x040fe40000410000 */
[----:B------:R-:W-:Y:S01]  /*c450*/  FMUL.FTZ R54, R3, R54 ;  /* 0x0000003603367220 */ /* 0x000fe20000410000 */
[----:B----4-:R-:W-:Y:S01]  /*c460*/  F2FP.BF16.PACK_AB R111, R197, R196 ;  /* 0x000000c4c56f723e */ /* 0x010fe200000010ff */
[C---:B------:R-:W-:Y:S02]  /*c470*/  FMUL.FTZ R55, R3.reuse, R55 ;  /* 0x0000003703377220 */ /* 0x040fe40000410000 */
[C---:B------:R-:W-:Y:S01]  /*c480*/  FMUL.FTZ R64, R100.reuse, R64 ;  /* 0x0000004064407220 */ /* 0x040fe20000410000 */
[-C--:B-1----:R-:W-:Y:S02]  /*c490*/  HMMA.16816.F32.BF16 R4, R156, R20.reuse, R4 ;  /* 0x000000149c04723c */ /* 0x082fe40000041804 */
[----:B------:R-:W-:Y:S03]  /*c4a0*/  MUFU.EX2 R135, R209 ;  /* 0x000000d100877308 */ /* 0x000fe60000000800 */
[C---:B------:R-:W-:Y:S02]  /*c4b0*/  FMUL.FTZ R65, R100.reuse, R65 ;  /* 0x0000004164417220 */ /* 0x040fe40000410000 */
[C---:B------:R-:W-:Y:S01]  /*c4c0*/  FMUL.FTZ R66, R3.reuse, R66 ;  /* 0x0000004203427220 */ /* 0x040fe20000410000 */
[C---:B------:R-:W-:Y:S04]  /*c4d0*/  HMMA.16816.F32.BF16 R8, R108.reuse, R20, R8 ;  /* 0x000000146c08723c */ /* 0x040fe80000041808 */
[C---:B------:R-:W-:Y:S01]  /*c4e0*/  FMUL.FTZ R67, R3.reuse, R67 ;  /* 0x0000004303437220 */ /* 0x040fe20000410000 */
[----:B------:R-:W-:Y:S01]  /*c4f0*/  MUFU.EX2 R133, R161 ;  /* 0x000000a100857308 */ /* 0x000fe20000000800 */
[C---:B------:R-:W-:Y:S02]  /*c500*/  FMUL.FTZ R68, R100.reuse, R68 ;  /* 0x0000004464447220 */ /* 0x040fe40000410000 */
[-C--:B------:R-:W-:Y:S04]  /*c510*/  HMMA.16816.F32.BF16 R12, R108, R22.reuse, R12 ;  /* 0x000000166c0c723c */ /* 0x080fe8000004180c */
[C---:B------:R-:W-:Y:S02]  /*c520*/  FMUL.FTZ R69, R100.reuse, R69 ;  /* 0x0000004564457220 */ /* 0x040fe40000410000 */
[C---:B------:R-:W-:Y:S01]  /*c530*/  FMUL.FTZ R70, R3.reuse, R70 ;  /* 0x0000004603467220 */ /* 0x040fe20000410000 */
        /* <DEDUP_REMOVED lines=9> */
[----:B------:R-:W-:Y:S01]  /*c5d0*/  FMUL.FTZ R81, R100, R81 ;  /* 0x0000005164517220 */ /* 0x000fe20000410000 */
[-C--:B------:R-:W-:Y:S01]  /*c5e0*/  HMMA.16816.F32.BF16 R20, R156, R36.reuse, R20 ;  /* 0x000000249c14723c */ /* 0x080fe20000041814 */
[----:B------:R-:W-:Y:S02]  /*c5f0*/  MUFU.EX2 R142, R170 ;  /* 0x000000aa008e7308 */ /* 0x000fe40000000800 */
[C---:B------:R-:W-:Y:S02]  /*c600*/  FMUL.FTZ R82, R3.reuse, R82 ;  /* 0x0000005203527220 */ /* 0x040fe40000410000 */
[----:B------:R-:W-:Y:S02]  /*c610*/  FMUL.FTZ R83, R3, R83 ;  /* 0x0000005303537220 */ /* 0x000fe40000410000 */
[----:B------:R-:W-:Y:S01]  /*c620*/  FADD.FTZ R2, R199, R130 ;  /* 0x00000082c7027221 */ /* 0x000fe20000010000 */
[C---:B------:R-:W-:Y:S03]  /*c630*/  HMMA.16816.F32.BF16 R24, R108.reuse, R36, R24 ;  /* 0x000000246c18723c */ /* 0x040fe60000041818 */
[----:B------:R-:W-:Y:S01]  /*c640*/  MUFU.EX2 R141, R160 ;  /* 0x000000a0008d7308 */ /* 0x000fe20000000800 */
[----:B------:R-:W-:Y:S02]  /*c650*/  FADD.FTZ R129, R221, R129 ;  /* 0x00000081dd817221 */ /* 0x000fe40000010000 */
[--C-:B------:R-:W-:Y:S02]  /*c660*/  FFMA.FTZ R0, R206, c[0x0][0x2d0], -R107.reuse ;  /* 0x0000b400ce007a23 */ /* 0x100fe4000001086b */
[-C--:B------:R-:W-:Y:S04]  /*c670*/  HMMA.16816.F32.BF16 R28, R108, R38.reuse, R28 ;  /* 0x000000266c1c723c */ /* 0x080fe8000004181c */
[C---:B------:R-:W-:Y:S01]  /*c680*/  FMUL.FTZ R36, R100.reuse, R148 ;  /* 0x0000009464247220 */ /* 0x040fe20000410000 */
[----:B------:R1:W-:Y:S01]  /*c690*/  MUFU.EX2 R131, R0 ;  /* 0x0000000000837308 */ /* 0x0003e20000000800 */
[C---:B------:R-:W-:Y:S02]  /*c6a0*/  FMUL.FTZ R37, R100.reuse, R149 ;  /* 0x0000009564257220 */ /* 0x040fe40000410000 */
[C---:B------:R-:W-:Y:S04]  /*c6b0*/  HMMA.16816.F32.BF16 R32, R156.reuse, R38, R32 ;  /* 0x000000269c20723c */ /* 0x040fe80000041820 */
[C---:B------:R-:W-:Y:S02]  /*c6c0*/  FMUL.FTZ R96, R100.reuse, R96 ;  /* 0x0000006064607220 */ /* 0x040fe40000410000 */
[C---:B------:R-:W-:Y:S01]  /*c6d0*/  FMUL.FTZ R97, R100.reuse, R97 ;  /* 0x0000006164617220 */ /* 0x040fe20000410000 */
[----:B------:R-:W-:Y:S01]  /*c6e0*/  MUFU.EX2 R170, R216 ;  /* 0x000000d800aa7308 */ /* 0x000fe20000000800 */
[C---:B------:R-:W-:Y:S04]  /*c6f0*/  FMUL.FTZ R38, R3.reuse, R150 ;  /* 0x0000009603267220 */ /* 0x040fe80000410000 */
[C---:B------:R-:W-:Y:S02]  /*c700*/  FMUL.FTZ R39, R3.reuse, R151 ;  /* 0x0000009703277220 */ /* 0x040fe40000410000 */
[C---:B------:R-:W-:Y:S02]  /*c710*/  FMUL.FTZ R98, R3.reuse, R98 ;  /* 0x0000006203627220 */ /* 0x040fe40000410000 */
[----:B------:R-:W-:Y:S01]  /*c720*/  FMUL.FTZ R99, R3, R99 ;  /* 0x0000006303637220 */ /* 0x000fe20000410000 */
[----:B------:R-:W-:Y:S01]  /*c730*/  MUFU.EX2 R178, R215 ;  /* 0x000000d700b27308 */ /* 0x000fe20000000800 */
[----:B------:R-:W-:Y:S01]  /*c740*/  FMUL.FTZ R84, R100, R84 ;  /* 0x0000005464547220 */ /* 0x000fe20000410000 */
[-C--:B---3--:R-:W-:Y:S03]  /*c750*/  HMMA.16816.F32.BF16 R36, R156, R112.reuse, R36 ;  /* 0x000000709c24723c */ /* 0x088fe60000041824 */
[--C-:B-1----:R-:W-:Y:S02]  /*c760*/  FFMA.FTZ R0, R208, c[0x0][0x2d0], -R107.reuse ;  /* 0x0000b400d0007a23 */ /* 0x102fe4000001086b */
[----:B------:R-:W-:Y:S02]  /*c770*/  FMUL.FTZ R85, R100, R85 ;  /* 0x0000005564557220 */ /* 0x000fe40000410000 */
[----:B------:R-:W-:Y:S01]  /*c780*/  FFMA.FTZ R100, R171, c[0x0][0x2d0], -R107 ;  /* 0x0000b400ab647a23 */ /* 0x000fe2000001086b */
[C---:B------:R-:W-:Y:S01]  /*c790*/  HMMA.16816.F32.BF16 R40, R108.reuse, R112, R40 ;  /* 0x000000706c28723c */ /* 0x040fe20000041828 */
[----:B------:R1:W-:Y:S03]  /*c7a0*/  MUFU.EX2 R132, R0 ;  /* 0x0000000000847308 */ /* 0x0003e60000000800 */
[C---:B------:R-:W-:Y:S02]  /*c7b0*/  FMUL.FTZ R86, R3.reuse, R86 ;  /* 0x0000005603567220 */ /* 0x040fe40000410000 */
[----:B------:R-:W-:Y:S02]  /*c7c0*/  FMUL.FTZ R87, R3, R87 ;  /* 0x0000005703577220 */ /* 0x000fe40000410000 */
[-C--:B------:R-:W-:Y:S03]  /*c7d0*/  HMMA.16816.F32.BF16 R44, R108, R114.reuse, R44 ;  /* 0x000000726c2c723c */ /* 0x080fe6000004182c */
[----:B------:R-:W-:Y:S01]  /*c7e0*/  MUFU.EX2 R166, R100 ;  /* 0x0000006400a67308 */ /* 0x000fe20000000800 */
[----:B------:R-:W-:Y:S02]  /*c7f0*/  FADD.FTZ R3, R220, R165 ;  /* 0x000000a5dc037221 */ /* 0x000fe40000010000 */
[--C-:B------:R-:W-:Y:S02]  /*c800*/  FFMA.FTZ R106, R168, c[0x0][0x2d0], -R107.reuse ;  /* 0x0000b400a86a7a23 */ /* 0x100fe4000001086b */
[C---:B------:R-:W-:Y:S01]  /*c810*/  HMMA.16816.F32.BF16 R48, R156.reuse, R114, R48 ;  /* 0x000000729c30723c */ /* 0x040fe20000041830 */
[----:B------:R-:W2:Y:S04]  /*c820*/  LDSM.16.MT88.4 R112, [R182+0xc00] ;  /* 0x000c0000b670783b */ /* 0x000ea80000004200 */
[----:B------:R-:W3:Y:S01]  /*c830*/  MUFU.EX2 R165, R101 ;  /* 0x0000006500a57308 */ /* 0x000ee20000000800 */
[--C-:B-1----:R-:W-:Y:S09]  /*c840*/  FFMA.FTZ R0, R205, c[0x0][0x2d0], -R107.reuse ;  /* 0x0000b400cd007a23 */ /* 0x102ff2000001086b */
[----:B------:R1:W-:Y:S10]  /*c850*/  MUFU.EX2 R202, R0 ;  /* 0x0000000000ca7308 */ /* 0x0003f40000000800 */
[----:B------:R-:W-:Y:S01]  /*c860*/  MUFU.EX2 R168, R175 ;  /* 0x000000af00a87308 */ /* 0x000fe20000000800 */
[----:B---3--:R-:W-:Y:S09]  /*c870*/  F2FP.BF16.PACK_AB R161, R165, R166 ;  /* 0x000000a6a5a1723e */ /* 0x008ff200000010ff */
[----:B------:R-:W3:Y:S01]  /*c880*/  MUFU.EX2 R171, R173 ;  /* 0x000000ad00ab7308 */ /* 0x000ee20000000800 */
[--C-:B-1----:R-:W-:Y:S01]  /*c890*/  FFMA.FTZ R0, R207, c[0x0][0x2d0], -R107.reuse ;  /* 0x0000b400cf007a23 */ /* 0x102fe2000001086b */
[-C--:B--2---:R-:W-:Y:S03]  /*c8a0*/  HMMA.16816.F32.BF16 R52, R156, R112.reuse, R52 ;  /* 0x000000709c34723c */ /* 0x084fe60000041834 */
[----:B------:R-:W-:Y:S05]  /*c8b0*/  FFMA.FTZ R107, R163, c[0x0][0x2d0], -R107 ;  /* 0x0000b400a36b7a23 */ /* 0x000fea000001086b */
[----:B------:R1:W-:Y:S01]  /*c8c0*/  MUFU.EX2 R201, R0 ;  /* 0x0000000000c97308 */ /* 0x0003e20000000800 */
[C---:B------:R-:W-:Y:S09]  /*c8d0*/  HMMA.16816.F32.BF16 R56, R108.reuse, R112, R56 ;  /* 0x000000706c38723c */ /* 0x040ff20000041838 */
[----:B------:R-:W2:Y:S01]  /*c8e0*/  MUFU.EX2 R167, R176 ;  /* 0x000000b000a77308 */ /* 0x000ea20000000800 */
[-C--:B------:R-:W-:Y:S03]  /*c8f0*/  HMMA.16816.F32.BF16 R60, R108, R114.reuse, R60 ;  /* 0x000000726c3c723c */ /* 0x080fe6000004183c */
[----:B---3--:R-:W-:Y:S05]  /*c900*/  F2FP.BF16.PACK_AB R160, R171, R168 ;  /* 0x000000a8aba0723e */ /* 0x008fea00000010ff */
[C---:B------:R-:W-:Y:S01]  /*c910*/  HMMA.16816.F32.BF16 R64, R156.reuse, R114, R64 ;  /* 0x000000729c40723c */ /* 0x040fe20000041840 */
[----:B------:R-:W3:Y:S01]  /*c920*/  LDSM.16.MT88.4 R112, [R181+0x1800] ;  /* 0x00180000b570783b */ /* 0x000ee20000004200 */
[----:B------:R4:W-:Y:S02]  /*c930*/  MUFU.EX2 R164, R106 ;  /* 0x0000006a00a47308 */ /* 0x0009e40000000800 */
[----:B-1----:R-:W-:Y:S02]  /*c940*/  FADD.FTZ R0, R196, R128 ;  /* 0x00000080c4007221 */ /* 0x002fe40000010000 */
[----:B------:R-:W-:Y:S02]  /*c950*/  FADD.FTZ R128, R222, R3 ;  /* 0x00000003de807221 */ /* 0x000fe40000010000 */
[----:B------:R-:W-:Y:S04]  /*c960*/  FADD.FTZ R3, R198, R2 ;  /* 0x00000002c6037221 */ /* 0x000fe80000010000 */
[----:B------:R-:W-:Y:S01]  /*c970*/  FADD.FTZ R100, R134, R128 ;  /* 0x0000008086647221 */ /* 0x000fe20000010000 */
[----:B------:R-:W-:Y:S01]  /*c980*/  MUFU.EX2 R196, R214 ;  /* 0x000000d600c47308 */ /* 0x000fe20000000800 */
[----:B------:R-:W-:Y:S01]  /*c990*/  FADD.FTZ R3, R133, R3 ;  /* 0x0000000385037221 */ /* 0x000fe20000010000 */
[----:B--2---:R-:W-:Y:S01]  /*c9a0*/  F2FP.BF16.PACK_AB R162, R167, R172 ;  /* 0x000000aca7a2723e */ /* 0x004fe200000010ff */
[----:B------:R-:W-:Y:S02]  /*c9b0*/  FADD.FTZ R2, R197, R0 ;  /* 0x00000000c5027221 */ /* 0x000fe40000010000 */
[----:B------:R-:W-:Y:S02]  /*c9c0*/  FADD.FTZ R0, R135, R129 ;  /* 0x0000008187007221 */ /* 0x000fe40000010000 */
[----:B------:R-:W-:Y:S02]  /*c9d0*/  FADD.FTZ R2, R131, R2 ;  /* 0x0000000283027221 */ /* 0x000fe40000010000 */
[----:B------:R-:W-:Y:S01]  /*c9e0*/  FADD.FTZ R101, R142, R100 ;  /* 0x000000648e657221 */ /* 0x000fe20000010000 */
[----:B------:R-:W-:Y:S01]  /*c9f0*/  MUFU.EX2 R197, R213 ;  /* 0x000000d500c57308 */ /* 0x000fe20000000800 */
[----:B------:R-:W-:Y:S02]  /*ca00*/  FADD.FTZ R100, R132, R2 ;  /* 0x0000000284647221 */ /* 0x000fe40000010000 */
[----:B----4-:R-:W-:Y:S02]  /*ca10*/  FADD.FTZ R106, R140, R0 ;  /* 0x000000008c6a7221 */ /* 0x010fe40000010000 */
[----:B------:R-:W-:Y:S02]  /*ca20*/  FADD.FTZ R0, R141, R3 ;  /* 0x000000038d007221 */ /* 0x000fe40000010000 */
[----:B------:R-:W-:Y:S02]  /*ca30*/  FADD.FTZ R3, R224, R106 ;  /* 0x0000006ae0037221 */ /* 0x000fe40000010000 */
[----:B------:R-:W-:Y:S01]  /*ca40*/  FADD.FTZ R2, R223, R101 ;  /* 0x00000065df027221 */ /* 0x000fe20000010000 */
[----:B------:R-:W1:Y:S01]  /*ca50*/  MUFU.EX2 R107, R107 ;  /* 0x0000006b006b7308 */ /* 0x000e620000000800 */
[----:B------:R-:W-:Y:S01]  /*ca60*/  MOV R101, R102 ;  /* 0x0000006600657202 */ /* 0x000fe20000000f00 */
[----:B------:R-:W-:Y:S02]  /*ca70*/  FADD.FTZ R0, R209, R0 ;  /* 0x00000000d1007221 */ /* 0x000fe40000010000 */
[----:B------:R-:W-:Y:S02]  /*ca80*/  FADD.FTZ R3, R227, R3 ;  /* 0x00000003e3037221 */ /* 0x000fe40000010000 */
[----:B------:R-:W-:Y:S01]  /*ca90*/  FADD.FTZ R2, R226, R2 ;  /* 0x00000002e2027221 */ /* 0x000fe20000010000 */
[-C--:B---3--:R-:W-:Y:S03]  /*caa0*/  HMMA.16816.F32.BF16 R68, R156, R112.reuse, R68 ;  /* 0x000000709c44723c */ /* 0x088fe60000041844 */
[----:B------:R-:W-:Y:S05]  /*cab0*/  FADD.FTZ R0, R225, R0 ;  /* 0x00000000e1007221 */ /* 0x000fea0000010000 */
[C---:B------:R-:W-:Y:S08]  /*cac0*/  HMMA.16816.F32.BF16 R72, R108.reuse, R112, R72 ;  /* 0x000000706c48723c */ /* 0x040ff00000041848 */
[-C--:B------:R-:W-:Y:S04]  /*cad0*/  HMMA.16816.F32.BF16 R76, R108, R114.reuse, R76 ;  /* 0x000000726c4c723c */ /* 0x080fe8000004184c */
[----:B-1----:R-:W-:Y:S04]  /*cae0*/  F2FP.BF16.PACK_AB R163, R107, R164 ;  /* 0x000000a46ba3723e */ /* 0x002fe800000010ff */
        /* <DEDUP_REMOVED lines=9> */
[----:B------:R-:W-:Y:S02]  /*cb80*/  F2FP.BF16.PACK_AB R109, R142, R134 ;  /* 0x000000868e6d723e */ /* 0x000fe400000010ff */
[----:B------:R-:W-:Y:S02]  /*cb90*/  F2FP.BF16.PACK_AB R110, R227, R224 ;  /* 0x000000e0e36e723e */ /* 0x000fe400000010ff */
[----:B------:R-:W-:Y:S04]  /*cba0*/  F2FP.BF16.PACK_AB R111, R226, R223 ;  /* 0x000000dfe26f723e */ /* 0x000fe800000010ff */
[----:B------:R-:W-:Y:S02]  /*cbb0*/  F2FP.BF16.PACK_AB R114, R225, R209 ;  /* 0x000000d1e172723e */ /* 0x000fe400000010ff */
[----:B------:R-:W-:Y:S01]  /*cbc0*/  F2FP.BF16.PACK_AB R115, R201, R202 ;  /* 0x000000cac973723e */ /* 0x000fe200000010ff */
[-C--:B------:R-:W-:Y:S05]  /*cbd0*/  HMMA.16816.F32.BF16 R4, R108, R116.reuse, R4 ;  /* 0x000000746c04723c */ /* 0x080fea0000041804 */
[----:B------:R-:W-:Y:S02]  /*cbe0*/  F2FP.BF16.PACK_AB R156, R178, R170 ;  /* 0x000000aab29c723e */ /* 0x000fe400000010ff */
[----:B------:R-:W-:Y:S01]  /*cbf0*/  F2FP.BF16.PACK_AB R157, R174, R169 ;  /* 0x000000a9ae9d723e */ /* 0x000fe200000010ff */
[C---:B------:R-:W-:Y:S04]  /*cc00*/  HMMA.16816.F32.BF16 R8, R112.reuse, R116, R8 ;  /* 0x000000747008723c */ /* 0x040fe80000041808 */
[----:B------:R-:W-:Y:S02]  /*cc10*/  F2FP.BF16.PACK_AB R158, R197, R196 ;  /* 0x000000c4c59e723e */ /* 0x000fe400000010ff */
[----:B------:R-:W-:Y:S02]  /*cc20*/  F2FP.BF16.PACK_AB R159, R179, R177 ;  /* 0x000000b1b39f723e */ /* 0x000fe400000010ff */
        /* <DEDUP_REMOVED lines=62> */
[-C--:B---3--:R-:W-:Y:S04]  /*d010*/  HMMA.16816.F32.BF16 R84, R156, R12.reuse, R84 ;  /* 0x0000000c9c54723c */ /* 0x088fe80000041854 */
[----:B------:R-:W-:Y:S01]  /*d020*/  FADD.FTZ R2, R164, R6 ;  /* 0x00000006a4027221 */ /* 0x000fe20000010000 */
[----:B------:R-:W-:Y:S01]  /*d030*/  MOV R203, R0 ;  /* 0x0000000000cb7202 */ /* 0x000fe20000000f00 */
[----:B------:R-:W-:Y:S02]  /*d040*/  FADD.FTZ R230, R197, R5 ;  /* 0x00000005c5e67221 */ /* 0x000fe40000010000 */
[C---:B------:R-:W-:Y:S04]  /*d050*/  HMMA.16816.F32.BF16 R88, R160.reuse, R12, R88 ;  /* 0x0000000ca058723c */ /* 0x040fe80000041858 */
[----:B------:R-:W-:Y:S02]  /*d060*/  FADD.FTZ R223, R179, R4 ;  /* 0x00000004b3df7221 */ /* 0x000fe40000010000 */
[----:B------:R-:W-:Y:S02]  /*d070*/  FADD.FTZ R224, R167, R3 ;  /* 0x00000003a7e07221 */ /* 0x000fe40000010000 */
[-C--:B------:R-:W-:Y:S04]  /*d080*/  HMMA.16816.F32.BF16 R92, R160, R14.reuse, R92 ;  /* 0x0000000ea05c723c */ /* 0x080fe8000004185c */
[----:B------:R-:W-:Y:S04]  /*d090*/  FADD.FTZ R225, R107, R2 ;  /* 0x000000026be17221 */ /* 0x000fe80000010000 */
[----:B------:R-:W-:Y:S01]  /*d0a0*/  HMMA.16816.F32.BF16 R96, R156, R14, R96 ;  /* 0x0000000e9c60723c */ /* 0x000fe20000041860 */
[----:B------:R-:W-:Y:S07]  /*d0b0*/  @!UPT UIADD3 URZ, URZ, URZ, URZ ;  /* 0x0000003f3f3ff290 */ /* 0x000fee000fffe03f */
[----:B------:R-:W-:-:S11]  /*d0c0*/  @P0 BRA `(.L_x_1407) ;  /* 0xffffcf4000000947 */ /* 0x000fd6000383ffff */
.L_x_1395:
[----:B------:R-:W-:Y:S05]  /*d0d0*/  BRA.DIV ~URZ, `(.L_x_1408) ;  /* 0x00007e727f007947 */ /* 0x000fea000b800000 */
[----:B------:R1:W2:Y:S02]  /*d0e0*/  SHFL.BFLY PT, R0, R230, 0x2, 0x1f ;  /* 0x0c401f00e6007f89 */ /* 0x0002a400000e0000 */
.L_x_1509:
        /* <DEDUP_REMOVED lines=15> */
.L_x_1510:
        /* <DEDUP_REMOVED lines=61> */
[----:B------:R-:W-:Y:S02]  /*d5b0*/  FMUL.FTZ R49, R2, R57 ;  /* 0x0000003902317220 */ /* 0x000fe40000410000 */
        /* <DEDUP_REMOVED lines=72> */
.L_x_1356:
        /* <DEDUP_REMOVED lines=19> */
.L_x_1411:
[----:B--2---:R-:W-:Y:S05]  /*db70*/  BSYNC B0 ;  /* 0x0000000000007941 */ /* 0x004fea0003800000 */
.L_x_1410:
[----:B------:R-:W-:Y:S01]  /*db80*/  PRMT R0, R0, 0x9910, RZ ;  /* 0x0000991000007816 */ /* 0x000fe200000000ff */
[----:B------:R-:W-:Y:S01]  /*db90*/  BSSY B1, `(.L_x_1412) ;  /* 0x00003ad000017945 */ /* 0x000fe20003800000 */
[----:B-----5:R-:W-:Y:S02]  /*dba0*/  IMAD.MOV.U32 R74, RZ, RZ, R6 ;  /* 0x000000ffff4a7224 */ /* 0x020fe400078e0006 */
[----:B------:R-:W-:-:S13]  /*dbb0*/  ISETP.NE.AND P0, PT, R0, RZ, PT ;  /* 0x000000ff0000720c */ /* 0x000fda0003f05270 */
[----:B------:R-:W-:Y:S05]  /*dbc0*/  @!P0 BRA `(.L_x_1413) ;  /* 0x00002db000008947 */ /* 0x000fea0003800000 */
[----:B-1----:R-:W2:Y:S04]  /*dbd0*/  LDL R6, [R1+0x10] ;  /* 0x0000100001067983 */ /* 0x002ea80000100800 */
[----:B------:R-:W3:Y:S04]  /*dbe0*/  LDL R11, [R1+0x14] ;  /* 0x00001400010b7983 */ /* 0x000ee80000100800 */
[----:B------:R-:W4:Y:S04]  /*dbf0*/  LDL R10, [R1+0x1c] ;  /* 0x00001c00010a7983 */ /* 0x000f280000100800 */
[----:B------:R-:W4:Y:S04]  /*dc00*/  LDL.LU R9, [R1+0x20] ;  /* 0x0000200001097983 */ /* 0x000f280000300800 */
[----:B------:R-:W4:Y:S04]  /*dc10*/  LDL R8, [R1+0x18] ;  /* 0x0000180001087983 */ /* 0x000f280000100800 */
[----:B------:R-:W4:Y:S01]  /*dc20*/  LDL.LU R7, [R1+0x24] ;  /* 0x0000240001077983 */ /* 0x000f220000300800 */
        /* <DEDUP_REMOVED lines=8> */
[----:B------:R-:W-:Y:S01]  /*dcb0*/  ISETP.NE.AND.EX P2, PT, RZ, c[0x0][0x504], PT, P2 ;  /* 0x00014100ff007a0c */ /* 0x000fe20003f45320 */
[----:B--2---:R1:W-:Y:S04]  /*dcc0*/  STS [R6+0x80], R0 ;  /* 0x0000800006007388 */ /* 0x0043e80000000800 */
[----:B------:R2:W-:Y:S04]  /*dcd0*/  STS [R6+0x280], R3 ;  /* 0x0002800306007388 */ /* 0x0005e80000000800 */
[----:B---3--:R3:W-:Y:S01]  /*dce0*/  STS [R11], R2 ;  /* 0x000000020b007388 */ /* 0x0087e20000000800 */
[----:B-1----:R-:W-:-:S02]  /*dcf0*/  F2FP.BF16.PACK_AB R0, R145, R144 ;  /* 0x000000909100723e */ /* 0x002fc400000010ff */
[----:B--2---:R-:W-:-:S03]  /*dd00*/  F2FP.BF16.PACK_AB R3, R37, R36 ;  /* 0x000000242503723e */ /* 0x004fc600000010ff */
[----:B------:R1:W-:Y:S01]  /*dd10*/  STS [R11+0x200], R0 ;  /* 0x000200000b007388 */ /* 0x0003e20000000800 */
[----:B---3--:R-:W-:-:S03]  /*dd20*/  F2FP.BF16.PACK_AB R2, R61, R60 ;  /* 0x0000003c3d02723e */ /* 0x008fc600000010ff */
[----:B------:R2:W-:Y:S04]  /*dd30*/  STS [R6+0x1080], R3 ;  /* 0x0010800306007388 */ /* 0x0005e80000000800 */
[----:B------:R3:W-:Y:S01]  /*dd40*/  STS [R6+0x1280], R2 ;  /* 0x0012800206007388 */ /* 0x0007e20000000800 */
[----:B-1----:R-:W-:Y:S02]  /*dd50*/  F2FP.BF16.PACK_AB R0, R39, R38 ;  /* 0x000000262700723e */ /* 0x002fe400000010ff */
[----:B--2---:R-:W-:-:S03]  /*dd60*/  F2FP.BF16.PACK_AB R3, R161, R160 ;  /* 0x000000a0a103723e */ /* 0x004fc600000010ff */
[----:B------:R1:W-:Y:S01]  /*dd70*/  STS [R11+0x1000], R0 ;  /* 0x001000000b007388 */ /* 0x0003e20000000800 */
[----:B---3--:R-:W-:-:S03]  /*dd80*/  F2FP.BF16.PACK_AB R2, R143, R142 ;  /* 0x0000008e8f02723e */ /* 0x008fc600000010ff */
[----:B------:R2:W-:Y:S04]  /*dd90*/  STS [R11+0x1200], R4 ;  /* 0x001200040b007388 */ /* 0x0005e80000000800 */
[----:B----4-:R3:W-:Y:S04]  /*dda0*/  STS [R10+0x80], R3 ;  /* 0x000080030a007388 */ /* 0x0107e80000000800 */
        /* <DEDUP_REMOVED lines=63> */
[----:B------:R-:W-:Y:S02]  /*e1a0*/  ISETP.NE.U32.AND P3, PT, RZ, c[0x0][0x508], PT ;  /* 0x00014200ff007a0c */ /* 0x000fe40003f65070 */
[----:B---3--:R-:W-:-:S02]  /*e1b0*/  F2FP.BF16.PACK_AB R2, R81, R80 ;  /* 0x000000505102723e */ /* 0x008fc400000010ff */
[----:B------:R-:W-:Y:S02]  /*e1c0*/  ISETP.NE.AND.EX P3, PT, RZ, c[0x0][0x50c], PT, P3 ;  /* 0x00014300ff007a0c */ /* 0x000fe40003f65330 */
[----:B----4-:R-:W-:Y:S01]  /*e1d0*/  F2FP.BF16.PACK_AB R0, R169, R168 ;  /* 0x000000a8a900723e */ /* 0x010fe200000010ff */
[----:B------:R-:W-:-:S04]  /*e1e0*/  IMAD.MOV.U32 R11, RZ, RZ, c[0x0][0x388] ;  /* 0x0000e200ff0b7624 */ /* 0x000fc800078e00ff */
[----:B------:R1:W-:Y:S04]  /*e1f0*/  STS [R10+0x4080], R0 ;  /* 0x004080000a007388 */ /* 0x0003e80000000800 */
[----:B------:R3:W-:Y:S04]  /*e200*/  STS [R10+0x4280], R4 ;  /* 0x004280040a007388 */ /* 0x0007e80000000800 */
[----:B------:R4:W-:Y:S04]  /*e210*/  STS [R8+0x4000], R3 ;  /* 0x0040000308007388 */ /* 0x0009e80000000800 */
[----:B------:R4:W-:Y:S01]  /*e220*/  STS [R8+0x4200], R2 ;  /* 0x0042000208007388 */ /* 0x0009e20000000800 */
[----:B-1----:R-:W-:-:S02]  /*e230*/  F2FP.BF16.PACK_AB R0, R57, R56 ;  /* 0x000000383900723e */ /* 0x002fc400000010ff */
[----:B---3--:R-:W-:-:S03]  /*e240*/  @P3 IADD3 R4, P0, R9, c[0x0][0x508], RZ ;  /* 0x0001420009043a10 */ /* 0x008fc60007f1e0ff */
[----:B------:R1:W-:Y:S01]  /*e250*/  STS [R10+0x5080], R0 ;  /* 0x005080000a007388 */ /* 0x0003e20000000800 */
[----:B----4-:R-:W-:Y:S02]  /*e260*/  F2FP.BF16.PACK_AB R3, R27, R26 ;  /* 0x0000001a1b03723e */ /* 0x010fe400000010ff */
[----:B------:R-:W-:Y:S02]  /*e270*/  @P3 IADD3.X R5, R7, c[0x0][0x50c], RZ, P0, !PT ;  /* 0x0001430007053a10 */ /* 0x000fe400007fe4ff */
[----:B------:R-:W-:-:S05]  /*e280*/  F2FP.BF16.PACK_AB R2, R33, R32 ;  /* 0x000000202102723e */ /* 0x000fca00000010ff */
[----:B------:R3:W-:Y:S01]  /*e290*/  STS [R10+0x5280], R2 ;  /* 0x005280020a007388 */ /* 0x0007e20000000800 */
[----:B-1----:R-:W-:-:S05]  /*e2a0*/  F2FP.BF16.PACK_AB R0, R29, R28 ;  /* 0x0000001c1d00723e */ /* 0x002fca00000010ff */
[----:B------:R1:W-:Y:S04]  /*e2b0*/  STS [R8+0x5000], R0 ;  /* 0x0050000008007388 */ /* 0x0003e80000000800 */
[----:B------:R4:W-:Y:S04]  /*e2c0*/  STS [R8+0x5200], R3 ;  /* 0x0052000308007388 */ /* 0x0009e80000000800 */
[----:B------:R-:W-:Y:S01]  /*e2d0*/  BAR.SYNC.DEFER_BLOCKING 0x1, 0x80 ;  /* 0x0042000000007b1d */ /* 0x000fe20000010000 */
[----:B---3--:R-:W-:Y:S01]  /*e2e0*/  IADD3 R2, P1, R9, c[0x0][0x500], RZ ;  /* 0x0001400009027a10 */ /* 0x008fe20007f3e0ff */
[----:B-1----:R-:W-:-:S03]  /*e2f0*/  IMAD.MOV.U32 R0, RZ, RZ, RZ ;  /* 0x000000ffff007224 */ /* 0x002fc600078e00ff */
[----:B----4-:R-:W-:Y:S01]  /*e300*/  IADD3.X R3, R7, c[0x0][0x504], RZ, P1, !PT ;  /* 0x0001410007037a10 */ /* 0x010fe20000ffe4ff */
[----:B------:R1:W5:Y:S04]  /*e310*/  @P3 LDG.E R11, [R4.64] ;  /* 0x00000006040b3981 */ /* 0x000368000c1e1900 */
[----:B------:R3:W5:Y:S01]  /*e320*/  @P2 LDG.E R0, [R2.64] ;  /* 0x0000000602002981 */ /* 0x000762000c1e1900 */
[----:B--2---:R-:W-:-:S04]  /*e330*/  ISETP.NE.AND P0, PT, R6, RZ, PT ;  /* 0x000000ff0600720c */ /* 0x004fc80003f05270 */
[----:B-1----:R-:W-:Y:S01]  /*e340*/  SEL R5, R6, c[0x0][0x3d4], P0 ;  /* 0x0000f50006057a07 */ /* 0x002fe20000000000 */
[----:B------:R-:W-:Y:S05]  /*e350*/  @P3 BRA `(.L_x_1414) ;  /* 0x0000004000003947 */ /* 0x000fea0003800000 */
[----:B---3--:R-:W-:Y:S05]  /*e360*/  @!P2 BRA `(.L_x_1414) ;  /* 0x000000300000a947 */ /* 0x008fea0003800000 */
[----:B------:R1:W2:Y:S04]  /*e370*/  LDG.E R4, [R2.64] ;  /* 0x0000000602047981 */ /* 0x0002a8000c1e1900 */
[----:B-1----:R-:W2:Y:S02]  /*e380*/  LDG.E R2, [R2.64+0x4] ;  /* 0x0000040602027981 */ /* 0x002ea4000c1e1900 */
[----:B--2--5:R-:W-:Y:S02]  /*e390*/  IADD3 R11, -R4, R2, RZ ;  /* 0x00000002040b7210 */ /* 0x024fe40007ffe1ff */
.L_x_1414:
[----:B---3--:R-:W2:Y:S04]  /*e3a0*/  LDL.LU R4, [R1+0x34] ;  /* 0x0000340001047983 */ /* 0x008ea80000300800 */
[----:B------:R-:W3:Y:S04]  /*e3b0*/  LDL.LU R3, [R1+0x8] ;  /* 0x0000080001037983 */ /* 0x000ee80000300800 */
[----:B------:R-:W4:Y:S01]  /*e3c0*/  LDL R18, [R1+0x30] ;  /* 0x0000300001127983 */ /* 0x000f220000100800 */
[----:B------:R-:W-:Y:S01]  /*e3d0*/  IMAD.MOV.U32 R2, RZ, RZ, 0x368 ;  /* 0x00000368ff027424 */ /* 0x000fe200078e00ff */
[----:B------:R-:W-:Y:S01]  /*e3e0*/  ISETP.GT.AND P3, PT, R5, 0x1, PT ;  /* 0x000000010500780c */ /* 0x000fe20003f64270 */
[----:B------:R-:W-:Y:S01]  /*e3f0*/  IMAD.IADD R10, R251, 0x1, R249 ;  /* 0x00000001fb0a7824 */ /* 0x000fe200078e02f9 */
[----:B------:R-:W4:Y:S01]  /*e400*/  LDL R75, [R1+0x3c] ;  /* 0x00003c00014b7983 */ /* 0x000f220000100800 */
[----:B------:R-:W-:-:S02]  /*e410*/  ISETP.NE.U32.AND P0, PT, RZ, c[0x0][0x500], PT ;  /* 0x00014000ff007a0c */ /* 0x000fc40003f05070 */
[----:B------:R-:W-:Y:S02]  /*e420*/  SEL R2, R2, 0x328, P3 ;  /* 0x0000032802027807 */ /* 0x000fe40001800000 */
[----:B------:R-:W-:Y:S02]  /*e430*/  ISETP.NE.AND.EX P0, PT, RZ, c[0x0][0x504], PT, P0 ;  /* 0x00014100ff007a0c */ /* 0x000fe40003f05300 */
[----:B------:R1:W2:Y:S08]  /*e440*/  LDC.64 R6, c[0x0][R2+0x170] ;  /* 0x00005c0002067b82 */ /* 0x0002b00000000a00 */
[----:B------:R1:W2:Y:S08]  /*e450*/  LDC.64 R14, c[0x0][R2+0x168] ;  /* 0x00005a00020e7b82 */ /* 0x0002b00000000a00 */
[----:B------:R1:W2:Y:S08]  /*e460*/  LDC.64 R16, c[0x0][R2+0x178] ;  /* 0x00005e0002107b82 */ /* 0x0002b00000000a00 */
[----:B------:R1:W2:Y:S02]  /*e470*/  LDC.64 R20, c[0x0][R2+0x160] ;  /* 0x0000580002147b82 */ /* 0x0002a40000000a00 */
        /* <DEDUP_REMOVED lines=8> */
[----:B--2---:R-:W-:Y:S01]  /*e500*/  SEL R5, R4, RZ, !P0 ;  /* 0x000000ff04057207 */ /* 0x004fe20004000000 */
[----:B------:R-:W-:Y:S01]  /*e510*/  IMAD R4, R7, R2, RZ ;  /* 0x0000000207047224 */ /* 0x000fe200078e02ff */
[----:B---3--:R-:W-:-:S03]  /*e520*/  LOP3.LUT R3, R3, 0xffff, RZ, 0xc0, !PT ;  /* 0x0000ffff03037812 */ /* 0x008fc600078ec0ff */
[----:B------:R-:W-:Y:S02]  /*e530*/  IMAD R13, R6, R5, R4 ;  /* 0x00000005060d7224 */ /* 0x000fe400078e0204 */
[----:B------:R-:W-:-:S04]  /*e540*/  @P2 IMAD.HI.U32 R5, R10, c[0x0][0x4ec], RZ ;  /* 0x00013b000a052a27 */ /* 0x000fc800078e00ff */
[----:B------:R-:W-:-:S04]  /*e550*/  IMAD.WIDE.U32 R6, R6, R2, RZ ;  /* 0x0000000206067225 */ /* 0x000fc800078e00ff */
[----:B------:R-:W-:-:S04]  /*e560*/  IMAD.WIDE.U32 R8, R14, R3, RZ ;  /* 0x000000030e087225 */ /* 0x000fc800078e00ff */
[----:B------:R-:W-:Y:S01]  /*e570*/  IMAD.MOV.U32 R4, RZ, RZ, R10 ;  /* 0x000000ffff047224 */ /* 0x000fe200078e000a */
[----:B------:R-:W-:Y:S01]  /*e580*/  @P2 SHF.R.U32.HI R4, RZ, c[0x0][0x4f0], R5 ;  /* 0x00013c00ff042a19 */ /* 0x000fe20000011605 */
[----:B------:R-:W-:Y:S01]  /*e590*/  IMAD R12, R15, R3, RZ ;  /* 0x000000030f0c7224 */ /* 0x000fe200078e02ff */
[----:B----4-:R-:W-:Y:S02]  /*e5a0*/  SEL R5, R18, RZ, P3 ;  /* 0x000000ff12057207 */ /* 0x010fe40001800000 */
        /* <DEDUP_REMOVED lines=34> */
[----:B----4-:R-:W-:-:S05]  /*e7d0*/  IMAD.IADD R5, R75, 0x1, R249 ;  /* 0x000000014b057824 */ /* 0x010fca00078e02f9 */
        /* <DEDUP_REMOVED lines=18> */
[----:B-1----:R-:W-:Y:S01]  /*e900*/  IADD3 R8, R231, R249, RZ ;  /* 0x000000f9e7087210 */ /* 0x002fe20007ffe0ff */
[----:B------:R-:W-:-:S04]  /*e910*/  IMAD.WIDE.U32 R6, R0, c[0x0][0x3a0], RZ ;  /* 0x0000e80000067a25 */ /* 0x000fc800078e00ff */
[----:B------:R-:W-:Y:S01]  /*e920*/  IMAD R0, R0, c[0x0][0x3a4], R5 ;  /* 0x0000e90000007a24 */ /* 0x000fe200078e0205 */
[----:B------:R-:W-:Y:S01]  /*e930*/  MOV R5, R8 ;  /* 0x0000000800057202 */ /* 0x000fe20000000f00 */
        /* <DEDUP_REMOVED lines=39> */
.L_x_1511:
[----:B------:R-:W-:Y:S05]  /*ebb0*/  BRA.DIV ~URZ, `(.L_x_1417) ;  /* 0x000066827f007947 */ /* 0x000fea000b800000 */
[----:B------:R3:W4:Y:S02]  /*ebc0*/  SHFL.IDX PT, R0, R12, RZ, 0x1c1f ;  /* 0x001c1fff0c007589 */ /* 0x00072400000e0000 */
.L_x_1512:
        /* <DEDUP_REMOVED lines=19> */
.L_x_1419:
[----:B------:R-:W-:Y:S05]  /*ed00*/  BSYNC B0 ;  /* 0x0000000000007941 */ /* 0x000fea0003800000 */
.L_x_1418:
[----:B------:R-:W-:Y:S05]  /*ed10*/  BRA.DIV ~URZ, `(.L_x_1420) ;  /* 0x000065827f007947 */ /* 0x000fea000b800000 */
[----:B--2---:R2:W1:Y:S04]  /*ed20*/  SHFL.IDX PT, R5, R10, 0x1, 0x1c1f ;  /* 0x003c1f000a057f89 */ /* 0x00446800000e0000 */
[----:B----4-:R2:W4:Y:S02]  /*ed30*/  SHFL.IDX PT, R0, R12, 0x1, 0x1c1f ;  /* 0x003c1f000c007f89 */ /* 0x01052400000e0000 */
.L_x_1513:
        /* <DEDUP_REMOVED lines=19> */
.L_x_1422:
[----:B------:R-:W-:Y:S05]  /*ee70*/  BSYNC B0 ;  /* 0x0000000000007941 */ /* 0x000fea0003800000 */
.L_x_1421:
[----:B------:R-:W-:Y:S05]  /*ee80*/  BRA.DIV ~URZ, `(.L_x_1423) ;  /* 0x000064d27f007947 */ /* 0x000fea000b800000 */
[----:B-1----:R1:W2:Y:S02]  /*ee90*/  SHFL.IDX PT, R5, R10, 0x2, 0x1c1f ;  /* 0x005c1f000a057f89 */ /* 0x0022a400000e0000 */
.L_x_1514:
[----:B------:R-:W-:Y:S05]  /*eea0*/  BRA.DIV ~URZ, `(.L_x_1424) ;  /* 0x000065227f007947 */ /* 0x000fea000b800000 */
[----:B----4-:R4:W1:Y:S02]  /*eeb0*/  SHFL.IDX PT, R0, R12, 0x2, 0x1c1f ;  /* 0x005c1f000c007f89 */ /* 0x01086400000e0000 */
.L_x_1515:
        /* <DEDUP_REMOVED lines=19> */
.L_x_1426:
[----:B------:R-:W-:Y:S05]  /*eff0*/  BSYNC B0 ;  /* 0x0000000000007941 */ /* 0x000fea0003800000 */
.L_x_1425:
[----:B------:R-:W-:Y:S05]  /*f000*/  BRA.DIV ~URZ, `(.L_x_1427) ;  /* 0x000064227f007947 */ /* 0x000fea000b800000 */
[----:B-1----:R1:W3:Y:S04]  /*f010*/  SHFL.IDX PT, R6, R10, 0x3, 0x1c1f ;  /* 0x007c1f000a067f89 */ /* 0x0022e800000e0000 */
[----:B------:R1:W4:Y:S02]  /*f020*/  SHFL.IDX PT, R0, R12, 0x3, 0x1c1f ;  /* 0x007c1f000c007f89 */ /* 0x00032400000e0000 */
.L_x_1516:
        /* <DEDUP_REMOVED lines=20> */
.L_x_1415:
        /* <DEDUP_REMOVED lines=33> */
.L_x_1517:
[----:B------:R-:W-:Y:S05]  /*f380*/  BRA.DIV ~URZ, `(.L_x_1430) ;  /* 0x000061d27f007947 */ /* 0x000fea000b800000 */
[----:B------:R3:W4:Y:S02]  /*f390*/  SHFL.IDX PT, R0, R12, RZ, 0x1c1f ;  /* 0x001c1fff0c007589 */ /* 0x00072400000e0000 */
.L_x_1518:
        /* <DEDUP_REMOVED lines=34> */
[C---:B------:R-:W-:Y:S01]  /*f5c0*/  IADD3 R11, R250.reuse, 0x30, RZ ;  /* 0x00000030fa0b7810 */ /* 0x040fe20007ffe0ff */
        /* <DEDUP_REMOVED lines=25> */
[----:B----4-:R-:W-:-:S04]  /*f760*/  @!P3 LEA R6, P2, R9, R0, 0x2 ;  /* 0x000000000906b211 */ /* 0x010fc800078410ff */
        /* <DEDUP_REMOVED lines=8> */
[----:B------:R-:W-:-:S03]  /*f7f0*/  ISETP.GE.AND P2, PT, R10, c[0x0][0x3c8], PT ;  /* 0x0000f2000a007a0c */ /* 0x000fc60003f46270 */
[----:B------:R2:W-:Y:S01]  /*f800*/  @!P1 ST.E.64 [R2.64], R106 ;  /* 0x0000006a02009985 */ /* 0x0005e2000c101b06 */
[----:B------:R-:W-:-:S04]  /*f810*/  @!P6 LEA R8, P1, R11, R0, 0x2 ;  /* 0x000000000b08e211 */ /* 0x000fc800078210ff */
        /* <DEDUP_REMOVED lines=12> */
.L_x_1432:
[----:B------:R-:W-:Y:S05]  /*f8e0*/  BSYNC B0 ;  /* 0x0000000000007941 */ /* 0x000fea0003800000 */
.L_x_1431:
[----:B------:R-:W-:Y:S05]  /*f8f0*/  BRA.DIV ~URZ, `(.L_x_1433) ;  /* 0x00005cc27f007947 */ /* 0x000fea000b800000 */
[----:B--2---:R2:W1:Y:S04]  /*f900*/  SHFL.IDX PT, R4, R5, 0x1, 0x1c1f ;  /* 0x003c1f0005047f89 */ /* 0x00446800000e0000 */
[----:B----4-:R2:W4:Y:S02]  /*f910*/  SHFL.IDX PT, R0, R12, 0x1, 0x1c1f ;  /* 0x003c1f000c007f89 */ /* 0x01052400000e0000 */
.L_x_1519:
[----:B------:R-:W-:Y:S01]  /*f920*/  BSSY B0, `(.L_x_1434) ;  /* 0x0000054000007945 */ /* 0x000fe20003800000 */
[----:B------:R-:W-:Y:S05]  /*f930*/  @P0 BRA `(.L_x_1435) ;  /* 0x0000052000000947 */ /* 0x000fea0003800000 */
[C---:B------:R-:W-:Y:S02]  /*f940*/  ISETP.GE.AND P2, PT, R250.reuse, c[0x0][0x3c8], PT ;  /* 0x0000f200fa007a0c */ /* 0x040fe40003f46270 */
[C---:B------:R-:W-:Y:S02]  /*f950*/  IADD3 R10, R250.reuse, 0x8, RZ ;  /* 0x00000008fa0a7810 */ /* 0x040fe40007ffe0ff */
[----:B------:R-:W-:Y:S02]  /*f960*/  IADD3 R13, R250, 0x10, RZ ;  /* 0x00000010fa0d7810 */ /* 0x000fe40007ffe0ff */
[----:B------:R-:W-:-:S02]  /*f970*/  ISETP.GE.AND P6, PT, R10, c[0x0][0x3c8], PT ;  /* 0x0000f2000a007a0c */ /* 0x000fc40003fc6270 */
[----:B------:R-:W-:Y:S02]  /*f980*/  ISETP.GE.AND P1, PT, R13, c[0x0][0x3c8], PT ;  /* 0x0000f2000d007a0c */ /* 0x000fe40003f26270 */
[C---:B------:R-:W-:Y:S02]  /*f990*/  IADD3 R9, R250.reuse, 0x18, RZ ;  /* 0x00000018fa097810 */ /* 0x040fe40007ffe0ff */
[----:B------:R-:W-:Y:S02]  /*f9a0*/  SHF.R.S32.HI R6, RZ, 0x1f, R250 ;  /* 0x0000001fff067819 */ /* 0x000fe400000114fa */
[C---:B----4-:R-:W-:Y:S02]  /*f9b0*/  @!P2 LEA R2, P3, R250.reuse, R0, 0x2 ;  /* 0x00000000fa02a211 */ /* 0x050fe400078610ff */
[----:B------:R-:W-:Y:S02]  /*f9c0*/  IADD3 R11, R250, 0x8, RZ ;  /* 0x00000008fa0b7810 */ /* 0x000fe40007ffe0ff */
[----:B------:R-:W-:-:S02]  /*f9d0*/  ISETP.GE.AND P0, PT, R9, c[0x0][0x3c8], PT ;  /* 0x0000f20009007a0c */ /* 0x000fc40003f06270 */
[----:B-1----:R-:W-:Y:S02]  /*f9e0*/  @!P2 LEA.HI.X R3, R250, R4, R6, 0x2, P3 ;  /* 0x00000004fa03a211 */ /* 0x002fe400018f1406 */
[----:B------:R-:W-:Y:S02]  /*f9f0*/  SHF.R.S32.HI R11, RZ, 0x1f, R11 ;  /* 0x0000001fff0b7819 */ /* 0x000fe4000001140b */
[----:B------:R-:W-:Y:S01]  /*fa00*/  @!P6 LEA R6, P3, R10, R0, 0x2 ;  /* 0x000000000a06e211 */ /* 0x000fe200078610ff */
[----:B------:R1:W-:Y:S01]  /*fa10*/  @!P2 ST.E.64 [R2.64], R140 ;  /* 0x0000008c0200a985 */ /* 0x0003e2000c101b06 */
[C---:B------:R-:W-:Y:S02]  /*fa20*/  IADD3 R14, R250.reuse, 0x10, RZ ;  /* 0x00000010fa0e7810 */ /* 0x040fe40007ffe0ff */
[----:B------:R-:W-:Y:S02]  /*fa30*/  IADD3 R8, R250, 0x20, RZ ;  /* 0x00000020fa087810 */ /* 0x000fe40007ffe0ff */
[----:B------:R-:W-:-:S02]  /*fa40*/  @!P6 LEA.HI.X R7, R10, R4, R11, 0x2, P3 ;  /* 0x000000040a07e211 */ /* 0x000fc400018f140b */
[----:B------:R-:W-:Y:S02]  /*fa50*/  SHF.R.S32.HI R14, RZ, 0x1f, R14 ;  /* 0x0000001fff0e7819 */ /* 0x000fe4000001140e */
[----:B------:R-:W-:Y:S01]  /*fa60*/  ISETP.GE.AND P2, PT, R8, c[0x0][0x3c8], PT ;  /* 0x0000f20008007a0c */ /* 0x000fe20003f46270 */
[----:B------:R4:W-:Y:S01]  /*fa70*/  @!P6 ST.E.64 [R6.64], R144 ;  /* 0x000000900600e985 */ /* 0x0009e2000c101b06 */
[C---:B------:R-:W-:Y:S02]  /*fa80*/  IADD3 R10, R250.reuse, 0x18, RZ ;  /* 0x00000018fa0a7810 */ /* 0x040fe40007ffe0ff */
[----:B------:R-:W-:Y:S02]  /*fa90*/  IADD3 R11, R250, 0x28, RZ ;  /* 0x00000028fa0b7810 */ /* 0x000fe40007ffe0ff */
        /* <DEDUP_REMOVED lines=11> */
[----:B------:R-:W-:Y:S01]  /*fb50*/  IADD3 R14, R250, 0x28, RZ ;  /* 0x00000028fa0e7810 */ /* 0x000fe20007ffe0ff */
[----:B------:R1:W-:Y:S01]  /*fb60*/  @!P1 ST.E.64 [R2.64], R142 ;  /* 0x0000008e02009985 */ /* 0x0003e2000c101b06 */
        /* <DEDUP_REMOVED lines=9> */
[----:B------:R-:W-:Y:S02]  /*fc00*/  SHF.R.S32.HI R16, RZ, 0x1f, R16 ;  /* 0x0000001fff107819 */ /* 0x000fe40000011410 */
[----:B-1----:R-:W-:-:S04]  /*fc10*/  @!P2 LEA R2, P3, R8, R0, 0x2 ;  /* 0x000000000802a211 */ /* 0x002fc800078610ff */
[----:B------:R-:W-:Y:S02]  /*fc20*/  @!P2 LEA.HI.X R3, R8, R4, R9, 0x2, P3 ;  /* 0x000000040803a211 */ /* 0x000fe400018f1409 */
[----:B------:R-:W-:-:S03]  /*fc30*/  @!P6 LEA R8, P3, R11, R0, 0x2 ;  /* 0x000000000b08e211 */ /* 0x000fc600078610ff */
[----:B------:R1:W-:Y:S01]  /*fc40*/  @!P2 ST.E.64 [R2.64], R132 ;  /* 0x000000840200a985 */ /* 0x0003e2000c101b06 */
[----:B------:R-:W-:Y:S02]  /*fc50*/  @!P6 LEA.HI.X R9, R11, R4, R14, 0x2, P3 ;  /* 0x000000040b09e211 */ /* 0x000fe400018f140e */
[----:B------:R-:W-:Y:S02]  /*fc60*/  ISETP.GE.AND P3, PT, R17, c[0x0][0x3c8], PT ;  /* 0x0000f20011007a0c */ /* 0x000fe40003f66270 */
[C---:B----4-:R-:W-:Y:S01]  /*fc70*/  @!P1 LEA R6, P2, R13.reuse, R0, 0x2 ;  /* 0x000000000d069211 */ /* 0x050fe200078410ff */
[----:B------:R4:W-:Y:S01]  /*fc80*/  @!P6 ST.E.64 [R8.64], R134 ;  /* 0x000000860800e985 */ /* 0x0009e2000c101b06 */
[C---:B------:R-:W-:Y:S02]  /*fc90*/  IADD3 R14, R250.reuse, 0x48, RZ ;  /* 0x00000048fa0e7810 */ /* 0x040fe40007ffe0ff */
[----:B------:R-:W-:Y:S02]  /*fca0*/  IADD3 R11, R250, 0x38, RZ ;  /* 0x00000038fa0b7810 */ /* 0x000fe40007ffe0ff */
[----:B------:R-:W-:-:S02]  /*fcb0*/  @!P1 LEA.HI.X R7, R13, R4, R15, 0x2, P2 ;  /* 0x000000040d079211 */ /* 0x000fc400010f140f */
[----:B------:R-:W-:Y:S02]  /*fcc0*/  ISETP.GE.AND P2, PT, R14, c[0x0][0x3c8], PT ;  /* 0x0000f2000e007a0c */ /* 0x000fe40003f46270 */
[----:B------:R-:W-:Y:S01]  /*fcd0*/  SHF.R.S32.HI R11, RZ, 0x1f, R11 ;  /* 0x0000001fff0b7819 */ /* 0x000fe2000001140b */
[----:B------:R5:W-:Y:S01]  /*fce0*/  @!P1 ST.E.64 [R6.64], R136 ;  /* 0x0000008806009985 */ /* 0x000be2000c101b06 */
[C---:B------:R-:W-:Y:S02]  /*fcf0*/  IADD3 R15, R250.reuse, 0x50, RZ ;  /* 0x00000050fa0f7810 */ /* 0x040fe40007ffe0ff */
[----:B------:R-:W-:Y:S02]  /*fd00*/  IADD3 R13, R250, 0x58, RZ ;  /* 0x00000058fa0d7810 */ /* 0x000fe40007ffe0ff */
[----:B------:R-:W-:Y:S02]  /*fd10*/  ISETP.GE.AND P1, PT, R15, c[0x0][0x3c8], PT ;  /* 0x0000f2000f007a0c */ /* 0x000fe40003f26270 */
[----:B-1----:R-:W-:-:S04]  /*fd20*/  @!P0 LEA R2, P6, R10, R0, 0x2 ;  /* 0x000000000a028211 */ /* 0x002fc800078c10ff */
[----:B------:R-:W-:Y:S02]  /*fd30*/  @!P0 LEA.HI.X R3, R10, R4, R11, 0x2, P6 ;  /* 0x000000040a038211 */ /* 0x000fe400030f140b */
[----:B------:R-:W-:-:S03]  /*fd40*/  @!P3 LEA R10, P6, R17, R0, 0x2 ;  /* 0x00000000110ab211 */ /* 0x000fc600078c10ff */
[----:B------:R1:W-:Y:S01]  /*fd50*/  @!P0 ST.E.64 [R2.64], R138 ;  /* 0x0000008a02008985 */ /* 0x0003e2000c101b06 */
[----:B------:R-:W-:Y:S02]  /*fd60*/  @!P3 LEA.HI.X R11, R17, R4, R18, 0x2, P6 ;  /* 0x00000004110bb211 */ /* 0x000fe400030f1412 */
[C---:B----4-:R-:W-:Y:S02]  /*fd70*/  @!P2 LEA R8, P6, R14.reuse, R0, 0x2 ;  /* 0x000000000e08a211 */ /* 0x050fe400078c10ff */
[----:B------:R-:W-:Y:S01]  /*fd80*/  ISETP.GE.AND P0, PT, R13, c[0x0][0x3c8], PT ;  /* 0x0000f2000d007a0c */ /* 0x000fe20003f06270 */
[----:B------:R4:W-:Y:S01]  /*fd90*/  @!P3 ST.E.64 [R10.64], R150 ;  /* 0x000000960a00b985 */ /* 0x0009e2000c101b06 */
[----:B------:R-:W-:Y:S02]  /*fda0*/  @!P2 LEA.HI.X R9, R14, R4, R16, 0x2, P6 ;  /* 0x000000040e09a211 */ /* 0x000fe400030f1410 */
[----:B------:R-:W-:Y:S02]  /*fdb0*/  IADD3 R16, R250, 0x50, RZ ;  /* 0x00000050fa107810 */ /* 0x000fe40007ffe0ff */
[----:B-----5:R-:W-:Y:S01]  /*fdc0*/  @!P1 LEA R6, P6, R15, R0, 0x2 ;  /* 0x000000000f069211 */ /* 0x020fe200078c10ff */
[----:B------:R4:W-:Y:S01]  /*fdd0*/  @!P2 ST.E.64 [R8.64], R146 ;  /* 0x000000920800a985 */ /* 0x0009e2000c101b06 */
[----:B------:R-:W-:-:S02]  /*fde0*/  SHF.R.S32.HI R16, RZ, 0x1f, R16 ;  /* 0x0000001fff107819 */ /* 0x000fc40000011410 */
[----:B------:R-:W-:Y:S02]  /*fdf0*/  IADD3 R14, R250, 0x58, RZ ;  /* 0x00000058fa0e7810 */ /* 0x000fe40007ffe0ff */
[----:B------:R-:W-:Y:S02]  /*fe00*/  @!P1 LEA.HI.X R7, R15, R4, R16, 0x2, P6 ;  /* 0x000000040f079211 */ /* 0x000fe400030f1410 */
[----:B------:R-:W-:-:S03]  /*fe10*/  SHF.R.S32.HI R14, RZ, 0x1f, R14 ;  /* 0x0000001fff0e7819 */ /* 0x000fc6000001140e */
[----:B------:R4:W-:Y:S01]  /*fe20*/  @!P1 ST.E.64 [R6.64], R82 ;  /* 0x0000005206009985 */ /* 0x0009e2000c101b06 */
[----:B-1----:R-:W-:-:S04]  /*fe30*/  @!P0 LEA R2, P6, R13, R0, 0x2 ;  /* 0x000000000d028211 */ /* 0x002fc800078c10ff */
[----:B------:R-:W-:-:S05]  /*fe40*/  @!P0 LEA.HI.X R3, R13, R4, R14, 0x2, P6 ;  /* 0x000000040d038211 */ /* 0x000fca00030f140e */
[----:B------:R4:W-:Y:S04]  /*fe50*/  @!P0 ST.E.64 [R2.64], R80 ;  /* 0x0000005002008985 */ /* 0x0009e8000c101b06 */
.L_x_1435:
[----:B------:R-:W-:Y:S05]  /*fe60*/  BSYNC B0 ;  /* 0x0000000000007941 */ /* 0x000fea0003800000 */
.L_x_1434:
[----:B------:R-:W-:Y:S05]  /*fe70*/  BRA.DIV ~URZ, `(.L_x_1436) ;  /* 0x000058027f007947 */ /* 0x000fea000b800000 */
[----:B-1----:R1:W2:Y:S02]  /*fe80*/  SHFL.IDX PT, R4, R5, 0x2, 0x1c1f ;  /* 0x005c1f0005047f89 */ /* 0x0022a400000e0000 */
.L_x_1520:
[----:B------:R-:W-:Y:S05]  /*fe90*/  BRA.DIV ~URZ, `(.L_x_1437) ;  /* 0x000058527f007947 */ /* 0x000fea000b800000 */
[----:B----4-:R4:W1:Y:S02]  /*fea0*/  SHFL.IDX PT, R0, R12, 0x2, 0x1c1f ;  /* 0x005c1f000c007f89 */ /* 0x01086400000e0000 */
.L_x_1521:
[----:B------:R-:W-:Y:S01]  /*feb0*/  BSSY B0, `(.L_x_1438) ;  /* 0x0000054000007945 */ /* 0x000fe20003800000 */
[----:B------:R-:W-:Y:S05]  /*fec0*/  @P4 BRA `(.L_x_1439) ;  /* 0x0000052000004947 */ /* 0x000fea0003800000 */
[C---:B------:R-:W-:Y:S02]  /*fed0*/  IADD3 R6, R250.reuse, 0x8, RZ ;  /* 0x00000008fa067810 */ /* 0x040fe40007ffe0ff */
[----:B------:R-:W-:Y:S02]  /*fee0*/  ISETP.GE.AND P0, PT, R250, c[0x0][0x3c8], PT ;  /* 0x0000f200fa007a0c */ /* 0x000fe40003f06270 */
[----:B------:R-:W-:Y:S02]  /*fef0*/  ISETP.GE.AND P1, PT, R6, c[0x0][0x3c8], PT ;  /* 0x0000f20006007a0c */ /* 0x000fe40003f26270 */
[C---:B------:R-:W-:Y:S02]  /*ff00*/  IADD3 R16, R250.reuse, 0x10, RZ ;  /* 0x00000010fa107810 */ /* 0x040fe40007ffe0ff */
[C---:B------:R-:W-:Y:S02]  /*ff10*/  IADD3 R10, R250.reuse, 0x18, RZ ;  /* 0x00000018fa0a7810 */ /* 0x040fe40007ffe0ff */
[----:B------:R-:W-:-:S02]  /*ff20*/  IADD3 R7, R250, 0x8, RZ ;  /* 0x00000008fa077810 */ /* 0x000fc40007ffe0ff */
[----:B------:R-:W-:Y:S02]  /*ff30*/  ISETP.GE.AND P2, PT, R16, c[0x0][0x3c8], PT ;  /* 0x0000f20010007a0c */ /* 0x000fe40003f46270 */
[----:B------:R-:W-:Y:S02]  /*ff40*/  SHF.R.S32.HI R11, RZ, 0x1f, R250 ;  /* 0x0000001fff0b7819 */ /* 0x000fe400000114fa */
[-C--:B-1----:R-:W-:Y:S02]  /*ff50*/  @!P0 LEA R2, P6, R250, R0.reuse, 0x2 ;  /* 0x00000000fa028211 */ /* 0x082fe400078c10ff */
[----:B------:R-:W-:Y:S02]  /*ff60*/  ISETP.GE.AND P4, PT, R10, c[0x0][0x3c8], PT ;  /* 0x0000f2000a007a0c */ /* 0x000fe40003f86270 */
[----:B------:R-:W-:Y:S02]  /*ff70*/  SHF.R.S32.HI R7, RZ, 0x1f, R7 ;  /* 0x0000001fff077819 */ /* 0x000fe40000011407 */
[----:B------:R-:W-:-:S02]  /*ff80*/  @!P1 LEA R8, P3, R6, R0, 0x2 ;  /* 0x0000000006089211 */ /* 0x000fc400078610ff */
[-C--:B--2---:R-:W-:Y:S02]  /*ff90*/  @!P0 LEA.HI.X R3, R250, R4.reuse, R11, 0x2, P6 ;  /* 0x00000004fa038211 */ /* 0x084fe400030f140b */
[----:B------:R-:W-:Y:S02]  /*ffa0*/  @!P1 LEA.HI.X R9, R6, R4, R7, 0x2, P3 ;  /* 0x0000000406099211 */ /* 0x000fe400018f1407 */
[C---:B------:R-:W-:Y:S01]  /*ffb0*/  IADD3 R14, R250.reuse, 0x20, RZ ;  /* 0x00000020fa0e7810 */ /* 0x040fe20007ffe0ff */
[----:B------:R1:W-:Y:S01]  /*ffc0*/  @!P0 ST.E.64 [R2.64], R36 ;  /* 0x0000002402008985 */ /* 0x0003e2000c101b06 */
[C---:B------:R-:W-:Y:S02]  /*ffd0*/  IADD3 R13, R250.reuse, 0x28, RZ ;  /* 0x00000028fa0d7810 */ /* 0x040fe40007ffe0ff */
[C---:B------:R-:W-:Y:S01]  /*ffe0*/  IADD3 R17, R250.reuse, 0x10, RZ ;  /* 0x00000010fa117810 */ /* 0x040fe20007ffe0ff */
[----:B------:R2:W-:Y:S01]  /*fff0*/  @!P1 ST.E.64 [R8.64], R38 ;  /* 0x0000002608009985 */ /* 0x0005e2000c101b06 */
[----:B------:R-:W-:-:S02]  /*10000*/  IADD3 R15, R250, 0x18, RZ ;  /* 0x00000018fa0f7810 */ /* 0x000fc40007ffe0ff */
[----:B------:R-:W-:Y:S02]  /*10010*/  ISETP.GE.AND P3, PT, R14, c[0x0][0x3c8], PT ;  /* 0x0000f2000e007a0c */ /* 0x000fe40003f66270 */
[----:B------:R-:W-:Y:S02]  /*10020*/  ISETP.GE.AND P1, PT, R13, c[0x0][0x3c8], PT ;  /* 0x0000f2000d007a0c */ /* 0x000fe40003f26270 */
[----:B------:R-:W-:Y:S02]  /*10030*/  @!P2 LEA R6, P0, R16, R0, 0x2 ;  /* 0x000000001006a211 */ /* 0x000fe400078010ff */
[----:B------:R-:W-:Y:S02]  /*10040*/  SHF.R.S32.HI R17, RZ, 0x1f, R17 ;  /* 0x0000001fff117819 */ /* 0x000fe40000011411 */
[----:B------:R-:W-:Y:S02]  /*10050*/  SHF.R.S32.HI R15, RZ, 0x1f, R15 ;  /* 0x0000001fff0f7819 */ /* 0x000fe4000001140f */
[----:B------:R-:W-:-:S02]  /*10060*/  IADD3 R11, R250, 0x30, RZ ;  /* 0x00000030fa0b7810 */ /* 0x000fc40007ffe0ff */
[----:B------:R-:W-:Y:S02]  /*10070*/  @!P2 LEA.HI.X R7, R16, R4, R17, 0x2, P0 ;  /* 0x000000041007a211 */ /* 0x000fe400000f1411 */
[----:B------:R-:W-:Y:S02]  /*10080*/  ISETP.GE.AND P0, PT, R11, c[0x0][0x3c8], PT ;  /* 0x0000f2000b007a0c */ /* 0x000fe40003f06270 */
[C---:B------:R-:W-:Y:S01]  /*10090*/  IADD3 R16, R250.reuse, 0x20, RZ ;  /* 0x00000020fa107810 */ /* 0x040fe20007ffe0ff */
[----:B------:R5:W-:Y:S01]  /*100a0*/  @!P2 ST.E.64 [R6.64], R40 ;  /* 0x000000280600a985 */ /* 0x000be2000c101b06 */
[----:B------:R-:W-:Y:S02]  /*100b0*/  IADD3 R17, R250, 0x48, RZ ;  /* 0x00000048fa117810 */ /* 0x000fe40007ffe0ff */
[----:B------:R-:W-:Y:S02]  /*100c0*/  SHF.R.S32.HI R16, RZ, 0x1f, R16 ;  /* 0x0000001fff107819 */ /* 0x000fe40000011410 */
[----:B-1----:R-:W-:-:S02]  /*100d0*/  @!P4 LEA R2, P6, R10, R0, 0x2 ;  /* 0x000000000a02c211 */ /* 0x002fc400078c10ff */
[----:B------:R-:W-:Y:S02]  /*100e0*/  IADD3 R18, R250, 0x48, RZ ;  /* 0x00000048fa127810 */ /* 0x000fe40007ffe0ff */
[----:B------:R-:W-:Y:S02]  /*100f0*/  @!P4 LEA.HI.X R3, R10, R4, R15, 0x2, P6 ;  /* 0x000000040a03c211 */ /* 0x000fe400030f140f */
[----:B------:R-:W-:Y:S02]  /*10100*/  IADD3 R15, R250, 0x28, RZ ;  /* 0x00000028fa0f7810 */ /* 0x000fe40007ffe0ff */
[----:B--2---:R-:W-:Y:S01]  /*10110*/  @!P3 LEA R8, P2, R14, R0, 0x2 ;  /* 0x000000000e08b211 */ /* 0x004fe200078410ff */
[----:B------:R1:W-:Y:S01]  /*10120*/  @!P4 ST.E.64 [R2.64], R42 ;  /* 0x0000002a0200c985 */ /* 0x0003e2000c101b06 */
[----:B------:R-:W-:Y:S02]  /*10130*/  SHF.R.S32.HI R15, RZ, 0x1f, R15 ;  /* 0x0000001fff0f7819 */ /* 0x000fe4000001140f */
[----:B------:R-:W-:-:S02]  /*10140*/  IADD3 R10, R250, 0x38, RZ ;  /* 0x00000038fa0a7810 */ /* 0x000fc40007ffe0ff */
[----:B------:R-:W-:Y:S02]  /*10150*/  @!P3 LEA.HI.X R9, R14, R4, R16, 0x2, P2 ;  /* 0x000000040e09b211 */ /* 0x000fe400010f1410 */
[----:B------:R-:W-:Y:S02]  /*10160*/  ISETP.GE.AND P4, PT, R10, c[0x0][0x3c8], PT ;  /* 0x0000f2000a007a0c */ /* 0x000fe40003f86270 */
[C---:B------:R-:W-:Y:S01]  /*10170*/  IADD3 R14, R250.reuse, 0x40, RZ ;  /* 0x00000040fa0e7810 */ /* 0x040fe20007ffe0ff */
[----:B------:R-:W-:Y:S01]  /*10180*/  @!P3 ST.E.64 [R8.64], R66 ;  /* 0x000000420800b985 */ /* 0x000fe2000c101b06 */
[----:B------:R-:W-:Y:S02]  /*10190*/  IADD3 R16, R250, 0x40, RZ ;  /* 0x00000040fa107810 */ /* 0x000fe40007ffe0ff */
[----:B------:R-:W-:Y:S02]  /*101a0*/  ISETP.GE.AND P3, PT, R14, c[0x0][0x3c8], PT ;  /* 0x0000f2000e007a0c */ /* 0x000fe40003f66270 */
[----:B-----5:R-:W-:-:S02]  /*101b0*/  @!P0 LEA R6, P2, R11, R0, 0x2 ;  /* 0x000000000b068211 */ /* 0x020fc400078410ff */
[----:B------:R-:W-:Y:S02]  /*101c0*/  SHF.R.S32.HI R16, RZ, 0x1f, R16 ;  /* 0x0000001fff107819 */ /* 0x000fe40000011410 */
        /* <DEDUP_REMOVED lines=10> */
[----:B------:R-:W-:Y:S01]  /*10270*/  ISETP.GE.AND P2, PT, R17, c[0x0][0x3c8], PT ;  /* 0x0000f20011007a0c */ /* 0x000fe20003f46270 */
[----:B------:R2:W-:Y:S01]  /*10280*/  @!P0 ST.E.64 [R6.64], R48 ;  /* 0x0000003006008985 */ /* 0x0005e2000c101b06 */
[----:B------:R-:W-:Y:S02]  /*10290*/  IADD3 R13, R250, 0x58, RZ ;  /* 0x00000058fa0d7810 */ /* 0x000fe40007ffe0ff */
[----:B------:R-:W-:Y:S02]  /*102a0*/  SHF.R.S32.HI R11, RZ, 0x1f, R11 ;  /* 0x0000001fff0b7819 */ /* 0x000fe4000001140b */
        /* <DEDUP_REMOVED lines=20> */
.L_x_1439:
[----:B------:R-:W-:Y:S05]  /*103f0*/  BSYNC B0 ;  /* 0x0000000000007941 */ /* 0x000fea0003800000 */
.L_x_1438:
[----:B------:R-:W-:Y:S05]  /*10400*/  BRA.DIV ~URZ, `(.L_x_1440) ;  /* 0x000053427f007947 */ /* 0x000fea000b800000 */
[----:B--2---:R2:W3:Y:S04]  /*10410*/  SHFL.IDX PT, R4, R5, 0x3, 0x1c1f ;  /* 0x007c1f0005047f89 */ /* 0x0044e800000e0000 */
[----:B-1----:R2:W1:Y:S02]  /*10420*/  SHFL.IDX PT, R0, R12, 0x3, 0x1c1f ;  /* 0x007c1f000c007f89 */ /* 0x00246400000e0000 */
.L_x_1522:
[----:B------:R-:W-:Y:S05]  /*10430*/  @P5 BRA `(.L_x_1428) ;  /* 0x0000122000005947 */ /* 0x000fea0003800000 */
[C---:B---3--:R-:W-:Y:S02]  /*10440*/  IADD3 R8, R250.reuse, 0x8, RZ ;  /* 0x00000008fa087810 */ /* 0x048fe40007ffe0ff */
[----:B------:R-:W-:Y:S02]  /*10450*/  ISETP.GE.AND P4, PT, R250, c[0x0][0x3c8], PT ;  /* 0x0000f200fa007a0c */ /* 0x000fe40003f86270 */
[----:B------:R-:W-:Y:S02]  /*10460*/  ISETP.GE.AND P3, PT, R8, c[0x0][0x3c8], PT ;  /* 0x0000f20008007a0c */ /* 0x000fe40003f66270 */
[----:B------:R-:W-:-:S02]  /*10470*/  IADD3 R15, R250, 0x10, RZ ;  /* 0x00000010fa0f7810 */ /* 0x000fc40007ffe0ff */
[C---:B--2-4-:R-:W-:Y:S02]  /*10480*/  IADD3 R12, R250.reuse, 0x18, RZ ;  /* 0x00000018fa0c7810 */ /* 0x054fe40007ffe0ff */
[----:B------:R-:W-:Y:S02]  /*10490*/  IADD3 R5, R250, 0x20, RZ ;  /* 0x00000020fa057810 */ /* 0x000fe40007ffe0ff */
[----:B------:R-:W-:Y:S02]  /*104a0*/  ISETP.GE.AND P2, PT, R15, c[0x0][0x3c8], PT ;  /* 0x0000f2000f007a0c */ /* 0x000fe40003f46270 */
[----:B------:R-:W-:Y:S02]  /*104b0*/  ISETP.GE.AND P1, PT, R12, c[0x0][0x3c8], PT ;  /* 0x0000f2000c007a0c */ /* 0x000fe40003f26270 */
[C---:B------:R-:W-:Y:S02]  /*104c0*/  IADD3 R9, R250.reuse, 0x8, RZ ;  /* 0x00000008fa097810 */ /* 0x040fe40007ffe0ff */
[----:B-1----:R-:W-:-:S02]  /*104d0*/  @!P4 LEA R6, P6, R250, R0, 0x2 ;  /* 0x00000000fa06c211 */ /* 0x002fc400078c10ff */
[----:B------:R-:W-:Y:S02]  /*104e0*/  SHF.R.S32.HI R10, RZ, 0x1f, R250 ;  /* 0x0000001fff0a7819 */ /* 0x000fe400000114fa */
[----:B------:R-:W-:Y:S02]  /*104f0*/  ISETP.GE.AND P0, PT, R5, c[0x0][0x3c8], PT ;  /* 0x0000f20005007a0c */ /* 0x000fe40003f06270 */
[----:B------:R-:W-:Y:S02]  /*10500*/  SHF.R.S32.HI R9, RZ, 0x1f, R9 ;  /* 0x0000001fff097819 */ /* 0x000fe40000011409 */
[----:B------:R-:W-:Y:S02]  /*10510*/  @!P3 LEA R2, P5, R8, R0, 0x2 ;  /* 0x000000000802b211 */ /* 0x000fe400078a10ff */
[C---:B------:R-:W-:Y:S02]  /*10520*/  @!P4 LEA.HI.X R7, R250.reuse, R4, R10, 0x2, P6 ;  /* 0x00000004fa07c211 */ /* 0x040fe400030f140a */
[----:B------:R-:W-:-:S02]  /*10530*/  IADD3 R14, R250, 0x28, RZ ;  /* 0x00000028fa0e7810 */ /* 0x000fc40007ffe0ff */
[----:B------:R-:W-:Y:S01]  /*10540*/  IADD3 R16, R250, 0x10, RZ ;  /* 0x00000010fa107810 */ /* 0x000fe20007ffe0ff */
[----:B------:R1:W-:Y:S01]  /*10550*/  @!P4 ST.E.64 [R6.64], R60 ;  /* 0x0000003c0600c985 */ /* 0x0003e2000c101b06 */
[----:B------:R-:W-:Y:S02]  /*10560*/  @!P3 LEA.HI.X R3, R8, R4, R9, 0x2, P5 ;  /* 0x000000040803b211 */ /* 0x000fe400028f1409 */
[C---:B------:R-:W-:Y:S02]  /*10570*/  IADD3 R13, R250.reuse, 0x18, RZ ;  /* 0x00000018fa0d7810 */ /* 0x040fe40007ffe0ff */
[----:B------:R-:W-:Y:S01]  /*10580*/  IADD3 R11, R250, 0x20, RZ ;  /* 0x00000020fa0b7810 */ /* 0x000fe20007ffe0ff */
[----:B------:R2:W-:Y:S01]  /*10590*/  @!P3 ST.E.64 [R2.64], R34 ;  /* 0x000000220200b985 */ /* 0x0005e2000c101b06 */
[----:B------:R-:W-:Y:S02]  /*105a0*/  @!P2 LEA R8, P5, R15, R0, 0x2 ;  /* 0x000000000f08a211 */ /* 0x000fe400078a10ff */
[----:B------:R-:W-:-:S02]  /*105b0*/  ISETP.GE.AND P4, PT, R14, c[0x0][0x3c8], PT ;  /* 0x0000f2000e007a0c */ /* 0x000fc40003f86270 */
[----:B------:R-:W-:Y:S02]  /*105c0*/  SHF.R.S32.HI R16, RZ, 0x1f, R16 ;  /* 0x0000001fff107819 */ /* 0x000fe40000011410 */
[----:B------:R-:W-:Y:S02]  /*105d0*/  IADD3 R10, R250, 0x30, RZ ;  /* 0x00000030fa0a7810 */ /* 0x000fe40007ffe0ff */
[----:B------:R-:W-:Y:S02]  /*105e0*/  SHF.R.S32.HI R13, RZ, 0x1f, R13 ;  /* 0x0000001fff0d7819 */ /* 0x000fe4000001140d */
[----:B------:R-:W-:Y:S02]  /*105f0*/  SHF.R.S32.HI R11, RZ, 0x1f, R11 ;  /* 0x0000001fff0b7819 */ /* 0x000fe4000001140b */
[----:B------:R-:W-:Y:S02]  /*10600*/  @!P2 LEA.HI.X R9, R15, R4, R16, 0x2, P5 ;  /* 0x000000040f09a211 */ /* 0x000fe400028f1410 */
[----:B------:R-:W-:-:S02]  /*10610*/  ISETP.GE.AND P5, PT, R10, c[0x0][0x3c8], PT ;  /* 0x0000f2000a007a0c */ /* 0x000fc40003fa6270 */
[C---:B------:R-:W-:Y:S01]  /*10620*/  IADD3 R16, R250.reuse, 0x28, RZ ;  /* 0x00000028fa107810 */ /* 0x040fe20007ffe0ff */
[----:B------:R-:W-:Y:S01]  /*10630*/  @!P2 ST.E.64 [R8.64], R70 ;  /* 0x000000460800a985 */ /* 0x000fe2000c101b06 */
[----:B------:R-:W-:Y:S02]  /*10640*/  IADD3 R15, R250, 0x40, RZ ;  /* 0x00000040fa0f7810 */ /* 0x000fe40007ffe0ff */
[----:B------:R-:W-:Y:S02]  /*10650*/  SHF.R.S32.HI R16, RZ, 0x1f, R16 ;  /* 0x0000001fff107819 */ /* 0x000fe40000011410 */
[C---:B-1----:R-:W-:Y:S02]  /*10660*/  @!P1 LEA R6, P6, R12.reuse, R0, 0x2 ;  /* 0x000000000c069211 */ /* 0x042fe400078c10ff */
[----:B------:R-:W-:Y:S02]  /*10670*/  ISETP.GE.AND P2, PT, R15, c[0x0][0x3c8], PT ;  /* 0x0000f2000f007a0c */ /* 0x000fe40003f46270 */
[----:B------:R-:W-:-:S02]  /*10680*/  @!P1 LEA.HI.X R7, R12, R4, R13, 0x2, P6 ;  /* 0x000000040c079211 */ /* 0x000fc400030f140d */
[C---:B--2---:R-:W-:Y:S02]  /*10690*/  @!P0 LEA R2, P3, R5.reuse, R0, 0x2 ;  /* 0x0000000005028211 */ /* 0x044fe400078610ff */
[----:B------:R-:W-:Y:S01]  /*106a0*/  IADD3 R12, R250, 0x38, RZ ;  /* 0x00000038fa0c7810 */ /* 0x000fe20007ffe0ff */
[----:B------:R1:W-:Y:S01]  /*106b0*/  @!P1 ST.E.64 [R6.64], R64 ;  /* 0x0000004006009985 */ /* 0x0003e2000c101b06 */
[----:B------:R-:W-:Y:S02]  /*106c0*/  @!P0 LEA.HI.X R3, R5, R4, R11, 0x2, P3 ;  /* 0x0000000405038211 */ /* 0x000fe400018f140b */
[----:B------:R-:W-:Y:S02]  /*106d0*/  ISETP.GE.AND P3, PT, R12, c[0x0][0x3c8], PT ;  /* 0x0000f2000c007a0c */ /* 0x000fe40003f66270 */
[C---:B------:R-:W-:Y:S01]  /*106e0*/  IADD3 R11, R250.reuse, 0x30, RZ ;  /* 0x00000030fa0b7810 */ /* 0x040fe20007ffe0ff */
[----:B------:R2:W-:Y:S01]  /*106f0*/  @!P0 ST.E.64 [R2.64], R30 ;  /* 0x0000001e02008985 */ /* 0x0005e2000c101b06 */
[----:B------:R-:W-:-:S02]  /*10700*/  IADD3 R13, R250, 0x48, RZ ;  /* 0x00000048fa0d7810 */ /* 0x000fc40007ffe0ff */
[----:B------:R-:W-:Y:S02]  /*10710*/  IADD3 R5, R250, 0x50, RZ ;  /* 0x00000050fa057810 */ /* 0x000fe40007ffe0ff */
[----:B------:R-:W-:Y:S02]  /*10720*/  SHF.R.S32.HI R11, RZ, 0x1f, R11 ;  /* 0x0000001fff0b7819 */ /* 0x000fe4000001140b */
[----:B------:R-:W-:Y:S02]  /*10730*/  ISETP.GE.AND P1, PT, R13, c[0x0][0x3c8], PT ;  /* 0x0000f2000d007a0c */ /* 0x000fe40003f26270 */
[----:B-1----:R-:W-:-:S04]  /*10740*/  @!P4 LEA R6, P0, R14, R0, 0x2 ;  /* 0x000000000e06c211 */ /* 0x002fc800078010ff */
[----:B------:R-:W-:Y:S02]  /*10750*/  @!P4 LEA.HI.X R7, R14, R4, R16, 0x2, P0 ;  /* 0x000000040e07c211 */ /* 0x000fe400000f1410 */
[----:B--2---:R-:W-:Y:S02]  /*10760*/  @!P5 LEA R2, P6, R10, R0, 0x2 ;  /* 0x000000000a02d211 */ /* 0x004fe400078c10ff */
[----:B------:R-:W-:Y:S01]  /*10770*/  IADD3 R14, R250, 0x38, RZ ;  /* 0x00000038fa0e7810 */ /* 0x000fe20007ffe0ff */
[----:B------:R1:W-:Y:S01]  /*10780*/  @!P4 ST.E.64 [R6.64], R46 ;  /* 0x0000002e0600c985 */ /* 0x0003e2000c101b06 */
[----:B------:R-:W-:Y:S02]  /*10790*/  ISETP.GE.AND P0, PT, R5, c[0x0][0x3c8], PT ;  /* 0x0000f20005007a0c */ /* 0x000fe40003f06270 */
[----:B------:R-:W-:Y:S02]  /*107a0*/  @!P5 LEA.HI.X R3, R10, R4, R11, 0x2, P6 ;  /* 0x000000040a03d211 */ /* 0x000fe400030f140b */
[----:B------:R-:W-:-:S02]  /*107b0*/  @!P3 LEA R10, P4, R12, R0, 0x2 ;  /* 0x000000000c0ab211 */ /* 0x000fc400078810ff */
[----:B------:R-:W-:Y:S01]  /*107c0*/  SHF.R.S32.HI R14, RZ, 0x1f, R14 ;  /* 0x0000001fff0e7819 */ /* 0x000fe2000001140e */
[----:B------:R2:W-:Y:S01]  /*107d0*/  @!P5 ST.E.64 [R2.64], R50 ;  /* 0x000000320200d985 */ /* 0x0005e2000c101b06 */
[----:B------:R-:W-:Y:S02]  /*107e0*/  IADD3 R16, R250, 0x40, RZ ;  /* 0x00000040fa107810 */ /* 0x000fe40007ffe0ff */
[----:B------:R-:W-:Y:S02]  /*107f0*/  @!P3 LEA.HI.X R11, R12, R4, R14, 0x2, P4 ;  /* 0x000000040c0bb211 */ /* 0x000fe400020f140e */
[C---:B------:R-:W-:Y:S02]  /*10800*/  IADD3 R14, R250.reuse, 0x48, RZ ;  /* 0x00000048fa0e7810 */ /* 0x040fe40007ffe0ff */
[----:B------:R-:W-:Y:S01]  /*10810*/  IADD3 R12, R250, 0x50, RZ ;  /* 0x00000050fa0c7810 */ /* 0x000fe20007ffe0ff */
[----:B------:R3:W-:Y:S01]  /*10820*/  @!P3 ST.E.64 [R10.64], R62 ;  /* 0x0000003e0a00b985 */ /* 0x0007e2000c101b06 */
[----:B------:R-:W-:-:S02]  /*10830*/  @!P2 LEA R8, P6, R15, R0, 0x2 ;  /* 0x000000000f08a211 */ /* 0x000fc400078c10ff */
[----:B------:R-:W-:Y:S02]  /*10840*/  SHF.R.S32.HI R16, RZ, 0x1f, R16 ;  /* 0x0000001fff107819 */ /* 0x000fe40000011410 */
[----:B------:R-:W-:Y:S02]  /*10850*/  SHF.R.S32.HI R14, RZ, 0x1f, R14 ;  /* 0x0000001fff0e7819 */ /* 0x000fe4000001140e */
[----:B------:R-:W-:Y:S02]  /*10860*/  SHF.R.S32.HI R12, RZ, 0x1f, R12 ;  /* 0x0000001fff0c7819 */ /* 0x000fe4000001140c */
[----:B------:R-:W-:Y:S02]  /*10870*/  @!P2 LEA.HI.X R9, R15, R4, R16, 0x2, P6 ;  /* 0x000000040f09a211 */ /* 0x000fe400030f1410 */
[----:B-1----:R-:W-:-:S03]  /*10880*/  @!P1 LEA R6, P5, R13, R0, 0x2 ;  /* 0x000000000d069211 */ /* 0x002fc600078a10ff */
[----:B------:R3:W-:Y:S01]  /*10890*/  @!P2 ST.E.64 [R8.64], R58 ;  /* 0x0000003a0800a985 */ /* 0x0007e2000c101b06 */
[----:B------:R-:W-:Y:S02]  /*108a0*/  @!P1 LEA.HI.X R7, R13, R4, R14, 0x2, P5 ;  /* 0x000000040d079211 */ /* 0x000fe400028f140e */
[----:B--2---:R-:W-:-:S03]  /*108b0*/  @!P0 LEA R2, P4, R5, R0, 0x2 ;  /* 0x0000000005028211 */ /* 0x004fc600078810ff */
[----:B------:R3:W-:Y:S01]  /*108c0*/  @!P1 ST.E.64 [R6.64], R54 ;  /* 0x0000003606009985 */ /* 0x0007e2000c101b06 */
[----:B------:R-:W-:Y:S02]  /*108d0*/  @!P0 LEA.HI.X R3, R5, R4, R12, 0x2, P4 ;  /* 0x0000000405038211 */ /* 0x000fe400020f140c */
[----:B------:R-:W-:-:S03]  /*108e0*/  IADD3 R5, R250, 0x58, RZ ;  /* 0x00000058fa057810 */ /* 0x000fc60007ffe0ff */
[----:B------:R3:W-:Y:S01]  /*108f0*/  @!P0 ST.E.64 [R2.64], R32 ;  /* 0x0000002002008985 */ /* 0x0007e2000c101b06 */
[----:B------:R-:W-:-:S13]  /*10900*/  ISETP.GE.AND P0, PT, R5, c[0x0][0x3c8], PT ;  /* 0x0000f20005007a0c */ /* 0x000fda0003f06270 */
[----:B------:R-:W-:Y:S05]  /*10910*/  @P0 BRA `(.L_x_1428) ;  /* 0x00000d4000000947 */ /* 0x000fea0003800000 */
[----:B------:R-:W-:Y:S02]  /*10920*/  IADD3 R12, R250, 0x58, RZ ;  /* 0x00000058fa0c7810 */ /* 0x000fe40007ffe0ff */
[----:B---3--:R-:W-:Y:S02]  /*10930*/  LEA R2, P0, R5, R0, 0x2 ;  /* 0x0000000005027211 */ /* 0x008fe400078010ff */
[----:B------:R-:W-:-:S04]  /*10940*/  SHF.R.S32.HI R12, RZ, 0x1f, R12 ;  /* 0x0000001fff0c7819 */ /* 0x000fc8000001140c */
[----:B------:R-:W-:-:S05]  /*10950*/  LEA.HI.X R3, R5, R4, R12, 0x2, P0 ;  /* 0x0000000405037211 */ /* 0x000fca00000f140c */
[----:B------:R1:W-:Y:S01]  /*10960*/  ST.E.64 [R2.64], R26 ;  /* 0x0000001a02007985 */ /* 0x0003e2000c101b06 */
[----:B------:R-:W-:Y:S05]  /*10970*/  BRA `(.L_x_1428) ;  /* 0x00000ce000007947 */ /* 0x000fea0003800000 */
.L_x_1413:
        /* <DEDUP_REMOVED lines=22> */
.L_x_1441:
        /* <DEDUP_REMOVED lines=58> */
.L_x_1443:
[----:B------:R-:W-:Y:S05]  /*10e80*/  BSYNC B0 ;  /* 0x0000000000007941 */ /* 0x000fea0003800000 */
.L_x_1442:
[----:B------:R-:W-:-:S13]  /*10e90*/  ISETP.GT.AND P0, PT, R19, 0x1, PT ;  /* 0x000000011300780c */ /* 0x000fda0003f04270 */
[----:B------:R-:W-:Y:S05]  /*10ea0*/  @P0 BRA `(.L_x_1428) ;  /* 0x000007b000000947 */ /* 0x000fea0003800000 */
[----:B------:R-:W-:Y:S01]  /*10eb0*/  MOV R2, c[0x0][0x4e8] ;  /* 0x00013a0000027a02 */ /* 0x000fe20000000f00 */
[----:B-1----:R-:W-:Y:S01]  /*10ec0*/  IMAD R0, R18, c[0x0][0x3a0], RZ ;  /* 0x0000e80012007a24 */ /* 0x002fe200078e02ff */
[----:B------:R-:W-:Y:S01]  /*10ed0*/  IADD3 R4, R231, R249, RZ ;  /* 0x000000f9e7047210 */ /* 0x000fe20007ffe0ff */
[----:B------:R-:W-:Y:S01]  /*10ee0*/  IMAD R5, R21, c[0x0][0x3f0], RZ ;  /* 0x0000fc0015057a24 */ /* 0x000fe200078e02ff */
[----:B------:R-:W-:Y:S01]  /*10ef0*/  ISETP.NE.AND P0, PT, R2, 0x1, PT ;  /* 0x000000010200780c */ /* 0x000fe20003f05270 */
[----:B------:R-:W-:-:S04]  /*10f00*/  IMAD.WIDE.U32 R2, R6, c[0x0][0x3a0], RZ ;  /* 0x0000e80006027a25 */ /* 0x000fc800078e00ff */
[----:B------:R-:W-:Y:S01]  /*10f10*/  IMAD R6, R6, c[0x0][0x3a4], R0 ;  /* 0x0000e90006067a24 */ /* 0x000fe200078e0200 */
[----:B------:R-:W-:Y:S01]  /*10f20*/  MOV R0, R4 ;  /* 0x0000000400007202 */ /* 0x000fe20000000f00 */
[----:B------:R-:W-:-:S03]  /*10f30*/  IMAD R7, R13, c[0x0][0x3f4], R5 ;  /* 0x0000fd000d077a24 */ /* 0x000fc600078e0205 */
[----:B------:R-:W-:-:S03]  /*10f40*/  IADD3 R3, R3, R6, RZ ;  /* 0x0000000603037210 */ /* 0x000fc60007ffe0ff */
        /* <DEDUP_REMOVED lines=22> */
.L_x_1523:
[----:B------:R-:W-:Y:S05]  /*110b0*/  BRA.DIV ~URZ, `(.L_x_1445) ;  /* 0x000047c27f007947 */ /* 0x000fea000b800000 */
[----:B------:R3:W4:Y:S02]  /*110c0*/  SHFL.IDX PT, R0, R12, RZ, 0x1c1f ;  /* 0x001c1fff0c007589 */ /* 0x00072400000e0000 */
.L_x_1524:
        /* <DEDUP_REMOVED lines=20> */
.L_x_1447:
[----:B------:R-:W-:Y:S05]  /*11210*/  BSYNC B0 ;  /* 0x0000000000007941 */ /* 0x000fea0003800000 */
.L_x_1446:
[----:B------:R-:W-:Y:S05]  /*11220*/  BRA.DIV ~URZ, `(.L_x_1448) ;  /* 0x000046b27f007947 */ /* 0x000fea000b800000 */
[----:B--2---:R2:W1:Y:S04]  /*11230*/  SHFL.IDX PT, R4, R5, 0x1, 0x1c1f ;  /* 0x003c1f0005047f89 */ /* 0x00446800000e0000 */
[----:B----4-:R2:W4:Y:S02]  /*11240*/  SHFL.IDX PT, R0, R12, 0x1, 0x1c1f ;  /* 0x003c1f000c007f89 */ /* 0x01052400000e0000 */
.L_x_1525:
        /* <DEDUP_REMOVED lines=19> */
.L_x_1450:
[----:B------:R-:W-:Y:S05]  /*11380*/  BSYNC B0 ;  /* 0x0000000000007941 */ /* 0x000fea0003800000 */
.L_x_1449:
[----:B------:R-:W-:Y:S05]  /*11390*/  BRA.DIV ~URZ, `(.L_x_1451) ;  /* 0x000046027f007947 */ /* 0x000fea000b800000 */
[----:B-1----:R1:W2:Y:S02]  /*113a0*/  SHFL.IDX PT, R4, R5, 0x2, 0x1c1f ;  /* 0x005c1f0005047f89 */ /* 0x0022a400000e0000 */
.L_x_1526:
[----:B------:R-:W-:Y:S05]  /*113b0*/  BRA.DIV ~URZ, `(.L_x_1452) ;  /* 0x000046527f007947 */ /* 0x000fea000b800000 */
[----:B----4-:R4:W1:Y:S02]  /*113c0*/  SHFL.IDX PT, R0, R12, 0x2, 0x1c1f ;  /* 0x005c1f000c007f89 */ /* 0x01086400000e0000 */
.L_x_1527:
        /* <DEDUP_REMOVED lines=19> */
.L_x_1454:
[----:B------:R-:W-:Y:S05]  /*11500*/  BSYNC B0 ;  /* 0x0000000000007941 */ /* 0x000fea0003800000 */
.L_x_1453:
[----:B------:R-:W-:Y:S05]  /*11510*/  BRA.DIV ~URZ, `(.L_x_1455) ;  /* 0x000045527f007947 */ /* 0x000fea000b800000 */
[----:B--2---:R2:W3:Y:S04]  /*11520*/  SHFL.IDX PT, R4, R5, 0x3, 0x1c1f ;  /* 0x007c1f0005047f89 */ /* 0x0044e800000e0000 */
[----:B-1----:R2:W1:Y:S02]  /*11530*/  SHFL.IDX PT, R0, R12, 0x3, 0x1c1f ;  /* 0x007c1f000c007f89 */ /* 0x00246400000e0000 */
.L_x_1528:
        /* <DEDUP_REMOVED lines=18> */
.L_x_1428:
[----:B------:R-:W-:Y:S05]  /*11660*/  BSYNC B1 ;  /* 0x0000000000017941 */ /* 0x000fea0003800000 */
.L_x_1412:
[----:B-1--4-:R-:W4:Y:S02]  /*11670*/  LDL R0, [R1+0x38] ;  /* 0x0000380001007983 */ /* 0x012f240000100800 */
        /* <DEDUP_REMOVED lines=14> */
.L_x_1529:
[----:B------:R-:W-:Y:S05]  /*11760*/  BRA.DIV ~URZ, `(.L_x_1458) ;  /* 0x000044327f007947 */ /* 0x000fea000b800000 */
[----:B------:R3:W4:Y:S02]  /*11770*/  SHFL.IDX PT, R8, R74, 0x1, 0x1f ;  /* 0x00201f004a087f89 */ /* 0x00072400000e0000 */
.L_x_1530:
        /* <DEDUP_REMOVED lines=19> */
.L_x_1531:
        /* <DEDUP_REMOVED lines=16> */
.L_x_1532:
[----:B---3--:R-:W-:Y:S01]  /*119b0*/  IMAD R0, R0, c[0x0][0x538], RZ ;  /* 0x00014e0000007a24 */ /* 0x008fe200078e02ff */
[----:B------:R-:W-:Y:S04]  /*119c0*/  BSSY B1, `(.L_x_1461) ;  /* 0x00000ce000017945 */ /* 0x000fe80003800000 */
[----:B----4-:R-:W-:-:S04]  /*119d0*/  IADD3 R8, R0, R8, RZ ;  /* 0x0000000800087210 */ /* 0x010fc80007ffe0ff */
[----:B--2---:R-:W-:-:S13]  /*119e0*/  ISETP.GT.AND P6, PT, R8, R9, PT ;  /* 0x000000090800720c */ /* 0x004fda0003fc4270 */
[----:B------:R-:W-:Y:S05]  /*119f0*/  @P6 BRA `(.L_x_1462) ;  /* 0x0000025000006947 */ /* 0x000fea0003800000 */
.L_x_1466:
        /* <DEDUP_REMOVED lines=17> */
.L_x_1533:
        /* <DEDUP_REMOVED lines=16> */
.L_x_1534:
[----:B--2---:R-:W-:-:S05]  /*11c10*/  IMAD R0, R0, c[0x0][0x538], RZ ;  /* 0x00014e0000007a24 */ /* 0x004fca00078e02ff */
[----:B------:R-:W-:-:S04]  /*11c20*/  IADD3 R8, R0, R8, RZ ;  /* 0x0000000800087210 */ /* 0x000fc80007ffe0ff */
[----:B------:R-:W-:-:S13]  /*11c30*/  ISETP.GT.AND P6, PT, R8, R9, PT ;  /* 0x000000090800720c */ /* 0x000fda0003fc4270 */
[----:B-1----:R-:W-:Y:S05]  /*11c40*/  @!P6 BRA `(.L_x_1466) ;  /* 0xfffffdb00000e947 */ /* 0x002fea000383ffff */
.L_x_1462:
[----:B------:R-:W-:-:S05]  /*11c50*/  IADD3 R10, -R0, R8, RZ ;  /* 0x00000008000a7210 */ /* 0x000fca0007ffe1ff */
[----:B------:R-:W-:-:S05]  /*11c60*/  IMAD R0, R4, c[0x0][0x538], R10 ;  /* 0x00014e0004007a24 */ /* 0x000fca00078e020a */
[----:B------:R-:W-:Y:S01]  /*11c70*/  ISETP.GT.AND P0, PT, R0, R9, PT ;  /* 0x000000090000720c */ /* 0x000fe20003f04270 */
[----:B------:R-:W-:-:S12]  /*11c80*/  BRA.DIV ~URZ, `(.L_x_1467) ;  /* 0x000043527f007947 */ /* 0x000fd8000b800000 */
[----:B------:R-:W-:-:S03]  /*11c90*/  VOTE.ANY R11, PT, !P0 ;  /* 0x00000000000b7806 */ /* 0x000fc600040e0100 */
.L_x_1535:
[----:B------:R-:W2:Y:S01]  /*11ca0*/  LDL.LU R0, [R1+0xc] ;  /* 0x00000c0001007983 */ /* 0x000ea20000300800 */
[----:B------:R-:W2:Y:S02]  /*11cb0*/  POPC R5, R11 ;  /* 0x0000000b00057309 */ /* 0x000ea40000000000 */
[----:B--2---:R-:W-:-:S05]  /*11cc0*/  IADD3 R0, R5, R0, RZ ;  /* 0x0000000005007210 */ /* 0x004fca0007ffe0ff */
[----:B------:R2:W-:Y:S01]  /*11cd0*/  STL [R1+0xc], R0 ;  /* 0x00000c0001007387 */ /* 0x0005e20000100800 */
[----:B------:R-:W-:Y:S05]  /*11ce0*/  BRA.DIV ~URZ, `(.L_x_1468) ;  /* 0x000043427f007947 */ /* 0x000fea000b800000 */
[----:B------:R3:W4:Y:S04]  /*11cf0*/  SHFL.IDX PT, R8, R6, R5, 0x1f ;  /* 0x00001f0506087589 */ /* 0x00072800000e0000 */
[----:B------:R3:W1:Y:S02]  /*11d00*/  SHFL.IDX PT, R7, R7, R5, 0x1f ;  /* 0x00001f0507077589 */ /* 0x00066400000e0000 */
.L_x_1536:
[----:B------:R-:W-:Y:S01]  /*11d10*/  ISETP.NE.AND P0, PT, R11, RZ, PT ;  /* 0x000000ff0b00720c */ /* 0x000fe20003f05270 */
[----:B------:R-:W-:-:S12]  /*11d20*/  BSSY B0, `(.L_x_1469) ;  /* 0x0000005000007945 */ /* 0x000fd80003800000 */
[----:B------:R-:W-:Y:S05]  /*11d30*/  @!P0 BRA `(.L_x_1470) ;  /* 0x0000003000008947 */ /* 0x000fea0003800000 */
[----:B---3--:R-:W-:Y:S01]  /*11d40*/  IADD3 R5, R5, -0x1, RZ ;  /* 0xffffffff05057810 */ /* 0x008fe20007ffe0ff */
[----:B------:R-:W-:Y:S05]  /*11d50*/  BRA.DIV ~URZ, `(.L_x_1471) ;  /* 0x000043a27f007947 */ /* 0x000fea000b800000 */
[----:B------:R3:W2:Y:S02]  /*11d60*/  SHFL.IDX PT, R12, R4, R5, 0x1f ;  /* 0x00001f05040c7589 */ /* 0x0006a400000e0000 */
.L_x_1470:
[----:B------:R-:W-:Y:S05]  /*11d70*/  BSYNC B0 ;  /* 0x0000000000007941 */ /* 0x000fea0003800000 */
.L_x_1469:
[----:B--2---:R-:W-:Y:S01]  /*11d80*/  IMAD R0, R12, c[0x0][0x538], R10 ;  /* 0x00014e000c007a24 */ /* 0x004fe200078e020a */
        /* <DEDUP_REMOVED lines=10> */
[----:B---3--:R-:W1:Y:S02]  /*11e30*/  F2I.FTZ.U32.TRUNC.NTZ R5, R0 ;  /* 0x0000000000057305 */ /* 0x008e64000021f000 */
        /* <DEDUP_REMOVED lines=56> */
.L_x_1473:
[----:B-1----:R-:W2:Y:S01]  /*121c0*/  LDL R0, [R1+0xc] ;  /* 0x00000c0001007983 */ /* 0x002ea20000100800 */
[----:B------:R-:W-:-:S04]  /*121d0*/  IMAD.MOV.U32 R2, RZ, RZ, 0x4 ;  /* 0x00000004ff027424 */ /* 0x000fc800078e00ff */
        /* <DEDUP_REMOVED lines=66> */
.L_x_1474:
[----:B------:R-:W-:Y:S05]  /*12600*/  BSYNC B0 ;  /* 0x0000000000007941 */ /* 0x000fea0003800000 */
.L_x_1472:
[----:B------:R-:W-:-:S04]  /*12610*/  LOP3.LUT R2, RZ, R2, RZ, 0x33, !PT ;  /* 0x00000002ff027212 */ /* 0x000fc800078e33ff */
[----:B-1----:R-:W-:-:S05]  /*12620*/  IADD3 R0, R2, R8, RZ ;  /* 0x0000000802007210 */ /* 0x002fca0007ffe0ff */
[----:B------:R1:W-:Y:S01]  /*12630*/  STL [R1+0x4], R0 ;  /* 0x0000040001007387 */ /* 0x0003e20000100800 */
[----:B------:R-:W-:Y:S05]  /*12640*/  BRA `(.L_x_1475) ;  /* 0x0000005000007947 */ /* 0x000fea0003800000 */
.L_x_1463:
[----:B------:R-:W-:Y:S01]  /*12650*/  MOV R0, c[0x0][0x53c] ;  /* 0x00014f0000007a02 */ /* 0x000fe20000000f00 */
[----:B------:R2:W-:Y:S04]  /*12660*/  STL [R1], R9 ;  /* 0x0000000901007387 */ /* 0x0005e80000100800 */
[----:B------:R2:W-:Y:S04]  /*12670*/  STL [R1+0x4], RZ ;  /* 0x000004ff01007387 */ /* 0x0005e80000100800 */
[----:B------:R2:W-:Y:S04]  /*12680*/  STL [R1+0x8], RZ ;  /* 0x000008ff01007387 */ /* 0x0005e80000100800 */
[----:B------:R2:W-:Y:S02]  /*12690*/  STL [R1+0xc], R0 ;  /* 0x00000c0001007387 */ /* 0x0005e40000100800 */
.L_x_1475:
[----:B------:R-:W-:Y:S05]  /*126a0*/  BSYNC B1 ;  /* 0x0000000000017941 */ /* 0x000fea0003800000 */
.L_x_1461:
        /* <DEDUP_REMOVED lines=9> */
.L_x_1456:
[----:B--2---:R-:W2:Y:S02]  /*12740*/  LDL R0, [R1+0xc] ;  /* 0x00000c0001007983 */ /* 0x004ea40000100800 */
[----:B--2---:R-:W-:-:S13]  /*12750*/  ISETP.GE.AND P0, PT, R0, c[0x0][0x53c], PT ;  /* 0x00014f0000007a0c */ /* 0x004fda0003f06270 */
[----:B-1----:R-:W-:Y:S01]  /*12760*/  @P0 CALL.REL.NOINC `(.L_x_1476) ;  /* 0x0000001000000944 */ /* 0x002fe20003c00000 */
[----:B------:R-:W-:Y:S05]  /*12770*/  BRA `(.L_x_1477) ;  /* 0xfffef3c000007947 */ /* 0x000fea000383ffff */
.L_x_1476:
[----:B------:R-:W-:Y:S05]  /*12780*/  EXIT ;  /* 0x000000000000794d */ /* 0x000fea0003800000 */
.L_x_1339:
[----:B------:R-:W-:Y:S01]  /*12790*/  IMAD.MOV.U32 R0, RZ, RZ, R5 ;  /* 0x000000ffff007224 */ /* 0x000fe200078e0005 */
[----:B------:R-:W-:Y:S02]  /*127a0*/  MOV R2, 0x1 ;  /* 0x0000000100027802 */ /* 0x000fe40000000f00 */
[----:B------:R-:W-:Y:S02]  /*127b0*/  MOV R3, 0x127d0 ;  /* 0x000127d000037802 */ /* 0x000fe40000000f00 */
[----:B------:R-:W-:Y:S05]  /*127c0*/  CALL.REL.NOINC `($__internal_21_$__cuda_sm70_shflsync_up_p) ;  /* 0x00003a5000007944 */ /* 0x000fea0003c00000 */
[----:B------:R-:W-:Y:S01]  /*127d0*/  MOV R0, R4 ;  /* 0x0000000400007202 */ /* 0x000fe20000000f00 */
[----:B------:R-:W-:Y:S05]  /*127e0*/  BRA `(.L_x_1478) ;  /* 0xfffedc7000007947 */ /* 0x000fea000383ffff */
.L_x_1340:
[----:B------:R-:W-:Y:S01]  /*127f0*/  IMAD.MOV.U32 R0, RZ, RZ, R5 ;  /* 0x000000ffff007224 */ /* 0x000fe200078e0005 */
[----:B------:R-:W-:Y:S02]  /*12800*/  MOV R2, 0x2 ;  /* 0x0000000200027802 */ /* 0x000fe40000000f00 */
[----:B------:R-:W-:Y:S02]  /*12810*/  MOV R3, 0x12830 ;  /* 0x0001283000037802 */ /* 0x000fe40000000f00 */
[----:B------:R-:W-:Y:S05]  /*12820*/  CALL.REL.NOINC `($__internal_21_$__cuda_sm70_shflsync_up_p) ;  /* 0x000039f000007944 */ /* 0x000fea0003c00000 */
[----:B------:R-:W-:Y:S01]  /*12830*/  SEL R0, R4, RZ, P4 ;  /* 0x000000ff04007207 */ /* 0x000fe20002000000 */
[----:B------:R-:W-:Y:S01]  /*12840*/  IMAD.MOV.U32 R2, RZ, RZ, 0x4 ;  /* 0x00000004ff027424 */ /* 0x000fe200078e00ff */
[----:B------:R-:W-:-:S03]  /*12850*/  MOV R3, 0x12880 ;  /* 0x0001288000037802 */ /* 0x000fc60000000f00 */
[----:B------:R-:W-:Y:S02]  /*12860*/  IMAD.IADD R0, R5, 0x1, R0 ;  /* 0x0000000105007824 */ /* 0x000fe400078e0200 */
        /* <DEDUP_REMOVED lines=11> */
[----:B------:R-:W-:Y:S02]  /*12920*/  SEL R4, R4, RZ, P1 ;  /* 0x000000ff04047207 */ /* 0x000fe40000800000 */
[----:B------:R-:W-:Y:S02]  /*12930*/  MOV R3, 0x1f ;  /* 0x0000001f00037802 */ /* 0x000fe40000000f00 */
[----:B------:R-:W-:Y:S01]  /*12940*/  MOV R2, 0x12990 ;  /* 0x0001299000027802 */ /* 0x000fe20000000f00 */
[----:B------:R-:W-:Y:S02]  /*12950*/  IMAD.IADD R4, R0, 0x1, R4 ;  /* 0x0000000100047824 */ /* 0x000fe400078e0204 */
[----:B------:R-:W-:Y:S02]  /*12960*/  IMAD.MOV.U32 R0, RZ, RZ, 0x1f ;  /* 0x0000001fff007424 */ /* 0x000fe400078e00ff */
[----:B------:R-:W-:Y:S02]  /*12970*/  IMAD.MOV.U32 R209, RZ, RZ, R4 ;  /* 0x000000ffffd17224 */ /* 0x000fe400078e0004 */
[----:B------:R-:W-:Y:S05]  /*12980*/  CALL.REL.NOINC `($__internal_20_$__cuda_sm70_shflsync_idx_p) ;  /* 0x0000384000007944 */ /* 0x000fea0003c00000 */
[----:B------:R-:W-:Y:S05]  /*12990*/  BRA `(.L_x_1479) ;  /* 0xfffedbc000007947 */ /* 0x000fea000383ffff */
.L_x_1342:
[----:B------:R-:W-:Y:S02]  /*129a0*/  SEL R0, RZ, 0x1, P0 ;  /* 0x00000001ff007807 */ /* 0x000fe40000000000 */
[----:B------:R-:W-:-:S02]  /*129b0*/  MOV R2, 0x129d0 ;  /* 0x000129d000027802 */ /* 0x000fc40000000f00 */
[----:B------:R-:W-:Y:S05]  /*129c0*/  CALL.REL.NOINC `($__internal_22_$__cuda_sm70_votesync_ballot) ;  /* 0x000038c000007944 */ /* 0x000fea0003c00000 */
[----:B------:R-:W-:Y:S01]  /*129d0*/  MOV R10, R0 ;  /* 0x00000000000a7202 */ /* 0x000fe20000000f00 */
[----:B------:R-:W-:Y:S05]  /*129e0*/  BRA `(.L_x_1480) ;  /* 0xfffedc0000007947 */ /* 0x000fea000383ffff */
.L_x_1343:
[----:B------:R-:W-:Y:S01]  /*129f0*/  IMAD.MOV.U32 R209, RZ, RZ, R9 ;  /* 0x000000ffffd17224 */ /* 0x000fe200078e0009 */
[----:B-1----:R-:W-:Y:S01]  /*12a00*/  MOV R0, R5 ;  /* 0x0000000500007202 */ /* 0x002fe20000000f00 */
[----:B------:R-:W-:Y:S01]  /*12a10*/  IMAD.MOV.U32 R3, RZ, RZ, 0x1f ;  /* 0x0000001fff037424 */ /* 0x000fe200078e00ff */
[----:B------:R-:W-:-:S02]  /*12a20*/  MOV R2, 0x12a40 ;  /* 0x00012a4000027802 */ /* 0x000fc40000000f00 */
[----:B------:R-:W-:Y:S05]  /*12a30*/  CALL.REL.NOINC `($__internal_20_$__cuda_sm70_shflsync_idx_p) ;  /* 0x0000379000007944 */ /* 0x000fea0003c00000 */
[----:B------:R-:W-:Y:S01]  /*12a40*/  IMAD.MOV.U32 R12, RZ, RZ, R0 ;  /* 0x000000ffff0c7224 */ /* 0x000fe200078e0000 */
[----:B------:R-:W-:Y:S01]  /*12a50*/  MOV R209, R8 ;  /* 0x0000000800d17202 */ /* 0x000fe20000000f00 */
[----:B------:R-:W-:Y:S01]  /*12a60*/  IMAD.MOV.U32 R6, RZ, RZ, RZ ;  /* 0x000000ffff067224 */ /* 0x000fe200078e00ff */
[----:B------:R-:W-:Y:S01]  /*12a70*/  MOV R0, R5 ;  /* 0x0000000500007202 */ /* 0x000fe20000000f00 */
[----:B------:R-:W-:Y:S01]  /*12a80*/  IMAD.MOV.U32 R3, RZ, RZ, 0x1f ;  /* 0x0000001fff037424 */ /* 0x000fe200078e00ff */
[----:B------:R-:W-:-:S02]  /*12a90*/  MOV R2, 0x12ab0 ;  /* 0x00012ab000027802 */ /* 0x000fc40000000f00 */
[----:B------:R-:W-:Y:S05]  /*12aa0*/  CALL.REL.NOINC `($__internal_20_$__cuda_sm70_shflsync_idx_p) ;  /* 0x0000372000007944 */ /* 0x000fea0003c00000 */
[----:B------:R-:W-:Y:S01]  /*12ab0*/  MOV R9, R0 ;  /* 0x0000000000097202 */ /* 0x000fe20000000f00 */
[----:B------:R-:W-:Y:S05]  /*12ac0*/  BRA `(.L_x_1481) ;  /* 0xfffedb9000007947 */ /* 0x000fea000383ffff */
.L_x_1346:
[----:B------:R-:W-:Y:S01]  /*12ad0*/  IMAD.MOV.U32 R209, RZ, RZ, R4 ;  /* 0x000000ffffd17224 */ /* 0x000fe200078e0004 */
[----:B------:R-:W-:-:S02]  /*12ae0*/  MOV R3, 0x1f ;  /* 0x0000001f00037802 */ /* 0x000fc40000000f00 */
[----:B------:R-:W-:Y:S02]  /*12af0*/  MOV R2, 0x12b10 ;  /* 0x00012b1000027802 */ /* 0x000fe40000000f00 */
[----:B--234-:R-:W-:Y:S05]  /*12b00*/  CALL.REL.NOINC `($__internal_20_$__cuda_sm70_shflsync_idx_p) ;  /* 0x000036c000007944 */ /* 0x01cfea0003c00000 */
[----:B------:R-:W-:Y:S01]  /*12b10*/  MOV R6, R0 ;  /* 0x0000000000067202 */ /* 0x000fe20000000f00 */
[----:B------:R-:W-:Y:S05]  /*12b20*/  BRA `(.L_x_1345) ;  /* 0xfffedb9000007947 */ /* 0x000fea000383ffff */
.L_x_1357:
[----:B------:R-:W-:Y:S01]  /*12b30*/  IMAD.MOV.U32 R209, RZ, RZ, R5 ;  /* 0x000000ffffd17224 */ /* 0x000fe200078e0005 */
[----:B------:R-:W-:Y:S01]  /*12b40*/  MOV R0, RZ ;  /* 0x000000ff00007202 */ /* 0x000fe20000000f00 */
[----:B------:R-:W-:Y:S01]  /*12b50*/  IMAD.MOV.U32 R3, RZ, RZ, 0x1c1f ;  /* 0x00001c1fff037424 */ /* 0x000fe200078e00ff */
[----:B------:R-:W-:Y:S02]  /*12b60*/  MOV R2, 0x12b80 ;  /* 0x00012b8000027802 */ /* 0x000fe40000000f00 */
[----:B-----5:R-:W-:Y:S05]  /*12b70*/  CALL.REL.NOINC `($__internal_20_$__cuda_sm70_shflsync_idx_p) ;  /* 0x0000365000007944 */ /* 0x020fea0003c00000 */
[----:B------:R-:W-:Y:S01]  /*12b80*/  MOV R4, R0 ;  /* 0x0000000000047202 */ /* 0x000fe20000000f00 */
[----:B------:R-:W-:Y:S05]  /*12b90*/  BRA `(.L_x_1482) ;  /* 0xfffefcf000007947 */ /* 0x000fea000383ffff */
.L_x_1358:
[----:B------:R-:W-:Y:S01]  /*12ba0*/  IMAD.MOV.U32 R209, RZ, RZ, R12 ;  /* 0x000000ffffd17224 */ /* 0x000fe200078e000c */
[----:B------:R-:W-:Y:S01]  /*12bb0*/  MOV R0, RZ ;  /* 0x000000ff00007202 */ /* 0x000fe20000000f00 */
[----:B------:R-:W-:Y:S01]  /*12bc0*/  IMAD.MOV.U32 R3, RZ, RZ, 0x1c1f ;  /* 0x00001c1fff037424 */ /* 0x000fe200078e00ff */
[----:B------:R-:W-:Y:S02]  /*12bd0*/  MOV R2, 0x12bf0 ;  /* 0x00012bf000027802 */ /* 0x000fe40000000f00 */
[----:B-12--5:R-:W-:Y:S05]  /*12be0*/  CALL.REL.NOINC `($__internal_20_$__cuda_sm70_shflsync_idx_p) ;  /* 0x000035e000007944 */ /* 0x026fea0003c00000 */
[----:B------:R-:W-:Y:S05]  /*12bf0*/  BRA `(.L_x_1483) ;  /* 0xfffefcb000007947 */ /* 0x000fea000383ffff */
.L_x_1361:
[----:B------:R-:W-:Y:S01]  /*12c00*/  IMAD.MOV.U32 R209, RZ, RZ, R5 ;  /* 0x000000ffffd17224 */ /* 0x000fe200078e0005 */
[----:B--2-4-:R-:W-:Y:S01]  /*12c10*/  MOV R0, 0x1 ;  /* 0x0000000100007802 */ /* 0x014fe20000000f00 */
[----:B------:R-:W-:Y:S01]  /*12c20*/  IMAD.MOV.U32 R3, RZ, RZ, 0x1c1f ;  /* 0x00001c1fff037424 */ /* 0x000fe200078e00ff */
[----:B------:R-:W-:-:S02]  /*12c30*/  MOV R2, 0x12c50 ;  /* 0x00012c5000027802 */ /* 0x000fc40000000f00 */
[----:B-1-3-5:R-:W-:Y:S05]  /*12c40*/  CALL.REL.NOINC `($__internal_20_$__cuda_sm70_shflsync_idx_p) ;  /* 0x0000358000007944 */ /* 0x02afea0003c00000 */
[----:B------:R-:W-:Y:S01]  /*12c50*/  IMAD.MOV.U32 R4, RZ, RZ, R0 ;  /* 0x000000ffff047224 */ /* 0x000fe200078e0000 */
[----:B------:R-:W-:Y:S01]  /*12c60*/  MOV R0, 0x1 ;  /* 0x0000000100007802 */ /* 0x000fe20000000f00 */
[----:B------:R-:W-:Y:S01]  /*12c70*/  IMAD.MOV.U32 R209, RZ, RZ, R12 ;  /* 0x000000ffffd17224 */ /* 0x000fe200078e000c */
[----:B------:R-:W-:-:S02]  /*12c80*/  MOV R3, 0x1c1f ;  /* 0x00001c1f00037802 */ /* 0x000fc40000000f00 */
[----:B------:R-:W-:Y:S02]  /*12c90*/  MOV R2, 0x12cb0 ;  /* 0x00012cb000027802 */ /* 0x000fe40000000f00 */
[----:B------:R-:W-:Y:S05]  /*12ca0*/  CALL.REL.NOINC `($__internal_20_$__cuda_sm70_shflsync_idx_p) ;  /* 0x0000352000007944 */ /* 0x000fea0003c00000 */
[----:B------:R-:W-:Y:S05]  /*12cb0*/  BRA `(.L_x_1484) ;  /* 0xfffefd9000007947 */ /* 0x000fea000383ffff */
.L_x_1364:
[----:B------:R-:W-:Y:S01]  /*12cc0*/  IMAD.MOV.U32 R209, RZ, RZ, R5 ;  /* 0x000000ffffd17224 */ /* 0x000fe200078e0005 */
[----:B-1--4-:R-:W-:Y:S01]  /*12cd0*/  MOV R0, 0x2 ;  /* 0x0000000200007802 */ /* 0x012fe20000000f00 */
[----:B------:R-:W-:Y:S01]  /*12ce0*/  IMAD.MOV.U32 R3, RZ, RZ, 0x1c1f ;  /* 0x00001c1fff037424 */ /* 0x000fe200078e00ff */
[----:B------:R-:W-:Y:S02]  /*12cf0*/  MOV R2, 0x12d10 ;  /* 0x00012d1000027802 */ /* 0x000fe40000000f00 */
[----:B--23-5:R-:W-:Y:S05]  /*12d00*/  CALL.REL.NOINC `($__internal_20_$__cuda_sm70_shflsync_idx_p) ;  /* 0x000034c000007944 */ /* 0x02cfea0003c00000 */
[----:B------:R-:W-:Y:S01]  /*12d10*/  MOV R4, R0 ;  /* 0x0000000000047202 */ /* 0x000fe20000000f00 */
[----:B------:R-:W-:Y:S05]  /*12d20*/  BRA `(.L_x_1485) ;  /* 0xfffefea000007947 */ /* 0x000fea000383ffff */
.L_x_1365:
[----:B------:R-:W-:Y:S01]  /*12d30*/  IMAD.MOV.U32 R209, RZ, RZ, R12 ;  /* 0x000000ffffd17224 */ /* 0x000fe200078e000c */
[----:B----4-:R-:W-:Y:S01]  /*12d40*/  MOV R0, 0x2 ;  /* 0x0000000200007802 */ /* 0x010fe20000000f00 */
[----:B------:R-:W-:Y:S01]  /*12d50*/  IMAD.MOV.U32 R3, RZ, RZ, 0x1c1f ;  /* 0x00001c1fff037424 */ /* 0x000fe200078e00ff */
[----:B------:R-:W-:Y:S02]  /*12d60*/  MOV R2, 0x12d80 ;  /* 0x00012d8000027802 */ /* 0x000fe40000000f00 */
[----:B-123-5:R-:W-:Y:S05]  /*12d70*/  CALL.REL.NOINC `($__internal_20_$__cuda_sm70_shflsync_idx_p) ;  /* 0x0000345000007944 */ /* 0x02efea0003c00000 */
[----:B------:R-:W-:Y:S05]  /*12d80*/  BRA `(.L_x_1486) ;  /* 0xfffefe6000007947 */ /* 0x000fea000383ffff */
.L_x_1368:
[----:B------:R-:W-:Y:S01]  /*12d90*/  IMAD.MOV.U32 R209, RZ, RZ, R5 ;  /* 0x000000ffffd17224 */ /* 0x000fe200078e0005 */
[----:B-1----:R-:W-:Y:S01]  /*12da0*/  MOV R0, 0x3 ;  /* 0x0000000300007802 */ /* 0x002fe20000000f00 */
[----:B------:R-:W-:Y:S01]  /*12db0*/  IMAD.MOV.U32 R3, RZ, RZ, 0x1c1f ;  /* 0x00001c1fff037424 */ /* 0x000fe200078e00ff */
[----:B------:R-:W-:-:S02]  /*12dc0*/  MOV R2, 0x12de0 ;  /* 0x00012de000027802 */ /* 0x000fc40000000f00 */
[----:B--2345:R-:W-:Y:S05]  /*12dd0*/  CALL.REL.NOINC `($__internal_20_$__cuda_sm70_shflsync_idx_p) ;  /* 0x000033f000007944 */ /* 0x03cfea0003c00000 */
[----:B------:R-:W-:Y:S01]  /*12de0*/  IMAD.MOV.U32 R4, RZ, RZ, R0 ;  /* 0x000000ffff047224 */ /* 0x000fe200078e0000 */
[----:B------:R-:W-:Y:S01]  /*12df0*/  MOV R0, 0x3 ;  /* 0x0000000300007802 */ /* 0x000fe20000000f00 */
[----:B------:R-:W-:Y:S01]  /*12e00*/  IMAD.MOV.U32 R209, RZ, RZ, R12 ;  /* 0x000000ffffd17224 */ /* 0x000fe200078e000c */
[----:B------:R-:W-:-:S02]  /*12e10*/  MOV R3, 0x1c1f ;  /* 0x00001c1f00037802 */ /* 0x000fc40000000f00 */
[----:B------:R-:W-:Y:S02]  /*12e20*/  MOV R2, 0x12e40 ;  /* 0x00012e4000027802 */ /* 0x000fe40000000f00 */
[----:B------:R-:W-:Y:S05]  /*12e30*/  CALL.REL.NOINC `($__internal_20_$__cuda_sm70_shflsync_idx_p) ;  /* 0x0000339000007944 */ /* 0x000fea0003c00000 */
[----:B------:R-:W-:Y:S05]  /*12e40*/  BRA `(.L_x_1487) ;  /* 0xfffeff3000007947 */ /* 0x000fea000383ffff */
.L_x_1371:
[----:B------:R-:W-:Y:S01]  /*12e50*/  IMAD.MOV.U32 R209, RZ, RZ, R18 ;  /* 0x000000ffffd17224 */ /* 0x000fe200078e0012 */
[----:B------:R-:W-:Y:S01]  /*12e60*/  MOV R0, 0x1 ;  /* 0x0000000100007802 */ /* 0x000fe20000000f00 */
[----:B-1----:R-:W-:Y:S01]  /*12e70*/  IMAD.MOV.U32 R3, RZ, RZ, 0x1c1f ;  /* 0x00001c1fff037424 */ /* 0x002fe200078e00ff */
[----:B------:R-:W-:Y:S02]  /*12e80*/  MOV R2, 0x12ea0 ;  /* 0x00012ea000027802 */ /* 0x000fe40000000f00 */
[----:B------:R-:W-:Y:S05]  /*12e90*/  CALL.REL.NOINC `($__internal_20_$__cuda_sm70_shflsync_idx_p) ;  /* 0x0000333000007944 */ /* 0x000fea0003c00000 */
[----:B------:R-:W-:Y:S01]  /*12ea0*/  IMAD.MOV.U32 R5, RZ, RZ, R0 ;  /* 0x000000ffff057224 */ /* 0x000fe200078e0000 */
[----:B------:R-:W-:Y:S01]  /*12eb0*/  MOV R0, 0x1 ;  /* 0x0000000100007802 */ /* 0x000fe20000000f00 */
[----:B------:R-:W-:Y:S01]  /*12ec0*/  IMAD.MOV.U32 R209, RZ, RZ, R19 ;  /* 0x000000ffffd17224 */ /* 0x000fe200078e0013 */
[----:B------:R-:W-:Y:S02]  /*12ed0*/  MOV R3, 0x1c1f ;  /* 0x00001c1f00037802 */ /* 0x000fe40000000f00 */
[----:B------:R-:W-:Y:S02]  /*12ee0*/  MOV R2, 0x12f00 ;  /* 0x00012f0000027802 */ /* 0x000fe40000000f00 */
[----:B------:R-:W-:Y:S05]  /*12ef0*/  CALL.REL.NOINC `($__internal_20_$__cuda_sm70_shflsync_idx_p) ;  /* 0x000032d000007944 */ /* 0x000fea0003c00000 */
[----:B------:R-:W-:Y:S05]  /*12f00*/  BRA `(.L_x_1488) ;  /* 0xffff085000007947 */ /* 0x000fea000383ffff */
.L_x_1374:
[----:B------:R-:W-:Y:S01]  /*12f10*/  IMAD.MOV.U32 R209, RZ, RZ, R5 ;  /* 0x000000ffffd17224 */ /* 0x000fe200078e0005 */
[----:B------:R-:W-:Y:S01]  /*12f20*/  MOV R0, RZ ;  /* 0x000000ff00007202 */ /* 0x000fe20000000f00 */
[----:B------:R-:W-:Y:S01]  /*12f30*/  IMAD.MOV.U32 R3, RZ, RZ, 0x1c1f ;  /* 0x00001c1fff037424 */ /* 0x000fe200078e00ff */
[----:B------:R-:W-:-:S02]  /*12f40*/  MOV R2, 0x12f60 ;  /* 0x00012f6000027802 */ /* 0x000fc40000000f00 */
[----:B------:R-:W-:Y:S05]  /*12f50*/  CALL.REL.NOINC `($__internal_20_$__cuda_sm70_shflsync_idx_p) ;  /* 0x0000327000007944 */ /* 0x000fea0003c00000 */
[----:B------:R-:W-:Y:S01]  /*12f60*/  MOV R4, R0 ;  /* 0x0000000000047202 */ /* 0x000fe20000000f00 */
[----:B------:R-:W-:Y:S05]  /*12f70*/  BRA `(.L_x_1489) ;  /* 0xffff172000007947 */ /* 0x000fea000383ffff */
.L_x_1375:
[----:B------:R-:W-:Y:S01]  /*12f80*/  IMAD.MOV.U32 R209, RZ, RZ, R10 ;  /* 0x000000ffffd17224 */ /* 0x000fe200078e000a */
[----:B------:R-:W-:Y:S01]  /*12f90*/  MOV R0, RZ ;  /* 0x000000ff00007202 */ /* 0x000fe20000000f00 */
[----:B------:R-:W-:Y:S01]  /*12fa0*/  IMAD.MOV.U32 R3, RZ, RZ, 0x1c1f ;  /* 0x00001c1fff037424 */ /* 0x000fe200078e00ff */
[----:B------:R-:W-:-:S02]  /*12fb0*/  MOV R2, 0x12fd0 ;  /* 0x00012fd000027802 */ /* 0x000fc40000000f00 */
[----:B-12---:R-:W-:Y:S05]  /*12fc0*/  CALL.REL.NOINC `($__internal_20_$__cuda_sm70_shflsync_idx_p) ;  /* 0x0000320000007944 */ /* 0x006fea0003c00000 */
[----:B------:R-:W-:Y:S05]  /*12fd0*/  BRA `(.L_x_1490) ;  /* 0xffff16e000007947 */ /* 0x000fea000383ffff */
.L_x_1378:
[----:B------:R-:W-:Y:S01]  /*12fe0*/  IMAD.MOV.U32 R209, RZ, RZ, R5 ;  /* 0x000000ffffd17224 */ /* 0x000fe200078e0005 */
[----:B----4-:R-:W-:Y:S01]  /*12ff0*/  MOV R0, 0x1 ;  /* 0x0000000100007802 */ /* 0x010fe20000000f00 */
[----:B--2---:R-:W-:Y:S01]  /*13000*/  IMAD.MOV.U32 R3, RZ, RZ, 0x1c1f ;  /* 0x00001c1fff037424 */ /* 0x004fe200078e00ff */
[----:B------:R-:W-:-:S03]  /*13010*/  MOV R2, 0x13030 ;  /* 0x0001303000027802 */ /* 0x000fc60000000f00 */
[----:B-1-3--:R-:W-:Y:S05]  /*13020*/  CALL.REL.NOINC `($__internal_20_$__cuda_sm70_shflsync_idx_p) ;  /* 0x000031a000007944 */ /* 0x00afea0003c00000 */
[----:B------:R-:W-:Y:S01]  /*13030*/  IMAD.MOV.U32 R4, RZ, RZ, R0 ;  /* 0x000000ffff047224 */ /* 0x000fe200078e0000 */
[----:B------:R-:W-:Y:S01]  /*13040*/  MOV R0, 0x1 ;  /* 0x0000000100007802 */ /* 0x000fe20000000f00 */
[----:B------:R-:W-:Y:S01]  /*13050*/  IMAD.MOV.U32 R209, RZ, RZ, R10 ;  /* 0x000000ffffd17224 */ /* 0x000fe200078e000a */
[----:B------:R-:W-:-:S02]  /*13060*/  MOV R3, 0x1c1f ;  /* 0x00001c1f00037802 */ /* 0x000fc40000000f00 */
[----:B------:R-:W-:Y:S02]  /*13070*/  MOV R2, 0x13090 ;  /* 0x0001309000027802 */ /* 0x000fe40000000f00 */
[----:B------:R-:W-:Y:S05]  /*13080*/  CALL.REL.NOINC `($__internal_20_$__cuda_sm70_shflsync_idx_p) ;  /* 0x0000314000007944 */ /* 0x000fea0003c00000 */
[----:B------:R-:W-:Y:S05]  /*13090*/  BRA `(.L_x_1491) ;  /* 0xffff17b000007947 */ /* 0x000fea000383ffff */
.L_x_1379:
[----:B------:R-:W-:Y:S01]  /*130a0*/  IMAD.MOV.U32 R209, RZ, RZ, R4 ;  /* 0x000000ffffd17224 */ /* 0x000fe200078e0004 */
[----:B------:R-:W-:Y:S01]  /*130b0*/  MOV R0, RZ ;  /* 0x000000ff00007202 */ /* 0x000fe20000000f00 */
[----:B------:R-:W-:Y:S01]  /*130c0*/  IMAD.MOV.U32 R3, RZ, RZ, 0x1c1f ;  /* 0x00001c1fff037424 */ /* 0x000fe200078e00ff */
[----:B------:R-:W-:Y:S02]  /*130d0*/  MOV R2, 0x130f0 ;  /* 0x000130f000027802 */ /* 0x000fe40000000f00 */
[----:B------:R-:W-:Y:S05]  /*130e0*/  CALL.REL.NOINC `($__internal_20_$__cuda_sm70_shflsync_idx_p) ;  /* 0x000030e000007944 */ /* 0x000fea0003c00000 */
[----:B------:R-:W-:Y:S05]  /*130f0*/  BRA `(.L_x_1492) ;  /* 0xffff193000007947 */ /* 0x000fea000383ffff */
.L_x_1380:
[----:B------:R-:W-:Y:S01]  /*13100*/  IMAD.MOV.U32 R209, RZ, RZ, R4 ;  /* 0x000000ffffd17224 */ /* 0x000fe200078e0004 */
[----:B------:R-:W-:Y:S01]  /*13110*/  MOV R0, 0x1 ;  /* 0x0000000100007802 */ /* 0x000fe20000000f00 */
[----:B------:R-:W-:Y:S01]  /*13120*/  IMAD.MOV.U32 R3, RZ, RZ, 0x1c1f ;  /* 0x00001c1fff037424 */ /* 0x000fe200078e00ff */
[----:B------:R-:W-:Y:S02]  /*13130*/  MOV R2, 0x13150 ;  /* 0x0001315000027802 */ /* 0x000fe40000000f00 */
[----:B-1----:R-:W-:Y:S05]  /*13140*/  CALL.REL.NOINC `($__internal_20_$__cuda_sm70_shflsync_idx_p) ;  /* 0x0000308000007944 */ /* 0x002fea0003c00000 */
        /* <DEDUP_REMOVED lines=24> */
[----:B------:R-:W-:Y:S01]  /*132d0*/  ISETP.GT.AND P0, PT, R0, 0x29, PT ;  /* 0x000000290000780c */ /* 0x000fe20003f04270 */
[----:B------:R-:W-:Y:S01]  /*132e0*/  IMAD.MOV.U32 R0, RZ, RZ, 0x2 ;  /* 0x00000002ff007424 */ /* 0x000fe200078e00ff */
[----:B------:R-:W-:Y:S02]  /*132f0*/  FSEL R107, R44, -INF , P6 ;  /* 0xff8000002c6b7808 */ /* 0x000fe40003000000 */
[----:B------:R-:W-:Y:S02]  /*13300*/  FSEL R106, R41, -INF , P5 ;  /* 0xff800000296a7808 */ /* 0x000fe40002800000 */
[----:B------:R-:W-:Y:S02]  /*13310*/  FSEL R102, R31, -INF , P4 ;  /* 0xff8000001f667808 */ /* 0x000fe40002000000 */
[----:B------:R-:W-:-:S02]  /*13320*/  FSEL R100, R27, -INF , P0 ;  /* 0xff8000001b647808 */ /* 0x000fc40000000000 */
[----:B------:R-:W-:Y:S05]  /*13330*/  CALL.REL.NOINC `($__internal_20_$__cuda_sm70_shflsync_idx_p) ;  /* 0x00002e9000007944 */ /* 0x000fea0003c00000 */
[----:B------:R-:W-:Y:S01]  /*13340*/  IMAD.IADD R0, R5, 0x1, R0 ;  /* 0x0000000105007824 */ /* 0x000fe200078e0200 */
[----:B------:R-:W-:Y:S01]  /*13350*/  MOV R2, 0x13530 ;  /* 0x0001353000027802 */ /* 0x000fe20000000f00 */
[----:B------:R-:W-:-:S02]  /*13360*/  IMAD.MOV.U32 R209, RZ, RZ, R4 ;  /* 0x000000ffffd17224 */ /* 0x000fc400078e0004 */
        /* <DEDUP_REMOVED lines=29> */
[----:B------:R-:W-:-:S02]  /*13540*/  FMNMX.FTZ R2, R28, R30, !PT ;  /* 0x0000001e1c027209 */ /* 0x000fc40007810000 */
[----:B------:R-:W-:Y:S02]  /*13550*/  FMNMX.FTZ R4, R10, R12, !PT ;  /* 0x0000000c0a047209 */ /* 0x000fe40007810000 */
[----:B------:R-:W-:Y:S02]  /*13560*/  IMNMX R6, R6, R0, PT ;  /* 0x0000000006067217 */ /* 0x000fe40003800200 */
[----:B------:R-:W-:Y:S02]  /*13570*/  FMNMX.FTZ R0, R11, R13, !PT ;  /* 0x0000000d0b007209 */ /* 0x000fe40007810000 */
[C---:B------:R-:W-:Y:S02]  /*13580*/  ISETP.GT.AND P6, PT, R6.reuse, RZ, PT ;  /* 0x000000ff0600720c */ /* 0x040fe40003fc4270 */
[C---:B------:R-:W-:Y:S02]  /*13590*/  ISETP.GT.AND P5, PT, R6.reuse, 0x1, PT ;  /* 0x000000010600780c */ /* 0x040fe40003fa4270 */
[----:B------:R-:W-:Y:S01]  /*135a0*/  FMNMX.FTZ R3, R15, R0, !PT ;  /* 0x000000000f037209 */ /* 0x000fe20007810000 */
[----:B------:R-:W-:Y:S01]  /*135b0*/  IMAD.MOV.U32 R0, RZ, RZ, 0x2 ;  /* 0x00000002ff007424 */ /* 0x000fe200078e00ff */
[----:B------:R-:W-:-:S02]  /*135c0*/  ISETP.GT.AND P4, PT, R6, 0x8, PT ;  /* 0x000000080600780c */ /* 0x000fc40003f84270 */
[----:B------:R-:W-:Y:S02]  /*135d0*/  FSEL R22, R103, -INF , P6 ;  /* 0xff80000067167808 */ /* 0x000fe40003000000 */
[----:B------:R-:W-:Y:S02]  /*135e0*/  FSEL R27, R99, -INF , P5 ;  /* 0xff800000631b7808 */ /* 0x000fe40002800000 */
[----:B------:R-:W-:Y:S02]  /*135f0*/  FMNMX.FTZ R2, R33, R2, !PT ;  /* 0x0000000221027209 */ /* 0x000fe40007810000 */
[----:B------:R-:W-:Y:S02]  /*13600*/  FMNMX.FTZ R104, R17, R3, !PT ;  /* 0x0000000311687209 */ /* 0x000fe40007810000 */
[----:B------:R-:W-:Y:S02]  /*13610*/  ISETP.GT.AND P0, PT, R6, 0x9, PT ;  /* 0x000000090600780c */ /* 0x000fe40003f04270 */
[----:B------:R-:W-:-:S02]  /*13620*/  FSEL R31, R94, -INF , P4 ;  /* 0xff8000005e1f7808 */ /* 0x000fc40002000000 */
[----:B------:R-:W-:Y:S02]  /*13630*/  FMNMX.FTZ R4, R14, R4, !PT ;  /* 0x000000040e047209 */ /* 0x000fe40007810000 */
[----:B------:R-:W-:Y:S02]  /*13640*/  FMNMX.FTZ R3, R22, R27, !PT ;  /* 0x0000001b16037209 */ /* 0x000fe40007810000 */
[----:B------:R-:W-:Y:S02]  /*13650*/  FMNMX.FTZ R103, R35, R2, !PT ;  /* 0x0000000223677209 */ /* 0x000fe40007810000 */
[----:B------:R-:W-:Y:S02]  /*13660*/  ISETP.GT.AND P6, PT, R6, 0x10, PT ;  /* 0x000000100600780c */ /* 0x000fe40003fc4270 */
[----:B------:R-:W-:Y:S02]  /*13670*/  FSEL R32, R91, -INF , P0 ;  /* 0xff8000005b207808 */ /* 0x000fe40000000000 */
[----:B------:R-:W-:-:S02]  /*13680*/  FMNMX.FTZ R4, R16, R4, !PT ;  /* 0x0000000410047209 */ /* 0x000fc40007810000 */
[----:B------:R-:W-:Y:S02]  /*13690*/  FMNMX.FTZ R2, R31, R3, !PT ;  /* 0x000000031f027209 */ /* 0x000fe40007810000 */
[----:B------:R-:W-:Y:S02]  /*136a0*/  ISETP.GT.AND P5, PT, R6, 0x11, PT ;  /* 0x000000110600780c */ /* 0x000fe40003fa4270 */
[----:B------:R-:W-:Y:S02]  /*136b0*/  FSEL R34, R73, -INF , P6 ;  /* 0xff80000049227808 */ /* 0x000fe40003000000 */
[----:B------:R-:W-:Y:S02]  /*136c0*/  FMNMX.FTZ R105, R18, R4, !PT ;  /* 0x0000000412697209 */ /* 0x000fe40007810000 */
[----:B------:R-:W-:Y:S02]  /*136d0*/  FMNMX.FTZ R2, R32, R2, !PT ;  /* 0x0000000220027209 */ /* 0x000fe40007810000 */
[----:B------:R-:W-:-:S02]  /*136e0*/  ISETP.GT.AND P4, PT, R6, 0x18, PT ;  /* 0x000000180600780c */ /* 0x000fc40003f84270 */
[----:B------:R-:W-:Y:S02]  /*136f0*/  FSEL R40, R72, -INF , P5 ;  /* 0xff80000048287808 */ /* 0x000fe40002800000 */
[----:B------:R-:W-:Y:S02]  /*13700*/  FMNMX.FTZ R105, R21, R105, !PT ;  /* 0x0000006915697209 */ /* 0x000fe40007810000 */
[----:B------:R-:W-:Y:S02]  /*13710*/  FMNMX.FTZ R2, R34, R2, !PT ;  /* 0x0000000222027209 */ /* 0x000fe40007810000 */
        /* <DEDUP_REMOVED lines=35> */
[----:B------:R-:W-:Y:S01]  /*13950*/  FMNMX.FTZ R104, R102, R104, !PT ;  /* 0x0000006866687209 */ /* 0x000fe20007810000 */
[----:B------:R-:W-:Y:S01]  /*13960*/  IMAD.MOV.U32 R4, RZ, RZ, R105 ;  /* 0x000000ffff047224 */ /* 0x000fe200078e0069 */
[----:B------:R-:W-:Y:S02]  /*13970*/  FMNMX.FTZ R103, R129, R103, !PT ;  /* 0x0000006781677209 */ /* 0x000fe40007810000 */
[----:B------:R-:W-:Y:S02]  /*13980*/  FMNMX.FTZ R8, R124, R2, !PT ;  /* 0x000000027c087209 */ /* 0x000fe40007810000 */
[----:B------:R-:W-:-:S02]  /*13990*/  FMNMX.FTZ R104, R100, R104, !PT ;  /* 0x0000006864687209 */ /* 0x000fc40007810000 */
[----:B------:R-:W-:Y:S02]  /*139a0*/  FMNMX.FTZ R103, R128, R103, !PT ;  /* 0x0000006780677209 */ /* 0x000fe40007810000 */
[----:B------:R-:W-:Y:S02]  /*139b0*/  MOV R2, 0x139d0 ;  /* 0x000139d000027802 */ /* 0x000fe40000000f00 */
[----:B------:R-:W-:Y:S05]  /*139c0*/  CALL.REL.NOINC `($__internal_19_$__cuda_sm70_shflsync_bfly_p) ;  /* 0x000027a000007944 */ /* 0x000fea0003c00000 */
[----:B------:R-:W-:Y:S01]  /*139d0*/  FMNMX.FTZ R105, R105, R0, !PT ;  /* 0x0000000069697209 */ /* 0x000fe20007810000 */
[----:B------:R-:W-:Y:S01]  /*139e0*/  IMAD.MOV.U32 R0, RZ, RZ, 0x1 ;  /* 0x00000001ff007424 */ /* 0x000fe200078e00ff */
[----:B------:R-:W-:-:S03]  /*139f0*/  MOV R2, 0x13a20 ;  /* 0x00013a2000027802 */ /* 0x000fc60000000f00 */
[----:B------:R-:W-:Y:S02]  /*13a00*/  IMAD.MOV.U32 R4, RZ, RZ, R105 ;  /* 0x000000ffff047224 */ /* 0x000fe400078e0069 */
[----:B------:R-:W-:Y:S05]  /*13a10*/  CALL.REL.NOINC `($__internal_19_$__cuda_sm70_shflsync_bfly_p) ;  /* 0x0000275000007944 */ /* 0x000fea0003c00000 */
[----:B------:R-:W-:Y:S01]  /*13a20*/  FMNMX.FTZ R105, R105, R0, !PT ;  /* 0x0000000069697209 */ /* 0x000fe20007810000 */
[----:B------:R-:W-:Y:S01]  /*13a30*/  IMAD.MOV.U32 R4, RZ, RZ, R104 ;  /* 0x000000ffff047224 */ /* 0x000fe200078e0068 */
[----:B------:R-:W-:Y:S01]  /*13a40*/  MOV R2, 0x13a70 ;  /* 0x00013a7000027802 */ /* 0x000fe20000000f00 */
[----:B------:R-:W-:Y:S02]  /*13a50*/  IMAD.MOV.U32 R0, RZ, RZ, 0x2 ;  /* 0x00000002ff007424 */ /* 0x000fe400078e00ff */
        /* <DEDUP_REMOVED lines=26> */
[----:B------:R-:W-:Y:S01]  /*13c00*/  MOV R9, R0 ;  /* 0x0000000000097202 */ /* 0x000fe20000000f00 */
[----:B------:R-:W-:Y:S05]  /*13c10*/  BRA `(.L_x_1493) ;  /* 0xffff188000007947 */ /* 0x000fea000383ffff */
.L_x_1384:
[----:B------:R-:W-:Y:S01]  /*13c20*/  MOV R0, RZ ;  /* 0x000000ff00007202 */ /* 0x000fe20000000f00 */
[----:B------:R-:W-:Y:S01]  /*13c30*/  IMAD.MOV.U32 R209, RZ, RZ, R5 ;  /* 0x000000ffffd17224 */ /* 0x000fe200078e0005 */
[----:B------:R-:W-:Y:S01]  /*13c40*/  MOV R2, 0x13c70 ;  /* 0x00013c7000027802 */ /* 0x000fe20000000f00 */
[----:B------:R-:W-:Y:S02]  /*13c50*/  IMAD.MOV.U32 R3, RZ, RZ, 0x1c1f ;  /* 0x00001c1fff037424 */ /* 0x000fe400078e00ff */
[----:B-1234-:R-:W-:Y:S05]  /*13c60*/  CALL.REL.NOINC `($__internal_20_$__cuda_sm70_shflsync_idx_p) ;  /* 0x0000256000007944 */ /* 0x01efea0003c00000 */
[----:B------:R-:W-:Y:S01]  /*13c70*/  MOV R4, R0 ;  /* 0x0000000000047202 */ /* 0x000fe20000000f00 */
[----:B------:R-:W-:-:S05]  /*13c80*/  BRA `(.L_x_1494) ;  /* 0xffff2c7000007947 */ /* 0x000fca000383ffff */
.L_x_1385:
[----:B------:R-:W-:Y:S01]  /*13c90*/  MOV R0, RZ ;  /* 0x000000ff00007202 */ /* 0x000fe20000000f00 */
[----:B------:R-:W-:Y:S01]  /*13ca0*/  IMAD.MOV.U32 R209, RZ, RZ, R10 ;  /* 0x000000ffffd17224 */ /* 0x000fe200078e000a */
[----:B------:R-:W-:Y:S01]  /*13cb0*/  MOV R2, 0x13ce0 ;  /* 0x00013ce000027802 */ /* 0x000fe20000000f00 */
[----:B------:R-:W-:Y:S02]  /*13cc0*/  IMAD.MOV.U32 R3, RZ, RZ, 0x1c1f ;  /* 0x00001c1fff037424 */ /* 0x000fe400078e00ff */
[----:B-1234-:R-:W-:Y:S05]  /*13cd0*/  CALL.REL.NOINC `($__internal_20_$__cuda_sm70_shflsync_idx_p) ;  /* 0x000024f000007944 */ /* 0x01efea0003c00000 */
[----:B------:R-:W-:-:S05]  /*13ce0*/  BRA `(.L_x_1495) ;  /* 0xffff2c3000007947 */ /* 0x000fca000383ffff */
.L_x_1386:
[----:B------:R-:W-:Y:S01]  /*13cf0*/  MOV R0, 0x1 ;  /* 0x0000000100007802 */ /* 0x000fe20000000f00 */
[----:B------:R-:W-:Y:S01]  /*13d00*/  IMAD.MOV.U32 R209, RZ, RZ, R5 ;  /* 0x000000ffffd17224 */ /* 0x000fe200078e0005 */
[----:B---3--:R-:W-:Y:S01]  /*13d10*/  MOV R2, 0x13d40 ;  /* 0x00013d4000027802 */ /* 0x008fe20000000f00 */
[----:B------:R-:W-:Y:S02]  /*13d20*/  IMAD.MOV.U32 R3, RZ, RZ, 0x1c1f ;  /* 0x00001c1fff037424 */ /* 0x000fe400078e00ff */
[----:B-12-4-:R-:W-:Y:S05]  /*13d30*/  CALL.REL.NOINC `($__internal_20_$__cuda_sm70_shflsync_idx_p) ;  /* 0x0000249000007944 */ /* 0x016fea0003c00000 */
[----:B------:R-:W-:Y:S01]  /*13d40*/  MOV R3, 0x1c1f ;  /* 0x00001c1f00037802 */ /* 0x000fe20000000f00 */
[----:B------:R-:W-:Y:S01]  /*13d50*/  IMAD.MOV.U32 R4, RZ, RZ, R0 ;  /* 0x000000ffff047224 */ /* 0x000fe200078e0000 */
[----:B------:R-:W-:Y:S01]  /*13d60*/  MOV R0, 0x1 ;  /* 0x0000000100007802 */ /* 0x000fe20000000f00 */
[----:B------:R-:W-:Y:S01]  /*13d70*/  IMAD.MOV.U32 R209, RZ, RZ, R10 ;  /* 0x000000ffffd17224 */ /* 0x000fe200078e000a */
[----:B------:R-:W-:Y:S02]  /*13d80*/  MOV R2, 0x13da0 ;  /* 0x00013da000027802 */ /* 0x000fe40000000f00 */
[----:B------:R-:W-:Y:S05]  /*13d90*/  CALL.REL.NOINC `($__internal_20_$__cuda_sm70_shflsync_idx_p) ;  /* 0x0000243000007944 */ /* 0x000fea0003c00000 */
[----:B------:R-:W-:-:S05]  /*13da0*/  BRA `(.L_x_1496) ;  /* 0xffff2cf000007947 */ /* 0x000fca000383ffff */
.L_x_1389:
[----:B------:R-:W-:Y:S01]  /*13db0*/  MOV R0, RZ ;  /* 0x000000ff00007202 */ /* 0x000fe20000000f00 */
[----:B------:R-:W-:Y:S01]  /*13dc0*/  IMAD.MOV.U32 R209, RZ, RZ, R8 ;  /* 0x000000ffffd17224 */ /* 0x000fe200078e0008 */
[----:B------:R-:W-:Y:S01]  /*13dd0*/  MOV R2, 0x13e00 ;  /* 0x00013e0000027802 */ /* 0x000fe20000000f00 */
[----:B------:R-:W-:Y:S02]  /*13de0*/  IMAD.MOV.U32 R3, RZ, RZ, 0x1c1f ;  /* 0x00001c1fff037424 */ /* 0x000fe400078e00ff */
[----:B------:R-:W-:Y:S05]  /*13df0*/  CALL.REL.NOINC `($__internal_20_$__cuda_sm70_shflsync_idx_p) ;  /* 0x000023d000007944 */ /* 0x000fea0003c00000 */
[----:B------:R-:W-:Y:S01]  /*13e00*/  MOV R4, R0 ;  /* 0x0000000000047202 */ /* 0x000fe20000000f00 */
[----:B------:R-:W-:-:S05]  /*13e10*/  BRA `(.L_x_1497) ;  /* 0xffff3bb000007947 */ /* 0x000fca000383ffff */
.L_x_1390:
[----:B------:R-:W-:Y:S01]  /*13e20*/  MOV R0, RZ ;  /* 0x000000ff00007202 */ /* 0x000fe20000000f00 */
[----:B------:R-:W-:Y:S01]  /*13e30*/  IMAD.MOV.U32 R209, RZ, RZ, R9 ;  /* 0x000000ffffd17224 */ /* 0x000fe200078e0009 */
[----:B------:R-:W-:Y:S01]  /*13e40*/  MOV R2, 0x13e70 ;  /* 0x00013e7000027802 */ /* 0x000fe20000000f00 */
[----:B------:R-:W-:Y:S02]  /*13e50*/  IMAD.MOV.U32 R3, RZ, RZ, 0x1c1f ;  /* 0x00001c1fff037424 */ /* 0x000fe400078e00ff */
[----:B-12---:R-:W-:Y:S05]  /*13e60*/  CALL.REL.NOINC `($__internal_20_$__cuda_sm70_shflsync_idx_p) ;  /* 0x0000236000007944 */ /* 0x006fea0003c00000 */
[----:B------:R-:W-:-:S05]  /*13e70*/  BRA `(.L_x_1498) ;  /* 0xffff3b7000007947 */ /* 0x000fca000383ffff */
.L_x_1391:
[----:B------:R-:W-:Y:S01]  /*13e80*/  MOV R0, 0x1 ;  /* 0x0000000100007802 */ /* 0x000fe20000000f00 */
[----:B------:R-:W-:Y:S01]  /*13e90*/  IMAD.MOV.U32 R209, RZ, RZ, R8 ;  /* 0x000000ffffd17224 */ /* 0x000fe200078e0008 */
[----:B----4-:R-:W-:Y:S01]  /*13ea0*/  MOV R2, 0x13ed0 ;  /* 0x00013ed000027802 */ /* 0x010fe20000000f00 */
[----:B------:R-:W-:Y:S03]  /*13eb0*/  IMAD.MOV.U32 R3, RZ, RZ, 0x1c1f ;  /* 0x00001c1fff037424 */ /* 0x000fe600078e00ff */
[----:B-1-3--:R-:W-:Y:S05]  /*13ec0*/  CALL.REL.NOINC `($__internal_20_$__cuda_sm70_shflsync_idx_p) ;  /* 0x0000230000007944 */ /* 0x00afea0003c00000 */
[----:B------:R-:W-:Y:S01]  /*13ed0*/  MOV R3, 0x1c1f ;  /* 0x00001c1f00037802 */ /* 0x000fe20000000f00 */
[----:B------:R-:W-:Y:S01]  /*13ee0*/  IMAD.MOV.U32 R4, RZ, RZ, R0 ;  /* 0x000000ffff047224 */ /* 0x000fe200078e0000 */
[----:B------:R-:W-:Y:S01]  /*13ef0*/  MOV R0, 0x1 ;  /* 0x0000000100007802 */ /* 0x000fe20000000f00 */
[----:B------:R-:W-:Y:S01]  /*13f00*/  IMAD.MOV.U32 R209, RZ, RZ, R9 ;  /* 0x000000ffffd17224 */ /* 0x000fe200078e0009 */
[----:B------:R-:W-:Y:S02]  /*13f10*/  MOV R2, 0x13f30 ;  /* 0x00013f3000027802 */ /* 0x000fe40000000f00 */
[----:B------:R-:W-:Y:S05]  /*13f20*/  CALL.REL.NOINC `($__internal_20_$__cuda_sm70_shflsync_idx_p) ;  /* 0x000022a000007944 */ /* 0x000fea0003c00000 */
[----:B------:R-:W-:-:S05]  /*13f30*/  BRA `(.L_x_1499) ;  /* 0xffff3c1000007947 */ /* 0x000fca000383ffff */
.L_x_1392:
[----:B------:R-:W-:Y:S01]  /*13f40*/  MOV R0, RZ ;  /* 0x000000ff00007202 */ /* 0x000fe20000000f00 */
[----:B------:R-:W-:Y:S01]  /*13f50*/  IMAD.MOV.U32 R209, RZ, RZ, R4 ;  /* 0x000000ffffd17224 */ /* 0x000fe200078e0004 */
[----:B------:R-:W-:Y:S01]  /*13f60*/  MOV R2, 0x13f90 ;  /* 0x00013f9000027802 */ /* 0x000fe20000000f00 */
[----:B------:R-:W-:Y:S02]  /*13f70*/  IMAD.MOV.U32 R3, RZ, RZ, 0x1c1f ;  /* 0x00001c1fff037424 */ /* 0x000fe400078e00ff */
[----:B------:R-:W-:Y:S05]  /*13f80*/  CALL.REL.NOINC `($__internal_20_$__cuda_sm70_shflsync_idx_p) ;  /* 0x0000224000007944 */ /* 0x000fea0003c00000 */
[----:B------:R-:W-:-:S05]  /*13f90*/  BRA `(.L_x_1500) ;  /* 0xffff3d7000007947 */ /* 0x000fca000383ffff */
.L_x_1393:
[----:B------:R-:W-:Y:S01]  /*13fa0*/  MOV R0, 0x1 ;  /* 0x0000000100007802 */ /* 0x000fe20000000f00 */
[----:B------:R-:W-:Y:S01]  /*13fb0*/  IMAD.MOV.U32 R209, RZ, RZ, R4 ;  /* 0x000000ffffd17224 */ /* 0x000fe200078e0004 */
[----:B------:R-:W-:Y:S01]  /*13fc0*/  MOV R2, 0x13ff0 ;  /* 0x00013ff000027802 */ /* 0x000fe20000000f00 */
[----:B------:R-:W-:Y:S02]  /*13fd0*/  IMAD.MOV.U32 R3, RZ, RZ, 0x1c1f ;  /* 0x00001c1fff037424 */ /* 0x000fe400078e00ff */
[----:B-1----:R-:W-:Y:S05]  /*13fe0*/  CALL.REL.NOINC `($__internal_20_$__cuda_sm70_shflsync_idx_p) ;  /* 0x000021e000007944 */ /* 0x002fea0003c00000 */
[----:B------:R-:W-:Y:S01]  /*13ff0*/  MOV R2, 0x141d0 ;  /* 0x000141d000027802 */ /* 0x000fe20000000f00 */
[----:B------:R-:W-:Y:S02]  /*14000*/  IMAD.IADD R0, R5, 0x1, R0 ;  /* 0x0000000105007824 */ /* 0x000fe400078e0200 */
[----:B------:R-:W-:Y:S02]  /*14010*/  IMAD.MOV.U32 R209, RZ, RZ, R4 ;  /* 0x000000ffffd17224 */ /* 0x000fe400078e0004 */
[----:B------:R-:W-:Y:S01]  /*14020*/  IMAD.MOV.U32 R3, RZ, RZ, 0x1c1f ;  /* 0x00001c1fff037424 */ /* 0x000fe200078e00ff */
[C---:B------:R-:W-:Y:S02]  /*14030*/  ISETP.GT.AND P6, PT, R0.reuse, RZ, PT ;  /* 0x000000ff0000720c */ /* 0x040fe40003fc4270 */
[C---:B------:R-:W-:Y:S02]  /*14040*/  ISETP.GT.AND P5, PT, R0.reuse, 0x1, PT ;  /* 0x000000010000780c */ /* 0x040fe40003fa4270 */
[C---:B------:R-:W-:Y:S02]  /*14050*/  ISETP.GT.AND P4, PT, R0.reuse, 0x8, PT ;  /* 0x000000080000780c */ /* 0x040fe40003f84270 */
        /* <DEDUP_REMOVED lines=22> */
[----:B------:R-:W-:Y:S05]  /*141c0*/  CALL.REL.NOINC `($__internal_20_$__cuda_sm70_shflsync_idx_p) ;  /* 0x0000200000007944 */ /* 0x000fea0003c00000 */
        /* <DEDUP_REMOVED lines=30> */
[----:B------:R-:W-:Y:S01]  /*143b0*/  FMNMX.FTZ R2, R9, R100, !PT ;  /* 0x0000006409027209 */ /* 0x000fe20007810000 */
[----:B------:R-:W-:Y:S01]  /*143c0*/  IMAD.IADD R0, R5, 0x1, R0 ;  /* 0x0000000105007824 */ /* 0x000fe200078e0200 */
[----:B------:R-:W-:Y:S02]  /*143d0*/  FMNMX.FTZ R5, R40, R106, !PT ;  /* 0x0000006a28057209 */ /* 0x000fe40007810000 */
[----:B------:R-:W-:Y:S02]  /*143e0*/  FMNMX.FTZ R4, R14, R2, !PT ;  /* 0x000000020e047209 */ /* 0x000fe40007810000 */
[C---:B------:R-:W-:Y:S02]  /*143f0*/  ISETP.GT.AND P6, PT, R0.reuse, RZ, PT ;  /* 0x000000ff0000720c */ /* 0x040fe40003fc4270 */
[C---:B------:R-:W-:Y:S02]  /*14400*/  ISETP.GT.AND P5, PT, R0.reuse, 0x1, PT ;  /* 0x000000010000780c */ /* 0x040fe40003fa4270 */
[C---:B------:R-:W-:Y:S02]  /*14410*/  ISETP.GT.AND P4, PT, R0.reuse, 0x8, PT ;  /* 0x000000080000780c */ /* 0x040fe40003f84270 */
        /* <DEDUP_REMOVED lines=68> */
[----:B------:R-:W-:Y:S05]  /*14860*/  CALL.REL.NOINC `($__internal_19_$__cuda_sm70_shflsync_bfly_p) ;  /* 0x0000190000007944 */ /* 0x000fea0003c00000 */
[----:B------:R-:W-:Y:S01]  /*14870*/  FMNMX.FTZ R4, R4, R0, !PT ;  /* 0x0000000004047209 */ /* 0x000fe20007810000 */
[----:B------:R-:W-:Y:S01]  /*14880*/  IMAD.MOV.U32 R0, RZ, RZ, 0x1 ;  /* 0x00000001ff007424 */ /* 0x000fe200078e00ff */
[----:B------:R-:W-:Y:S02]  /*14890*/  MOV R2, 0x148b0 ;  /* 0x000148b000027802 */ /* 0x000fe40000000f00 */
        /* <DEDUP_REMOVED lines=28> */
[----:B------:R-:W-:-:S05]  /*14a60*/  BRA `(.L_x_1501) ;  /* 0xffff3d1000007947 */ /* 0x000fca000383ffff */
.L_x_1396:
[----:B------:R-:W-:Y:S01]  /*14a70*/  MOV R0, RZ ;  /* 0x000000ff00007202 */ /* 0x000fe20000000f00 */
[----:B------:R-:W-:Y:S01]  /*14a80*/  IMAD.MOV.U32 R209, RZ, RZ, R8 ;  /* 0x000000ffffd17224 */ /* 0x000fe200078e0008 */
[----:B------:R-:W-:Y:S01]  /*14a90*/  MOV R2, 0x14ac0 ;  /* 0x00014ac000027802 */ /* 0x000fe20000000f00 */
[----:B------:R-:W-:Y:S02]  /*14aa0*/  IMAD.MOV.U32 R3, RZ, RZ, 0x1c1f ;  /* 0x00001c1fff037424 */ /* 0x000fe400078e00ff */
[----:B-1234-:R-:W-:Y:S05]  /*14ab0*/  CALL.REL.NOINC `($__internal_20_$__cuda_sm70_shflsync_idx_p) ;  /* 0x0000171000007944 */ /* 0x01efea0003c00000 */
[----:B------:R-:W-:-:S05]  /*14ac0*/  BRA `(.L_x_1502) ;  /* 0xffff573000007947 */ /* 0x000fca000383ffff */
.L_x_1399:
[----:B------:R-:W-:Y:S01]  /*14ad0*/  MOV R0, 0x1 ;  /* 0x0000000100007802 */ /* 0x000fe20000000f00 */
[----:B------:R-:W-:Y:S01]  /*14ae0*/  IMAD.MOV.U32 R209, RZ, RZ, R8 ;  /* 0x000000ffffd17224 */ /* 0x000fe200078e0008 */
[----:B---3--:R-:W-:Y:S01]  /*14af0*/  MOV R2, 0x14b20 ;  /* 0x00014b2000027802 */ /* 0x008fe20000000f00 */
[----:B------:R-:W-:Y:S02]  /*14b00*/  IMAD.MOV.U32 R3, RZ, RZ, 0x1c1f ;  /* 0x00001c1fff037424 */ /* 0x000fe400078e00ff */
[----:B-12---:R-:W-:Y:S05]  /*14b10*/  CALL.REL.NOINC `($__internal_20_$__cuda_sm70_shflsync_idx_p) ;  /* 0x000016b000007944 */ /* 0x006fea0003c00000 */
[----:B------:R-:W-:Y:S01]  /*14b20*/  MOV R3, 0x1c1f ;  /* 0x00001c1f00037802 */ /* 0x000fe20000000f00 */
[----:B------:R-:W-:Y:S01]  /*14b30*/  IMAD.MOV.U32 R4, RZ, RZ, R0 ;  /* 0x000000ffff047224 */ /* 0x000fe200078e0000 */
[----:B------:R-:W-:Y:S01]  /*14b40*/  MOV R0, 0x1 ;  /* 0x0000000100007802 */ /* 0x000fe20000000f00 */
[----:B------:R-:W-:Y:S01]  /*14b50*/  IMAD.MOV.U32 R209, RZ, RZ, R9 ;  /* 0x000000ffffd17224 */ /* 0x000fe200078e0009 */
[----:B------:R-:W-:Y:S02]  /*14b60*/  MOV R2, 0x14b80 ;  /* 0x00014b8000027802 */ /* 0x000fe40000000f00 */
[----:B------:R-:W-:Y:S05]  /*14b70*/  CALL.REL.NOINC `($__internal_20_$__cuda_sm70_shflsync_idx_p) ;  /* 0x0000165000007944 */ /* 0x000fea0003c00000 */
[----:B------:R-:W-:-:S05]  /*14b80*/  BRA `(.L_x_1503) ;  /* 0xffff580000007947 */ /* 0x000fca000383ffff */
.L_x_1402:
[----:B------:R-:W-:Y:S01]  /*14b90*/  MOV R0, RZ ;  /* 0x000000ff00007202 */ /* 0x000fe20000000f00 */
[----:B------:R-:W-:Y:S01]  /*14ba0*/  IMAD.MOV.U32 R209, RZ, RZ, R8 ;  /* 0x000000ffffd17224 */ /* 0x000fe200078e0008 */
[----:B------:R-:W-:Y:S01]  /*14bb0*/  MOV R2, 0x14be0 ;  /* 0x00014be000027802 */ /* 0x000fe20000000f00 */
[----:B------:R-:W-:Y:S02]  /*14bc0*/  IMAD.MOV.U32 R3, RZ, RZ, 0x1c1f ;  /* 0x00001c1fff037424 */ /* 0x000fe400078e00ff */
[----:B------:R-:W-:Y:S05]  /*14bd0*/  CALL.REL.NOINC `($__internal_20_$__cuda_sm70_shflsync_idx_p) ;  /* 0x000015f000007944 */ /* 0x000fea0003c00000 */
[----:B------:R-:W-:Y:S01]  /*14be0*/  MOV R4, R0 ;  /* 0x0000000000047202 */ /* 0x000fe20000000f00 */
[----:B------:R-:W-:-:S05]  /*14bf0*/  BRA `(.L_x_1504) ;  /* 0xffff66c000007947 */ /* 0x000fca000383ffff */
.L_x_1403:
[----:B------:R-:W-:Y:S01]  /*14c00*/  MOV R0, RZ ;  /* 0x000000ff00007202 */ /* 0x000fe20000000f00 */
[----:B------:R-:W-:Y:S01]  /*14c10*/  IMAD.MOV.U32 R209, RZ, RZ, R9 ;  /* 0x000000ffffd17224 */ /* 0x000fe200078e0009 */
[----:B------:R-:W-:Y:S01]  /*14c20*/  MOV R2, 0x14c50 ;  /* 0x00014c5000027802 */ /* 0x000fe20000000f00 */
[----:B------:R-:W-:Y:S02]  /*14c30*/  IMAD.MOV.U32 R3, RZ, RZ, 0x1c1f ;  /* 0x00001c1fff037424 */ /* 0x000fe400078e00ff */
[----:B-12---:R-:W-:Y:S05]  /*14c40*/  CALL.REL.NOINC `($__internal_20_$__cuda_sm70_shflsync_idx_p) ;  /* 0x0000158000007944 */ /* 0x006fea0003c00000 */
[----:B------:R-:W-:-:S05]  /*14c50*/  BRA `(.L_x_1505) ;  /* 0xffff668000007947 */ /* 0x000fca000383ffff */
.L_x_1404:
        /* <DEDUP_REMOVED lines=12> */
.L_x_1405:
[----:B------:R-:W-:Y:S02]  /*14d20*/  MOV R0, 0x2 ;  /* 0x0000000200007802 */ /* 0x000fe40000000f00 */
[----:B------:R-:W-:Y:S02]  /*14d30*/  MOV R2, 0x14d50 ;  /* 0x00014d5000027802 */ /* 0x000fe40000000f00 */
[----:B------:R-:W-:Y:S05]  /*14d40*/  CALL.REL.NOINC `($__internal_19_$__cuda_sm70_shflsync_bfly_p) ;  /* 0x0000142000007944 */ /* 0x000fea0003c00000 */
[----:B------:R-:W-:-:S05]  /*14d50*/  BRA `(.L_x_1507) ;  /* 0xffff6ae000007947 */ /* 0x000fca000383ffff */
.L_x_1406:
[----:B------:R-:W-:Y:S02]  /*14d60*/  MOV R0, 0x1 ;  /* 0x0000000100007802 */ /* 0x000fe40000000f00 */
        /* <DEDUP_REMOVED lines=30> */
.L_x_1408:
[----:B------:R-:W-:Y:S01]  /*14f50*/  IMAD.MOV.U32 R4, RZ, RZ, R230 ;  /* 0x000000ffff047224 */ /* 0x000fe200078e00e6 */
[----:B------:R-:W-:-:S02]  /*14f60*/  MOV R0, 0x2 ;  /* 0x0000000200007802 */ /* 0x000fc40000000f00 */
[----:B------:R-:W-:Y:S02]  /*14f70*/  MOV R2, 0x14f90 ;  /* 0x00014f9000027802 */ /* 0x000fe40000000f00 */
[----:B------:R-:W-:Y:S05]  /*14f80*/  CALL.REL.NOINC `($__internal_19_$__cuda_sm70_shflsync_bfly_p) ;  /* 0x000011e000007944 */ /* 0x000fea0003c00000 */
[----:B------:R-:W-:Y:S05]  /*14f90*/  BRA `(.L_x_1509) ;  /* 0xffff815000007947 */ /* 0x000fea000383ffff */
.L_x_1409:
[----:B------:R-:W-:Y:S01]  /*14fa0*/  IMAD.MOV.U32 R4, RZ, RZ, R7 ;  /* 0x000000ffff047224 */ /* 0x000fe200078e0007 */
[----:B------:R-:W-:Y:S02]  /*14fb0*/  MOV R0, 0x1 ;  /* 0x0000000100007802 */ /* 0x000fe40000000f00 */
[----:B------:R-:W-:Y:S02]  /*14fc0*/  MOV R2, 0x14fe0 ;  /* 0x00014fe000027802 */ /* 0x000fe40000000f00 */
[----:B-1----:R-:W-:Y:S05]  /*14fd0*/  CALL.REL.NOINC `($__internal_19_$__cuda_sm70_shflsync_bfly_p) ;  /* 0x0000119000007944 */ /* 0x002fea0003c00000 */
[----:B------:R-:W-:Y:S01]  /*14fe0*/  FADD.FTZ R7, R7, R0 ;  /* 0x0000000007077221 */ /* 0x000fe20000010000 */
[----:B------:R-:W-:Y:S02]  /*14ff0*/  MOV R4, R223 ;  /* 0x000000df00047202 */ /* 0x000fe40000000f00 */
[----:B------:R-:W-:Y:S02]  /*15000*/  MOV R0, 0x2 ;  /* 0x0000000200007802 */ /* 0x000fe40000000f00 */
[----:B------:R-:W-:Y:S02]  /*15010*/  MOV R2, 0x15030 ;  /* 0x0001503000027802 */ /* 0x000fe40000000f00 */
[----:B------:R-:W-:Y:S05]  /*15020*/  CALL.REL.NOINC `($__internal_19_$__cuda_sm70_shflsync_bfly_p) ;  /* 0x0000114000007944 */ /* 0x000fea0003c00000 */
[----:B------:R-:W-:Y:S01]  /*15030*/  FADD.FTZ R6, R223, R0 ;  /* 0x00000000df067221 */ /* 0x000fe20000010000 */
[----:B------:R-:W-:Y:S02]  /*15040*/  MOV R0, 0x1 ;  /* 0x0000000100007802 */ /* 0x000fe40000000f00 */
[----:B------:R-:W-:-:S02]  /*15050*/  MOV R2, 0x15080 ;  /* 0x0001508000027802 */ /* 0x000fc40000000f00 */
[----:B------:R-:W-:Y:S02]  /*15060*/  MOV R4, R6 ;  /* 0x0000000600047202 */ /* 0x000fe40000000f00 */
[----:B------:R-:W-:Y:S05]  /*15070*/  CALL.REL.NOINC `($__internal_19_$__cuda_sm70_shflsync_bfly_p) ;  /* 0x000010f000007944 */ /* 0x000fea0003c00000 */
[----:B------:R-:W-:Y:S01]  /*15080*/  FADD.FTZ R6, R6, R0 ;  /* 0x0000000006067221 */ /* 0x000fe20000010000 */
[----:B------:R-:W-:Y:S02]  /*15090*/  MOV R4, R224 ;  /* 0x000000e000047202 */ /* 0x000fe40000000f00 */
[----:B------:R-:W-:Y:S02]  /*150a0*/  MOV R0, 0x2 ;  /* 0x0000000200007802 */ /* 0x000fe40000000f00 */
[----:B------:R-:W-:Y:S02]  /*150b0*/  MOV R2, 0x150d0 ;  /* 0x000150d000027802 */ /* 0x000fe40000000f00 */
[----:B------:R-:W-:Y:S05]  /*150c0*/  CALL.REL.NOINC `($__internal_19_$__cuda_sm70_shflsync_bfly_p) ;  /* 0x000010a000007944 */ /* 0x000fea0003c00000 */
[----:B------:R-:W-:Y:S01]  /*150d0*/  FADD.FTZ R5, R224, R0 ;  /* 0x00000000e0057221 */ /* 0x000fe20000010000 */
[----:B------:R-:W-:Y:S02]  /*150e0*/  MOV R0, 0x1 ;  /* 0x0000000100007802 */ /* 0x000fe40000000f00 */
[----:B------:R-:W-:Y:S02]  /*150f0*/  MOV R2, 0x15120 ;  /* 0x0001512000027802 */ /* 0x000fe40000000f00 */
[----:B------:R-:W-:-:S02]  /*15100*/  MOV R4, R5 ;  /* 0x0000000500047202 */ /* 0x000fc40000000f00 */
[----:B------:R-:W-:Y:S05]  /*15110*/  CALL.REL.NOINC `($__internal_19_$__cuda_sm70_shflsync_bfly_p) ;  /* 0x0000105000007944 */ /* 0x000fea0003c00000 */
[----:B------:R-:W-:Y:S01]  /*15120*/  FADD.FTZ R5, R5, R0 ;  /* 0x0000000005057221 */ /* 0x000fe20000010000 */
[----:B------:R-:W-:-:S02]  /*15130*/  MOV R4, R225 ;  /* 0x000000e100047202 */ /* 0x000fc40000000f00 */
[----:B------:R-:W-:Y:S02]  /*15140*/  MOV R0, 0x2 ;  /* 0x0000000200007802 */ /* 0x000fe40000000f00 */
[----:B------:R-:W-:Y:S02]  /*15150*/  MOV R2, 0x15170 ;  /* 0x0001517000027802 */ /* 0x000fe40000000f00 */
[----:B------:R-:W-:Y:S05]  /*15160*/  CALL.REL.NOINC `($__internal_19_$__cuda_sm70_shflsync_bfly_p) ;  /* 0x0000100000007944 */ /* 0x000fea0003c00000 */
[----:B------:R-:W-:Y:S01]  /*15170*/  FADD.FTZ R4, R225, R0 ;  /* 0x00000000e1047221 */ /* 0x000fe20000010000 */
[----:B------:R-:W-:Y:S02]  /*15180*/  MOV R0, 0x1 ;  /* 0x0000000100007802 */ /* 0x000fe40000000f00 */
[----:B------:R-:W-:Y:S02]  /*15190*/  MOV R2, 0x151b0 ;  /* 0x000151b000027802 */ /* 0x000fe40000000f00 */
[----:B------:R-:W-:Y:S05]  /*151a0*/  CALL.REL.NOINC `($__internal_19_$__cuda_sm70_shflsync_bfly_p) ;  /* 0x00000fc000007944 */ /* 0x000fea0003c00000 */
[----:B------:R-:W-:Y:S01]  /*151b0*/  MOV R8, R0 ;  /* 0x0000000000087202 */ /* 0x000fe20000000f00 */
[----:B------:R-:W-:Y:S05]  /*151c0*/  BRA `(.L_x_1510) ;  /* 0xffff801000007947 */ /* 0x000fea000383ffff */
.L_x_1416:
[----:B-1234-:R-:W-:Y:S01]  /*151d0*/  IMAD.MOV.U32 R209, RZ, RZ, R10 ;  /* 0x000000ffffd17224 */ /* 0x01efe200078e000a */
[----:B------:R-:W-:Y:S01]  /*151e0*/  MOV R0, RZ ;  /* 0x000000ff00007202 */ /* 0x000fe20000000f00 */
[----:B------:R-:W-:Y:S01]  /*151f0*/  IMAD.MOV.U32 R3, RZ, RZ, 0x1c1f ;  /* 0x00001c1fff037424 */ /* 0x000fe200078e00ff */
[----:B------:R-:W-:Y:S02]  /*15200*/  MOV R2, 0x15220 ;  /* 0x0001522000027802 */ /* 0x000fe40000000f00 */
[----:B------:R-:W-:Y:S05]  /*15210*/  CALL.REL.NOINC `($__internal_20_$__cuda_sm70_shflsync_idx_p) ;  /* 0x00000fb000007944 */ /* 0x000fea0003c00000 */
[----:B------:R-:W-:Y:S01]  /*15220*/  MOV R5, R0 ;  /* 0x0000000000057202 */ /* 0x000fe20000000f00 */
[----:B------:R-:W-:Y:S05]  /*15230*/  BRA `(.L_x_1511) ;  /* 0xffff997000007947 */ /* 0x000fea000383ffff */
.L_x_1417:
[----:B------:R-:W-:Y:S01]  /*15240*/  IMAD.MOV.U32 R209, RZ, RZ, R12 ;  /* 0x000000ffffd17224 */ /* 0x000fe200078e000c */
[----:B------:R-:W-:Y:S01]  /*15250*/  MOV R0, RZ ;  /* 0x000000ff00007202 */ /* 0x000fe20000000f00 */
[----:B------:R-:W-:Y:S01]  /*15260*/  IMAD.MOV.U32 R3, RZ, RZ, 0x1c1f ;  /* 0x00001c1fff037424 */ /* 0x000fe200078e00ff */
[----:B------:R-:W-:-:S02]  /*15270*/  MOV R2, 0x15290 ;  /* 0x0001529000027802 */ /* 0x000fc40000000f00 */
[----:B-12---:R-:W-:Y:S05]  /*15280*/  CALL.REL.NOINC `($__internal_20_$__cuda_sm70_shflsync_idx_p) ;  /* 0x00000f4000007944 */ /* 0x006fea0003c00000 */
[----:B------:R-:W-:Y:S05]  /*15290*/  BRA `(.L_x_1512) ;  /* 0xffff993000007947 */ /* 0x000fea000383ffff */
.L_x_1420:
[----:B------:R-:W-:Y:S01]  /*152a0*/  IMAD.MOV.U32 R209, RZ, RZ, R10 ;  /* 0x000000ffffd17224 */ /* 0x000fe200078e000a */
[----:B----4-:R-:W-:Y:S01]  /*152b0*/  MOV R0, 0x1 ;  /* 0x0000000100007802 */ /* 0x010fe20000000f00 */
[----:B--2---:R-:W-:Y:S01]  /*152c0*/  IMAD.MOV.U32 R3, RZ, RZ, 0x1c1f ;  /* 0x00001c1fff037424 */ /* 0x004fe200078e00ff */
[----:B------:R-:W-:-:S02]  /*152d0*/  MOV R2, 0x152f0 ;  /* 0x000152f000027802 */ /* 0x000fc40000000f00 */
        /* <DEDUP_REMOVED lines=8> */
.L_x_1423:
[----:B------:R-:W-:Y:S01]  /*15360*/  IMAD.MOV.U32 R209, RZ, RZ, R10 ;  /* 0x000000ffffd17224 */ /* 0x000fe200078e000a */
[----:B----4-:R-:W-:Y:S01]  /*15370*/  MOV R0, 0x2 ;  /* 0x0000000200007802 */ /* 0x010fe20000000f00 */
[----:B-1----:R-:W-:Y:S01]  /*15380*/  IMAD.MOV.U32 R3, RZ, RZ, 0x1c1f ;  /* 0x00001c1fff037424 */ /* 0x002fe200078e00ff */
[----:B------:R-:W-:Y:S02]  /*15390*/  MOV R2, 0x153b0 ;  /* 0x000153b000027802 */ /* 0x000fe40000000f00 */
[----:B--23--:R-:W-:Y:S05]  /*153a0*/  CALL.REL.NOINC `($__internal_20_$__cuda_sm70_shflsync_idx_p) ;  /* 0x00000e2000007944 */ /* 0x00cfea0003c00000 */
[----:B------:R-:W-:Y:S01]  /*153b0*/  MOV R5, R0 ;  /* 0x0000000000057202 */ /* 0x000fe20000000f00 */
[----:B------:R-:W-:Y:S05]  /*153c0*/  BRA `(.L_x_1514) ;  /* 0xffff9ad000007947 */ /* 0x000fea000383ffff */
.L_x_1424:
[----:B------:R-:W-:Y:S01]  /*153d0*/  IMAD.MOV.U32 R209, RZ, RZ, R12 ;  /* 0x000000ffffd17224 */ /* 0x000fe200078e000c */
[----:B----4-:R-:W-:Y:S01]  /*153e0*/  MOV R0, 0x2 ;  /* 0x0000000200007802 */ /* 0x010fe20000000f00 */
[----:B------:R-:W-:Y:S01]  /*153f0*/  IMAD.MOV.U32 R3, RZ, RZ, 0x1c1f ;  /* 0x00001c1fff037424 */ /* 0x000fe200078e00ff */
[----:B------:R-:W-:Y:S02]  /*15400*/  MOV R2, 0x15420 ;  /* 0x0001542000027802 */ /* 0x000fe40000000f00 */
[----:B-123--:R-:W-:Y:S05]  /*15410*/  CALL.REL.NOINC `($__internal_20_$__cuda_sm70_shflsync_idx_p) ;  /* 0x00000db000007944 */ /* 0x00efea0003c00000 */
[----:B------:R-:W-:Y:S05]  /*15420*/  BRA `(.L_x_1515) ;  /* 0xffff9a9000007947 */ /* 0x000fea000383ffff */
.L_x_1427:
[----:B------:R-:W-:Y:S01]  /*15430*/  IMAD.MOV.U32 R209, RZ, RZ, R10 ;  /* 0x000000ffffd17224 */ /* 0x000fe200078e000a */
[----:B-1----:R-:W-:Y:S01]  /*15440*/  MOV R0, 0x3 ;  /* 0x0000000300007802 */ /* 0x002fe20000000f00 */
[----:B------:R-:W-:Y:S01]  /*15450*/  IMAD.MOV.U32 R3, RZ, RZ, 0x1c1f ;  /* 0x00001c1fff037424 */ /* 0x000fe200078e00ff */
[----:B------:R-:W-:-:S02]  /*15460*/  MOV R2, 0x15480 ;  /* 0x0001548000027802 */ /* 0x000fc40000000f00 */
[----:B--234-:R-:W-:Y:S05]  /*15470*/  CALL.REL.NOINC `($__internal_20_$__cuda_sm70_shflsync_idx_p) ;  /* 0x00000d5000007944 */ /* 0x01cfea0003c00000 */
[----:B------:R-:W-:Y:S01]  /*15480*/  IMAD.MOV.U32 R6, RZ, RZ, R0 ;  /* 0x000000ffff067224 */ /* 0x000fe200078e0000 */
[----:B------:R-:W-:Y:S01]  /*15490*/  MOV R0, 0x3 ;  /* 0x0000000300007802 */ /* 0x000fe20000000f00 */
[----:B------:R-:W-:Y:S01]  /*154a0*/  IMAD.MOV.U32 R209, RZ, RZ, R12 ;  /* 0x000000ffffd17224 */ /* 0x000fe200078e000c */
[----:B------:R-:W-:-:S02]  /*154b0*/  MOV R3, 0x1c1f ;  /* 0x00001c1f00037802 */ /* 0x000fc40000000f00 */
[----:B------:R-:W-:Y:S02]  /*154c0*/  MOV R2, 0x154e0 ;  /* 0x000154e000027802 */ /* 0x000fe40000000f00 */
[----:B------:R-:W-:Y:S05]  /*154d0*/  CALL.REL.NOINC `($__internal_20_$__cuda_sm70_shflsync_idx_p) ;  /* 0x00000cf000007944 */ /* 0x000fea0003c00000 */
[----:B------:R-:W-:Y:S05]  /*154e0*/  BRA `(.L_x_1516) ;  /* 0xffff9b4000007947 */ /* 0x000fea000383ffff */
.L_x_1429:
[----:B------:R-:W-:Y:S01]  /*154f0*/  IMAD.MOV.U32 R209, RZ, RZ, R5 ;  /* 0x000000ffffd17224 */ /* 0x000fe200078e0005 */
[----:B------:R-:W-:Y:S01]  /*15500*/  MOV R0, RZ ;  /* 0x000000ff00007202 */ /* 0x000fe20000000f00 */
[----:B------:R-:W-:Y:S01]  /*15510*/  IMAD.MOV.U32 R3, RZ, RZ, 0x1c1f ;  /* 0x00001c1fff037424 */ /* 0x000fe200078e00ff */
[----:B------:R-:W-:Y:S02]  /*15520*/  MOV R2, 0x15540 ;  /* 0x0001554000027802 */ /* 0x000fe40000000f00 */
[----:B------:R-:W-:Y:S05]  /*15530*/  CALL.REL.NOINC `($__internal_20_$__cuda_sm70_shflsync_idx_p) ;  /* 0x00000c9000007944 */ /* 0x000fea0003c00000 */
[----:B------:R-:W-:Y:S01]  /*15540*/  MOV R4, R0 ;  /* 0x0000000000047202 */ /* 0x000fe20000000f00 */
[----:B------:R-:W-:Y:S05]  /*15550*/  BRA `(.L_x_1517) ;  /* 0xffff9e2000007947 */ /* 0x000fea000383ffff */
.L_x_1430:
[----:B------:R-:W-:Y:S01]  /*15560*/  IMAD.MOV.U32 R209, RZ, RZ, R12 ;  /* 0x000000ffffd17224 */ /* 0x000fe200078e000c */
[----:B------:R-:W-:Y:S01]  /*15570*/  MOV R0, RZ ;  /* 0x000000ff00007202 */ /* 0x000fe20000000f00 */
[----:B------:R-:W-:Y:S01]  /*15580*/  IMAD.MOV.U32 R3, RZ, RZ, 0x1c1f ;  /* 0x00001c1fff037424 */ /* 0x000fe200078e00ff */
[----:B------:R-:W-:Y:S02]  /*15590*/  MOV R2, 0x155b0 ;  /* 0x000155b000027802 */ /* 0x000fe40000000f00 */
[----:B-12---:R-:W-:Y:S05]  /*155a0*/  CALL.REL.NOINC `($__internal_20_$__cuda_sm70_shflsync_idx_p) ;  /* 0x00000c2000007944 */ /* 0x006fea0003c00000 */
[----:B------:R-:W-:Y:S05]  /*155b0*/  BRA `(.L_x_1518) ;  /* 0xffff9de000007947 */ /* 0x000fea000383ffff */
.L_x_1433:
[----:B------:R-:W-:Y:S01]  /*155c0*/  IMAD.MOV.U32 R209, RZ, RZ, R5 ;  /* 0x000000ffffd17224 */ /* 0x000fe200078e0005 */
[----:B----4-:R-:W-:Y:S01]  /*155d0*/  MOV R0, 0x1 ;  /* 0x0000000100007802 */ /* 0x010fe20000000f00 */
[----:B------:R-:W-:Y:S01]  /*155e0*/  IMAD.MOV.U32 R3, RZ, RZ, 0x1c1f ;  /* 0x00001c1fff037424 */ /* 0x000fe200078e00ff */
[----:B------:R-:W-:-:S02]  /*155f0*/  MOV R2, 0x15610 ;  /* 0x0001561000027802 */ /* 0x000fc40000000f00 */
[----:B-123--:R-:W-:Y:S05]  /*15600*/  CALL.REL.NOINC `($__internal_20_$__cuda_sm70_shflsync_idx_p) ;  /* 0x00000bc000007944 */ /* 0x00efea0003c00000 */
[----:B------:R-:W-:Y:S01]  /*15610*/  IMAD.MOV.U32 R4, RZ, RZ, R0 ;  /* 0x000000ffff047224 */ /* 0x000fe200078e0000 */
[----:B------:R-:W-:Y:S01]  /*15620*/  MOV R0, 0x1 ;  /* 0x0000000100007802 */ /* 0x000fe20000000f00 */
[----:B------:R-:W-:Y:S01]  /*15630*/  IMAD.MOV.U32 R209, RZ, RZ, R12 ;  /* 0x000000ffffd17224 */ /* 0x000fe200078e000c */
[----:B------:R-:W-:-:S02]  /*15640*/  MOV R3, 0x1c1f ;  /* 0x00001c1f00037802 */ /* 0x000fc40000000f00 */
[----:B------:R-:W-:Y:S02]  /*15650*/  MOV R2, 0x15670 ;  /* 0x0001567000027802 */ /* 0x000fe40000000f00 */
[----:B------:R-:W-:Y:S05]  /*15660*/  CALL.REL.NOINC `($__internal_20_$__cuda_sm70_shflsync_idx_p) ;  /* 0x00000b6000007944 */ /* 0x000fea0003c00000 */
[----:B------:R-:W-:Y:S05]  /*15670*/  BRA `(.L_x_1519) ;  /* 0xffffa2a000007947 */ /* 0x000fea000383ffff */
.L_x_1436:
[----:B------:R-:W-:Y:S01]  /*15680*/  IMAD.MOV.U32 R209, RZ, RZ, R5 ;  /* 0x000000ffffd17224 */ /* 0x000fe200078e0005 */
[----:B----4-:R-:W-:Y:S01]  /*15690*/  MOV R0, 0x2 ;  /* 0x0000000200007802 */ /* 0x010fe20000000f00 */
[----:B------:R-:W-:Y:S01]  /*156a0*/  IMAD.MOV.U32 R3, RZ, RZ, 0x1c1f ;  /* 0x00001c1fff037424 */ /* 0x000fe200078e00ff */
[----:B------:R-:W-:Y:S02]  /*156b0*/  MOV R2, 0x156d0 ;  /* 0x000156d000027802 */ /* 0x000fe40000000f00 */
[----:B-123--:R-:W-:Y:S05]  /*156c0*/  CALL.REL.NOINC `($__internal_20_$__cuda_sm70_shflsync_idx_p) ;  /* 0x00000b0000007944 */ /* 0x00efea0003c00000 */
[----:B------:R-:W-:Y:S01]  /*156d0*/  MOV R4, R0 ;  /* 0x0000000000047202 */ /* 0x000fe20000000f00 */
[----:B------:R-:W-:Y:S05]  /*156e0*/  BRA `(.L_x_1520) ;  /* 0xffffa7a000007947 */ /* 0x000fea000383ffff */
.L_x_1437:
[----:B------:R-:W-:Y:S01]  /*156f0*/  IMAD.MOV.U32 R209, RZ, RZ, R12 ;  /* 0x000000ffffd17224 */ /* 0x000fe200078e000c */
[----:B----4-:R-:W-:Y:S01]  /*15700*/  MOV R0, 0x2 ;  /* 0x0000000200007802 */ /* 0x010fe20000000f00 */
[----:B------:R-:W-:Y:S01]  /*15710*/  IMAD.MOV.U32 R3, RZ, RZ, 0x1c1f ;  /* 0x00001c1fff037424 */ /* 0x000fe200078e00ff */
[----:B------:R-:W-:Y:S02]  /*15720*/  MOV R2, 0x15740 ;  /* 0x0001574000027802 */ /* 0x000fe40000000f00 */
[----:B-123--:R-:W-:Y:S05]  /*15730*/  CALL.REL.NOINC `($__internal_20_$__cuda_sm70_shflsync_idx_p) ;  /* 0x00000a9000007944 */ /* 0x00efea0003c00000 */
[----:B------:R-:W-:Y:S05]  /*15740*/  BRA `(.L_x_1521) ;  /* 0xffffa76000007947 */ /* 0x000fea000383ffff */
.L_x_1440:
[----:B------:R-:W-:Y:S01]  /*15750*/  IMAD.MOV.U32 R209, RZ, RZ, R5 ;  /* 0x000000ffffd17224 */ /* 0x000fe200078e0005 */
[----:B-1----:R-:W-:Y:S01]  /*15760*/  MOV R0, 0x3 ;  /* 0x0000000300007802 */ /* 0x002fe20000000f00 */
[----:B---3--:R-:W-:Y:S01]  /*15770*/  IMAD.MOV.U32 R3, RZ, RZ, 0x1c1f ;  /* 0x00001c1fff037424 */ /* 0x008fe200078e00ff */
[----:B------:R-:W-:-:S02]  /*15780*/  MOV R2, 0x157a0 ;  /* 0x000157a000027802 */ /* 0x000fc40000000f00 */
[----:B--2-4-:R-:W-:Y:S05]  /*15790*/  CALL.REL.NOINC `($__internal_20_$__cuda_sm70_shflsync_idx_p) ;  /* 0x00000a3000007944 */ /* 0x014fea0003c00000 */
[----:B------:R-:W-:Y:S01]  /*157a0*/  IMAD.MOV.U32 R4, RZ, RZ, R0 ;  /* 0x000000ffff047224 */ /* 0x000fe200078e0000 */
[----:B------:R-:W-:Y:S01]  /*157b0*/  MOV R0, 0x3 ;  /* 0x0000000300007802 */ /* 0x000fe20000000f00 */
[----:B------:R-:W-:Y:S01]  /*157c0*/  IMAD.MOV.U32 R209, RZ, RZ, R12 ;  /* 0x000000ffffd17224 */ /* 0x000fe200078e000c */
[----:B------:R-:W-:-:S02]  /*157d0*/  MOV R3, 0x1c1f ;  /* 0x00001c1f00037802 */ /* 0x000fc40000000f00 */
[----:B------:R-:W-:Y:S02]  /*157e0*/  MOV R2, 0x15800 ;  /* 0x0001580000027802 */ /* 0x000fe40000000f00 */
[----:B------:R-:W-:Y:S05]  /*157f0*/  CALL.REL.NOINC `($__internal_20_$__cuda_sm70_shflsync_idx_p) ;  /* 0x000009d000007944 */ /* 0x000fea0003c00000 */
[----:B------:R-:W-:Y:S05]  /*15800*/  BRA `(.L_x_1522) ;  /* 0xffffac2000007947 */ /* 0x000fea000383ffff */
.L_x_1444:
[----:B------:R-:W-:Y:S01]  /*15810*/  IMAD.MOV.U32 R209, RZ, RZ, R5 ;  /* 0x000000ffffd17224 */ /* 0x000fe200078e0005 */
[----:B------:R-:W-:Y:S01]  /*15820*/  MOV R0, RZ ;  /* 0x000000ff00007202 */ /* 0x000fe20000000f00 */
[----:B------:R-:W-:Y:S01]  /*15830*/  IMAD.MOV.U32 R3, RZ, RZ, 0x1c1f ;  /* 0x00001c1fff037424 */ /* 0x000fe200078e00ff */
[----:B------:R-:W-:Y:S02]  /*15840*/  MOV R2, 0x15860 ;  /* 0x0001586000027802 */ /* 0x000fe40000000f00 */
[----:B------:R-:W-:Y:S05]  /*15850*/  CALL.REL.NOINC `($__internal_20_$__cuda_sm70_shflsync_idx_p) ;  /* 0x0000097000007944 */ /* 0x000fea0003c00000 */
[----:B------:R-:W-:Y:S01]  /*15860*/  MOV R4, R0 ;  /* 0x0000000000047202 */ /* 0x000fe20000000f00 */
[----:B------:R-:W-:Y:S05]  /*15870*/  BRA `(.L_x_1523) ;  /* 0xffffb83000007947 */ /* 0x000fea000383ffff */
.L_x_1445:
[----:B------:R-:W-:Y:S01]  /*15880*/  IMAD.MOV.U32 R209, RZ, RZ, R12 ;  /* 0x000000ffffd17224 */ /* 0x000fe200078e000c */
[----:B------:R-:W-:Y:S01]  /*15890*/  MOV R0, RZ ;  /* 0x000000ff00007202 */ /* 0x000fe20000000f00 */
[----:B------:R-:W-:Y:S01]  /*158a0*/  IMAD.MOV.U32 R3, RZ, RZ, 0x1c1f ;  /* 0x00001c1fff037424 */ /* 0x000fe200078e00ff */
[----:B------:R-:W-:Y:S02]  /*158b0*/  MOV R2, 0x158d0 ;  /* 0x000158d000027802 */ /* 0x000fe40000000f00 */
[----:B-12---:R-:W-:Y:S05]  /*158c0*/  CALL.REL.NOINC `($__internal_20_$__cuda_sm70_shflsync_idx_p) ;  /* 0x0000090000007944 */ /* 0x006fea0003c00000 */
[----:B------:R-:W-:Y:S05]  /*158d0*/  BRA `(.L_x_1524) ;  /* 0xffffb7f000007947 */ /* 0x000fea000383ffff */
.L_x_1448:
        /* <DEDUP_REMOVED lines=12> */
.L_x_1451:
[----:B------:R-:W-:Y:S01]  /*159a0*/  IMAD.MOV.U32 R209, RZ, RZ, R5 ;  /* 0x000000ffffd17224 */ /* 0x000fe200078e0005 */
[----:B----4-:R-:W-:Y:S01]  /*159b0*/  MOV R0, 0x2 ;  /* 0x0000000200007802 */ /* 0x010fe20000000f00 */
[----:B-1----:R-:W-:Y:S01]  /*159c0*/  IMAD.MOV.U32 R3, RZ, RZ, 0x1c1f ;  /* 0x00001c1fff037424 */ /* 0x002fe200078e00ff */
[----:B------:R-:W-:Y:S02]  /*159d0*/  MOV R2, 0x159f0 ;  /* 0x000159f000027802 */ /* 0x000fe40000000f00 */
[----:B--23--:R-:W-:Y:S05]  /*159e0*/  CALL.REL.NOINC `($__internal_20_$__cuda_sm70_shflsync_idx_p) ;  /* 0x000007e000007944 */ /* 0x00cfea0003c00000 */
[----:B------:R-:W-:Y:S01]  /*159f0*/  MOV R4, R0 ;  /* 0x0000000000047202 */ /* 0x000fe20000000f00 */
[----:B------:R-:W-:Y:S05]  /*15a00*/  BRA `(.L_x_1526) ;  /* 0xffffb9a000007947 */ /* 0x000fea000383ffff */
.L_x_1452:
[----:B------:R-:W-:Y:S01]  /*15a10*/  IMAD.MOV.U32 R209, RZ, RZ, R12 ;  /* 0x000000ffffd17224 */ /* 0x000fe200078e000c */
[----:B----4-:R-:W-:Y:S01]  /*15a20*/  MOV R0, 0x2 ;  /* 0x0000000200007802 */ /* 0x010fe20000000f00 */
[----:B------:R-:W-:Y:S01]  /*15a30*/  IMAD.MOV.U32 R3, RZ, RZ, 0x1c1f ;  /* 0x00001c1fff037424 */ /* 0x000fe200078e00ff */
[----:B------:R-:W-:Y:S02]  /*15a40*/  MOV R2, 0x15a60 ;  /* 0x00015a6000027802 */ /* 0x000fe40000000f00 */
[----:B-123--:R-:W-:Y:S05]  /*15a50*/  CALL.REL.NOINC `($__internal_20_$__cuda_sm70_shflsync_idx_p) ;  /* 0x0000077000007944 */ /* 0x00efea0003c00000 */
[----:B------:R-:W-:Y:S05]  /*15a60*/  BRA `(.L_x_1527) ;  /* 0xffffb96000007947 */ /* 0x000fea000383ffff */
.L_x_1455:
        /* <DEDUP_REMOVED lines=12> */
.L_x_1457:
[----:B------:R-:W-:Y:S01]  /*15b30*/  IMAD.MOV.U32 R209, RZ, RZ, R74 ;  /* 0x000000ffffd17224 */ /* 0x000fe200078e004a */
[----:B------:R-:W-:Y:S01]  /*15b40*/  MOV R0, RZ ;  /* 0x000000ff00007202 */ /* 0x000fe20000000f00 */
[----:B------:R-:W-:Y:S01]  /*15b50*/  IMAD.MOV.U32 R3, RZ, RZ, 0x1f ;  /* 0x0000001fff037424 */ /* 0x000fe200078e00ff */
[----:B------:R-:W-:Y:S02]  /*15b60*/  MOV R2, 0x15b80 ;  /* 0x00015b8000027802 */ /* 0x000fe40000000f00 */
[----:B------:R-:W-:Y:S05]  /*15b70*/  CALL.REL.NOINC `($__internal_20_$__cuda_sm70_shflsync_idx_p) ;  /* 0x0000065000007944 */ /* 0x000fea0003c00000 */
[----:B------:R-:W-:Y:S01]  /*15b80*/  MOV R9, R0 ;  /* 0x0000000000097202 */ /* 0x000fe20000000f00 */
[----:B------:R-:W-:Y:S05]  /*15b90*/  BRA `(.L_x_1529) ;  /* 0xffffbbc000007947 */ /* 0x000fea000383ffff */
.L_x_1458:
[----:B------:R-:W-:Y:S01]  /*15ba0*/  IMAD.MOV.U32 R209, RZ, RZ, R74 ;  /* 0x000000ffffd17224 */ /* 0x000fe200078e004a */
[----:B------:R-:W-:Y:S01]  /*15bb0*/  MOV R0, 0x1 ;  /* 0x0000000100007802 */ /* 0x000fe20000000f00 */
[----:B------:R-:W-:Y:S01]  /*15bc0*/  IMAD.MOV.U32 R3, RZ, RZ, 0x1f ;  /* 0x0000001fff037424 */ /* 0x000fe200078e00ff */
[----:B------:R-:W-:Y:S02]  /*15bd0*/  MOV R2, 0x15bf0 ;  /* 0x00015bf000027802 */ /* 0x000fe40000000f00 */
[----:B-12---:R-:W-:Y:S05]  /*15be0*/  CALL.REL.NOINC `($__internal_20_$__cuda_sm70_shflsync_idx_p) ;  /* 0x000005e000007944 */ /* 0x006fea0003c00000 */
[----:B------:R-:W-:Y:S01]  /*15bf0*/  MOV R8, R0 ;  /* 0x0000000000087202 */ /* 0x000fe20000000f00 */
[----:B------:R-:W-:Y:S05]  /*15c00*/  BRA `(.L_x_1530) ;  /* 0xffffbb7000007947 */ /* 0x000fea000383ffff */
.L_x_1459:
[----:B------:R-:W-:Y:S02]  /*15c10*/  MOV R2, 0x1 ;  /* 0x0000000100027802 */ /* 0x000fe40000000f00 */
[----:B------:R-:W-:-:S02]  /*15c20*/  MOV R3, 0x15c40 ;  /* 0x00015c4000037802 */ /* 0x000fc40000000f00 */
[----:B-1234-:R-:W-:Y:S05]  /*15c30*/  CALL.REL.NOINC `($__internal_21_$__cuda_sm70_shflsync_up_p) ;  /* 0x000005e000007944 */ /* 0x01efea0003c00000 */
[----:B------:R-:W-:Y:S05]  /*15c40*/  BRA `(.L_x_1531) ;  /* 0xffffbc6000007947 */ /* 0x000fea000383ffff */
.L_x_1460:
[----:B------:R-:W-:Y:S02]  /*15c50*/  MOV R2, 0x2 ;  /* 0x0000000200027802 */ /* 0x000fe40000000f00 */
[----:B------:R-:W-:-:S02]  /*15c60*/  MOV R3, 0x15c80 ;  /* 0x00015c8000037802 */ /* 0x000fc40000000f00 */
[----:B--2-4-:R-:W-:Y:S05]  /*15c70*/  CALL.REL.NOINC `($__internal_21_$__cuda_sm70_shflsync_up_p) ;  /* 0x000005a000007944 */ /* 0x014fea0003c00000 */
        /* <DEDUP_REMOVED lines=23> */
.L_x_1464:
[----:B------:R-:W-:Y:S02]  /*15df0*/  MOV R2, 0x1 ;  /* 0x0000000100027802 */ /* 0x000fe40000000f00 */
[----:B------:R-:W-:-:S02]  /*15e00*/  MOV R3, 0x15e20 ;  /* 0x00015e2000037802 */ /* 0x000fc40000000f00 */
[----:B------:R-:W-:Y:S05]  /*15e10*/  CALL.REL.NOINC `($__internal_21_$__cuda_sm70_shflsync_up_p) ;  /* 0x0000040000007944 */ /* 0x000fea0003c00000 */
[----:B------:R-:W-:Y:S01]  /*15e20*/  MOV R2, R4 ;  /* 0x0000000400027202 */ /* 0x000fe20000000f00 */
[----:B------:R-:W-:Y:S05]  /*15e30*/  BRA `(.L_x_1533) ;  /* 0xffffbcd000007947 */ /* 0x000fea000383ffff */
.L_x_1465:
[----:B------:R-:W-:Y:S02]  /*15e40*/  MOV R2, 0x2 ;  /* 0x0000000200027802 */ /* 0x000fe40000000f00 */
[----:B------:R-:W-:-:S02]  /*15e50*/  MOV R3, 0x15e70 ;  /* 0x00015e7000037802 */ /* 0x000fc40000000f00 */
        /* <DEDUP_REMOVED lines=24> */
.L_x_1467:
[----:B------:R-:W-:Y:S02]  /*15fe0*/  SEL R0, RZ, 0x1, P0 ;  /* 0x00000001ff007807 */ /* 0x000fe40000000000 */
[----:B------:R-:W-:-:S02]  /*15ff0*/  MOV R2, 0x16010 ;  /* 0x0001601000027802 */ /* 0x000fc40000000f00 */
[----:B-1----:R-:W-:Y:S05]  /*16000*/  CALL.REL.NOINC `($__internal_22_$__cuda_sm70_votesync_ballot) ;  /* 0x0000028000007944 */ /* 0x002fea0003c00000 */
[----:B------:R-:W-:Y:S01]  /*16010*/  MOV R11, R0 ;  /* 0x00000000000b7202 */ /* 0x000fe20000000f00 */
[----:B------:R-:W-:Y:S05]  /*16020*/  BRA `(.L_x_1535) ;  /* 0xffffbc7000007947 */ /* 0x000fea000383ffff */
.L_x_1468:
[----:B------:R-:W-:Y:S01]  /*16030*/  IMAD.MOV.U32 R209, RZ, RZ, R6 ;  /* 0x000000ffffd17224 */ /* 0x000fe200078e0006 */
[----:B--2---:R-:W-:Y:S01]  /*16040*/  MOV R0, R5 ;  /* 0x0000000500007202 */ /* 0x004fe20000000f00 */
[----:B------:R-:W-:Y:S01]  /*16050*/  IMAD.MOV.U32 R3, RZ, RZ, 0x1f ;  /* 0x0000001fff037424 */ /* 0x000fe200078e00ff */
[----:B------:R-:W-:-:S02]  /*16060*/  MOV R2, 0x16080 ;  /* 0x0001608000027802 */ /* 0x000fc40000000f00 */
[----:B-1----:R-:W-:Y:S05]  /*16070*/  CALL.REL.NOINC `($__internal_20_$__cuda_sm70_shflsync_idx_p) ;  /* 0x0000015000007944 */ /* 0x002fea0003c00000 */
[----:B------:R-:W-:Y:S01]  /*16080*/  IMAD.MOV.U32 R8, RZ, RZ, R0 ;  /* 0x000000ffff087224 */ /* 0x000fe200078e0000 */
[----:B------:R-:W-:Y:S01]  /*16090*/  MOV R0, R5 ;  /* 0x0000000500007202 */ /* 0x000fe20000000f00 */
[----:B------:R-:W-:Y:S01]  /*160a0*/  IMAD.MOV.U32 R209, RZ, RZ, R7 ;  /* 0x000000ffffd17224 */ /* 0x000fe200078e0007 */
[----:B------:R-:W-:-:S02]  /*160b0*/  MOV R3, 0x1f ;  /* 0x0000001f00037802 */ /* 0x000fc40000000f00 */
[----:B------:R-:W-:Y:S02]  /*160c0*/  MOV R2, 0x160e0 ;  /* 0x000160e000027802 */ /* 0x000fe40000000f00 */
[----:B------:R-:W-:Y:S05]  /*160d0*/  CALL.REL.NOINC `($__internal_20_$__cuda_sm70_shflsync_idx_p) ;  /* 0x000000f000007944 */ /* 0x000fea0003c00000 */
[----:B------:R-:W-:Y:S01]  /*160e0*/  MOV R7, R0 ;  /* 0x0000000000077202 */ /* 0x000fe20000000f00 */
[----:B------:R-:W-:Y:S05]  /*160f0*/  BRA `(.L_x_1536) ;  /* 0xffffbc1000007947 */ /* 0x000fea000383ffff */
.L_x_1471:
[----:B------:R-:W-:Y:S01]  /*16100*/  IMAD.MOV.U32 R209, RZ, RZ, R4 ;  /* 0x000000ffffd17224 */ /* 0x000fe200078e0004 */
[----:B--2---:R-:W-:Y:S01]  /*16110*/  MOV R0, R5 ;  /* 0x0000000500007202 */ /* 0x004fe20000000f00 */
[----:B------:R-:W-:Y:S01]  /*16120*/  IMAD.MOV.U32 R3, RZ, RZ, 0x1f ;  /* 0x0000001fff037424 */ /* 0x000fe200078e00ff */
[----:B------:R-:W-:Y:S02]  /*16130*/  MOV R2, 0x16150 ;  /* 0x0001615000027802 */ /* 0x000fe40000000f00 */
[----:B-1--4-:R-:W-:Y:S05]  /*16140*/  CALL.REL.NOINC `($__internal_20_$__cuda_sm70_shflsync_idx_p) ;  /* 0x0000008000007944 */ /* 0x012fea0003c00000 */
[----:B------:R-:W-:Y:S01]  /*16150*/  MOV R12, R0 ;  /* 0x00000000000c7202 */ /* 0x000fe20000000f00 */
[----:B------:R-:W-:Y:S05]  /*16160*/  BRA `(.L_x_1470) ;  /* 0xffffbc0000007947 */ /* 0x000fea000383ffff */
        .weak           $__internal_19_$__cuda_sm70_shflsync_bfly_p
        .type           $__internal_19_$__cuda_sm70_shflsync_bfly_p,@function
        .size           $__internal_19_$__cuda_sm70_shflsync_bfly_p,($__internal_20_$__cuda_sm70_shflsync_idx_p - $__internal_19_$__cuda_sm70_shflsync_bfly_p)
$__internal_19_$__cuda_sm70_shflsync_bfly_p:
[----:B------:R-:W-:Y:S02]  /*16170*/  MOV R160, 0xffffffff ;  /* 0xffffffff00a07802 */ /* 0x000fe40000000f00 */
[----:B------:R-:W-:Y:S02]  /*16180*/  MOV R3, 0x1f ;  /* 0x0000001f00037802 */ /* 0x000fe40000000f00 */
[----:B------:R-:W-:Y:S04]  /*16190*/  WARPSYNC R160 ;  /* 0x000000a000007348 */ /* 0x000fe80003800000 */
[----:B------:R1:W2:Y:S02]  /*161a0*/  SHFL.BFLY PT, R0, R4, R0, R3 ;  /* 0x0c00000004007389 */ /* 0x0002a400000e0003 */
[----:B-1----:R-:W-:-:S04]  /*161b0*/  MOV R3, 0x0 ;  /* 0x0000000000037802 */ /* 0x002fc80000000f00 */
[----:B--2---:R-:W-:Y:S05]  /*161c0*/  RET.REL.NODEC R2 `(_ZN7cutlass13device_kernelIN5flash19enable_sm80_to_sm89INS1_16FlashAttnFwdSm80INS1_25CollectiveMainloopFwdSm80ILi4ELi1ELb0EN4cute5tupleIJNS5_1CILi128EEENS7_ILi48EEENS7_ILi96EEEEEELi96ENS_10bfloat16_tEfNS_4arch4Sm80ELb1ELb0ELb1ELb1ELb1ELb0ELb1ELb1EEENS1_21CollectiveEpilogueFwdINS6_IJS8_SA_S9_EEENS6_IJNS7_ILi1EEESI_SI_EEESC_SE_Li128ELb1ELb1ELb1ELb0EEENS1_36VarlenDynamicPersistentTileSchedulerILi128ELi48ELi128ELi128ELb1ELb1ELb0ELb1ELb1ELb1EEEEEEEEEvNT_6ParamsE) ;  /* 0xfffe9e3002007950 */ /* 0x004fea0003c3ffff */
        .weak           $__internal_20_$__cuda_sm70_shflsync_idx_p
        .type           $__internal_20_$__cuda_sm70_shflsync_idx_p,@function
        .size           $__internal_20_$__cuda_sm70_shflsync_idx_p,($__internal_21_$__cuda_sm70_shflsync_up_p - $__internal_20_$__cuda_sm70_shflsync_idx_p)
$__internal_20_$__cuda_sm70_shflsync_idx_p:
[----:B------:R-:W-:-:S04]  /*161d0*/  MOV R211, 0xffffffff ;  /* 0xffffffff00d37802 */ /* 0x000fc80000000f00 */
[----:B------:R-:W-:Y:S04]  /*161e0*/  WARPSYNC R211 ;  /* 0x000000d300007348 */ /* 0x000fe80003800000 */
[----:B------:R1:W2:Y:S02]  /*161f0*/  SHFL.IDX PT, R0, R209, R0, R3 ;  /* 0x00000000d1007389 */ /* 0x0002a400000e0003 */
[----:B-1----:R-:W-:-:S04]  /*16200*/  MOV R3, 0x0 ;  /* 0x0000000000037802 */ /* 0x002fc80000000f00 */
[----:B--2---:R-:W-:Y:S05]  /*16210*/  RET.REL.NODEC R2 `(_ZN7cutlass13device_kernelIN5flash19enable_sm80_to_sm89INS1_16FlashAttnFwdSm80INS1_25CollectiveMainloopFwdSm80ILi4ELi1ELb0EN4cute5tupleIJNS5_1CILi128EEENS7_ILi48EEENS7_ILi96EEEEEELi96ENS_10bfloat16_tEfNS_4arch4Sm80ELb1ELb0ELb1ELb1ELb1ELb0ELb1ELb1EEENS1_21CollectiveEpilogueFwdINS6_IJS8_SA_S9_EEENS6_IJNS7_ILi1EEESI_SI_EEESC_SE_Li128ELb1ELb1ELb1ELb0EEENS1_36VarlenDynamicPersistentTileSchedulerILi128ELi48ELi128ELi128ELb1ELb1ELb0ELb1ELb1ELb1EEEEEEEEEvNT_6ParamsE) ;  /* 0xfffe9de002007950 */ /* 0x004fea0003c3ffff */
        .weak           $__internal_21_$__cuda_sm70_shflsync_up_p
        .type           $__internal_21_$__cuda_sm70_shflsync_up_p,@function
        .size           $__internal_21_$__cuda_sm70_shflsync_up_p,($__internal_22_$__cuda_sm70_votesync_ballot - $__internal_21_$__cuda_sm70_shflsync_up_p)
$__internal_21_$__cuda_sm70_shflsync_up_p:
[----:B------:R-:W-:Y:S02]  /*16220*/  IMAD.MOV.U32 R4, RZ, RZ, RZ ;  /* 0x000000ffff047224 */ /* 0x000fe400078e00ff */
[----:B------:R-:W-:-:S04]  /*16230*/  IMAD.MOV.U32 R10, RZ, RZ, -0x1 ;  /* 0xffffffffff0a7424 */ /* 0x000fc800078e00ff */
[----:B------:R-:W-:Y:S04]  /*16240*/  WARPSYNC R10 ;  /* 0x0000000a00007348 */ /* 0x000fe80003800000 */
[----:B------:R1:W2:Y:S02]  /*16250*/  SHFL.UP PT, R4, R0, R2, R4 ;  /* 0x0400000200047389 */ /* 0x0002a400000e0004 */
[----:B-1----:R-:W-:Y:S02]  /*16260*/  MOV R2, R3 ;  /* 0x0000000300027202 */ /* 0x002fe40000000f00 */
[----:B------:R-:W-:-:S04]  /*16270*/  MOV R3, 0x0 ;  /* 0x0000000000037802 */ /* 0x000fc80000000f00 */
[----:B--2---:R-:W-:Y:S05]  /*16280*/  RET.REL.NODEC R2 `(_ZN7cutlass13device_kernelIN5flash19enable_sm80_to_sm89INS1_16FlashAttnFwdSm80INS1_25CollectiveMainloopFwdSm80ILi4ELi1ELb0EN4cute5tupleIJNS5_1CILi128EEENS7_ILi48EEENS7_ILi96EEEEEELi96ENS_10bfloat16_tEfNS_4arch4Sm80ELb1ELb0ELb1ELb1ELb1ELb0ELb1ELb1EEENS1_21CollectiveEpilogueFwdINS6_IJS8_SA_S9_EEENS6_IJNS7_ILi1EEESI_SI_EEESC_SE_Li128ELb1ELb1ELb1ELb0EEENS1_36VarlenDynamicPersistentTileSchedulerILi128ELi48ELi128ELi128ELb1ELb1ELb0ELb1ELb1ELb1EEEEEEEEEvNT_6ParamsE) ;  /* 0xfffe9d7002007950 */ /* 0x004fea0003c3ffff */
        .weak           $__internal_22_$__cuda_sm70_votesync_ballot
        .type           $__internal_22_$__cuda_sm70_votesync_ballot,@function
        .size           $__internal_22_$__cuda_sm70_votesync_ballot,(.L_x_3654 - $__internal_22_$__cuda_sm70_votesync_ballot)
$__internal_22_$__cuda_sm70_votesync_ballot:
[----:B------:R-:W-:Y:S01]  /*16290*/  ISETP.NE.U32.AND P0, PT, R0, 0x1, PT ;  /* 0x000000010000780c */ /* 0x000fe20003f05070 */
[----:B------:R-:W-:-:S04]  /*162a0*/  IMAD.MOV.U32 R3, RZ, RZ, -0x1 ;  /* 0xffffffffff037424 */ /* 0x000fc800078e00ff */
[----:B------:R-:W-:Y:S08]  /*162b0*/  WARPSYNC R3 ;  /* 0x0000000300007348 */ /* 0x000ff00003800000 */
[----:B------:R-:W-:-:S04]  /*162c0*/  VOTE.ANY R0, PT, !P0 ;  /* 0x0000000000007806 */ /* 0x000fc800040e0100 */
[----:B------:R-:W-:Y:S01]  /*162d0*/  LOP3.LUT R0, R0, R3, RZ, 0xc0, !PT ;  /* 0x0000000300007212 */ /* 0x000fe200078ec0ff */
[----:B------:R-:W-:-:S04]  /*162e0*/  IMAD.MOV.U32 R3, RZ, RZ, 0x0 ;  /* 0x00000000ff037424 */ /* 0x000fc800078e00ff */
[----:B------:R-:W-:Y:S05]  /*162f0*/  RET.REL.NODEC R2 `(_ZN7cutlass13device_kernelIN5flash19enable_sm80_to_sm89INS1_16FlashAttnFwdSm80INS1_25CollectiveMainloopFwdSm80ILi4ELi1ELb0EN4cute5tupleIJNS5_1CILi128EEENS7_ILi48EEENS7_ILi96EEEEEELi96ENS_10bfloat16_tEfNS_4arch4Sm80ELb1ELb0ELb1ELb1ELb1ELb0ELb1ELb1EEENS1_21CollectiveEpilogueFwdINS6_IJS8_SA_S9_EEENS6_IJNS7_ILi1EEESI_SI_EEESC_SE_Li128ELb1ELb1ELb1ELb0EEENS1_36VarlenDynamicPersistentTileSchedulerILi128ELi48ELi128ELi128ELb1ELb1ELb0ELb1ELb1ELb1EEEEEEEEEvNT_6ParamsE) ;  /* 0xfffe9d0002007950 */ /* 0x000fea0003c3ffff */
.L_x_1537:
        /* <DEDUP_REMOVED lines=16> */
.L_x_3654:


//--------------------- .text._ZN7cutlass13device_kernelIN5flash19enable_sm80_to_sm89INS1_16FlashAttnFwdSm80INS1_25CollectiveMainloopFwdSm80ILi4ELi1ELb0EN4cute5tupleIJNS5_1CILi128EEENS7_ILi48EEENS7_ILi96EEEEEELi96ENS_10bfloat16_tEfNS_4arch4Sm80ELb1ELb0ELb1ELb1ELb1ELb1ELb1ELb1EEENS1_21CollectiveEpilogueFwdINS6_IJS8_SA_S9_EEENS6_IJNS7_ILi1EEESI_SI_EEESC_SE_Li128ELb1ELb1ELb1ELb0EEENS1_36VarlenDynamicPersistentTileSchedulerILi128ELi48ELi128ELi128ELb1ELb1ELb0ELb1ELb1ELb1EEEEEEEEEvNT_6ParamsE --------------------------
	.section	.text._ZN7cutlass13device_kernelIN5flash19enable_sm80_to_sm89INS1_16FlashAttnFwdSm80INS1_25CollectiveMainloopFwdSm80ILi4ELi1ELb0EN4cute5tupleIJNS5_1CILi128EEENS7_ILi48EEENS7_ILi96EEEEEELi96ENS_10bfloat16_tEfNS_4arch4Sm80ELb1ELb0ELb1ELb1ELb1ELb1ELb1ELb1EEENS1_21CollectiveEpilogueFwdINS6_IJS8_SA_S9_EEENS6_IJNS7_ILi1EEESI_SI_EEESC_SE_Li128ELb1ELb1ELb1ELb0EEENS1_36VarlenDynamicPersistentTileSchedulerILi128ELi48ELi128ELi128ELb1ELb1ELb0ELb1ELb1ELb1EEEEEEEEEvNT_6ParamsE,"ax",@progbits
	.sectioninfo	@"SHI_REGISTERS=255"
	.align	128
.text._ZN7cutlass13device_kernelIN5flash19enable_sm80_to_sm89INS1_16FlashAttnFwdSm80INS1_25CollectiveMainloopFwdSm80ILi4ELi1ELb0EN4cute5tupleIJNS5_1CILi128EEENS7_ILi48EEENS7_ILi96EEEEEELi96ENS_10bfloat16_tEfNS_4arch4Sm80ELb1ELb0ELb1ELb1ELb1ELb1ELb1ELb1EEENS1_21CollectiveEpilogueFwdINS6_IJS8_SA_S9_EEENS6_IJNS7_ILi1EEESI_SI_EEESC_SE_Li128ELb1ELb1ELb1ELb0EEENS1_36VarlenDynamicPersistentTileSchedulerILi128ELi48ELi128ELi128ELb1ELb1ELb0ELb1ELb1ELb1EEEEEEEEEvNT_6ParamsE:
        .type           _ZN7cutlass13device_kernelIN5flash19enable_sm80_to_sm89INS1_16FlashAttnFwdSm80INS1_25CollectiveMainloopFwdSm80ILi4ELi1ELb0EN4cute5tupleIJNS5_1CILi128EEENS7_ILi48EEENS7_ILi96EEEEEELi96ENS_10bfloat16_tEfNS_4arch4Sm80ELb1ELb0ELb1ELb1ELb1ELb1ELb1ELb1EEENS1_21CollectiveEpilogueFwdINS6_IJS8_SA_S9_EEENS6_IJNS7_ILi1EEESI_SI_EEESC_SE_Li128ELb1ELb1ELb1ELb0EEENS1_36VarlenDynamicPersistentTileSchedulerILi128ELi48ELi128ELi128ELb1ELb1ELb0ELb1ELb1ELb1EEEEEEEEEvNT_6ParamsE,@function
        .size           _ZN7cutlass13device_kernelIN5flash19enable_sm80_to_sm89INS1_16FlashAttnFwdSm80INS1_25CollectiveMainloopFwdSm80ILi4ELi1ELb0EN4cute5tupleIJNS5_1CILi128EEENS7_ILi48EEENS7_ILi96EEEEEELi96ENS_10bfloat16_tEfNS_4arch4Sm80ELb1ELb0ELb1ELb1ELb1ELb1ELb1ELb1EEENS1_21CollectiveEpilogueFwdINS6_IJS8_SA_S9_EEENS6_IJNS7_ILi1EEESI_SI_EEESC_SE_Li128ELb1ELb1ELb1ELb0EEENS1_36VarlenDynamicPersistentTileSchedulerILi128ELi48ELi128ELi128ELb1ELb1ELb0ELb1ELb1ELb1EEEEEEEEEvNT_6ParamsE,(.L_x_3659 - _ZN7cutlass13device_kernelIN5flash19enable_sm80_to_sm89INS1_16FlashAttnFwdSm80INS1_25CollectiveMainloopFwdSm80ILi4ELi1ELb0EN4cute5tupleIJNS5_1CILi128EEENS7_ILi48EEENS7_ILi96EEEEEELi96ENS_10bfloat16_tEfNS_4arch4Sm80ELb1ELb0ELb1ELb1ELb1ELb1ELb1ELb1EEENS1_21CollectiveEpilogueFwdINS6_IJS8_SA_S9_EEENS6_IJNS7_ILi1EEESI_SI_EEESC_SE_Li128ELb1ELb1ELb1ELb0EEENS1_36VarlenDynamicPersistentTileSchedulerILi128ELi48ELi128ELi128ELb1ELb1ELb0ELb1ELb1ELb1EEEEEEEEEvNT_6ParamsE)
        .other          _ZN7cutlass13device_kernelIN5flash19enable_sm80_to_sm89INS1_16FlashAttnFwdSm80INS1_25CollectiveMainloopFwdSm80ILi4ELi1ELb0EN4cute5tupleIJNS5_1CILi128EEENS7_ILi48EEENS7_ILi96EEEEEELi96ENS_10bfloat16_tEfNS_4arch4Sm80ELb1ELb0ELb1ELb1ELb1ELb1ELb1ELb1EEENS1_21CollectiveEpilogueFwdINS6_IJS8_SA_S9_EEENS6_IJNS7_ILi1EEESI_SI_EEESC_SE_Li128ELb1ELb1ELb1ELb0EEENS1_36VarlenDynamicPersistentTileSchedulerILi128ELi48ELi128ELi128ELb1ELb1ELb0ELb1ELb1ELb1EEEEEEEEEvNT_6ParamsE,@"STO_CUDA_ENTRY STV_DEFAULT"
_ZN7cutlass13device_kernelIN5flash19enable_sm80_to_sm89INS1_16FlashAttnFwdSm80INS1_25CollectiveMainloopFwdSm80ILi4ELi1ELb0EN4cute5tupleIJNS5_1CILi128EEENS7_ILi48EEENS7_ILi96EEEEEELi96ENS_10bfloat16_tEfNS_4arch4Sm80ELb1ELb0ELb1ELb1ELb1ELb1ELb1ELb1EEENS1_21CollectiveEpilogueFwdINS6_IJS8_SA_S9_EEENS6_IJNS7_ILi1EEESI_SI_EEESC_SE_Li128ELb1ELb1ELb1ELb0EEENS1_36VarlenDynamicPersistentTileSchedulerILi128ELi48ELi128ELi128ELb1ELb1ELb0ELb1ELb1ELb1EEEEEEEEEvNT_6ParamsE:
        /* <DEDUP_REMOVED lines=54> */
.L_x_1543:
        /* <DEDUP_REMOVED lines=16> */
.L_x_1754:
        /* <DEDUP_REMOVED lines=16> */
.L_x_1755:
[----:B--2---:R-:W-:-:S05]  /*0560*/  IMAD R0, R0, c[0x0][0x538], RZ ;  /* 0x00014e0000007a24 */ /* 0x004fca00078e02ff */
[----:B------:R-:W-:-:S04]  /*0570*/  IADD3 R7, R0, R7, RZ ;  /* 0x0000000700077210 */ /* 0x000fc80007ffe0ff */
[----:B------:R-:W-:-:S13]  /*0580*/  ISETP.GT.AND P0, PT, R7, UR4, PT ;  /* 0x0000000407007c0c */ /* 0x000fda000bf04270 */
[----:B-1----:R-:W-:Y:S05]  /*0590*/  @!P0 BRA `(.L_x_1543) ;  /* 0xfffffdc000008947 */ /* 0x002fea000383ffff */
.L_x_1539:
[----:B------:R-:W-:-:S05]  /*05a0*/  IADD3 R10, -R0, R7, RZ ;  /* 0x00000007000a7210 */ /* 0x000fca0007ffe1ff */
[----:B------:R-:W-:-:S05]  /*05b0*/  IMAD R0, R4, c[0x0][0x538], R10 ;  /* 0x00014e0004007a24 */ /* 0x000fca00078e020a */
[----:B------:R-:W-:Y:S01]  /*05c0*/  ISETP.GT.AND P0, PT, R0, UR4, PT ;  /* 0x0000000400007c0c */ /* 0x000fe2000bf04270 */
[----:B------:R-:W-:-:S12]  /*05d0*/  BRA.DIV ~URZ, `(.L_x_1544) ;  /* 0x0001f8727f007947 */ /* 0x000fd8000b800000 */
[----:B------:R-:W-:-:S04]  /*05e0*/  VOTE.ANY R7, PT, !P0 ;  /* 0x0000000000077806 */ /* 0x000fc800040e0100 */
.L_x_1756:
[----:B------:R-:W1:Y:S02]  /*05f0*/  POPC R5, R7 ;  /* 0x0000000700057309 */ /* 0x000e640000000000 */
[----:B-1----:R-:W-:-:S05]  /*0600*/  IADD3 R0, R5, R6, RZ ;  /* 0x0000000605007210 */ /* 0x002fca0007ffe0ff */
[----:B------:R1:W-:Y:S01]  /*0610*/  STL [R1+0x7c], R0 ;  /* 0x00007c0001007387 */ /* 0x0003e20000100800 */
[----:B------:R-:W-:Y:S05]  /*0620*/  BRA.DIV ~URZ, `(.L_x_1545) ;  /* 0x0001f8727f007947 */ /* 0x000fea000b800000 */
[----:B------:R2:W3:Y:S01]  /*0630*/  SHFL.IDX PT, R12, R9, R5, 0x1f ;  /* 0x00001f05090c7589 */ /* 0x0004e200000e0000 */
[----:B------:R-:W-:-:S03]  /*0640*/  MOV R6, RZ ;  /* 0x000000ff00067202 */ /* 0x000fc60000000f00 */
[----:B------:R2:W4:Y:S04]  /*0650*/  SHFL.IDX PT, R9, R8, R5, 0x1f ;  /* 0x00001f0508097589 */ /* 0x00052800000e0000 */
.L_x_1757:
[----:B------:R-:W-:Y:S01]  /*0660*/  ISETP.NE.AND P0, PT, R7, RZ, PT ;  /* 0x000000ff0700720c */ /* 0x000fe20003f05270 */
[----:B------:R-:W-:-:S12]  /*0670*/  BSSY B0, `(.L_x_1546) ;  /* 0x0000005000007945 */ /* 0x000fd80003800000 */
[----:B------:R-:W-:Y:S05]  /*0680*/  @!P0 BRA `(.L_x_1547) ;  /* 0x0000003000008947 */ /* 0x000fea0003800000 */
[----:B-1----:R-:W-:Y:S01]  /*0690*/  IADD3 R0, R5, -0x1, RZ ;  /* 0xffffffff05007810 */ /* 0x002fe20007ffe0ff */
[----:B------:R-:W-:Y:S05]  /*06a0*/  BRA.DIV ~URZ, `(.L_x_1548) ;  /* 0x0001f8d27f007947 */ /* 0x000fea000b800000 */
[----:B------:R1:W2:Y:S02]  /*06b0*/  SHFL.IDX PT, R6, R4, R0, 0x1f ;  /* 0x00001f0004067589 */ /* 0x0002a400000e0000 */
.L_x_1547:
[----:B------:R-:W-:Y:S05]  /*06c0*/  BSYNC B0 ;  /* 0x0000000000007941 */ /* 0x000fea0003800000 */
.L_x_1546:
        /* <DEDUP_REMOVED lines=69> */
.L_x_1550:
        /* <DEDUP_REMOVED lines=70> */
.L_x_1551:
[----:B------:R-:W-:Y:S05]  /*0f80*/  BSYNC B0 ;  /* 0x0000000000007941 */ /* 0x000fea0003800000 */
.L_x_1549:
[----:B------:R-:W-:-:S04]  /*0f90*/  LOP3.LUT R0, RZ, R0, RZ, 0x33, !PT ;  /* 0x00000000ff007212 */ /* 0x000fc800078e33ff */
[----:B------:R-:W-:-:S05]  /*0fa0*/  IADD3 R0, R0, R12, RZ ;  /* 0x0000000c00007210 */ /* 0x000fca0007ffe0ff */
[----:B------:R2:W-:Y:S01]  /*0fb0*/  STL [R1+0x74], R0 ;  /* 0x0000740001007387 */ /* 0x0005e20000100800 */
[----:B------:R-:W-:Y:S05]  /*0fc0*/  BRA `(.L_x_1552) ;  /* 0x0000006000007947 */ /* 0x000fea0003800000 */
.L_x_1540:
[----:B------:R-:W-:Y:S01]  /*0fd0*/  MOV R0, UR4 ;  /* 0x0000000400007c02 */ /* 0x000fe20008000f00 */
[----:B------:R-:W-:Y:S04]  /*0fe0*/  STL [R1+0x74], RZ ;  /* 0x000074ff01007387 */ /* 0x000fe80000100800 */
[----:B------:R-:W-:Y:S04]  /*0ff0*/  STL [R1+0x78], RZ ;  /* 0x000078ff01007387 */ /* 0x000fe80000100800 */
[----:B------:R1:W-:Y:S02]  /*1000*/  STL [R1+0x70], R0 ;  /* 0x0000700001007387 */ /* 0x0003e40000100800 */
[----:B-1----:R-:W-:-:S05]  /*1010*/  MOV R0, c[0x0][0x53c] ;  /* 0x00014f0000007a02 */ /* 0x002fca0000000f00 */
[----:B------:R1:W-:Y:S02]  /*1020*/  STL [R1+0x7c], R0 ;  /* 0x00007c0001007387 */ /* 0x0003e40000100800 */
.L_x_1552:
        /* <DEDUP_REMOVED lines=8> */
.L_x_1538:
        /* <DEDUP_REMOVED lines=23> */
[C---:B------:R-:W-:Y:S01]  /*1220*/  IMAD.IADD R2, R23.reuse, 0x1, -R4 ;  /* 0x0000000117027824 */ /* 0x040fe200078e0a04 */
[----:B------:R-:W-:Y:S02]  /*1230*/  SHF.R.S32.HI R4, RZ, 0x3, R20 ;  /* 0x00000003ff047819 */ /* 0x000fe40000011414 */
[----:B------:R-:W-:Y:S01]  /*1240*/  LOP3.LUT R7, R12, 0xfffffffc, RZ, 0xc0, !PT ;  /* 0xfffffffc0c077812 */ /* 0x000fe200078ec0ff */
[C---:B------:R-:W-:Y:S01]  /*1250*/  IMAD.IADD R3, R23.reuse, 0x1, -R3 ;  /* 0x0000000117037824 */ /* 0x040fe200078e0a03 */
[----:B------:R-:W-:Y:S01]  /*1260*/  LEA.HI R8, R2, R2, RZ, 0x1 ;  /* 0x0000000202087211 */ /* 0x000fe200078f08ff */
[----:B------:R-:W-:Y:S01]  /*1270*/  IMAD.SHL.U32 R4, R4, 0x40, RZ ;  /* 0x0000004004047824 */ /* 0x000fe200078e00ff */
[----:B------:R-:W-:Y:S01]  /*1280*/  SHF.R.S32.HI R6, RZ, 0x1f, R2 ;  /* 0x0000001fff067819 */ /* 0x000fe20000011402 */
[----:B------:R-:W-:Y:S01]  /*1290*/  IMAD.IADD R251, R23, 0x1, -R7 ;  /* 0x0000000117fb7824 */ /* 0x000fe200078e0a07 */
[----:B------:R-:W-:-:S02]  /*12a0*/  LOP3.LUT R5, R8, 0x7fffffe, RZ, 0xc0, !PT ;  /* 0x07fffffe08057812 */ /* 0x000fc400078ec0ff */
[----:B------:R-:W-:Y:S01]  /*12b0*/  LEA.HI R15, R6, R2, RZ, 0x3 ;  /* 0x00000002060f7211 */ /* 0x000fe200078f18ff */
[----:B------:R-:W-:Y:S01]  /*12c0*/  IMAD.SHL.U32 R30, R251, 0x8, RZ ;  /* 0x00000008fb1e7824 */ /* 0x000fe200078e00ff */
[----:B------:R-:W-:Y:S01]  /*12d0*/  LEA.HI R10, R3, R3, RZ, 0x1 ;  /* 0x00000003030a7211 */ /* 0x000fe200078f08ff */
[----:B------:R-:W-:Y:S01]  /*12e0*/  IMAD.IADD R14, R2, 0x1, -R5 ;  /* 0x00000001020e7824 */ /* 0x000fe200078e0a05 */
[----:B------:R-:W-:Y:S02]  /*12f0*/  LOP3.LUT R2, R4, 0xc0, RZ, 0xc0, !PT ;  /* 0x000000c004027812 */ /* 0x000fe400078ec0ff */
[----:B------:R-:W-:Y:S02]  /*1300*/  SHF.R.S32.HI R29, RZ, 0x2, R12 ;  /* 0x00000002ff1d7819 */ /* 0x000fe4000001140c */
[----:B------:R-:W-:Y:S02]  /*1310*/  SHF.R.U32.HI R4, RZ, 0x3, R2 ;  /* 0x00000003ff047819 */ /* 0x000fe40000011602 */
[----:B------:R-:W-:-:S02]  /*1320*/  LOP3.LUT R2, R2, 0x18, R30, 0xf8, !PT ;  /* 0x0000001802027812 */ /* 0x000fc400078ef81e */
[----:B------:R-:W-:Y:S02]  /*1330*/  LOP3.LUT R5, R10, 0x3fffffe, RZ, 0xc0, !PT ;  /* 0x03fffffe0a057812 */ /* 0x000fe400078ec0ff */
[----:B------:R-:W-:Y:S02]  /*1340*/  LEA.HI R6, R12, R29, RZ, 0x1 ;  /* 0x0000001d0c067211 */ /* 0x000fe400078f08ff */
[----:B------:R-:W-:Y:S01]  /*1350*/  LOP3.LUT R9, R2, R4, RZ, 0x3c, !PT ;  /* 0x0000000402097212 */ /* 0x000fe200078e3cff */
[----:B------:R-:W-:Y:S01]  /*1360*/  IMAD.IADD R16, R3, 0x1, -R5 ;  /* 0x0000000103107824 */ /* 0x000fe200078e0a05 */
[----:B------:R-:W-:Y:S02]  /*1370*/  LEA.HI R11, R11, R23, RZ, 0x5 ;  /* 0x000000170b0b7211 */ /* 0x000fe400078f28ff */
[----:B------:R-:W-:Y:S02]  /*1380*/  LEA.HI R2, R251, R251, RZ, 0x1 ;  /* 0x000000fbfb027211 */ /* 0x000fe400078f08ff */
[----:B------:R-:W-:-:S02]  /*1390*/  LOP3.LUT R3, R6, 0x7fffffe, RZ, 0xc0, !PT ;  /* 0x07fffffe06037812 */ /* 0x000fc400078ec0ff */
[----:B------:R-:W-:Y:S02]  /*13a0*/  LOP3.LUT R4, R11, 0xffffffe0, RZ, 0xc0, !PT ;  /* 0xffffffe00b047812 */ /* 0x000fe400078ec0ff */
[C---:B------:R-:W-:Y:S01]  /*13b0*/  LOP3.LUT R5, R2.reuse, 0x1ffffffe, RZ, 0xc0, !PT ;  /* 0x1ffffffe02057812 */ /* 0x040fe200078ec0ff */
[----:B------:R-:W-:Y:S01]  /*13c0*/  IMAD.SHL.U32 R2, R2, 0x20, RZ ;  /* 0x0000002002027824 */ /* 0x000fe200078e00ff */
[----:B------:R-:W-:Y:S01]  /*13d0*/  SHF.R.S32.HI R7, RZ, 0x5, R11 ;  /* 0x00000005ff077819 */ /* 0x000fe2000001140b */
[----:B------:R-:W-:Y:S01]  /*13e0*/  IMAD.IADD R3, R29, 0x1, -R3 ;  /* 0x000000011d037824 */ /* 0x000fe200078e0a03 */
[----:B------:R-:W-:Y:S01]  /*13f0*/  SHF.R.S32.HI R6, RZ, 0x1f, R11 ;  /* 0x0000001fff067819 */ /* 0x000fe2000001140b */
[----:B------:R-:W-:Y:S01]  /*1400*/  IMAD.IADD R28, R23, 0x1, -R4 ;  /* 0x00000001171c7824 */ /* 0x000fe200078e0a04 */
[----:B------:R-:W-:Y:S01]  /*1410*/  LOP3.LUT R2, R2, 0xffffffc0, RZ, 0xc0, !PT ;  /* 0xffffffc002027812 */ /* 0x000fe200078ec0ff */
[----:B------:R-:W-:Y:S01]  /*1420*/  IMAD R4, R7, 0x8, R3 ;  /* 0x0000000807047824 */ /* 0x000fe200078e0203 */
[----:B------:R-:W-:Y:S01]  /*1430*/  LEA.HI R3, R6, R7, RZ, 0x2 ;  /* 0x0000000706037211 */ /* 0x000fe200078f10ff */
[----:B------:R-:W-:Y:S01]  /*1440*/  IMAD.IADD R5, R251, 0x1, -R5 ;  /* 0x00000001fb057824 */ /* 0x000fe200078e0a05 */
[----:B------:R-:W-:Y:S01]  /*1450*/  SHF.R.S32.HI R6, RZ, 0x1f, R28 ;  /* 0x0000001fff067819 */ /* 0x000fe2000001141c */
[----:B------:R-:W-:Y:S01]  /*1460*/  IMAD.U32 R4, R4, 0x20, R9 ;  /* 0x0000002004047824 */ /* 0x000fe200078e0009 */
[----:B------:R-:W-:Y:S01]  /*1470*/  IADD3 R22, R114, 0x40, RZ ;  /* 0x0000004072167810 */ /* 0x000fe20007ffe0ff */
[----:B------:R-:W-:Y:S01]  /*1480*/  IMAD R21, R5, 0x8, R2 ;  /* 0x0000000805157824 */ /* 0x000fe200078e0202 */
[----:B------:R-:W-:-:S02]  /*1490*/  LOP3.LUT R2, R3, 0xffffffc, RZ, 0xc0, !PT ;  /* 0x0ffffffc03027812 */ /* 0x000fc400078ec0ff */
[----:B------:R-:W-:Y:S01]  /*14a0*/  LEA.HI R17, R6, R28, RZ, 0x2 ;  /* 0x0000001c06117211 */ /* 0x000fe200078f10ff */
[----:B------:R1:W-:Y:S01]  /*14b0*/  STL [R1+0x14], R4 ;  /* 0x0000140401007387 */ /* 0x0003e20000100800 */
[----:B------:R-:W-:Y:S01]  /*14c0*/  SHF.R.S32.HI R5, RZ, 0x1f, R22 ;  /* 0x0000001fff057819 */ /* 0x000fe20000011416 */
[----:B------:R-:W-:Y:S01]  /*14d0*/  IMAD.IADD R3, R7, 0x1, -R2 ;  /* 0x0000000107037824 */ /* 0x000fe200078e0a02 */
[----:B------:R-:W-:Y:S02]  /*14e0*/  SHF.R.S32.HI R2, RZ, 0x2, R17 ;  /* 0x00000002ff027819 */ /* 0x000fe40000011411 */
[----:B------:R-:W-:Y:S02]  /*14f0*/  SHF.R.S32.HI R11, RZ, 0x1f, R12 ;  /* 0x0000001fff0b7819 */ /* 0x000fe4000001140c */
[-C--:B------:R-:W-:Y:S01]  /*1500*/  LEA.HI R13, R22, R22.reuse, RZ, 0x1 ;  /* 0x00000016160d7211 */ /* 0x080fe200078f08ff */
[----:B------:R-:W-:Y:S01]  /*1510*/  IMAD R26, R3, 0x10, R2 ;  /* 0x00000010031a7824 */ /* 0x000fe200078e0202 */
[----:B------:R-:W-:-:S02]  /*1520*/  LEA.HI R2, R5, R22, RZ, 0x3 ;  /* 0x0000001605027211 */ /* 0x000fc400078f18ff */
[----:B------:R-:W-:Y:S02]  /*1530*/  LOP3.LUT R9, R13, 0x7fffffe, RZ, 0xc0, !PT ;  /* 0x07fffffe0d097812 */ /* 0x000fe400078ec0ff */
[--C-:B------:R-:W-:Y:S01]  /*1540*/  SHF.R.S32.HI R6, RZ, 0x1, R8.reuse ;  /* 0x00000001ff067819 */ /* 0x100fe20000011408 */
[----:B------:R-:W-:Y:S01]  /*1550*/  IMAD.SHL.U32 R2, R2, 0x20, RZ ;  /* 0x0000002002027824 */ /* 0x000fe200078e00ff */
[----:B------:R-:W-:Y:S01]  /*1560*/  SHF.R.S32.HI R5, RZ, 0x1f, R8 ;  /* 0x0000001fff057819 */ /* 0x000fe20000011408 */
[----:B------:R-:W-:Y:S01]  /*1570*/  STL [R1+0x148], R26 ;  /* 0x0001481a01007387 */ /* 0x000fe20000100800 */
[----:B------:R-:W-:Y:S02]  /*1580*/  SHF.R.S32.HI R3, RZ, 0x1, R10 ;  /* 0x00000001ff037819 */ /* 0x000fe4000001140a */
[----:B------:R-:W-:Y:S02]  /*1590*/  LEA.HI R5, R5, R6, RZ, 0x2 ;  /* 0x0000000605057211 */ /* 0x000fe400078f10ff */
[----:B------:R-:W-:-:S02]  /*15a0*/  LOP3.LUT R2, R2, 0xffffff00, RZ, 0xc0, !PT ;  /* 0xffffff0002027812 */ /* 0x000fc400078ec0ff */
[C---:B------:R-:W-:Y:S01]  /*15b0*/  LOP3.LUT P3, RZ, R3.reuse, 0x2, RZ, 0xc0, !PT ;  /* 0x0000000203ff7812 */ /* 0x040fe2000786c0ff */
[----:B------:R-:W-:Y:S01]  /*15c0*/  IMAD.SHL.U32 R3, R3, 0x40, RZ ;  /* 0x0000004003037824 */ /* 0x000fe200078e00ff */
[----:B-1----:R-:W-:Y:S02]  /*15d0*/  LEA.HI R4, R11, R29, RZ, 0x3 ;  /* 0x0000001d0b047211 */ /* 0x002fe400078f18ff */
[----:B------:R-:W-:Y:S02]  /*15e0*/  LOP3.LUT R5, R5, 0xfffffffc, RZ, 0xc0, !PT ;  /* 0xfffffffc05057812 */ /* 0x000fe400078ec0ff */
[----:B------:R-:W-:Y:S02]  /*15f0*/  LOP3.LUT R4, R4, 0xfffffff8, RZ, 0xc0, !PT ;  /* 0xfffffff804047812 */ /* 0x000fe400078ec0ff */
[----:B------:R-:W-:Y:S01]  /*1600*/  SHF.R.S32.HI R31, RZ, 0x1f, R30 ;  /* 0x0000001fff1f7819 */ /* 0x000fe2000001141e */
[----:B------:R-:W-:Y:S01]  /*1610*/  IMAD.IADD R12, R6, 0x1, -R5 ;  /* 0x00000001060c7824 */ /* 0x000fe200078e0a05 */
[----:B------:R-:W-:Y:S01]  /*1620*/  IADD3 R252, R30, 0x20, RZ ;  /* 0x000000201efc7810 */ /* 0x000fe20007ffe0ff */
[----:B------:R-:W-:-:S02]  /*1630*/  IMAD.IADD R8, R29, 0x1, -R4 ;  /* 0x000000011d087824 */ /* 0x000fc400078e0a04 */
[----:B------:R-:W-:Y:S01]  /*1640*/  IMAD.IADD R4, R22, 0x1, -R9 ;  /* 0x0000000116047824 */ /* 0x000fe200078e0a09 */
[----:B------:R-:W-:-:S03]  /*1650*/  LOP3.LUT P4, RZ, R12, 0x2, RZ, 0xc0, !PT ;  /* 0x000000020cff7812 */ /* 0x000fc6000788c0ff */
[----:B------:R-:W-:Y:S01]  /*1660*/  IMAD R22, R4, 0x20, R2 ;  /* 0x0000002004167824 */ /* 0x000fe200078e0202 */
[----:B------:R-:W-:Y:S02]  /*1670*/  LEA.HI R4, R8, R8, RZ, 0x1 ;  /* 0x0000000808047211 */ /* 0x000fe400078f08ff */
[----:B------:R-:W-:Y:S01]  /*1680*/  LOP3.LUT R2, R3, 0xc0, RZ, 0xc0, !PT ;  /* 0x000000c003027812 */ /* 0x000fe200078ec0ff */
[----:B------:R-:W-:Y:S01]  /*1690*/  IMAD.SHL.U32 R3, R15, 0x20, RZ ;  /* 0x000000200f037824 */ /* 0x000fe200078e00ff */
[----:B------:R-:W-:Y:S01]  /*16a0*/  LOP3.LUT R6, R4, 0x3fffffe, RZ, 0xc0, !PT ;  /* 0x03fffffe04067812 */ /* 0x000fe200078ec0ff */
[----:B------:R-:W-:Y:S01]  /*16b0*/  STL [R1+0x114], R22 ;  /* 0x0001141601007387 */ /* 0x000fe20000100800 */
[----:B------:R-:W-:Y:S02]  /*16c0*/  LOP3.LUT R9, R2, 0x8, R20, 0xf8, !PT ;  /* 0x0000000802097812 */ /* 0x000fe400078ef814 */
[----:B------:R-:W-:Y:S01]  /*16d0*/  SHF.R.U32.HI R5, RZ, 0x3, R2 ;  /* 0x00000003ff057819 */ /* 0x000fe20000011602 */
[----:B------:R-:W-:Y:S01]  /*16e0*/  IMAD.SHL.U32 R2, R7, 0x200, RZ ;  /* 0x0000020007027824 */ /* 0x000fe200078e00ff */
[----:B------:R-:W-:Y:S01]  /*16f0*/  LOP3.LUT R3, R3, 0xffffff00, RZ, 0xc0, !PT ;  /* 0xffffff0003037812 */ /* 0x000fe200078ec0ff */
[----:B------:R-:W-:Y:S01]  /*1700*/  IMAD.IADD R7, R8, 0x1, -R6 ;  /* 0x0000000108077824 */ /* 0x000fe200078e0a06 */
[----:B------:R-:W-:Y:S01]  /*1710*/  LOP3.LUT R9, R9, R5, RZ, 0x3c, !PT ;  /* 0x0000000509097212 */ /* 0x000fe200078e3cff */
[----:B------:R-:W-:Y:S01]  /*1720*/  IMAD.SHL.U32 R8, R18, 0x8, RZ ;  /* 0x0000000812087824 */ /* 0x000fe200078e00ff */
[----:B------:R-:W-:Y:S01]  /*1730*/  LOP3.LUT R6, R19, 0xfffffffe, RZ, 0xc0, !PT ;  /* 0xfffffffe13067812 */ /* 0x000fe200078ec0ff */
[----:B------:R-:W-:Y:S01]  /*1740*/  IMAD.IADD R5, R3, 0x1, R2 ;  /* 0x0000000103057824 */ /* 0x000fe200078e0202 */
[----:B------:R-:W-:Y:S01]  /*1750*/  SHF.R.S32.HI R4, RZ, 0x1, R4 ;  /* 0x00000001ff047819 */ /* 0x000fe20000011404 */
[----:B------:R-:W-:-:S02]  /*1760*/  IMAD R2, R251, 0x2, R2 ;  /* 0x00000002fb027824 */ /* 0x000fc400078e0202 */
[----:B------:R-:W-:Y:S01]  /*1770*/  IMAD.IADD R170, R23, 0x1, -R6 ;  /* 0x0000000117aa7824 */ /* 0x000fe200078e0a06 */
[C---:B------:R-:W-:Y:S01]  /*1780*/  LOP3.LUT P1, RZ, R4.reuse, 0x2, RZ, 0xc0, !PT ;  /* 0x0000000204ff7812 */ /* 0x040fe2000782c0ff */
[----:B------:R-:W-:Y:S01]  /*1790*/  IMAD R10, R7, 0x20, R2 ;  /* 0x00000020070a7824 */ /* 0x000fe200078e0202 */
[----:B------:R-:W-:Y:S01]  /*17a0*/  LOP3.LUT R2, R4, 0x1, RZ, 0xc0, !PT ;  /* 0x0000000104027812 */ /* 0x000fe200078ec0ff */
[C---:B------:R-:W-:Y:S02]  /*17b0*/  IMAD R15, R14.reuse, 0x20, R3 ;  /* 0x000000200e0f7824 */ /* 0x040fe400078e0203 */
[----:B------:R-:W-:Y:S01]  /*17c0*/  IMAD R14, R14, 0x20, R5 ;  /* 0x000000200e0e7824 */ /* 0x000fe200078e0205 */
[----:B------:R-:W-:Y:S01]  /*17d0*/  LEA.HI R5, R11, R29, RZ, 0x2 ;  /* 0x0000001d0b057211 */ /* 0x000fe200078f10ff */
[----:B------:R-:W-:Y:S01]  /*17e0*/  IMAD R3, R18, 0x8, R16 ;  /* 0x0000000812037824 */ /* 0x000fe200078e0210 */
[----:B------:R-:W-:Y:S01]  /*17f0*/  ISETP.NE.U32.AND P2, PT, R2, 0x1, PT ;  /* 0x000000010200780c */ /* 0x000fe20003f45070 */
[----:B------:R-:W-:-:S02]  /*1800*/  IMAD.SHL.U32 R164, R170, 0x4, RZ ;  /* 0x00000004aaa47824 */ /* 0x000fc400078e00ff */
        /* <DEDUP_REMOVED lines=16> */
[----:B------:R-:W-:Y:S01]  /*1910*/  IMAD R251, R251, 0x20, R29 ;  /* 0x00000020fbfb7824 */ /* 0x000fe200078e021d */
[----:B------:R-:W-:-:S02]  /*1920*/  LEA.HI R0, R3, R113, RZ, 0x5 ;  /* 0x0000007103007211 */ /* 0x000fc400078f28ff */
[----:B------:R-:W-:Y:S01]  /*1930*/  LOP3.LUT R25, R5, 0xc0, RZ, 0xc0, !PT ;  /* 0x000000c005197812 */ /* 0x000fe200078ec0ff */
[----:B------:R-:W-:Y:S01]  /*1940*/  IMAD.SHL.U32 R5, R4, 0x40, RZ ;  /* 0x0000004004057824 */ /* 0x000fe200078e00ff */
[----:B------:R-:W-:Y:S01]  /*1950*/  LEA.HI R9, R3, R113, RZ, 0x3 ;  /* 0x0000007103097211 */ /* 0x000fe200078f18ff */
[----:B------:R-:W-:Y:S01]  /*1960*/  IMAD.SHL.U32 R0, R0, 0x80, RZ ;  /* 0x0000008000007824 */ /* 0x000fe200078e00ff */
[----:B------:R-:W-:Y:S01]  /*1970*/  SHF.R.U32.HI R23, RZ, 0x3, R25 ;  /* 0x00000003ff177819 */ /* 0x000fe20000011619 */
[----:B------:R-:W-:Y:S01]  /*1980*/  STL [R1+0x10c], R27 ;  /* 0x00010c1b01007387 */ /* 0x000fe20000100800 */
[----:B------:R-:W-:Y:S02]  /*1990*/  LOP3.LUT R4, R25, 0x18, R9, 0xf8, !PT ;  /* 0x0000001819047812 */ /* 0x000fe400078ef809 */
[----:B------:R-:W-:Y:S01]  /*19a0*/  SHF.R.U32.HI R24, RZ, 0x3, R27 ;  /* 0x00000003ff187819 */ /* 0x000fe2000001161b */
[----:B------:R-:W-:Y:S01]  /*19b0*/  STL [R1+0x30], R25 ;  /* 0x0000301901007387 */ /* 0x000fe20000100800 */
[----:B------:R-:W-:-:S02]  /*19c0*/  LOP3.LUT R3, R27, 0x18, R9, 0xf8, !PT ;  /* 0x000000181b037812 */ /* 0x000fc400078ef809 */
[----:B------:R-:W-:Y:S01]  /*19d0*/  LOP3.LUT R6, R4, R23, RZ, 0x3c, !PT ;  /* 0x0000001704067212 */ /* 0x000fe200078e3cff */
[----:B------:R-:W-:Y:S01]  /*19e0*/  STL [R1+0x110], R24 ;  /* 0x0001101801007387 */ /* 0x000fe20000100800 */
[----:B------:R-:W-:Y:S02]  /*19f0*/  LOP3.LUT R0, R0, 0xfffff000, RZ, 0xc0, !PT ;  /* 0xfffff00000007812 */ /* 0x000fe400078ec0ff */
[----:B------:R-:W-:Y:S01]  /*1a00*/  LOP3.LUT R4, R3, R24, RZ, 0x3c, !PT ;  /* 0x0000001803047212 */ /* 0x000fe200078e3cff */
[----:B------:R-:W-:Y:S01]  /*1a10*/  STL [R1+0x34], R23 ;  /* 0x0000341701007387 */ /* 0x000fe20000100800 */
[----:B------:R-:W-:Y:S02]  /*1a20*/  LOP3.LUT R5, R5, 0xc0, RZ, 0xc0, !PT ;  /* 0x000000c005057812 */ /* 0x000fe400078ec0ff */
[----:B------:R-:W-:Y:S02]  /*1a30*/  SHF.R.S32.HI R3, RZ, 0x1f, R112 ;  /* 0x0000001fff037819 */ /* 0x000fe40000011470 */
[----:B------:R-:W-:-:S02]  /*1a40*/  IADD3 R16, R6, R0, R7 ;  /* 0x0000000006107210 */ /* 0x000fc40007ffe007 */
[----:B------:R-:W-:Y:S01]  /*1a50*/  IADD3 R13, R4, R22, R0 ;  /* 0x00000016040d7210 */ /* 0x000fe20007ffe000 */
[----:B------:R-:W-:Y:S01]  /*1a60*/  IMAD.SHL.U32 R4, R12, 0x40, RZ ;  /* 0x000000400c047824 */ /* 0x000fe200078e00ff */
[----:B------:R-:W-:Y:S01]  /*1a70*/  LEA.HI R5, R5, R5, RZ, 0x1d ;  /* 0x0000000505057211 */ /* 0x000fe200078fe8ff */
[----:B------:R-:W-:Y:S01]  /*1a80*/  IMAD.MOV.U32 R12, RZ, RZ, 0x20 ;  /* 0x00000020ff0c7424 */ /* 0x000fe200078e00ff */
[CC--:B------:R-:W-:Y:S02]  /*1a90*/  LEA.HI R0, R3.reuse, R112.reuse, RZ, 0x5 ;  /* 0x0000007003007211 */ /* 0x0c0fe400078f28ff */
[----:B------:R-:W-:Y:S01]  /*1aa0*/  LEA.HI R6, R3, R112, RZ, 0x3 ;  /* 0x0000007003067211 */ /* 0x000fe200078f18ff */
[----:B------:R-:W-:Y:S01]  /*1ab0*/  IMAD.IADD R10, R5, 0x1, R10 ;  /* 0x00000001050a7824 */ /* 0x000fe200078e020a */
[----:B------:R-:W-:Y:S01]  /*1ac0*/  LOP3.LUT R3, R4, 0xc0, RZ, 0xc0, !PT ;  /* 0x000000c004037812 */ /* 0x000fe200078ec0ff */
[----:B------:R-:W-:Y:S01]  /*1ad0*/  IMAD.SHL.U32 R0, R0, 0x80, RZ ;  /* 0x0000008000007824 */ /* 0x000fe200078e00ff */
[----:B------:R-:W-:Y:S01]  /*1ae0*/  LOP3.LUT R5, R25, 0x18, R6, 0xf8, !PT ;  /* 0x0000001819057812 */ /* 0x000fe200078ef806 */
[----:B------:R-:W-:Y:S01]  /*1af0*/  IMAD.SHL.U32 R20, R10, 0x2, RZ ;  /* 0x000000020a147824 */ /* 0x000fe200078e00ff */
[----:B------:R-:W-:-:S02]  /*1b00*/  LOP3.LUT R8, R3, 0x8, R8, 0xf8, !PT ;  /* 0x0000000803087812 */ /* 0x000fc400078ef808 */
[----:B------:R-:W-:Y:S02]  /*1b10*/  LOP3.LUT R0, R0, 0xfffff000, RZ, 0xc0, !PT ;  /* 0xfffff00000007812 */ /* 0x000fe400078ec0ff */
[----:B------:R-:W-:Y:S01]  /*1b20*/  LOP3.LUT R5, R5, R23, RZ, 0x3c, !PT ;  /* 0x0000001705057212 */ /* 0x000fe200078e3cff */
[----:B------:R-:W-:Y:S01]  /*1b30*/  STL [R1+0x98], R20 ;  /* 0x0000981401007387 */ /* 0x000fe20000100800 */
[----:B------:R-:W-:Y:S02]  /*1b40*/  LOP3.LUT R4, R27, 0x18, R6, 0xf8, !PT ;  /* 0x000000181b047812 */ /* 0x000fe400078ef806 */
[----:B------:R-:W-:Y:S02]  /*1b50*/  SHF.R.U32.HI R3, RZ, 0x3, R3 ;  /* 0x00000003ff037819 */ /* 0x000fe40000011603 */
[----:B------:R-:W-:Y:S02]  /*1b60*/  IADD3 R11, R5, R0, R7 ;  /* 0x00000000050b7210 */ /* 0x000fe40007ffe007 */
[----:B------:R-:W-:-:S02]  /*1b70*/  IADD3 R5, R20, 0x80, RZ ;  /* 0x0000008014057810 */ /* 0x000fc40007ffe0ff */
[----:B------:R-:W-:Y:S02]  /*1b80*/  LOP3.LUT R4, R4, R24, RZ, 0x3c, !PT ;  /* 0x0000001804047212 */ /* 0x000fe400078e3cff */
[----:B------:R-:W-:Y:S02]  /*1b90*/  LOP3.LUT R3, R8, R3, RZ, 0x3c, !PT ;  /* 0x0000000308037212 */ /* 0x000fe400078e3cff */
[----:B------:R-:W-:Y:S02]  /*1ba0*/  IADD3 R19, R20, 0x70, RZ ;  /* 0x0000007014137810 */ /* 0x000fe40007ffe0ff */
[----:B------:R-:W-:Y:S02]  /*1bb0*/  @P2 IADD3 R19, R5, 0x10, RZ ;  /* 0x0000001005132810 */ /* 0x000fe40007ffe0ff */
[----:B------:R-:W-:Y:S02]  /*1bc0*/  IADD3 R168, R164, 0x18, RZ ;  /* 0x00000018a4a87810 */ /* 0x000fe40007ffe0ff */
[----:B------:R-:W-:Y:S01]  /*1bd0*/  SHF.R.S32.HI R8, RZ, 0x1f, R169 ;  /* 0x0000001fff087819 */ /* 0x000fe200000114a9 */
[----:B------:R-:W-:Y:S01]  /*1be0*/  STL [R1+0x9c], R19 ;  /* 0x00009c1301007387 */ /* 0x000fe20000100800 */
[----:B------:R-:W-:Y:S01]  /*1bf0*/  IADD3 R10, R4, R22, R0 ;  /* 0x00000016040a7210 */ /* 0x000fe20007ffe000 */
[C---:B------:R-:W-:Y:S01]  /*1c00*/  IMAD.IADD R0, R3.reuse, 0x1, R14 ;  /* 0x0000000103007824 */ /* 0x040fe200078e020e */
[----:B------:R-:W-:Y:S01]  /*1c10*/  SHF.R.S32.HI R5, RZ, 0x1f, R166 ;  /* 0x0000001fff057819 */ /* 0x000fe200000114a6 */
[----:B------:R-:W-:Y:S01]  /*1c20*/  IMAD.IADD R4, R3, 0x1, R15 ;  /* 0x0000000103047824 */ /* 0x000fe200078e020f */
[----:B------:R-:W-:Y:S01]  /*1c30*/  SHF.R.S32.HI R3, RZ, 0x1f, R168 ;  /* 0x0000001fff037819 */ /* 0x000fe200000114a8 */
[----:B------:R1:W-:Y:S01]  /*1c40*/  STL [R1+0x128], R8 ;  /* 0x0001280801007387 */ /* 0x0003e20000100800 */
[----:B------:R-:W-:-:S02]  /*1c50*/  IADD3 R167, R164, 0x28, RZ ;  /* 0x00000028a4a77810 */ /* 0x000fc40007ffe0ff */
[C---:B------:R-:W-:Y:S01]  /*1c60*/  IADD3 R250, R108.reuse, 0x30, RZ ;  /* 0x000000306cfa7810 */ /* 0x040fe20007ffe0ff */
[----:B------:R-:W-:Y:S01]  /*1c70*/  STL.64 [R1], R30 ;  /* 0x0000001e01007387 */ /* 0x000fe20000100a00 */
[C---:B------:R-:W-:Y:S02]  /*1c80*/  IADD3 R249, R108.reuse, 0x40, RZ ;  /* 0x000000406cf97810 */ /* 0x040fe40007ffe0ff */
[----:B------:R-:W-:Y:S01]  /*1c90*/  SHF.R.S32.HI R14, RZ, 0x1f, R250 ;  /* 0x0000001fff0e7819 */ /* 0x000fe200000114fa */
[----:B------:R2:W-:Y:S01]  /*1ca0*/  STL [R1+0x124], R5 ;  /* 0x0001240501007387 */ /* 0x0005e20000100800 */
[----:B------:R-:W-:Y:S02]  /*1cb0*/  IADD3 R248, R108, 0x50, RZ ;  /* 0x000000506cf87810 */ /* 0x000fe40007ffe0ff */
[----:B------:R-:W-:Y:S01]  /*1cc0*/  LEA R171, R2, 0x3c80, 0x1 ;  /* 0x00003c8002ab7811 */ /* 0x000fe200078e08ff */
[----:B------:R3:W-:Y:S01]  /*1cd0*/  STL [R1+0x120], R3 ;  /* 0x0001200301007387 */ /* 0x0007e20000100800 */
[----:B------:R-:W-:-:S02]  /*1ce0*/  LEA R2, R16, 0x6080, 0x1 ;  /* 0x0000608010027811 */ /* 0x000fc400078e08ff */
[----:B------:R-:W-:Y:S02]  /*1cf0*/  LEA R198, R0, 0x6080, 0x1 ;  /* 0x0000608000c67811 */ /* 0x000fe400078e08ff */
[C---:B------:R-:W-:Y:S02]  /*1d00*/  IADD3 R200, R171.reuse, 0x20, RZ ;  /* 0x00000020abc87810 */ /* 0x040fe40007ffe0ff */
[----:B------:R-:W-:Y:S02]  /*1d10*/  LEA R196, R4, 0x1880, 0x1 ;  /* 0x0000188004c47811 */ /* 0x000fe400078e08ff */
[----:B------:R-:W-:Y:S02]  /*1d20*/  @P3 IADD3 R200, R171, -0x20, RZ ;  /* 0xffffffe0abc83810 */ /* 0x000fe40007ffe0ff */
[----:B------:R-:W-:Y:S02]  /*1d30*/  SHF.R.S32.HI R109, RZ, 0x1f, R108 ;  /* 0x0000001fff6d7819 */ /* 0x000fe4000001146c */
[----:B-1----:R-:W-:-:S02]  /*1d40*/  SHF.R.S32.HI R8, RZ, 0x1f, R249 ;  /* 0x0000001fff087819 */ /* 0x002fc400000114f9 */
[C---:B------:R-:W-:Y:S02]  /*1d50*/  IADD3 R208, R200.reuse, 0x400, RZ ;  /* 0x00000400c8d07810 */ /* 0x040fe40007ffe0ff */
[C---:B------:R-:W-:Y:S02]  /*1d60*/  IADD3 R207, R200.reuse, 0x800, RZ ;  /* 0x00000800c8cf7810 */ /* 0x040fe40007ffe0ff */
[C---:B------:R-:W-:Y:S02]  /*1d70*/  IADD3 R206, R200.reuse, 0xc00, RZ ;  /* 0x00000c00c8ce7810 */ /* 0x040fe40007ffe0ff */
[----:B--2---:R-:W-:Y:S02]  /*1d80*/  SHF.R.S32.HI R5, RZ, 0x1f, R115 ;  /* 0x0000001fff057819 */ /* 0x004fe40000011473 */
[C---:B------:R-:W-:Y:S02]  /*1d90*/  IADD3 R205, R200.reuse, 0x1000, RZ ;  /* 0x00001000c8cd7810 */ /* 0x040fe40007ffe0ff */
[----:B---3--:R-:W-:Y:S01]  /*1da0*/  SHF.R.S32.HI R3, RZ, 0x1f, R167 ;  /* 0x0000001fff037819 */ /* 0x008fe200000114a7 */
[----:B------:R1:W-:Y:S01]  /*1db0*/  STL [R1+0x11c], R5 ;  /* 0x00011c0501007387 */ /* 0x0003e20000100800 */
[----:B------:R-:W-:-:S02]  /*1dc0*/  IADD3 R204, R200, 0x1400, RZ ;  /* 0x00001400c8cc7810 */ /* 0x000fc40007ffe0ff */
[C---:B------:R-:W-:Y:S01]  /*1dd0*/  IADD3 R203, R200.reuse, 0x1800, RZ ;  /* 0x00001800c8cb7810 */ /* 0x040fe20007ffe0ff */
[----:B------:R2:W-:Y:S01]  /*1de0*/  STL [R1+0x118], R3 ;  /* 0x0001180301007387 */ /* 0x0005e20000100800 */
[C---:B------:R-:W-:Y:S02]  /*1df0*/  IADD3 R202, R200.reuse, 0x1c00, RZ ;  /* 0x00001c00c8ca7810 */ /* 0x040fe40007ffe0ff */
[----:B------:R-:W-:Y:S01]  /*1e00*/  IADD3 R201, R200, 0x2000, RZ ;  /* 0x00002000c8c97810 */ /* 0x000fe20007ffe0ff */
[----:B------:R3:W-:Y:S01]  /*1e10*/  STL [R1+0x58], R14 ;  /* 0x0000580e01007387 */ /* 0x0007e20000100800 */
[----:B-1----:R-:W-:Y:S02]  /*1e20*/  IADD3 R5, R30, 0x40, RZ ;  /* 0x000000401e057810 */ /* 0x002fe40007ffe0ff */
[----:B--2---:R-:W-:-:S03]  /*1e30*/  LOP3.LUT R3, R17, 0x7ffffffc, RZ, 0xc0, !PT ;  /* 0x7ffffffc11037812 */ /* 0x004fc600078ec0ff */
[----:B------:R-:W-:Y:S01]  /*1e40*/  STL [R1+0x8], R5 ;  /* 0x0000080501007387 */ /* 0x000fe20000100800 */
[----:B---3--:R-:W-:-:S03]  /*1e50*/  SHF.R.S32.HI R14, RZ, 0x1f, R248 ;  /* 0x0000001fff0e7819 */ /* 0x008fc600000114f8 */
[----:B------:R1:W-:Y:S01]  /*1e60*/  STL [R1+0x54], R8 ;  /* 0x0000540801007387 */ /* 0x0003e20000100800 */
[----:B------:R-:W-:-:S03]  /*1e70*/  IMAD.IADD R3, R28, 0x1, -R3 ;  /* 0x000000011c037824 */ /* 0x000fc600078e0a03 */
[----:B------:R2:W-:Y:S01]  /*1e80*/  STL [R1+0x50], R14 ;  /* 0x0000500e01007387 */ /* 0x0005e20000100800 */
[----:B-1----:R-:W-:Y:S02]  /*1e90*/  SHF.R.S32.HI R8, RZ, 0x1f, R252 ;  /* 0x0000001fff087819 */ /* 0x002fe400000114fc */
[----:B--2---:R-:W-:-:S03]  /*1ea0*/  SHF.R.S32.HI R14, RZ, 0x1f, R5 ;  /* 0x0000001fff0e7819 */ /* 0x004fc60000011405 */
[----:B------:R1:W-:Y:S01]  /*1eb0*/  STL [R1+0x88], R8 ;  /* 0x0000880801007387 */ /* 0x0003e20000100800 */
[----:B------:R-:W-:-:S03]  /*1ec0*/  LOP3.LUT R5, R27, 0x18, R108, 0xf8, !PT ;  /* 0x000000181b057812 */ /* 0x000fc600078ef86c */
[----:B------:R2:W-:Y:S01]  /*1ed0*/  STL [R1+0x84], R14 ;  /* 0x0000840e01007387 */ /* 0x0005e20000100800 */
[----:B-1----:R-:W-:Y:S02]  /*1ee0*/  IMAD.IADD R8, R26, 0x1, R21 ;  /* 0x000000011a087824 */ /* 0x002fe400078e0215 */
[----:B--2---:R-:W-:Y:S01]  /*1ef0*/  IMAD.SHL.U32 R14, R3, 0x2, RZ ;  /* 0x00000002030e7824 */ /* 0x004fe200078e00ff */
[----:B------:R-:W-:Y:S02]  /*1f00*/  SHF.R.S32.HI R3, RZ, 0x3, R9 ;  /* 0x00000003ff037819 */ /* 0x000fe40000011409 */
[----:B------:R1:W-:Y:S01]  /*1f10*/  STL [R1+0x80], R8 ;  /* 0x0000800801007387 */ /* 0x0003e20000100800 */
[----:B------:R-:W-:Y:S02]  /*1f20*/  LOP3.LUT R9, R25, 0x18, R108, 0xf8, !PT ;  /* 0x0000001819097812 */ /* 0x000fe400078ef86c */
[C---:B------:R-:W-:Y:S01]  /*1f30*/  IADD3 R27, R14.reuse, 0x8, RZ ;  /* 0x000000080e1b7810 */ /* 0x040fe20007ffe0ff */
[----:B------:R2:W-:Y:S01]  /*1f40*/  STL [R1+0x2c], R3 ;  /* 0x00002c0301007387 */ /* 0x0005e20000100800 */
[----:B------:R-:W-:-:S02]  /*1f50*/  IADD3 R26, R14, 0x10, RZ ;  /* 0x000000100e1a7810 */ /* 0x000fc40007ffe0ff */
[----:B------:R-:W-:Y:S01]  /*1f60*/  LOP3.LUT R9, R9, R23, RZ, 0x3c, !PT ;  /* 0x0000001709097212 */ /* 0x000fe200078e3cff */
[----:B------:R3:W-:Y:S01]  /*1f70*/  STL [R1+0x68], R14 ;  /* 0x0000680e01007387 */ /* 0x0007e20000100800 */
[C---:B------:R-:W-:Y:S02]  /*1f80*/  IADD3 R21, R14.reuse, 0x38, RZ ;  /* 0x000000380e157810 */ /* 0x040fe40007ffe0ff */
[C---:B------:R-:W-:Y:S01]  /*1f90*/  IADD3 R18, R14.reuse, 0x40, RZ ;  /* 0x000000400e127810 */ /* 0x040fe20007ffe0ff */
[----:B------:R-:W-:Y:S01]  /*1fa0*/  IMAD.IADD R9, R7, 0x1, R9 ;  /* 0x0000000107097824 */ /* 0x000fe200078e0209 */
[C---:B------:R-:W-:Y:S02]  /*1fb0*/  IADD3 R17, R14.reuse, 0x48, RZ ;  /* 0x000000480e117810 */ /* 0x040fe40007ffe0ff */
[----:B------:R-:W-:Y:S02]  /*1fc0*/  IADD3 R15, R14, 0x50, RZ ;  /* 0x000000500e0f7810 */ /* 0x000fe40007ffe0ff */
[----:B-1----:R-:W-:-:S02]  /*1fd0*/  LOP3.LUT R8, R25, 0x8, R108, 0xf8, !PT ;  /* 0x0000000819087812 */ /* 0x002fc400078ef86c */
[----:B------:R-:W-:Y:S02]  /*1fe0*/  IADD3 R25, R14, 0x18, RZ ;  /* 0x000000180e197810 */ /* 0x000fe40007ffe0ff */
[----:B--2---:R-:W-:Y:S02]  /*1ff0*/  LOP3.LUT R3, R5, R24, RZ, 0x3c, !PT ;  /* 0x0000001805037212 */ /* 0x004fe400078e3cff */
[----:B------:R-:W-:Y:S02]  /*2000*/  SHF.R.S32.HI R5, RZ, 0x3, R6 ;  /* 0x00000003ff057819 */ /* 0x000fe40000011406 */
[----:B------:R-:W-:Y:S01]  /*2010*/  LOP3.LUT R8, R8, R23, RZ, 0x3c, !PT ;  /* 0x0000001708087212 */ /* 0x000fe200078e3cff */
[----:B------:R-:W-:Y:S01]  /*2020*/  IMAD.IADD R6, R22, 0x1, R3 ;  /* 0x0000000116067824 */ /* 0x000fe200078e0203 */
[----:B------:R-:W-:Y:S01]  /*2030*/  SHF.R.S32.HI R3, RZ, 0x1f, R14 ;  /* 0x0000001fff037819 */ /* 0x000fe2000001140e */
[----:B------:R1:W-:Y:S01]  /*2040*/  STL [R1+0x28], R5 ;  /* 0x0000280501007387 */ /* 0x0003e20000100800 */
[C---:B------:R-:W-:Y:S01]  /*2050*/  IADD3 R24, R14.reuse, 0x20, RZ ;  /* 0x000000200e187810 */ /* 0x040fe20007ffe0ff */
[----:B------:R-:W-:Y:S01]  /*2060*/  IMAD.IADD R8, R7, 0x1, R8 ;  /* 0x0000000107087824 */ /* 0x000fe200078e0208 */
[C---:B------:R-:W-:Y:S01]  /*2070*/  IADD3 R23, R14.reuse, 0x28, RZ ;  /* 0x000000280e177810 */ /* 0x040fe20007ffe0ff */
[----:B------:R2:W-:Y:S01]  /*2080*/  STL [R1+0x108], R3 ;  /* 0x0001080301007387 */ /* 0x0005e20000100800 */
[----:B------:R-:W-:-:S02]  /*2090*/  IADD3 R22, R14, 0x30, RZ ;  /* 0x000000300e167810 */ /* 0x000fc40007ffe0ff */
[----:B---3--:R-:W-:Y:S01]  /*20a0*/  IADD3 R14, R14, 0x58, RZ ;  /* 0x000000580e0e7810 */ /* 0x008fe20007ffe0ff */
[----:B------:R-:W-:Y:S01]  /*20b0*/  STL [R1+0xc8], R27 ;  /* 0x0000c81b01007387 */ /* 0x000fe20000100800 */
[----:B------:R-:W-:Y:S02]  /*20c0*/  LEA R28, R6, 0x6080, 0x1 ;  /* 0x00006080061c7811 */ /* 0x000fe400078e08ff */
[----:B------:R-:W-:Y:S01]  /*20d0*/  SHF.R.S32.HI R6, RZ, 0x1f, R26 ;  /* 0x0000001fff067819 */ /* 0x000fe2000001141a */
[----:B------:R-:W-:Y:S01]  /*20e0*/  STL [R1+0xc4], R26 ;  /* 0x0000c41a01007387 */ /* 0x000fe20000100800 */
[----:B------:R-:W-:-:S03]  /*20f0*/  LEA R246, R8, 0x1880, 0x1 ;  /* 0x0000188008f67811 */ /* 0x000fc600078e08ff */
[----:B------:R3:W-:Y:S01]  /*2100*/  STL [R1+0xc0], R25 ;  /* 0x0000c01901007387 */ /* 0x0007e20000100800 */
[C---:B------:R-:W-:Y:S02]  /*2110*/  IADD3 R247, R246.reuse, 0x20, RZ ;  /* 0x00000020f6f77810 */ /* 0x040fe40007ffe0ff */
[----:B------:R-:W-:Y:S01]  /*2120*/  @P0 IADD3 R247, R246, -0x20, RZ ;  /* 0xffffffe0f6f70810 */ /* 0x000fe20007ffe0ff */
[----:B------:R-:W-:Y:S04]  /*2130*/  STL [R1+0xbc], R24 ;  /* 0x0000bc1801007387 */ /* 0x000fe80000100800 */
[----:B------:R-:W-:Y:S01]  /*2140*/  STL [R1+0xb8], R23 ;  /* 0x0000b81701007387 */ /* 0x000fe20000100800 */
[----:B-1----:R-:W-:-:S03]  /*2150*/  SEL R5, R12, 0xffffffe0, !P1 ;  /* 0xffffffe00c057807 */ /* 0x002fc60004800000 */
[----:B------:R1:W-:Y:S01]  /*2160*/  STL [R1+0xb4], R22 ;  /* 0x0000b41601007387 */ /* 0x0003e20000100800 */
[----:B--2---:R-:W-:Y:S01]  /*2170*/  SEL R3, R12, 0xffffffe0, !P4 ;  /* 0xffffffe00c037807 */ /* 0x004fe20006000000 */
[----:B------:R-:W-:Y:S01]  /*2180*/  IMAD.IADD R0, R5, 0x1, R19 ;  /* 0x0000000105007824 */ /* 0x000fe200078e0213 */
[----:B------:R-:W-:Y:S01]  /*2190*/  SHF.R.S32.HI R12, RZ, 0x1f, R27 ;  /* 0x0000001fff0c7819 */ /* 0x000fe2000001141b */
[----:B------:R-:W-:Y:S02]  /*21a0*/  STL [R1+0xb0], R21 ;  /* 0x0000b01501007387 */ /* 0x000fe40000100800 */
[----:B------:R-:W-:Y:S02]  /*21b0*/  IMAD.IADD R199, R198, 0x1, R3 ;  /* 0x00000001c6c77824 */ /* 0x000fe400078e0203 */
[----:B------:R-:W-:Y:S01]  /*21c0*/  STL [R1+0xac], R18 ;  /* 0x0000ac1201007387 */ /* 0x000fe20000100800 */
[----:B------:R-:W-:-:S03]  /*21d0*/  IMAD.IADD R197, R3, 0x1, R196 ;  /* 0x0000000103c57824 */ /* 0x000fc600078e02c4 */
[----:B------:R2:W-:Y:S01]  /*21e0*/  STL [R1+0xa8], R17 ;  /* 0x0000a81101007387 */ /* 0x0005e20000100800 */
[----:B---3--:R-:W-:-:S03]  /*21f0*/  SHF.R.S32.HI R25, RZ, 0x1f, R25 ;  /* 0x0000001fff197819 */ /* 0x008fc60000011419 */
[----:B------:R-:W-:Y:S04]  /*2200*/  STL [R1+0xa4], R15 ;  /* 0x0000a40f01007387 */ /* 0x000fe80000100800 */
[----:B------:R-:W-:Y:S04]  /*2210*/  STL [R1+0xa0], R14 ;  /* 0x0000a00e01007387 */ /* 0x000fe80000100800 */
[----:B------:R-:W-:Y:S01]  /*2220*/  STL [R1+0x140], R28 ;  /* 0x0001401c01007387 */ /* 0x000fe20000100800 */
[----:B-1----:R-:W-:-:S03]  /*2230*/  SHF.R.S32.HI R22, RZ, 0x1f, R22 ;  /* 0x0000001fff167819 */ /* 0x002fc60000011416 */
[----:B------:R1:W-:Y:S04]  /*2240*/  STL [R1+0x104], R12 ;  /* 0x0001040c01007387 */ /* 0x0003e80000100800 */
[----:B------:R3:W-:Y:S04]  /*2250*/  STL [R1+0x100], R6 ;  /* 0x0001000601007387 */ /* 0x0007e80000100800 */
[----:B------:R-:W-:Y:S01]  /*2260*/  STL [R1+0xfc], R25 ;  /* 0x0000fc1901007387 */ /* 0x000fe20000100800 */
[----:B--2---:R-:W-:Y:S02]  /*2270*/  SHF.R.S32.HI R17, RZ, 0x1f, R17 ;  /* 0x0000001fff117819 */ /* 0x004fe40000011411 */
[----:B-1----:R-:W-:-:S02]  /*2280*/  SHF.R.S32.HI R12, RZ, 0x1f, R24 ;  /* 0x0000001fff0c7819 */ /* 0x002fc40000011418 */
[----:B---3--:R-:W-:-:S03]  /*2290*/  SHF.R.S32.HI R6, RZ, 0x1f, R23 ;  /* 0x0000001fff067819 */ /* 0x008fc60000011417 */
[----:B------:R1:W-:Y:S04]  /*22a0*/  STL [R1+0xf8], R12 ;  /* 0x0000f80c01007387 */ /* 0x0003e80000100800 */
[----:B------:R2:W-:Y:S04]  /*22b0*/  STL [R1+0xf4], R6 ;  /* 0x0000f40601007387 */ /* 0x0005e80000100800 */
[----:B------:R-:W-:Y:S01]  /*22c0*/  STL [R1+0xf0], R22 ;  /* 0x0000f01601007387 */ /* 0x000fe20000100800 */
[----:B-1----:R-:W-:Y:S02]  /*22d0*/  SHF.R.S32.HI R12, RZ, 0x1f, R21 ;  /* 0x0000001fff0c7819 */ /* 0x002fe40000011415 */
[----:B--2---:R-:W-:-:S03]  /*22e0*/  SHF.R.S32.HI R6, RZ, 0x1f, R18 ;  /* 0x0000001fff067819 */ /* 0x004fc60000011412 */
[----:B------:R1:W-:Y:S04]  /*22f0*/  STL [R1+0xec], R12 ;  /* 0x0000ec0c01007387 */ /* 0x0003e80000100800 */
[----:B------:R2:W-:Y:S04]  /*2300*/  STL [R1+0xe8], R6 ;  /* 0x0000e80601007387 */ /* 0x0005e80000100800 */
[----:B------:R-:W-:Y:S01]  /*2310*/  STL [R1+0xe4], R17 ;  /* 0x0000e41101007387 */ /* 0x000fe20000100800 */
[----:B-1----:R-:W-:Y:S02]  /*2320*/  SHF.R.S32.HI R12, RZ, 0x1f, R15 ;  /* 0x0000001fff0c7819 */ /* 0x002fe4000001140f */
[----:B--2---:R-:W-:-:S03]  /*2330*/  SHF.R.S32.HI R6, RZ, 0x1f, R14 ;  /* 0x0000001fff067819 */ /* 0x004fc6000001140e */
        /* <DEDUP_REMOVED lines=12> */
[----:B------:R1:W-:Y:S04]  /*2400*/  STL [R1+0xd0], R2 ;  /* 0x0000d00201007387 */ /* 0x0003e80000100800 */
[----:B------:R1:W-:Y:S02]  /*2410*/  STL [R1+0xcc], R0 ;  /* 0x0000cc0001007387 */ /* 0x0003e40000100800 */
.L_x_1753:
        /* <DEDUP_REMOVED lines=9> */
[----:B------:R-:W-:Y:S02]  /*24b0*/  ISETP.NE.U32.AND P3, PT, RZ, c[0x0][0x348], PT ;  /* 0x0000d200ff007a0c */ /* 0x000fe40003f65070 */
[----:B------:R-:W-:Y:S02]  /*24c0*/  ISETP.NE.U32.AND P5, PT, RZ, c[0x0][0x350], PT ;  /* 0x0000d400ff007a0c */ /* 0x000fe40003fa5070 */
[----:B------:R-:W-:Y:S02]  /*24d0*/  ISETP.NE.U32.AND P6, PT, RZ, c[0x0][0x358], PT ;  /* 0x0000d600ff007a0c */ /* 0x000fe40003fc5070 */
[----:B------:R-:W-:Y:S02]  /*24e0*/  ISETP.NE.AND.EX P3, PT, RZ, c[0x0][0x34c], PT, P3 ;  /* 0x0000d300ff007a0c */ /* 0x000fe40003f65330 */
[----:B------:R-:W-:-:S02]  /*24f0*/  ISETP.NE.AND.EX P5, PT, RZ, c[0x0][0x354], PT, P5 ;  /* 0x0000d500ff007a0c */ /* 0x000fc40003fa5350 */
[----:B------:R-:W-:Y:S01]  /*2500*/  ISETP.NE.AND.EX P6, PT, RZ, c[0x0][0x35c], PT, P6 ;  /* 0x0000d700ff007a0c */ /* 0x000fe20003fc5360 */
[----:B------:R-:W-:Y:S01]  /*2510*/  IMAD.MOV.U32 R136, RZ, RZ, RZ ;  /* 0x000000ffff887224 */ /* 0x000fe200078e00ff */
[----:B------:R-:W-:Y:S01]  /*2520*/  CS2R R14, SRZ ;  /* 0x00000000000e7805 */ /* 0x000fe2000001ff00 */
[----:B--2---:R-:W-:Y:S01]  /*2530*/  SHF.R.S32.HI R18, RZ, 0x1f, R19 ;  /* 0x0000001fff127819 */ /* 0x004fe20000011413 */
[C---:B------:R-:W-:Y:S01]  /*2540*/  IMAD.SHL.U32 R21, R19.reuse, 0x4, RZ ;  /* 0x0000000413157824 */ /* 0x040fe200078e00ff */
[C---:B------:R-:W-:Y:S01]  /*2550*/  @P1 LEA R4, P0, R19.reuse, c[0x0][0x370], 0x2 ;  /* 0x0000dc0013041a11 */ /* 0x040fe200078010ff */
[----:B------:R1:W-:Y:S01]  /*2560*/  STL [R1+0x94], R19 ;  /* 0x0000941301007387 */ /* 0x0003e20000100800 */
[C-C-:B------:R-:W-:Y:S02]  /*2570*/  SHF.L.U64.HI R20, R19.reuse, 0x2, R18.reuse ;  /* 0x0000000213147819 */ /* 0x140fe40000010212 */
[----:B------:R-:W-:Y:S01]  /*2580*/  @P1 LEA.HI.X R5, R19, c[0x0][0x374], R18, 0x2, P0 ;  /* 0x0000dd0013051a11 */ /* 0x000fe200000f1412 */
[----:B------:R1:W-:Y:S01]  /*2590*/  STL [R1+0xd4], R18 ;  /* 0x0000d41201007387 */ /* 0x0003e20000100800 */
[----:B------:R-:W-:-:S03]  /*25a0*/  @P4 IADD3 R2, P0, R21, c[0x0][0x360], RZ ;  /* 0x0000d80015024a10 */ /* 0x000fc60007f1e0ff */
[----:B------:R2:W3:Y:S01]  /*25b0*/  @P1 LDG.E R10, [R4.64] ;  /* 0x00000008040a1981 */ /* 0x0004e2000c1e1900 */
[C---:B------:R-:W-:Y:S02]  /*25c0*/  @P4 IADD3.X R3, R20.reuse, c[0x0][0x364], RZ, P0, !PT ;  /* 0x0000d90014034a10 */ /* 0x040fe400007fe4ff */
[----:B------:R-:W-:Y:S01]  /*25d0*/  IADD3 R8, P2, R21, c[0x0][0x348], RZ ;  /* 0x0000d20015087a10 */ /* 0x000fe20007f5e0ff */
[----:B------:R1:W-:Y:S04]  /*25e0*/  STL [R1+0x8c], R21 ;  /* 0x00008c1501007387 */ /* 0x0003e80000100800 */
[----:B------:R4:W3:Y:S01]  /*25f0*/  @P4 LDG.E R0, [R2.64] ;  /* 0x0000000802004981 */ /* 0x0008e2000c1e1900 */
        /* <DEDUP_REMOVED lines=10> */
[----:B---3--:R1:W-:Y:S04]  /*26a0*/  STL [R1+0x5c], R10 ;  /* 0x00005c0a01007387 */ /* 0x0083e80000100800 */
[----:B------:R1:W-:Y:S01]  /*26b0*/  @P4 STL [R1+0x64], R0 ;  /* 0x0000640001004387 */ /* 0x0003e20000100800 */
[----:B------:R-:W-:Y:S05]  /*26c0*/  @P4 BRA `(.L_x_1553) ;  /* 0x0000007000004947 */ /* 0x000fea0003800000 */
[----:B-1----:R-:W-:-:S05]  /*26d0*/  MOV R0, c[0x0][0x168] ;  /* 0x00005a0000007a02 */ /* 0x002fca0000000f00 */
[----:B------:R1:W-:Y:S01]  /*26e0*/  STL [R1+0x64], R0 ;  /* 0x0000640001007387 */ /* 0x0003e20000100800 */
[----:B------:R-:W-:Y:S05]  /*26f0*/  @!P3 BRA `(.L_x_1553) ;  /* 0x000000400000b947 */ /* 0x000fea0003800000 */
[----:B------:R-:W2:Y:S04]  /*2700*/  LDG.E R6, [R8.64] ;  /* 0x0000000808067981 */ /* 0x000ea8000c1e1900 */
[----:B-1----:R-:W2:Y:S02]  /*2710*/  LDG.E R0, [R8.64+0x4] ;  /* 0x0000040808007981 */ /* 0x002ea4000c1e1900 */
[----:B--2---:R-:W-:-:S05]  /*2720*/  IADD3 R0, -R6, R0, RZ ;  /* 0x0000000006007210 */ /* 0x004fca0007ffe1ff */
[----:B------:R1:W-:Y:S02]  /*2730*/  STL [R1+0x64], R0 ;  /* 0x0000640001007387 */ /* 0x0003e40000100800 */
.L_x_1553:
[----:B------:R-:W-:-:S04]  /*2740*/  ISETP.NE.U32.AND P0, PT, RZ, c[0x0][0x368], PT ;  /* 0x0000da00ff007a0c */ /* 0x000fc80003f05070 */
[----:B------:R-:W-:-:S13]  /*2750*/  ISETP.NE.AND.EX P0, PT, RZ, c[0x0][0x36c], PT, P0 ;  /* 0x0000db00ff007a0c */ /* 0x000fda0003f05300 */
[----:B------:R-:W-:Y:S05]  /*2760*/  @!P0 BRA `(.L_x_1554) ;  /* 0x0000004000008947 */ /* 0x000fea0003800000 */
[----:B-1----:R-:W-:-:S04]  /*2770*/  IADD3 R4, P0, R21, c[0x0][0x368], RZ ;  /* 0x0000da0015047a10 */ /* 0x002fc80007f1e0ff */
[----:B------:R-:W-:-:S05]  /*2780*/  IADD3.X R5, R20, c[0x0][0x36c], RZ, P0, !PT ;  /* 0x0000db0014057a10 */ /* 0x000fca00007fe4ff */
[----:B------:R1:W5:Y:S01]  /*2790*/  LDG.E R13, [R4.64] ;  /* 0x00000008040d7981 */ /* 0x000362000c1e1900 */
[----:B------:R-:W-:Y:S05]  /*27a0*/  BRA `(.L_x_1555) ;  /* 0x0000005000007947 */ /* 0x000fea0003800000 */
.L_x_1554:
[----:B------:R-:W-:Y:S01]  /*27b0*/  MOV R13, UR6 ;  /* 0x00000006000d7c02 */ /* 0x000fe20008000f00 */
[----:B------:R-:W-:Y:S05]  /*27c0*/  @!P5 BRA `(.L_x_1555) ;  /* 0x000000300000d947 */ /* 0x000fea0003800000 */
[----:B------:R-:W2:Y:S04]  /*27d0*/  LDG.E R6, [R4.64] ;  /* 0x0000000804067981 */ /* 0x000ea8000c1e1900 */
[----:B-1----:R-:W2:Y:S02]  /*27e0*/  LDG.E R0, [R4.64+0x4] ;  /* 0x0000040804007981 */ /* 0x002ea4000c1e1900 */
[----:B--2---:R-:W-:Y:S02]  /*27f0*/  IADD3 R13, -R6, R0, RZ ;  /* 0x00000000060d7210 */ /* 0x004fe40007ffe1ff */
.L_x_1555:
[----:B-1----:R-:W2:Y:S04]  /*2800*/  LDL R4, [R1+0x64] ;  /* 0x0000640001047983 */ /* 0x002ea80000100800 */
[----:B------:R-:W3:Y:S04]  /*2810*/  LDL.LU R0, [R1+0x74] ;  /* 0x0000740001007983 */ /* 0x000ee80000300800 */
[----:B------:R1:W4:Y:S04]  /*2820*/  @P6 LDG.E R5, [R2.64] ;  /* 0x0000000802056981 */ /* 0x000328000c1e1900 */
[----:B------:R-:W4:Y:S01]  /*2830*/  LDL R23, [R1+0x78] ;  /* 0x0000780001177983 */ /* 0x000f220000100800 */
[----:B------:R-:W-:-:S04]  /*2840*/  ISETP.NE.U32.AND P0, PT, RZ, c[0x0][0x378], PT ;  /* 0x0000de00ff007a0c */ /* 0x000fc80003f05070 */
[----:B------:R-:W-:Y:S01]  /*2850*/  ISETP.NE.AND.EX P1, PT, RZ, c[0x0][0x37c], PT, P0 ;  /* 0x0000df00ff007a0c */ /* 0x000fe20003f25300 */
[----:B--2---:R-:W-:Y:S02]  /*2860*/  IMAD.MOV.U32 R6, RZ, RZ, R4 ;  /* 0x000000ffff067224 */ /* 0x004fe400078e0004 */
[----:B------:R1:W4:Y:S01]  /*2870*/  @P6 LDG.E R4, [R2.64+0x4] ;  /* 0x0000040802046981 */ /* 0x000322000c1e1900 */
[----:B------:R-:W-:Y:S02]  /*2880*/  IMAD.MOV.U32 R8, RZ, RZ, c[0x0][0x2c4] ;  /* 0x0000b100ff087624 */ /* 0x000fe400078e00ff */
[----:B-----5:R-:W-:-:S03]  /*2890*/  IMAD.MOV.U32 R129, RZ, RZ, R13 ;  /* 0x000000ffff817224 */ /* 0x020fc600078e000d */
[----:B------:R-:W-:Y:S01]  /*28a0*/  ISETP.NE.AND P2, PT, R8, 0x1, PT ;  /* 0x000000010800780c */ /* 0x000fe20003f45270 */
[----:B---3--:R-:W-:Y:S02]  /*28b0*/  IMAD.SHL.U32 R0, R0, 0x80, RZ ;  /* 0x0000008000007824 */ /* 0x008fe400078e00ff */
[----:B------:R-:W-:-:S03]  /*28c0*/  IMAD.IADD R8, R13, 0x1, -R10 ;  /* 0x000000010d087824 */ /* 0x000fc600078e0a0a */
[----:B------:R2:W-:Y:S01]  /*28d0*/  STL [R1+0x60], R0 ;  /* 0x0000600001007387 */ /* 0x0005e20000100800 */
[----:B-1----:R-:W-:-:S04]  /*28e0*/  @P1 IADD3 R2, P0, R21, c[0x0][0x378], RZ ;  /* 0x0000de0015021a10 */ /* 0x002fc80007f1e0ff */
[----:B------:R-:W-:-:S05]  /*28f0*/  @P1 IADD3.X R3, R20, c[0x0][0x37c], RZ, P0, !PT ;  /* 0x0000df0014031a10 */ /* 0x000fca00007fe4ff */
[----:B------:R1:W5:Y:S01]  /*2900*/  @P1 LDG.E R129, [R2.64] ;  /* 0x0000000802811981 */ /* 0x000362000c1e1900 */
[----:B--2---:R-:W-:Y:S01]  /*2910*/  IADD3 R0, R0, 0x7f, RZ ;  /* 0x0000007f00007810 */ /* 0x004fe20007ffe0ff */
[----:B-1----:R-:W-:-:S04]  /*2920*/  IMAD.MOV.U32 R2, RZ, RZ, c[0x0][0x228] ;  /* 0x00008a00ff027624 */ /* 0x002fc800078e00ff */
[----:B------:R-:W-:-:S05]  /*2930*/  @P2 IMAD.HI.U32 R3, R0, c[0x0][0x2c8], RZ ;  /* 0x0000b20000032a27 */ /* 0x000fca00078e00ff */
[----:B------:R-:W-:Y:S01]  /*2940*/  @P2 SHF.R.U32.HI R0, RZ, c[0x0][0x2cc], R3 ;  /* 0x0000b300ff002a19 */ /* 0x000fe20000011603 */
[----:B------:R-:W-:Y:S01]  /*2950*/  BSSY B0, `(.L_x_1556) ;  /* 0x0000039000007945 */ /* 0x000fe20003800000 */
[----:B------:R-:W-:-:S04]  /*2960*/  LOP3.LUT R245, R245, 0xffffffdf, RZ, 0xc0, !PT ;  /* 0xffffffdff5f57812 */ /* 0x000fc800078ec0ff */
[----:B------:R-:W-:Y:S01]  /*2970*/  @P2 LOP3.LUT R245, R245, 0x20, RZ, 0xfc, !PT ;  /* 0x00000020f5f52812 */ /* 0x000fe200078efcff */
[----:B----4-:R-:W-:-:S04]  /*2980*/  @P6 IMAD.IADD R2, R4, 0x1, -R5 ;  /* 0x0000000104026824 */ /* 0x010fc800078e0a05 */
[----:B------:R-:W-:-:S05]  /*2990*/  IMAD.IADD R4, R8, 0x1, R2 ;  /* 0x0000000108047824 */ /* 0x000fca00078e0202 */
[----:B------:R-:W-:Y:S01]  /*29a0*/  IADD3 R138, R4, 0x30, -R6 ;  /* 0x00000030048a7810 */ /* 0x000fe20007ffe806 */
[----:B------:R1:W-:Y:S01]  /*29b0*/  STL [R1+0x6c], R4 ;  /* 0x00006c0401007387 */ /* 0x0003e20000100800 */
[----:B------:R-:W-:-:S03]  /*29c0*/  LOP3.LUT R5, R23, 0xff000000, RZ, 0xc0, !PT ;  /* 0xff00000017057812 */ /* 0x000fc600078ec0ff */
[----:B------:R-:W-:-:S04]  /*29d0*/  IMAD.IADD R3, R138, 0x1, R0 ;  /* 0x000000018a037824 */ /* 0x000fc800078e0200 */
[----:B------:R-:W-:Y:S01]  /*29e0*/  IMAD.HI R6, R3, 0x2aaaaaab, RZ ;  /* 0x2aaaaaab03067827 */ /* 0x000fe200078e02ff */
[----:B------:R-:W-:Y:S02]  /*29f0*/  LOP3.LUT R3, R23, 0xff0000, RZ, 0xc0, !PT ;  /* 0x00ff000017037812 */ /* 0x000fe400078ec0ff */
[----:B-1----:R-:W-:-:S05]  /*2a00*/  IADD3 R4, R4, 0x2f, RZ ;  /* 0x0000002f04047810 */ /* 0x002fca0007ffe0ff */
[----:B------:R-:W-:Y:S01]  /*2a10*/  IMAD.HI R0, R4, 0x2aaaaaab, RZ ;  /* 0x2aaaaaab04007827 */ /* 0x000fe200078e02ff */
[----:B------:R-:W-:-:S04]  /*2a20*/  SHF.R.U32.HI R4, RZ, 0x8, R5 ;  /* 0x00000008ff047819 */ /* 0x000fc80000011605 */
[----:B------:R-:W-:Y:S02]  /*2a30*/  LEA.HI R3, R3, R4, RZ, 0x10 ;  /* 0x0000000403037211 */ /* 0x000fe400078f80ff */
[----:B------:R-:W-:Y:S02]  /*2a40*/  SHF.R.U32.HI R5, RZ, 0x1f, R0 ;  /* 0x0000001fff057819 */ /* 0x000fe40000011600 */
[----:B------:R-:W-:Y:S02]  /*2a50*/  SHF.R.U32.HI R9, RZ, 0x1f, R6 ;  /* 0x0000001fff097819 */ /* 0x000fe40000011606 */
[----:B------:R-:W-:Y:S02]  /*2a60*/  SHF.R.U32.HI R10, RZ, 0x10, R3 ;  /* 0x00000010ff0a7819 */ /* 0x000fe40000011603 */
[----:B------:R-:W-:Y:S02]  /*2a70*/  LOP3.LUT R16, R3, 0xff, RZ, 0xc0, !PT ;  /* 0x000000ff03107812 */ /* 0x000fe400078ec0ff */
[----:B------:R-:W-:-:S02]  /*2a80*/  LEA.HI.SX32 R137, R0, R5, 0x1d ;  /* 0x0000000500897211 */ /* 0x000fc400078feaff */
[----:B------:R-:W-:Y:S01]  /*2a90*/  LEA.HI.SX32 R0, R6, R9, 0x1d ;  /* 0x0000000906007211 */ /* 0x000fe200078feaff */
[----:B------:R1:W-:Y:S03]  /*2aa0*/  STL [R1+0x74], R10 ;  /* 0x0000740a01007387 */ /* 0x0003e60000100800 */
[----:B------:R-:W-:Y:S01]  /*2ab0*/  IMNMX R6, R137, R0, PT ;  /* 0x0000000089067217 */ /* 0x000fe20003800200 */
[----:B------:R1:W-:Y:S03]  /*2ac0*/  STL [R1+0xd8], R16 ;  /* 0x0000d81001007387 */ /* 0x0003e60000100800 */
[----:B------:R-:W-:Y:S02]  /*2ad0*/  ISETP.GE.AND P0, PT, R6, 0x1, PT ;  /* 0x000000010600780c */ /* 0x000fe40003f06270 */
[----:B------:R-:W-:Y:S01]  /*2ae0*/  ISETP.NE.AND P1, PT, R10, RZ, PT ;  /* 0x000000ff0a00720c */ /* 0x000fe20003f25270 */
[----:B------:R-:W-:-:S03]  /*2af0*/  IMAD.MOV.U32 R0, RZ, RZ, RZ ;  /* 0x000000ffff007224 */ /* 0x000fc600078e00ff */
[----:B------:R-:W-:-:S07]  /*2b00*/  SEL R128, R10, c[0x0][0x338], P1 ;  /* 0x0000ce000a807a07 */ /* 0x000fce0000800000 */
[----:B------:R-:W-:Y:S05]  /*2b10*/  @!P0 BRA `(.L_x_1557) ;  /* 0x000001c000008947 */ /* 0x000fea0003800000 */
[----:B------:R-:W-:Y:S02]  /*2b20*/  IABS R3, R128 ;  /* 0x0000008000037213 */ /* 0x000fe40000000000 */
[----:B------:R-:W-:Y:S02]  /*2b30*/  IADD3 R9, R128, -0x1, R6 ;  /* 0xffffffff80097810 */ /* 0x000fe40007ffe006 */
[----:B------:R-:W2:Y:S02]  /*2b40*/  I2F.RP R0, R3 ;  /* 0x0000000300007306 */ /* 0x000ea40000209400 */
[----:B------:R-:W-:-:S06]  /*2b50*/  IABS R12, R9 ;  /* 0x00000009000c7213 */ /* 0x000fcc0000000000 */
[----:B--2---:R-:W2:Y:S02]  /*2b60*/  MUFU.RCP R0, R0 ;  /* 0x0000000000007308 */ /* 0x004ea40000001000 */
[----:B--2---:R-:W-:-:S06]  /*2b70*/  IADD3 R0, R0, 0xffffffe, RZ ;  /* 0x0ffffffe00007810 */ /* 0x004fcc0007ffe0ff */
[----:B------:R-:W2:Y:S02]  /*2b80*/  F2I.FTZ.U32.TRUNC.NTZ R5, R0 ;  /* 0x0000000000057305 */ /* 0x000ea4000021f000 */
[----:B--2---:R-:W-:-:S04]  /*2b90*/  IMAD.MOV R0, RZ, RZ, -R5 ;  /* 0x000000ffff007224 */ /* 0x004fc800078e0a05 */
[----:B------:R-:W-:Y:S01]  /*2ba0*/  IMAD.MOV.U32 R4, RZ, RZ, R0 ;  /* 0x000000ffff047224 */ /* 0x000fe200078e0000 */
[----:B------:R-:W-:-:S03]  /*2bb0*/  IABS R0, R128 ;  /* 0x0000008000007213 */ /* 0x000fc60000000000 */
[----:B-1----:R-:W-:Y:S02]  /*2bc0*/  IMAD R10, R4, R3, RZ ;  /* 0x00000003040a7224 */ /* 0x002fe400078e02ff */
        /* <DEDUP_REMOVED lines=17> */
.L_x_1557:
[----:B------:R-:W-:Y:S05]  /*2ce0*/  BSYNC B0 ;  /* 0x0000000000007941 */ /* 0x000fea0003800000 */
.L_x_1556:
[----:B------:R-:W-:-:S04]  /*2cf0*/  IMAD R3, R16, R0, RZ ;  /* 0x0000000010037224 */ /* 0x000fc800078e02ff */
        /* <DEDUP_REMOVED lines=27> */
[----:B------:R-:W-:-:S03]  /*2eb0*/  IADD3 R31, R0, -0x1, RZ ;  /* 0xffffffff001f7810 */ /* 0x000fc60007ffe0ff */
[----:B------:R-:W-:Y:S01]  /*2ec0*/  IMAD R3, R88, c[0x0][0x23c], R3 ;  /* 0x00008f0058037a24 */ /* 0x000fe200078e0203 */
[----:B------:R-:W-:Y:S02]  /*2ed0*/  SEL R11, R18, RZ, !P6 ;  /* 0x000000ff120b7207 */ /* 0x000fe40007000000 */
[----:B------:R-:W-:Y:S02]  /*2ee0*/  LOP3.LUT R26, R23, 0xffff, RZ, 0xc0, !PT ;  /* 0x0000ffff171a7812 */ /* 0x000fe400078ec0ff */
[----:B------:R-:W-:Y:S01]  /*2ef0*/  SEL R10, R19, RZ, !P6 ;  /* 0x000000ff130a7207 */ /* 0x000fe20007000000 */
[----:B------:R-:W-:Y:S02]  /*2f00*/  IMAD R0, R11, c[0x0][0x248], RZ ;  /* 0x000092000b007a24 */ /* 0x000fe400078e02ff */
[----:B------:R-:W-:Y:S02]  /*2f10*/  IMAD.MOV.U32 R130, RZ, RZ, 0x30 ;  /* 0x00000030ff827424 */ /* 0x000fe400078e00ff */
[----:B------:R-:W-:-:S02]  /*2f20*/  IMAD R6, R10, c[0x0][0x24c], R0 ;  /* 0x000093000a067a24 */ /* 0x000fc400078e0200 */
[C---:B------:R-:W-:Y:S02]  /*2f30*/  IMAD R142, R130.reuse, c[0x0][0x23c], RZ ;  /* 0x00008f00828e7a24 */ /* 0x040fe400078e02ff */
[----:B------:R-:W-:-:S04]  /*2f40*/  IMAD.WIDE.U32 R134, R130, c[0x0][0x238], RZ ;  /* 0x00008e0082867a25 */ /* 0x000fc800078e00ff */
[----:B------:R-:W-:Y:S01]  /*2f50*/  IMAD.IADD R142, R135, 0x1, R142 ;  /* 0x00000001878e7824 */ /* 0x000fe200078e028e */
[----:B------:R-:W-:Y:S01]  /*2f60*/  ISETP.GE.AND P5, PT, R252, c[0x0][0x1d4], PT ;  /* 0x00007500fc007a0c */ /* 0x000fe20003fa6270 */
[----:B------:R-:W-:Y:S02]  /*2f70*/  IMAD.MOV.U32 R143, RZ, RZ, c[0x0][0x238] ;  /* 0x00008e00ff8f7624 */ /* 0x000fe400078e00ff */
[----:B------:R-:W-:Y:S01]  /*2f80*/  IMAD.MOV.U32 R141, RZ, RZ, 0x5 ;  /* 0x00000005ff8d7424 */ /* 0x000fe200078e00ff */
[----:B------:R-:W-:-:S04]  /*2f90*/  ISETP.NE.U32.AND P3, PT, RZ, c[0x0][0x340], PT ;  /* 0x0000d000ff007a0c */ /* 0x000fc80003f65070 */
[C---:B------:R-:W-:Y:S01]  /*2fa0*/  SHF.L.U64.HI R141, R143.reuse, R141, c[0x0][0x23c] ;  /* 0x00008f008f8d7619 */ /* 0x040fe2000001028d */
[----:B------:R-:W-:Y:S01]  /*2fb0*/  IMAD.SHL.U32 R143, R143, 0x20, RZ ;  /* 0x000000208f8f7824 */ /* 0x000fe200078e00ff */
[----:B------:R-:W-:Y:S01]  /*2fc0*/  ISETP.NE.AND.EX P3, PT, RZ, c[0x0][0x344], PT, P3 ;  /* 0x0000d100ff007a0c */ /* 0x000fe20003f65330 */
        /* <DEDUP_REMOVED lines=12> */
[----:B------:R-:W-:Y:S01]  /*3090*/  IMAD.MOV.U32 R90, RZ, RZ, R92 ;  /* 0x000000ffff5a7224 */ /* 0x000fe200078e005c */
[----:B------:R-:W-:Y:S01]  /*30a0*/  ISETP.GE.AND P6, PT, R16, c[0x0][0x1d4], PT ;  /* 0x0000750010007a0c */ /* 0x000fe20003fc6270 */
[-C--:B------:R-:W-:Y:S02]  /*30b0*/  IMAD R3, R4, R134.reuse, R3 ;  /* 0x0000008604037224 */ /* 0x080fe400078e0203 */
[----:B------:R-:W-:Y:S01]  /*30c0*/  IMAD.WIDE.U32 R8, R31, R134, R90 ;  /* 0x000000861f087225 */ /* 0x000fe200078e005a */
[----:B---3--:R-:W-:-:S02]  /*30d0*/  ISETP.GE.AND P4, PT, R22, c[0x0][0x1d4], PT ;  /* 0x0000750016007a0c */ /* 0x008fc40003f86270 */
[----:B------:R-:W-:Y:S01]  /*30e0*/  ISETP.GT.AND P0, PT, R0, 0x20, PT ;  /* 0x000000200000780c */ /* 0x000fe20003f04270 */
[----:B------:R-:W-:Y:S01]  /*30f0*/  IMAD.IADD R3, R9, 0x1, R3 ;  /* 0x0000000109037824 */ /* 0x000fe200078e0203 */
[----:B------:R-:W-:Y:S01]  /*3100*/  @P1 LEA R4, P2, R8, c[0x0][0x220], 0x1 ;  /* 0x0000880008041a11 */ /* 0x000fe200078408ff */
[----:B----4-:R-:W-:-:S03]  /*3110*/  @P1 IMAD.SHL.U32 R0, R12, 0x2, RZ ;  /* 0x000000020c001824 */ /* 0x010fc600078e00ff */
[----:B------:R-:W-:-:S05]  /*3120*/  @P1 LEA.HI.X R5, R8, c[0x0][0x224], R3, 0x1, P2 ;  /* 0x0000890008051a11 */ /* 0x000fca00010f0c03 */
        /* <DEDUP_REMOVED lines=10> */
[----:B------:R-:W-:-:S04]  /*31d0*/  @P3 IADD3 R8, P1, R21, c[0x0][0x340], RZ ;  /* 0x0000d00015083a10 */ /* 0x000fc80007f3e0ff */
[----:B------:R-:W-:-:S05]  /*31e0*/  @P3 IADD3.X R9, R20, c[0x0][0x344], RZ, P1, !PT ;  /* 0x0000d10014093a10 */ /* 0x000fca0000ffe4ff */
        /* <DEDUP_REMOVED lines=10> */
[----:B------:R-:W-:-:S03]  /*3290*/  ISETP.GE.AND P2, PT, R108, c[0x0][0x27c], PT ;  /* 0x00009f006c007a0c */ /* 0x000fc60003f46270 */
[----:B------:R-:W0:Y:S01]  /*32a0*/  LDGDEPBAR ;  /* 0x00000000000079af */ /* 0x000e220000000000 */
[----:B------:R-:W-:Y:S01]  /*32b0*/  WARPSYNC 0xffffffff ;  /* 0xffffffff00007948 */ /* 0x000fe20003800000 */
[----:B------:R-:W-:Y:S02]  /*32c0*/  @P4 LOP3.LUT R245, R245, 0x1, RZ, 0xfc, !PT ;  /* 0x00000001f5f54812 */ /* 0x000fe400078efcff */
[----:B------:R-:W-:Y:S02]  /*32d0*/  SHF.R.S32.HI R165, RZ, 0x1f, R164 ;  /* 0x0000001fffa57819 */ /* 0x000fe400000114a4 */
[----:B------:R-:W-:Y:S02]  /*32e0*/  SHF.R.S32.HI R12, RZ, 0x1f, R114 ;  /* 0x0000001fff0c7819 */ /* 0x000fe40000011472 */
[----:B-----5:R-:W-:Y:S01]  /*32f0*/  SHF.R.S32.HI R23, RZ, 0x1f, R129 ;  /* 0x0000001fff177819 */ /* 0x020fe20000011481 */
[----:B-1----:R-:W-:-:S04]  /*3300*/  IMAD.MOV.U32 R0, RZ, RZ, c[0x0][0x27c] ;  /* 0x00009f00ff007624 */ /* 0x002fc800078e00ff */
[----:B------:R-:W-:Y:S01]  /*3310*/  IMAD.SHL.U32 R65, R0, 0x2, RZ ;  /* 0x0000000200417824 */ /* 0x000fe200078e00ff */
[----:B--2---:R-:W-:Y:S01]  /*3320*/  @P3 SHF.R.S32.HI R22, RZ, 0x1f, R6 ;  /* 0x0000001fff163819 */ /* 0x004fe20000011406 */
[----:B------:R-:W-:Y:S02]  /*3330*/  @!P3 IMAD.MOV.U32 R6, RZ, RZ, R19 ;  /* 0x000000ffff06b224 */ /* 0x000fe400078e0013 */
[----:B------:R-:W-:Y:S02]  /*3340*/  @!P3 IMAD.MOV.U32 R22, RZ, RZ, R18 ;  /* 0x000000ffff16b224 */ /* 0x000fe400078e0012 */
[----:B------:R-:W2:Y:S01]  /*3350*/  LDL R28, [R1+0x30] ;  /* 0x00003000011c7983 */ /* 0x000ea20000100800 */
[----:B------:R-:W-:Y:S02]  /*3360*/  IMAD R0, R12, c[0x0][0x280], RZ ;  /* 0x0000a0000c007a24 */ /* 0x000fe400078e02ff */
[----:B------:R-:W-:Y:S01]  /*3370*/  IMAD.WIDE.U32 R4, R26, c[0x0][0x260], R16 ;  /* 0x000098001a047a25 */ /* 0x000fe200078e0010 */
[----:B------:R-:W3:Y:S03]  /*3380*/  LDL R27, [R1+0x34] ;  /* 0x00003400011b7983 */ /* 0x000ee60000100800 */
[----:B------:R-:W-:-:S02]  /*3390*/  IMAD R0, R114, c[0x0][0x284], R0 ;  /* 0x0000a10072007a24 */ /* 0x000fc400078e0200 */
[----:B------:R-:W-:Y:S01]  /*33a0*/  IMAD.WIDE.U32 R8, R114, c[0x0][0x280], R164 ;  /* 0x0000a00072087a25 */ /* 0x000fe200078e00a4 */
[----:B------:R-:W-:-:S03]  /*33b0*/  ISETP.GE.AND P1, PT, R113, c[0x0][0x27c], PT ;  /* 0x00009f0071007a0c */ /* 0x000fc60003f26270 */
[----:B------:R-:W-:Y:S02]  /*33c0*/  IMAD.IADD R127, R13, 0x1, R15 ;  /* 0x000000010d7f7824 */ /* 0x000fe400078e020f */
[----:B------:R-:W-:Y:S02]  /*33d0*/  IMAD R3, R11, c[0x0][0x268], RZ ;  /* 0x00009a000b037a24 */ /* 0x000fe400078e02ff */
[----:B------:R-:W-:Y:S02]  /*33e0*/  IMAD R5, R26, c[0x0][0x264], R5 ;  /* 0x000099001a057a24 */ /* 0x000fe400078e0205 */
[----:B------:R-:W-:Y:S02]  /*33f0*/  IMAD.IADD R15, R9, 0x1, R0 ;  /* 0x00000001090f7824 */ /* 0x000fe400078e0200 */
[----:B------:R-:W-:Y:S02]  /*3400*/  IMAD R9, R12, c[0x0][0x290], RZ ;  /* 0x0000a4000c097a24 */ /* 0x000fe400078e02ff */
[C---:B------:R-:W-:Y:S01]  /*3410*/  IMAD R25, R10.reuse, c[0x0][0x26c], R3 ;  /* 0x00009b000a197a24 */ /* 0x040fe200078e0203 */
[----:B------:R-:W-:Y:S01]  /*3420*/  SEL R3, RZ, c[0x0][0x27c], !P2 ;  /* 0x00009f00ff037a07 */ /* 0x000fe20005000000 */
[----:B------:R-:W-:Y:S01]  /*3430*/  IMAD.WIDE.U32 R82, R10, c[0x0][0x268], R4 ;  /* 0x00009a000a527a25 */ /* 0x000fe200078e0004 */
[----:B------:R-:W-:-:S02]  /*3440*/  MOV R14, R8 ;  /* 0x00000008000e7202 */ /* 0x000fc40000000f00 */
[----:B------:R-:W-:Y:S01]  /*3450*/  ISETP.GE.AND P3, PT, R112, c[0x0][0x27c], PT ;  /* 0x00009f0070007a0c */ /* 0x000fe20003f66270 */
[----:B------:R-:W-:Y:S01]  /*3460*/  IMAD.WIDE.U32 R4, R114, c[0x0][0x290], R164 ;  /* 0x0000a40072047a25 */ /* 0x000fe200078e00a4 */
[----:B------:R-:W-:-:S03]  /*3470*/  SEL R8, RZ, c[0x0][0x27c], !P1 ;  /* 0x00009f00ff087a07 */ /* 0x000fc60004800000 */
[C---:B------:R-:W-:Y:S02]  /*3480*/  IMAD R19, R114.reuse, c[0x0][0x294], R9 ;  /* 0x0000a50072137a24 */ /* 0x040fe400078e0209 */
[----:B------:R-:W-:Y:S01]  /*3490*/  IMAD.WIDE.U32 R10, R114, c[0x0][0x280], R108 ;  /* 0x0000a000720a7a25 */ /* 0x000fe200078e006c */
[----:B------:R-:W-:-:S03]  /*34a0*/  IADD3 R3, R108, R3, RZ ;  /* 0x000000036c037210 */ /* 0x000fc60007ffe0ff */
[----:B------:R-:W-:Y:S01]  /*34b0*/  IMAD.IADD R13, R5, 0x1, R19 ;  /* 0x00000001050d7824 */ /* 0x000fe200078e0213 */
[----:B------:R-:W-:Y:S01]  /*34c0*/  SEL R5, RZ, c[0x0][0x27c], !P3 ;  /* 0x00009f00ff057a07 */ /* 0x000fe20005800000 */
[----:B------:R-:W-:Y:S01]  /*34d0*/  IMAD.IADD R11, R0, 0x1, R11 ;  /* 0x00000001000b7824 */ /* 0x000fe200078e020b */
[----:B------:R-:W-:Y:S01]  /*34e0*/  MOV R12, R4 ;  /* 0x00000004000c7202 */ /* 0x000fe20000000f00 */
[----:B------:R-:W-:Y:S01]  /*34f0*/  IMAD.IADD R0, R113, 0x1, R8 ;  /* 0x0000000171007824 */ /* 0x000fe200078e0208 */
[----:B------:R-:W-:Y:S02]  /*3500*/  SHF.R.S32.HI R4, RZ, 0x1f, R3 ;  /* 0x0000001fff047819 */ /* 0x000fe40000011403 */
[----:B------:R-:W-:Y:S02]  /*3510*/  IADD3 R8, R112, R5, RZ ;  /* 0x0000000570087210 */ /* 0x000fe40007ffe0ff */
[----:B------:R-:W-:Y:S02]  /*3520*/  LEA.HI R5, R4, R3, RZ, 0x3 ;  /* 0x0000000304057211 */ /* 0x000fe400078f18ff */
[----:B------:R-:W-:-:S02]  /*3530*/  SHF.R.S32.HI R18, RZ, 0x1f, R0 ;  /* 0x0000001fff127819 */ /* 0x000fc40000011400 */
[----:B------:R-:W-:Y:S01]  /*3540*/  LEA.HI R3, R4, R3, RZ, 0x5 ;  /* 0x0000000304037211 */ /* 0x000fe200078f28ff */
[----:B------:R-:W-:Y:S01]  /*3550*/  IMAD.WIDE.U32 R16, R114, c[0x0][0x290], R108 ;  /* 0x0000a40072107a25 */ /* 0x000fe200078e006c */
[----:B------:R-:W-:Y:S02]  /*3560*/  SHF.R.S32.HI R9, RZ, 0x1f, R8 ;  /* 0x0000001fff097819 */ /* 0x000fe40000011408 */
[CC--:B------:R-:W-:Y:S02]  /*3570*/  LEA.HI R4, R18.reuse, R0.reuse, RZ, 0x3 ;  /* 0x0000000012047211 */ /* 0x0c0fe400078f18ff */
[----:B------:R-:W-:Y:S02]  /*3580*/  LEA.HI R20, R18, R0, RZ, 0x5 ;  /* 0x0000000012147211 */ /* 0x000fe400078f28ff */
[----:B------:R-:W-:Y:S02]  /*3590*/  SHF.R.S32.HI R18, RZ, 0x5, R3 ;  /* 0x00000005ff127819 */ /* 0x000fe40000011403 */
[----:B------:R-:W-:-:S02]  /*35a0*/  LEA.HI R3, R9, R8, RZ, 0x3 ;  /* 0x0000000809037211 */ /* 0x000fc400078f18ff */
[----:B------:R-:W-:Y:S01]  /*35b0*/  LEA.HI R0, R9, R8, RZ, 0x5 ;  /* 0x0000000809007211 */ /* 0x000fe200078f28ff */
[----:B------:R-:W-:Y:S01]  /*35c0*/  IMAD.IADD R9, R19, 0x1, R17 ;  /* 0x0000000113097824 */ /* 0x000fe200078e0211 */
[----:B------:R-:W-:Y:S02]  /*35d0*/  SHF.R.S32.HI R17, RZ, 0x5, R20 ;  /* 0x00000005ff117819 */ /* 0x000fe40000011414 */
[----:B------:R-:W-:Y:S02]  /*35e0*/  SHF.R.S32.HI R0, RZ, 0x5, R0 ;  /* 0x00000005ff007819 */ /* 0x000fe40000011400 */
[----:B------:R-:W-:Y:S01]  /*35f0*/  MOV R145, c[0x0][0x2b8] ;  /* 0x0000ae0000917a02 */ /* 0x000fe20000000f00 */
[--C-:B------:R-:W-:Y:S02]  /*3600*/  IMAD R20, R17, 0x600, R7.reuse ;  /* 0x0000060011147824 */ /* 0x100fe400078e0207 */
[----:B------:R-:W-:Y:S01]  /*3610*/  IMAD.MOV.U32 R144, RZ, RZ, c[0x0][0x27c] ;  /* 0x00009f00ff907624 */ /* 0x000fe200078e00ff */
[----:B------:R-:W-:Y:S01]  /*3620*/  ISETP.NE.AND P4, PT, R145, 0x1, PT ;  /* 0x000000019100780c */ /* 0x000fe20003f85270 */
[----:B------:R-:W-:-:S02]  /*3630*/  IMAD R17, R0, 0x600, R7 ;  /* 0x0000060000117824 */ /* 0x000fc400078e0207 */
[----:B------:R-:W-:Y:S01]  /*3640*/  IMAD R24, R18, 0x600, R7 ;  /* 0x0000060012187824 */ /* 0x000fe200078e0207 */
[----:B------:R-:W-:Y:S02]  /*3650*/  ISETP.GE.AND P0, PT, R144, 0x1, PT ;  /* 0x000000019000780c */ /* 0x000fe40003f06270 */
[----:B------:R-:W-:Y:S01]  /*3660*/  LOP3.LUT R245, R245, 0xffffffef, RZ, 0xc0, !PT ;  /* 0xffffffeff5f57812 */ /* 0x000fe200078ec0ff */
[----:B------:R-:W-:-:S03]  /*3670*/  IMAD R139, R130, c[0x0][0x284], RZ ;  /* 0x0000a100828b7a24 */ /* 0x000fc600078e02ff */
[----:B------:R-:W-:Y:S01]  /*3680*/  LOP3.LUT R245, R245, 0xfffffff7, RZ, 0xc0, !PT ;  /* 0xfffffff7f5f57812 */ /* 0x000fe200078ec0ff */
[C---:B------:R-:W-:Y:S02]  /*3690*/  IMAD R140, R130.reuse, c[0x0][0x294], RZ ;  /* 0x0000a500828c7a24 */ /* 0x040fe400078e02ff */
[----:B------:R-:W-:Y:S01]  /*36a0*/  IMAD.WIDE.U32 R132, R130, c[0x0][0x280], RZ ;  /* 0x0000a00082847a25 */ /* 0x000fe200078e00ff */
[----:B------:R-:W-:-:S03]  /*36b0*/  LOP3.LUT R86, R5, 0xfffffff8, RZ, 0xc0, !PT ;  /* 0xfffffff805567812 */ /* 0x000fc600078ec0ff */
[----:B------:R-:W-:Y:S01]  /*36c0*/  IMAD.WIDE.U32 R106, R6, c[0x0][0x2b0], RZ ;  /* 0x0000ac00066a7a25 */ /* 0x000fe200078e00ff */
[----:B------:R-:W-:Y:S02]  /*36d0*/  LOP3.LUT R85, R4, 0xfffffff8, RZ, 0xc0, !PT ;  /* 0xfffffff804557812 */ /* 0x000fe400078ec0ff */
[----:B------:R-:W-:Y:S01]  /*36e0*/  LOP3.LUT R84, R3, 0xfffffff8, RZ, 0xc0, !PT ;  /* 0xfffffff803547812 */ /* 0x000fe200078ec0ff */
[----:B------:R-:W-:Y:S01]  /*36f0*/  IMAD.WIDE.U32 R130, R130, c[0x0][0x290], RZ ;  /* 0x0000a40082827a25 */ /* 0x000fe200078e00ff */
[----:B------:R-:W-:-:S03]  /*3700*/  @P4 LOP3.LUT R245, R245, 0x8, RZ, 0xfc, !PT ;  /* 0x00000008f5f54812 */ /* 0x000fc600078efcff */
[----:B------:R-:W-:-:S04]  /*3710*/  IMAD.WIDE.U32 R96, R129, c[0x0][0x280], R10 ;  /* 0x0000a00081607a25 */ /* 0x000fc800078e000a */
[----:B------:R-:W-:-:S04]  /*3720*/  IMAD.WIDE.U32 R104, R26, c[0x0][0x1e8], RZ ;  /* 0x00007a001a687a25 */ /* 0x000fc800078e00ff */
[----:B------:R-:W-:-:S04]  /*3730*/  IMAD.WIDE.U32 R102, R26, c[0x0][0x210], RZ ;  /* 0x000084001a667a25 */ /* 0x000fc800078e00ff */
[----:B------:R-:W-:-:S04]  /*3740*/  IMAD.WIDE.U32 R100, R129, c[0x0][0x280], R14 ;  /* 0x0000a00081647a25 */ /* 0x000fc800078e000e */
[----:B------:R-:W-:Y:S01]  /*3750*/  IMAD.WIDE.U32 R98, R129, c[0x0][0x290], R12 ;  /* 0x0000a40081627a25 */ /* 0x000fe200078e000c */
[----:B------:R-:W-:Y:S02]  /*3760*/  IADD3 R140, R131, R140, RZ ;  /* 0x0000008c838c7210 */ /* 0x000fe40007ffe0ff */
[----:B------:R-:W-:Y:S01]  /*3770*/  IADD3 R81, R83, R25, RZ ;  /* 0x0000001953517210 */ /* 0x000fe20007ffe0ff */
[----:B------:R-:W-:Y:S01]  /*3780*/  IMAD.IADD R139, R133, 0x1, R139 ;  /* 0x00000001858b7824 */ /* 0x000fe200078e028b */
[----:B------:R-:W-:Y:S01]  /*3790*/  SHF.R.S32.HI R63, RZ, 0x3, R5 ;  /* 0x00000003ff3f7819 */ /* 0x000fe20000011405 */
[C---:B------:R-:W-:Y:S01]  /*37a0*/  IMAD R126, R26.reuse, c[0x0][0x1ec], R105 ;  /* 0x00007b001a7e7a24 */ /* 0x040fe200078e0269 */
[----:B------:R-:W-:Y:S01]  /*37b0*/  SHF.R.S32.HI R62, RZ, 0x3, R4 ;  /* 0x00000003ff3e7819 */ /* 0x000fe20000011404 */
[----:B------:R-:W-:Y:S01]  /*37c0*/  IMAD R125, R26, c[0x0][0x214], R103 ;  /* 0x000085001a7d7a24 */ /* 0x000fe200078e0267 */
[----:B------:R-:W-:Y:S02]  /*37d0*/  SHF.R.S32.HI R61, RZ, 0x3, R3 ;  /* 0x00000003ff3d7819 */ /* 0x000fe40000011403 */
[----:B------:R-:W-:-:S02]  /*37e0*/  SHF.R.S32.HI R120, RZ, 0x1f, R86 ;  /* 0x0000001fff787819 */ /* 0x000fc40000011456 */
[----:B------:R-:W-:Y:S02]  /*37f0*/  SHF.R.S32.HI R119, RZ, 0x1f, R85 ;  /* 0x0000001fff777819 */ /* 0x000fe40000011455 */
[----:B------:R-:W-:Y:S02]  /*3800*/  SHF.R.S32.HI R118, RZ, 0x1f, R84 ;  /* 0x0000001fff767819 */ /* 0x000fe40000011454 */
[----:B------:R-:W-:Y:S01]  /*3810*/  @P0 LOP3.LUT R245, R245, 0x10, RZ, 0xfc, !PT ;  /* 0x00000010f5f50812 */ /* 0x000fe200078efcff */
[----:B------:R-:W-:Y:S01]  /*3820*/  ULDC.U8 UR5, c[0x0][0x298] ;  /* 0x0000a60000057ab9 */ /* 0x000fe20000000000 */
[----:B--2---:R-:W-:-:S04]  /*3830*/  LOP3.LUT R19, R28, 0x18, R5, 0xf8, !PT ;  /* 0x000000181c137812 */ /* 0x004fc800078ef805 */
[-C--:B---3--:R-:W-:Y:S02]  /*3840*/  LOP3.LUT R21, R19, R27.reuse, RZ, 0x3c, !PT ;  /* 0x0000001b13157212 */ /* 0x088fe400078e3cff */
[C---:B------:R-:W-:Y:S02]  /*3850*/  LOP3.LUT R19, R28.reuse, 0x18, R3, 0xf8, !PT ;  /* 0x000000181c137812 */ /* 0x040fe400078ef803 */
[----:B------:R-:W-:Y:S02]  /*3860*/  LOP3.LUT R8, R28, 0x18, R4, 0xf8, !PT ;  /* 0x000000181c087812 */ /* 0x000fe400078ef804 */
[-C--:B------:R-:W-:Y:S02]  /*3870*/  LOP3.LUT R0, R19, R27.reuse, RZ, 0x3c, !PT ;  /* 0x0000001b13007212 */ /* 0x080fe400078e3cff */
[----:B------:R-:W-:Y:S02]  /*3880*/  LOP3.LUT R18, R8, R27, RZ, 0x3c, !PT ;  /* 0x0000001b08127212 */ /* 0x000fe400078e3cff */
[----:B------:R-:W-:Y:S01]  /*3890*/  MOV R8, R16 ;  /* 0x0000001000087202 */ /* 0x000fe20000000f00 */
[----:B------:R-:W-:Y:S01]  /*38a0*/  IMAD.IADD R19, R17, 0x1, R0 ;  /* 0x0000000111137824 */ /* 0x000fe200078e0200 */
[----:B------:R-:W-:Y:S01]  /*38b0*/  IADD3 R20, R20, R18, RZ ;  /* 0x0000001214147210 */ /* 0x000fe20007ffe0ff */
[----:B------:R-:W-:-:S02]  /*38c0*/  IMAD R0, R22, c[0x0][0x2b0], RZ ;  /* 0x0000ac0016007a24 */ /* 0x000fc400078e02ff */
[C---:B------:R-:W-:Y:S02]  /*38d0*/  IMAD R16, R23.reuse, c[0x0][0x280], RZ ;  /* 0x0000a00017107a24 */ /* 0x040fe400078e02ff */
[----:B------:R-:W-:Y:S02]  /*38e0*/  IMAD R18, R23, c[0x0][0x290], RZ ;  /* 0x0000a40017127a24 */ /* 0x000fe400078e02ff */
[----:B------:R-:W-:Y:S02]  /*38f0*/  IMAD R17, R6, c[0x0][0x2b4], R0 ;  /* 0x0000ad0006117a24 */ /* 0x000fe400078e0200 */
[C---:B------:R-:W-:Y:S02]  /*3900*/  IMAD R16, R129.reuse, c[0x0][0x284], R16 ;  /* 0x0000a10081107a24 */ /* 0x040fe400078e0210 */
[C---:B------:R-:W-:Y:S02]  /*3910*/  IMAD R6, R129.reuse, c[0x0][0x294], R18 ;  /* 0x0000a50081067a24 */ /* 0x040fe400078e0212 */
[----:B------:R-:W-:-:S04]  /*3920*/  IMAD.WIDE.U32 R94, R129, c[0x0][0x290], R8 ;  /* 0x0000a400815e7a25 */ /* 0x000fc800078e0008 */
[----:B------:R-:W-:Y:S01]  /*3930*/  IMAD.IADD R21, R24, 0x1, R21 ;  /* 0x0000000118157824 */ /* 0x000fe200078e0215 */
[----:B------:R-:W-:Y:S01]  /*3940*/  LEA R0, R170, R114, 0x6 ;  /* 0x00000072aa007211 */ /* 0x000fe200078e30ff */
[----:B------:R-:W-:Y:S01]  /*3950*/  IMAD.IADD R124, R107, 0x1, R17 ;  /* 0x000000016b7c7824 */ /* 0x000fe200078e0211 */
[----:B------:R-:W-:Y:S01]  /*3960*/  IADD3 R121, R16, R97, RZ ;  /* 0x0000006110797210 */ /* 0x000fe20007ffe0ff */
[----:B------:R-:W-:Y:S01]  /*3970*/  IMAD.IADD R123, R101, 0x1, R16 ;  /* 0x00000001657b7824 */ /* 0x000fe200078e0210 */
[----:B------:R-:W-:Y:S01]  /*3980*/  IADD3 R117, R6, R95, RZ ;  /* 0x0000005f06757210 */ /* 0x000fe20007ffe0ff */
[----:B------:R-:W-:Y:S01]  /*3990*/  IMAD.IADD R122, R99, 0x1, R6 ;  /* 0x00000001637a7824 */ /* 0x000fe200078e0206 */
[----:B------:R-:W-:Y:S01]  /*39a0*/  SHF.L.U32 R111, R20, 0x1, RZ ;  /* 0x00000001146f7819 */ /* 0x000fe200000006ff */
[----:B------:R-:W-:Y:S02]  /*39b0*/  IMAD.SHL.U32 R116, R21, 0x2, RZ ;  /* 0x0000000215747824 */ /* 0x000fe400078e00ff */
[----:B------:R-:W-:Y:S01]  /*39c0*/  IMAD.SHL.U32 R110, R19, 0x2, RZ ;  /* 0x00000002136e7824 */ /* 0x000fe200078e00ff */
[----:B------:R-:W-:Y:S06]  /*39d0*/  BAR.SYNC.DEFER_BLOCKING 0x0 ;  /* 0x0000000000007b1d */ /* 0x000fec0000010000 */
.L_x_1585:
[----:B-1----:R-:W-:Y:S01]  /*39e0*/  IMAD R3, R31, 0x30, R0 ;  /* 0x000000301f037824 */ /* 0x002fe200078e0200 */
[----:B------:R-:W-:Y:S01]  /*39f0*/  ISETP.NE.AND P4, PT, R145, 0x1, PT ;  /* 0x000000019100780c */ /* 0x000fe20003f85270 */
[----:B------:R-:W-:Y:S01]  /*3a00*/  IMAD.MOV.U32 R77, RZ, RZ, RZ ;  /* 0x000000ffff4d7224 */ /* 0x000fe200078e00ff */
[----:B------:R-:W-:Y:S04]  /*3a10*/  DEPBAR.LE SB0, 0x0 ;  /* 0x000080000000791a */ /* 0x000fe80000000000 */
[----:B------:R-:W-:Y:S01]  /*3a20*/  IMAD.IADD R4, R127, 0x1, R3 ;  /* 0x000000017f047824 */ /* 0x000fe200078e0203 */
[----:B------:R-:W-:Y:S01]  /*3a30*/  ISETP.GE.AND P0, PT, R3, R2, PT ;  /* 0x000000020300720c */ /* 0x000fe20003f06270 */
[----:B------:R-:W-:Y:S01]  /*3a40*/  WARPSYNC 0xffffffff ;  /* 0xffffffff00007948 */ /* 0x000fe20003800000 */
[----:B------:R-:W-:Y:S01]  /*3a50*/  ISETP.GE.AND P5, PT, R144, 0x1, PT ;  /* 0x000000019000780c */ /* 0x000fe20003fa6270 */
[--C-:B------:R-:W-:Y:S01]  /*3a60*/  IMAD.MOV.U32 R3, RZ, RZ, R4.reuse ;  /* 0x000000ffff037224 */ /* 0x100fe200078e0004 */
[----:B------:R-:W-:Y:S01]  /*3a70*/  ISETP.GT.OR P0, PT, R0, 0x2f, P0 ;  /* 0x0000002f0000780c */ /* 0x000fe20000704670 */
[----:B------:R-:W-:Y:S01]  /*3a80*/  BSSY B1, `(.L_x_1559) ;  /* 0x00003e5000017945 */ /* 0x000fe20003800000 */
[----:B------:R-:W-:Y:S05]  /*3a90*/  @P4 IMAD.HI.U32 R5, R4, c[0x0][0x2bc], RZ ;  /* 0x0000af0004054a27 */ /* 0x000fea00078e00ff */
        /* <DEDUP_REMOVED lines=95> */
.L_x_1563:
[----:B------:R-:W-:Y:S05]  /*4090*/  BSYNC B0 ;  /* 0x0000000000007941 */ /* 0x000fea0003800000 */
.L_x_1562:
        /* <DEDUP_REMOVED lines=94> */
.L_x_1566:
[----:B------:R-:W-:Y:S05]  /*4680*/  BSYNC B0 ;  /* 0x0000000000007941 */ /* 0x000fea0003800000 */
.L_x_1565:
[----:B------:R-:W-:Y:S01]  /*4690*/  ISETP.GE.AND P0, PT, R113, c[0x0][0x1d4], PT ;  /* 0x0000750071007a0c */ /* 0x000fe20003f06270 */
[----:B------:R-:W-:Y:S01]  /*46a0*/  @!UPT UIADD3 URZ, URZ, URZ, URZ ;  /* 0x0000003f3f3ff290 */ /* 0x000fe2000fffe03f */
[----:B------:R-:W-:Y:S11]  /*46b0*/  BSSY B0, `(.L_x_1567) ;  /* 0x000003a000007945 */ /* 0x000ff60003800000 */
[----:B------:R-:W-:-:S05]  /*46c0*/  @P0 BRA `(.L_x_1568) ;  /* 0x0000038000000947 */ /* 0x000fca0003800000 */
[----:B------:R-:W2:Y:S04]  /*46d0*/  LDL R3, [R1+0x2c] ;  /* 0x00002c0001037983 */ /* 0x000ea80000100800 */
[----:B-1----:R-:W1:Y:S01]  /*46e0*/  LDS.128 R8, [R247+0x2400] ;  /* 0x00240000f7087984 */ /* 0x002e620000000c00 */
[----:B--2---:R-:W-:Y:S05]  /*46f0*/  IMAD.SHL.U32 R3, R3, 0x8, RZ ;  /* 0x0000000803037824 */ /* 0x004fea00078e00ff */
        /* <DEDUP_REMOVED lines=53> */
.L_x_1568:
[----:B------:R-:W-:Y:S05]  /*4a50*/  BSYNC B0 ;  /* 0x0000000000007941 */ /* 0x000fea0003800000 */
.L_x_1567:
[----:B------:R-:W-:Y:S01]  /*4a60*/  ISETP.GE.AND P0, PT, R112, c[0x0][0x1d4], PT ;  /* 0x0000750070007a0c */ /* 0x000fe20003f06270 */
[----:B------:R-:W-:Y:S01]  /*4a70*/  @!UPT UIADD3 URZ, URZ, URZ, URZ ;  /* 0x0000003f3f3ff290 */ /* 0x000fe2000fffe03f */
[----:B------:R-:W-:Y:S11]  /*4a80*/  BSSY B0, `(.L_x_1569) ;  /* 0x000003c000007945 */ /* 0x000ff60003800000 */
[----:B------:R-:W-:-:S05]  /*4a90*/  @P0 BRA `(.L_x_1570) ;  /* 0x000003a000000947 */ /* 0x000fca0003800000 */
[----:B------:R-:W2:Y:S01]  /*4aa0*/  LDL R3, [R1+0x28] ;  /* 0x0000280001037983 */ /* 0x000ea20000100800 */
[----:B----4-:R-:W-:Y:S02]  /*4ab0*/  IMAD.MOV.U32 R4, RZ, RZ, R52 ;  /* 0x000000ffff047224 */ /* 0x010fe400078e0034 */
[----:B---3--:R-:W-:Y:S01]  /*4ac0*/  IMAD.MOV.U32 R5, RZ, RZ, R53 ;  /* 0x000000ffff057224 */ /* 0x008fe200078e0035 */
[----:B-1----:R-:W1:Y:S01]  /*4ad0*/  LDS.128 R8, [R246+0x3000] ;  /* 0x00300000f6087984 */ /* 0x002e620000000c00 */
[----:B--2---:R-:W-:Y:S05]  /*4ae0*/  IMAD.SHL.U32 R3, R3, 0x8, RZ ;  /* 0x0000000803037824 */ /* 0x004fea00078e00ff */
[C---:B------:R-:W-:Y:S04]  /*4af0*/  LEA R32, P0, R3.reuse, R4, 0x1 ;  /* 0x0000000403207211 */ /* 0x040fe800078008ff */
[----:B------:R-:W-:Y:S02]  /*4b00*/  LEA.HI.X.SX32 R33, R3, R5, 0x1, P0 ;  /* 0x0000000503217211 */ /* 0x000fe400000f0eff */
[----:B------:R-:W-:Y:S11]  /*4b10*/  ISETP.GE.AND P0, PT, R166, c[0x0][0x27c], PT ;  /* 0x00009f00a6007a0c */ /* 0x000ff60003f06270 */
[----:B------:R-:W-:Y:S02]  /*4b20*/  @!UPT UIADD3 URZ, URZ, URZ, URZ ;  /* 0x0000003f3f3ff290 */ /* 0x000fe4000fffe03f */
[----:B------:R-:W-:Y:S02]  /*4b30*/  @!P0 SHF.R.U64 R6, R38, 0x10, R39 ;  /* 0x0000001026068819 */ /* 0x000fe40000001227 */
[--C-:B------:R-:W-:Y:S02]  /*4b40*/  @!P0 SHF.R.U64 R3, R14, 0x10, R15.reuse ;  /* 0x000000100e038819 */ /* 0x100fe4000000120f */
[----:B------:R-:W-:Y:S01]  /*4b50*/  @!P0 SHF.R.U32.HI R4, RZ, 0x10, R15 ;  /* 0x00000010ff048819 */ /* 0x000fe2000001160f */
[C---:B-1----:R-:W-:Y:S01]  /*4b60*/  @!P0 IMAD.U32 R15, R8.reuse, 0x10000, RZ ;  /* 0x00010000080f8824 */ /* 0x042fe200078e00ff */
[----:B------:R-:W-:Y:S02]  /*4b70*/  @!P0 PRMT R6, R47, 0x5410, R6 ;  /* 0x000054102f068816 */ /* 0x000fe40000000006 */
[C---:B------:R-:W-:Y:S02]  /*4b80*/  @!P0 PRMT R3, R25.reuse, 0x5432, R3 ;  /* 0x0000543219038816 */ /* 0x040fe40000000003 */
[----:B------:R-:W-:Y:S02]  /*4b90*/  @!P0 SHF.R.U32.HI R5, RZ, 0x10, R39 ;  /* 0x00000010ff058819 */ /* 0x000fe40000011627 */
[----:B------:R-:W-:Y:S01]  /*4ba0*/  @!P0 PRMT R12, R25, 0x5410, R4 ;  /* 0x00005410190c8816 */ /* 0x000fe20000000004 */
[----:B------:R-:W-:Y:S01]  /*4bb0*/  @!P0 IMAD.U32 R13, R3, 0x10000, RZ ;  /* 0x00010000030d8824 */ /* 0x000fe200078e00ff */
[----:B------:R-:W-:Y:S02]  /*4bc0*/  @!P0 LOP3.LUT R4, R8, 0xffff0000, RZ, 0xc0, !PT ;  /* 0xffff000008048812 */ /* 0x000fe400078ec0ff */
        /* <DEDUP_REMOVED lines=39> */
.L_x_1570:
[----:B------:R-:W-:Y:S05]  /*4e40*/  BSYNC B0 ;  /* 0x0000000000007941 */ /* 0x000fea0003800000 */
.L_x_1569:
[----:B------:R-:W-:Y:S01]  /*4e50*/  ISETP.GE.AND P0, PT, R250, c[0x0][0x1d4], PT ;  /* 0x00007500fa007a0c */ /* 0x000fe20003f06270 */
[----:B------:R-:W-:Y:S01]  /*4e60*/  @!UPT UIADD3 URZ, URZ, URZ, URZ ;  /* 0x0000003f3f3ff290 */ /* 0x000fe2000fffe03f */
[----:B------:R-:W-:Y:S11]  /*4e70*/  BSSY B0, `(.L_x_1571) ;  /* 0x0000039000007945 */ /* 0x000ff60003800000 */
[----:B------:R-:W-:-:S05]  /*4e80*/  @P0 BRA `(.L_x_1572) ;  /* 0x0000037000000947 */ /* 0x000fca0003800000 */
[C---:B----4-:R-:W-:Y:S01]  /*4e90*/  LEA R24, P0, R250.reuse, R52, 0x1 ;  /* 0x00000034fa187211 */ /* 0x050fe200078008ff */
[----:B------:R-:W2:Y:S04]  /*4ea0*/  LDL R3, [R1+0x58] ;  /* 0x0000580001037983 */ /* 0x000ea80000100800 */
[----:B-1----:R-:W1:Y:S01]  /*4eb0*/  LDS.128 R8, [R247+0x3000] ;  /* 0x00300000f7087984 */ /* 0x002e620000000c00 */
[----:B--23--:R-:W-:Y:S02]  /*4ec0*/  LEA.HI.X R25, R250, R53, R3, 0x1, P0 ;  /* 0x00000035fa197211 */ /* 0x00cfe400000f0c03 */
        /* <DEDUP_REMOVED lines=51> */
.L_x_1572:
[----:B------:R-:W-:Y:S05]  /*5200*/  BSYNC B0 ;  /* 0x0000000000007941 */ /* 0x000fea0003800000 */
.L_x_1571:
[----:B------:R-:W-:Y:S01]  /*5210*/  ISETP.GE.AND P0, PT, R249, c[0x0][0x1d4], PT ;  /* 0x00007500f9007a0c */ /* 0x000fe20003f06270 */
[----:B------:R-:W-:Y:S01]  /*5220*/  @!UPT UIADD3 URZ, URZ, URZ, URZ ;  /* 0x0000003f3f3ff290 */ /* 0x000fe2000fffe03f */
[----:B------:R-:W-:Y:S11]  /*5230*/  BSSY B0, `(.L_x_1573) ;  /* 0x0000039000007945 */ /* 0x000ff60003800000 */
[----:B------:R-:W-:-:S05]  /*5240*/  @P0 BRA `(.L_x_1574) ;  /* 0x0000037000000947 */ /* 0x000fca0003800000 */
[C---:B-1--4-:R-:W-:Y:S01]  /*5250*/  LEA R24, P0, R249.reuse, R52, 0x1 ;  /* 0x00000034f9187211 */ /* 0x052fe200078008ff */
[----:B------:R-:W2:Y:S04]  /*5260*/  LDL R3, [R1+0x54] ;  /* 0x0000540001037983 */ /* 0x000ea80000100800 */
[----:B------:R-:W1:Y:S01]  /*5270*/  LDS.128 R8, [R246+0x3c00] ;  /* 0x003c0000f6087984 */ /* 0x000e620000000c00 */
        /* <DEDUP_REMOVED lines=52> */
.L_x_1574:
[----:B------:R-:W-:Y:S05]  /*55c0*/  BSYNC B0 ;  /* 0x0000000000007941 */ /* 0x000fea0003800000 */
.L_x_1573:
[----:B------:R-:W-:Y:S11]  /*55d0*/  ISETP.GE.AND P0, PT, R248, c[0x0][0x1d4], PT ;  /* 0x00007500f8007a0c */ /* 0x000ff60003f06270 */
[----:B------:R-:W-:Y:S02]  /*55e0*/  @!UPT UIADD3 URZ, URZ, URZ, URZ ;  /* 0x0000003f3f3ff290 */ /* 0x000fe4000fffe03f */
        /* <DEDUP_REMOVED lines=57> */
.L_x_1561:
        /* <DEDUP_REMOVED lines=47> */
.L_x_1576:
[----:B------:R-:W-:Y:S05]  /*5c70*/  BSYNC B0 ;  /* 0x0000000000007941 */ /* 0x000fea0003800000 */
.L_x_1575:
        /* <DEDUP_REMOVED lines=42> */
[----:B------:R-:W-:Y:S03]  /*5f20*/  IMAD.MOV.U32 R40, RZ, RZ, R35 ;  /* 0x000000ffff287224 */ /* 0x000fe600078e0023 */
[----:B------:R-:W-:Y:S03]  /*5f30*/  LEA.HI.SX32 R3, R3, R63, 0x1c ;  /* 0x0000003f03037211 */ /* 0x000fe600078fe2ff */
[----:B------:R-:W-:Y:S02]  /*5f40*/  @!P0 SHF.R.U64 R38, R32, 0x10, R33 ;  /* 0x0000001020268819 */ /* 0x000fe40000001221 */
[----:B------:R-:W-:Y:S01]  /*5f50*/  IMAD.SHL.U32 R69, R3, 0x8, RZ ;  /* 0x0000000803457824 */ /* 0x000fe200078e00ff */
[----:B------:R-:W-:Y:S02]  /*5f60*/  SHF.R.S32.HI R4, RZ, 0x1f, R3 ;  /* 0x0000001fff047819 */ /* 0x000fe40000011403 */
[----:B------:R-:W-:Y:S01]  /*5f70*/  @!P0 SHF.R.U64 R26, R8, 0x10, R9 ;  /* 0x00000010081a8819 */ /* 0x000fe20000001209 */
[----:B------:R-:W-:Y:S01]  /*5f80*/  IMAD.MOV.U32 R8, RZ, RZ, R11 ;  /* 0x000000ffff087224 */ /* 0x000fe200078e000b */
[----:B------:R-:W-:Y:S02]  /*5f90*/  LEA.HI R4, R4, R3, RZ, 0x2 ;  /* 0x0000000304047211 */ /* 0x000fe400078f10ff */
[----:B------:R-:W-:Y:S02]  /*5fa0*/  @!P0 SHF.R.U32.HI R36, RZ, 0x10, R33 ;  /* 0x00000010ff248819 */ /* 0x000fe40000011621 */
[----:B------:R-:W-:Y:S02]  /*5fb0*/  SHF.R.S32.HI R3, RZ, 0x2, R4 ;  /* 0x00000002ff037819 */ /* 0x000fe40000011404 */
[----:B------:R-:W-:Y:S02]  /*5fc0*/  LOP3.LUT R4, R147, 0x18, R69, 0xf8, !PT ;  /* 0x0000001893047812 */ /* 0x000fe400078ef845 */
[----:B------:R-:W-:Y:S01]  /*5fd0*/  @!P0 SHF.R.U64 R33, R34, 0x10, R35 ;  /* 0x0000001022218819 */ /* 0x000fe20000001223 */
[----:B------:R-:W-:Y:S01]  /*5fe0*/  IMAD R3, R3, 0x600, R7 ;  /* 0x0000060003037824 */ /* 0x000fe200078e0207 */
[----:B-----5:R-:W-:Y:S02]  /*5ff0*/  LOP3.LUT R4, R4, R146, RZ, 0x3c, !PT ;  /* 0x0000009204047212 */ /* 0x020fe400078e3cff */
[--C-:B------:R-:W-:Y:S02]  /*6000*/  @!P0 SHF.R.U64 R5, R10, 0x10, R11.reuse ;  /* 0x000000100a058819 */ /* 0x100fe4000000120b */
[----:B------:R-:W-:Y:S01]  /*6010*/  @!P0 SHF.R.U32.HI R6, RZ, 0x10, R11 ;  /* 0x00000010ff068819 */ /* 0x000fe2000001160b */
[----:B------:R-:W-:Y:S01]  /*6020*/  IMAD.IADD R3, R3, 0x1, R4 ;  /* 0x0000000103037824 */ /* 0x000fe200078e0204 */
[----:B------:R-:W-:Y:S02]  /*6030*/  @!P0 SHF.R.U32.HI R4, RZ, 0x10, R9 ;  /* 0x00000010ff048819 */ /* 0x000fe40000011609 */
[----:B------:R-:W-:Y:S01]  /*6040*/  @!P0 PRMT R9, R25, 0x5410, R26 ;  /* 0x0000541019098816 */ /* 0x000fe2000000001a */
[----:B------:R-:W-:Y:S01]  /*6050*/  IMAD.SHL.U32 R3, R3, 0x2, RZ ;  /* 0x0000000203037824 */ /* 0x000fe200078e00ff */
[----:B------:R-:W-:Y:S01]  /*6060*/  MOV R32, R34 ;  /* 0x0000002200207202 */ /* 0x000fe20000000f00 */
[----:B-1----:R-:W-:Y:S01]  /*6070*/  @!P0 IMAD.U32 R42, R51, 0x10000, RZ ;  /* 0x00010000332a8824 */ /* 0x002fe200078e00ff */
[----:B------:R-:W-:Y:S02]  /*6080*/  @!P0 SHF.R.U32.HI R34, RZ, 0x10, R35 ;  /* 0x00000010ff228819 */ /* 0x000fe40000011623 */
[----:B------:R1:W2:Y:S01]  /*6090*/  LDS.128 R12, [R3+0x3c80] ;  /* 0x003c8000030c7984 */ /* 0x0002a20000000c00 */
[----:B------:R-:W-:Y:S01]  /*60a0*/  @!P0 PRMT R35, R37, 0x5410, R38 ;  /* 0x0000541025238816 */ /* 0x000fe20000000026 */
[----:B------:R-:W-:Y:S01]  /*60b0*/  @!P0 IMAD.U32 R38, R50, 0x10000, RZ ;  /* 0x0001000032268824 */ /* 0x000fe200078e00ff */
[----:B------:R-:W-:Y:S02]  /*60c0*/  @!P0 PRMT R36, R39, 0x5410, R36 ;  /* 0x0000541027248816 */ /* 0x000fe40000000024 */
[----:B------:R-:W-:Y:S01]  /*60d0*/  @!P0 PRMT R25, R8, 0x5410, R6 ;  /* 0x0000541008198816 */ /* 0x000fe20000000006 */
[----:B------:R-:W-:Y:S01]  /*60e0*/  @!P0 IMAD.U32 R6, R48, 0x10000, RZ ;  /* 0x0001000030068824 */ /* 0x000fe200078e00ff */
[----:B------:R-:W-:Y:S02]  /*60f0*/  @!P0 LOP3.LUT R26, R35, 0xffff0000, RZ, 0xc0, !PT ;  /* 0xffff0000231a8812 */ /* 0x000fe400078ec0ff */
[----:B------:R-:W-:Y:S02]  /*6100*/  @!P0 PRMT R39, R32, 0x5410, R33 ;  /* 0x0000541020278816 */ /* 0x000fe40000000021 */
[----:B------:R-:W-:Y:S02]  /*6110*/  @!P0 LOP3.LUT R32, R48, 0xffff0000, RZ, 0xc0, !PT ;  /* 0xffff000030208812 */ /* 0x000fe400078ec0ff */
[----:B------:R-:W-:Y:S02]  /*6120*/  @!P0 SHF.L.U32 R33, R36, 0x10, RZ ;  /* 0x0000001024218819 */ /* 0x000fe400000006ff */
[----:B------:R-:W-:Y:S01]  /*6130*/  @!P0 PRMT R43, R40, 0x5410, R34 ;  /* 0x00005410282b8816 */ /* 0x000fe20000000022 */
[----:B------:R-:W-:Y:S01]  /*6140*/  @!P0 IMAD.U32 R34, R49, 0x10000, RZ ;  /* 0x0001000031228824 */ /* 0x000fe200078e00ff */
[C---:B------:R-:W-:Y:S02]  /*6150*/  @!P0 SHF.L.U32 R37, R39.reuse, 0x10, RZ ;  /* 0x0000001027258819 */ /* 0x040fe400000006ff */
[----:B------:R-:W-:Y:S02]  /*6160*/  @!P0 LOP3.LUT R39, R39, 0xffff0000, RZ, 0xc0, !PT ;  /* 0xffff000027278812 */ /* 0x000fe400078ec0ff */
[----:B------:R-:W-:Y:S01]  /*6170*/  @!P0 LOP3.LUT R40, R50, 0xffff0000, RZ, 0xc0, !PT ;  /* 0xffff000032288812 */ /* 0x000fe200078ec0ff */
[----:B-1----:R-:W-:Y:S01]  /*6180*/  IMAD.MOV.U32 R3, RZ, RZ, R10 ;  /* 0x000000ffff037224 */ /* 0x002fe200078e000a */
[----:B------:R-:W-:Y:S02]  /*6190*/  @!P0 PRMT R10, R24, 0x5410, R4 ;  /* 0x00005410180a8816 */ /* 0x000fe40000000004 */
[----:B------:R-:W-:Y:S02]  /*61a0*/  @!P0 SHF.L.U32 R24, R35, 0x10, RZ ;  /* 0x0000001023188819 */ /* 0x000fe400000006ff */
[----:B------:R-:W-:Y:S01]  /*61b0*/  @!P0 PRMT R11, R3, 0x5410, R5 ;  /* 0x00005410030b8816 */ /* 0x000fe20000000005 */
[----:B------:R-:W-:Y:S01]  /*61c0*/  @!P0 IMAD.U32 R5, R9, 0x10000, RZ ;  /* 0x0001000009058824 */ /* 0x000fe200078e00ff */
[----:B------:R-:W-:Y:S02]  /*61d0*/  @!P0 LOP3.LUT R35, R36, 0xffff0000, RZ, 0xc0, !PT ;  /* 0xffff000024238812 */ /* 0x000fe400078ec0ff */
[----:B------:R-:W-:Y:S02]  /*61e0*/  @!P0 LOP3.LUT R36, R49, 0xffff0000, RZ, 0xc0, !PT ;  /* 0xffff000031248812 */ /* 0x000fe400078ec0ff */
[C---:B------:R-:W-:Y:S02]  /*61f0*/  @!P0 SHF.L.U32 R41, R43.reuse, 0x10, RZ ;  /* 0x000000102b298819 */ /* 0x040fe400000006ff */
[----:B------:R-:W-:Y:S01]  /*6200*/  @!P0 LOP3.LUT R43, R43, 0xffff0000, RZ, 0xc0, !PT ;  /* 0xffff00002b2b8812 */ /* 0x000fe200078ec0ff */
[C---:B--2---:R-:W-:Y:S01]  /*6210*/  @!P0 IMAD.U32 R3, R12.reuse, 0x10000, RZ ;  /* 0x000100000c038824 */ /* 0x044fe200078e00ff */
[----:B------:R-:W-:Y:S03]  /*6220*/  @!P0 LOP3.LUT R4, R12, 0xffff0000, RZ, 0xc0, !PT ;  /* 0xffff00000c048812 */ /* 0x000fe600078ec0ff */
[C---:B------:R-:W-:Y:S02]  /*6230*/  @!P0 FMUL.FTZ R8, R3.reuse, R24 ;  /* 0x0000001803088220 */ /* 0x040fe40000410000 */
[-C--:B------:R-:W-:Y:S02]  /*6240*/  @!P0 FMUL.FTZ R3, R3, R5.reuse ;  /* 0x0000000503038220 */ /* 0x080fe40000410000 */
[----:B------:R-:W-:Y:S02]  /*6250*/  @!P0 FFMA.FTZ R75, R6, R5, -R8 ;  /* 0x00000005064b8223 */ /* 0x000fe40000010808 */
[----:B------:R-:W-:Y:S01]  /*6260*/  @!P0 FFMA.FTZ R3, R24, R6, R3 ;  /* 0x0000000618038223 */ /* 0x000fe20000010003 */
[----:B------:R-:W-:Y:S01]  /*6270*/  @!P0 LOP3.LUT R6, R9, 0xffff0000, RZ, 0xc0, !PT ;  /* 0xffff000009068812 */ /* 0x000fe200078ec0ff */
[C---:B------:R-:W-:Y:S02]  /*6280*/  @!P0 FMUL.FTZ R8, R4.reuse, R26 ;  /* 0x0000001a04088220 */ /* 0x040fe40000410000 */
[C---:B------:R-:W-:Y:S02]  /*6290*/  @!P0 IMAD.U32 R5, R13.reuse, 0x10000, RZ ;  /* 0x000100000d058824 */ /* 0x040fe400078e00ff */
[-C--:B------:R-:W-:Y:S02]  /*62a0*/  @!P0 FMUL.FTZ R4, R4, R6.reuse ;  /* 0x0000000604048220 */ /* 0x080fe40000410000 */
[----:B------:R-:W-:Y:S01]  /*62b0*/  @!P0 FFMA.FTZ R74, R32, R6, -R8 ;  /* 0x00000006204a8223 */ /* 0x000fe20000010808 */
[----:B------:R-:W-:Y:S01]  /*62c0*/  @!P0 LOP3.LUT R6, R13, 0xffff0000, RZ, 0xc0, !PT ;  /* 0xffff00000d068812 */ /* 0x000fe200078ec0ff */
[----:B------:R-:W-:Y:S02]  /*62d0*/  @!P0 IMAD.U32 R8, R10, 0x10000, RZ ;  /* 0x000100000a088824 */ /* 0x000fe400078e00ff */
[C---:B------:R-:W-:Y:S02]  /*62e0*/  @!P0 FMUL.FTZ R9, R5.reuse, R33 ;  /* 0x0000002105098220 */ /* 0x040fe40000410000 */
[-C--:B------:R-:W-:Y:S02]  /*62f0*/  @!P0 FMUL.FTZ R5, R5, R8.reuse ;  /* 0x0000000805058220 */ /* 0x080fe40000410000 */
[----:B------:R-:W-:Y:S01]  /*6300*/  @!P0 FFMA.FTZ R73, R34, R8, -R9 ;  /* 0x0000000822498223 */ /* 0x000fe20000010809 */
[----:B------:R-:W-:Y:S01]  /*6310*/  @!P0 LOP3.LUT R9, R10, 0xffff0000, RZ, 0xc0, !PT ;  /* 0xffff00000a098812 */ /* 0x000fe200078ec0ff */
[----:B------:R-:W-:Y:S02]  /*6320*/  @!P0 FMUL.FTZ R10, R6, R35 ;  /* 0x00000023060a8220 */ /* 0x000fe40000410000 */
        /* <DEDUP_REMOVED lines=9> */
[----:B------:R-:W-:Y:S02]  /*63c0*/  @!P0 FFMA.FTZ R72, R38, R10, -R24 ;  /* 0x0000000a26488223 */ /* 0x000fe40000010818 */
[----:B------:R-:W-:Y:S02]  /*63d0*/  @!P0 FMUL.FTZ R24, R9, R39 ;  /* 0x0000002709188220 */ /* 0x000fe40000410000 */
[----:B------:R-:W-:Y:S02]  /*63e0*/  @!P0 IMAD.U32 R10, R15, 0x10000, RZ ;  /* 0x000100000f0a8824 */ /* 0x000fe400078e00ff */
[----:B------:R-:W-:Y:S02]  /*63f0*/  @!P0 FFMA.FTZ R70, R40, R11, -R24 ;  /* 0x0000000b28468223 */ /* 0x000fe40000010818 */
[----:B------:R-:W-:Y:S02]  /*6400*/  @!P0 IMAD.U32 R24, R25, 0x10000, RZ ;  /* 0x0001000019188824 */ /* 0x000fe400078e00ff */
[----:B------:R-:W-:Y:S02]  /*6410*/  @!P0 FMUL.FTZ R44, R10, R41 ;  /* 0x000000290a2c8220 */ /* 0x000fe40000410000 */
[----:B------:R-:W-:Y:S01]  /*6420*/  @!P0 FFMA.FTZ R4, R26, R32, R4 ;  /* 0x000000201a048223 */ /* 0x000fe20000010004 */
[----:B------:R-:W-:Y:S01]  /*6430*/  @!P0 F2FP.BF16.PACK_AB R26, R70, R72 ;  /* 0x00000048461a823e */ /* 0x000fe200000010ff */
[----:B------:R-:W-:Y:S01]  /*6440*/  @!P0 FFMA.FTZ R5, R33, R34, R5 ;  /* 0x0000002221058223 */ /* 0x000fe20000010005 */
[----:B------:R-:W-:Y:S01]  /*6450*/  @!P0 F2FP.BF16.PACK_AB R32, R74, R75 ;  /* 0x0000004b4a20823e */ /* 0x000fe200000010ff */
[----:B------:R-:W-:Y:S01]  /*6460*/  @!P0 FMUL.FTZ R9, R9, R11 ;  /* 0x0000000b09098220 */ /* 0x000fe20000410000 */
[----:B------:R-:W-:Y:S01]  /*6470*/  @!P0 LOP3.LUT R11, R15, 0xffff0000, RZ, 0xc0, !PT ;  /* 0xffff00000f0b8812 */ /* 0x000fe200078ec0ff */
[----:B------:R-:W-:Y:S01]  /*6480*/  @!P0 FMUL.FTZ R10, R10, R24 ;  /* 0x000000180a0a8220 */ /* 0x000fe20000410000 */
[----:B------:R-:W-:Y:S01]  /*6490*/  @!P0 MOV R48, R32 ;  /* 0x0000002000308202 */ /* 0x000fe20000000f00 */
[----:B------:R-:W-:Y:S01]  /*64a0*/  @!P0 FFMA.FTZ R71, R42, R24, -R44 ;  /* 0x000000182a478223 */ /* 0x000fe2000001082c */
[----:B------:R-:W-:Y:S01]  /*64b0*/  @!P0 LOP3.LUT R24, R25, 0xffff0000, RZ, 0xc0, !PT ;  /* 0xffff000019188812 */ /* 0x000fe200078ec0ff */
[----:B------:R-:W-:Y:S01]  /*64c0*/  @!P0 FFMA.FTZ R6, R35, R36, R6 ;  /* 0x0000002423068223 */ /* 0x000fe20000010006 */
[----:B------:R-:W-:Y:S01]  /*64d0*/  @!P0 LOP3.LUT R44, R51, 0xffff0000, RZ, 0xc0, !PT ;  /* 0xffff0000332c8812 */ /* 0x000fe200078ec0ff */
[----:B------:R-:W-:Y:S02]  /*64e0*/  @!P0 FFMA.FTZ R8, R37, R38, R8 ;  /* 0x0000002625088223 */ /* 0x000fe40000010008 */
[C---:B------:R-:W-:Y:S01]  /*64f0*/  @!P0 FMUL.FTZ R25, R11.reuse, R43 ;  /* 0x0000002b0b198220 */ /* 0x040fe20000410000 */
[----:B------:R-:W-:Y:S01]  /*6500*/  @!P0 F2FP.BF16.PACK_AB R5, R6, R5 ;  /* 0x000000050605823e */ /* 0x000fe200000010ff */
[----:B------:R-:W-:Y:S02]  /*6510*/  @!P0 FMUL.FTZ R11, R11, R24 ;  /* 0x000000180b0b8220 */ /* 0x000fe40000410000 */
[----:B------:R-:W-:Y:S02]  /*6520*/  @!P0 FFMA.FTZ R9, R39, R40, R9 ;  /* 0x0000002827098223 */ /* 0x000fe40000010009 */
        /* <DEDUP_REMOVED lines=20> */
.L_x_1578:
[----:B------:R-:W-:Y:S05]  /*6670*/  BSYNC B0 ;  /* 0x0000000000007941 */ /* 0x000fea0003800000 */
.L_x_1577:
        /* <DEDUP_REMOVED lines=122> */
.L_x_1580:
[----:B------:R-:W-:Y:S05]  /*6e20*/  BSYNC B0 ;  /* 0x0000000000007941 */ /* 0x000fea0003800000 */
.L_x_1579:
        /* <DEDUP_REMOVED lines=125> */
.L_x_1560:
        /* <DEDUP_REMOVED lines=8> */
[----:B------:R-:W-:Y:S02]  /*7680*/  ISETP.GE.AND P0, PT, R108, c[0x0][0x1d4], PT ;  /* 0x000075006c007a0c */ /* 0x000fe40003f06270 */
[----:B------:R-:W-:Y:S01]  /*7690*/  ISETP.GE.AND P5, PT, R250, c[0x0][0x1d4], PT ;  /* 0x00007500fa007a0c */ /* 0x000fe20003fa6270 */
[----:B------:R-:W5:Y:S04]  /*76a0*/  LDL R6, [R1+0x50] ;  /* 0x0000500001067983 */ /* 0x000f680000100800 */
[----:B---3--:R-:W3:Y:S04]  /*76b0*/  LDL R16, [R1+0x54] ;  /* 0x0000540001107983 */ /* 0x008ee80000100800 */
[----:B--2---:R-:W2:Y:S02]  /*76c0*/  LDL R15, [R1+0x2c] ;  /* 0x00002c00010f7983 */ /* 0x004ea40000100800 */
[CC--:B------:R-:W-:Y:S02]  /*76d0*/  @!P0 LEA R8, P4, R108.reuse, R4.reuse, 0x1 ;  /* 0x000000046c088211 */ /* 0x0c0fe400078808ff */
[----:B------:R-:W2:Y:S02]  /*76e0*/  LDL R14, [R1+0x28] ;  /* 0x00002800010e7983 */ /* 0x000ea40000100800 */
[-C--:B------:R-:W-:Y:S02]  /*76f0*/  @!P0 LEA.HI.X R9, R108, R5.reuse, R109, 0x1, P4 ;  /* 0x000000056c098211 */ /* 0x080fe400020f0c6d */
[CC--:B------:R-:W-:Y:S04]  /*7700*/  @!P5 LEA R12, P4, R250.reuse, R4.reuse, 0x1 ;  /* 0x00000004fa0cd211 */ /* 0x0c0fe800078808ff */
[-C--:B----4-:R-:W-:Y:S02]  /*7710*/  @!P5 LEA.HI.X R13, R250, R5.reuse, R10, 0x1, P4 ;  /* 0x00000005fa0dd211 */ /* 0x090fe400020f0c0a */
[C---:B------:R-:W-:Y:S11]  /*7720*/  ISETP.GE.AND P4, PT, R249.reuse, c[0x0][0x1d4], PT ;  /* 0x00007500f9007a0c */ /* 0x040ff60003f86270 */
[----:B------:R-:W-:Y:S02]  /*7730*/  @!UPT UIADD3 URZ, URZ, URZ, URZ ;  /* 0x0000003f3f3ff290 */ /* 0x000fe4000fffe03f */
[CC--:B------:R-:W-:Y:S04]  /*7740*/  @!P4 LEA R10, P6, R249.reuse, R4.reuse, 0x1 ;  /* 0x00000004f90ac211 */ /* 0x0c0fe800078c08ff */
[-C--:B---3--:R-:W-:Y:S02]  /*7750*/  @!P4 LEA.HI.X R11, R249, R5.reuse, R16, 0x1, P6 ;  /* 0x00000005f90bc211 */ /* 0x088fe400030f0c10 */
[----:B------:R-:W3:Y:S04]  /*7760*/  @!P0 LDS.128 R16, [R246+0x2400] ;  /* 0x00240000f6108984 */ /* 0x000ee80000000c00 */
[----:B---3--:R3:W-:Y:S01]  /*7770*/  @!P0 ST.E.128 [R8.64], R16 ;  /* 0x0000001008008985 */ /* 0x0087e2000c101d08 */
[----:B------:R-:W-:Y:S11]  /*7780*/  ISETP.GE.AND P0, PT, R113, c[0x0][0x1d4], PT ;  /* 0x0000750071007a0c */ /* 0x000ff60003f06270 */
[----:B------:R-:W-:Y:S02]  /*7790*/  @!UPT UIADD3 URZ, URZ, URZ, URZ ;  /* 0x0000003f3f3ff290 */ /* 0x000fe4000fffe03f */
[----:B------:R-:W4:Y:S01]  /*77a0*/  @!P0 LDS.128 R16, [R247+0x2400] ;  /* 0x00240000f7108984 */ /* 0x000f220000000c00 */
[----:B--2---:R-:W-:Y:S04]  /*77b0*/  @!P0 IMAD.SHL.U32 R3, R15, 0x8, RZ ;  /* 0x000000080f038824 */ /* 0x004fe800078e00ff */
[--C-:B---3--:R-:W-:Y:S05]  /*77c0*/  @!P0 IMAD.WIDE R8, R3, 0x2, R4.reuse ;  /* 0x0000000203088825 */ /* 0x108fea00078e0204 */
[----:B----4-:R2:W-:Y:S01]  /*77d0*/  @!P0 ST.E.128 [R8.64], R16 ;  /* 0x0000001008008985 */ /* 0x0105e2000c101d08 */
        /* <DEDUP_REMOVED lines=9> */
[----:B-----5:R-:W-:Y:S01]  /*7870*/  @!P0 LEA.HI.X R5, R248, R5, R6, 0x1, P6 ;  /* 0x00000005f8058211 */ /* 0x020fe200030f0c06 */
[----:B--2---:R-:W-:Y:S04]  /*7880*/  @!P5 ST.E.128 [R12.64], R16 ;  /* 0x000000100c00d985 */ /* 0x004fe8000c101d08 */
[----:B------:R-:W2:Y:S04]  /*7890*/  @!P4 LDS.128 R12, [R246+0x3c00] ;  /* 0x003c0000f60cc984 */ /* 0x000ea80000000c00 */
[----:B--2---:R-:W-:Y:S04]  /*78a0*/  @!P4 ST.E.128 [R10.64], R12 ;  /* 0x0000000c0a00c985 */ /* 0x004fe8000c101d08 */
[----:B------:R-:W2:Y:S04]  /*78b0*/  @!P0 LDS.128 R8, [R247+0x3c00] ;  /* 0x003c0000f7088984 */ /* 0x000ea80000000c00 */
[----:B--2---:R2:W-:Y:S02]  /*78c0*/  @!P0 ST.E.128 [R4.64], R8 ;  /* 0x0000000804008985 */ /* 0x0045e4000c101d08 */
.L_x_1564:
[----:B------:R-:W-:Y:S05]  /*78d0*/  BSYNC B1 ;  /* 0x0000000000017941 */ /* 0x000fea0003800000 */
.L_x_1559:
[----:B-123-5:R-:W-:Y:S01]  /*78e0*/  IMAD.WIDE R4, R31, 0x30, R88 ;  /* 0x000000301f047825 */ /* 0x02efe200078e0258 */
        /* <DEDUP_REMOVED lines=31> */
[----:B------:R-:W-:Y:S02]  /*7ae0*/  IADD3 R3, P5, R102, R8, RZ ;  /* 0x0000000866037210 */ /* 0x000fe40007fbe0ff */
[----:B------:R-:W-:Y:S02]  /*7af0*/  @P0 MOV R8, R82 ;  /* 0x0000005200080202 */ /* 0x000fe40000000f00 */
[----:B------:R-:W-:Y:S01]  /*7b00*/  IADD3.X R12, R125, R9, R10, P5, !PT ;  /* 0x000000097d0c7210 */ /* 0x000fe20002ffe40a */
[----:B------:R-:W-:Y:S02]  /*7b10*/  @P0 IMAD R10, R11, c[0x0][0x258], RZ ;  /* 0x000096000b0a0a24 */ /* 0x000fe400078e02ff */
[----:B------:R-:W-:Y:S04]  /*7b20*/  @P0 IMAD.MOV.U32 R9, RZ, RZ, R81 ;  /* 0x000000ffff090224 */ /* 0x000fe800078e0051 */
        /* <DEDUP_REMOVED lines=16> */
[----:B------:R-:W-:Y:S03]  /*7c30*/  LOP3.LUT P4, RZ, R245, 0x4, RZ, 0xc0, !PT ;  /* 0x00000004f5ff7812 */ /* 0x000fe6000788c0ff */
[----:B-1----:R1:W2:Y:S01]  /*7c40*/  SHFL.IDX PT, R4, R6, RZ, 0x1e1f ;  /* 0x001e1fff06047589 */ /* 0x0022a200000e0000 */
[----:B------:R-:W-:Y:S03]  /*7c50*/  @P0 IMAD.SHL.U32 R3, R24, 0x2, RZ ;  /* 0x0000000218030824 */ /* 0x000fe600078e00ff */
[----:B------:R1:W3:Y:S06]  /*7c60*/  SHFL.IDX PT, R5, R8, RZ, 0x1e1f ;  /* 0x001e1fff08057589 */ /* 0x0002ec00000e0000 */
[----:B------:R1:W-:Y:S04]  /*7c70*/  @P0 LDGSTS.E.BYPASS.LTC128B.128 [R3+0x2080], [R10.64], !P4 ;  /* 0x020800000a030fae */ /* 0x0003e8000e101d48 */
[----:B------:R1:W-:Y:S04]  /*7c80*/  @P0 LDGSTS.E.BYPASS.LTC128B.128 [R3+0x2c80], [R10.64+0x40], !P5 ;  /* 0x02c800400a030fae */ /* 0x0003e8000e901d48 */
[----:B------:R1:W-:Y:S01]  /*7c90*/  @P0 LDGSTS.E.BYPASS.LTC128B.128 [R3+0x3880], [R10.64+0x80], !P6 ;  /* 0x038800800a030fae */ /* 0x0003e2000f101d48 */
[----:B------:R-:W-:Y:S03]  /*7ca0*/  ISETP.GT.AND P0, PT, R76, R114, PT ;  /* 0x000000724c00720c */ /* 0x000fe60003f04270 */
[----:B------:R-:W0:Y:S01]  /*7cb0*/  LDGDEPBAR ;  /* 0x00000000000079af */ /* 0x000e220000000000 */
[----:B------:R-:W-:Y:S04]  /*7cc0*/  DEPBAR.LE SB0, 0x0 ;  /* 0x000080000000791a */ /* 0x000fe80000000000 */
[----:B------:R-:W-:Y:S06]  /*7cd0*/  BAR.SYNC.DEFER_BLOCKING 0x0 ;  /* 0x0000000000007b1d */ /* 0x000fec0000010000 */
[----:B------:R-:W-:-:S05]  /*7ce0*/  @!P0 BRA `(.L_x_1582) ;  /* 0x0000026000008947 */ /* 0x000fca0003800000 */
[----:B-123--:R-:W2:Y:S01]  /*7cf0*/  LDL R17, [R1+0x58] ;  /* 0x0000580001117983 */ /* 0x00eea20000100800 */
[----:B------:R-:W-:Y:S02]  /*7d00*/  ISETP.GE.AND P0, PT, R108, c[0x0][0x1d4], PT ;  /* 0x000075006c007a0c */ /* 0x000fe40003f06270 */
[----:B------:R-:W-:Y:S01]  /*7d10*/  ISETP.GE.AND P5, PT, R250, c[0x0][0x1d4], PT ;  /* 0x00007500fa007a0c */ /* 0x000fe20003fa6270 */
[----:B------:R-:W3:Y:S04]  /*7d20*/  LDL R16, [R1+0x54] ;  /* 0x0000540001107983 */ /* 0x000ee80000100800 */
[----:B------:R-:W5:Y:S04]  /*7d30*/  LDL R20, [R1+0x2c] ;  /* 0x00002c0001147983 */ /* 0x000f680000100800 */
[----:B----4-:R-:W4:Y:S02]  /*7d40*/  LDL R15, [R1+0x28] ;  /* 0x00002800010f7983 */ /* 0x010f240000100800 */
[CC--:B------:R-:W-:Y:S02]  /*7d50*/  @!P0 LEA R8, P4, R108.reuse, R4.reuse, 0x1 ;  /* 0x000000046c088211 */ /* 0x0c0fe400078808ff */
[----:B------:R-:W3:Y:S02]  /*7d60*/  LDL R14, [R1+0x50] ;  /* 0x00005000010e7983 */ /* 0x000ee40000100800 */
[-C--:B------:R-:W-:Y:S02]  /*7d70*/  @!P0 LEA.HI.X R9, R108, R5.reuse, R109, 0x1, P4 ;  /* 0x000000056c098211 */ /* 0x080fe400020f0c6d */
[CC--:B------:R-:W-:Y:S04]  /*7d80*/  @!P5 LEA R12, P4, R250.reuse, R4.reuse, 0x1 ;  /* 0x00000004fa0cd211 */ /* 0x0c0fe800078808ff */
[-C--:B--2---:R-:W-:Y:S02]  /*7d90*/  @!P5 LEA.HI.X R13, R250, R5.reuse, R17, 0x1, P4 ;  /* 0x00000005fa0dd211 */ /* 0x084fe400020f0c11 */
[C---:B------:R-:W-:Y:S11]  /*7da0*/  ISETP.GE.AND P4, PT, R249.reuse, c[0x0][0x1d4], PT ;  /* 0x00007500f9007a0c */ /* 0x040ff60003f86270 */
[----:B------:R-:W-:Y:S02]  /*7db0*/  @!UPT UIADD3 URZ, URZ, URZ, URZ ;  /* 0x0000003f3f3ff290 */ /* 0x000fe4000fffe03f */
[CC--:B------:R-:W-:Y:S04]  /*7dc0*/  @!P4 LEA R10, P6, R249.reuse, R4.reuse, 0x1 ;  /* 0x00000004f90ac211 */ /* 0x0c0fe800078c08ff */
[-C--:B---3--:R-:W-:Y:S02]  /*7dd0*/  @!P4 LEA.HI.X R11, R249, R5.reuse, R16, 0x1, P6 ;  /* 0x00000005f90bc211 */ /* 0x088fe400030f0c10 */
[----:B------:R-:W1:Y:S04]  /*7de0*/  @!P0 LDS.128 R16, [R246] ;  /* 0x00000000f6108984 */ /* 0x000e680000000c00 */
[----:B-1----:R1:W-:Y:S01]  /*7df0*/  @!P0 ST.E.128 [R8.64], R16 ;  /* 0x0000001008008985 */ /* 0x0023e2000c101d08 */
[----:B------:R-:W-:Y:S11]  /*7e00*/  ISETP.GE.AND P0, PT, R113, c[0x0][0x1d4], PT ;  /* 0x0000750071007a0c */ /* 0x000ff60003f06270 */
[----:B------:R-:W-:Y:S02]  /*7e10*/  @!UPT UIADD3 URZ, URZ, URZ, URZ ;  /* 0x0000003f3f3ff290 */ /* 0x000fe4000fffe03f */
[----:B------:R-:W2:Y:S01]  /*7e20*/  @!P0 LDS.128 R16, [R247] ;  /* 0x00000000f7108984 */ /* 0x000ea20000000c00 */
[----:B-----5:R-:W-:Y:S04]  /*7e30*/  @!P0 IMAD.SHL.U32 R3, R20, 0x8, RZ ;  /* 0x0000000814038824 */ /* 0x020fe800078e00ff */
[--C-:B-1----:R-:W-:Y:S05]  /*7e40*/  @!P0 IMAD.WIDE R8, R3, 0x2, R4.reuse ;  /* 0x0000000203088825 */ /* 0x102fea00078e0204 */
[----:B--2---:R1:W-:Y:S01]  /*7e50*/  @!P0 ST.E.128 [R8.64], R16 ;  /* 0x0000001008008985 */ /* 0x0043e2000c101d08 */
[----:B------:R-:W-:Y:S11]  /*7e60*/  ISETP.GE.AND P0, PT, R112, c[0x0][0x1d4], PT ;  /* 0x0000750070007a0c */ /* 0x000ff60003f06270 */
[----:B------:R-:W-:Y:S02]  /*7e70*/  @!UPT UIADD3 URZ, URZ, URZ, URZ ;  /* 0x0000003f3f3ff290 */ /* 0x000fe4000fffe03f */
[----:B------:R-:W2:Y:S01]  /*7e80*/  @!P0 LDS.128 R20, [R246+0xc00] ;  /* 0x000c0000f6148984 */ /* 0x000ea20000000c00 */
[----:B----4-:R-:W-:Y:S04]  /*7e90*/  @!P0 IMAD.SHL.U32 R3, R15, 0x8, RZ ;  /* 0x000000080f038824 */ /* 0x010fe800078e00ff */
        /* <DEDUP_REMOVED lines=11> */
.L_x_1582:
[----:B-123--:R-:W-:Y:S05]  /*7f50*/  BSYNC B0 ;  /* 0x0000000000007941 */ /* 0x00efea0003800000 */
.L_x_1581:
[----:B------:R-:W-:Y:S01]  /*7f60*/  ISETP.GT.AND P5, PT, R31, R87, PT ;  /* 0x000000571f00720c */ /* 0x000fe20003fa4270 */
[----:B------:R-:W-:Y:S01]  /*7f70*/  @!UPT UIADD3 URZ, URZ, URZ, URZ ;  /* 0x0000003f3f3ff290 */ /* 0x000fe2000fffe03f */
[----:B------:R-:W-:Y:S11]  /*7f80*/  BSSY B0, `(.L_x_1583) ;  /* 0x0000029000007945 */ /* 0x000ff60003800000 */
[----:B------:R-:W-:-:S05]  /*7f90*/  @!P5 BRA `(.L_x_1584) ;  /* 0x000002700000d947 */ /* 0x000fca0003800000 */
[----:B------:R-:W-:Y:S01]  /*7fa0*/  IADD3 R3, R31, -0x1, RZ ;  /* 0xffffffff1f037810 */ /* 0x000fe20007ffe0ff */
[----:B------:R-:W-:Y:S01]  /*7fb0*/  IMAD.MOV.U32 R4, RZ, RZ, R92 ;  /* 0x000000ffff047224 */ /* 0x000fe200078e005c */
[----:B------:R-:W-:Y:S01]  /*7fc0*/  P2R R10, PR, RZ, 0x4 ;  /* 0x00000004ff0a7803 */ /* 0x000fe20000000000 */
[----:B------:R-:W-:Y:S01]  /*7fd0*/  IMAD.MOV.U32 R5, RZ, RZ, R91 ;  /* 0x000000ffff057224 */ /* 0x000fe200078e005b */
        /* <DEDUP_REMOVED lines=35> */
.L_x_1584:
[----:B------:R-:W-:Y:S05]  /*8210*/  BSYNC B0 ;  /* 0x0000000000007941 */ /* 0x000fea0003800000 */
.L_x_1583:
[----:B------:R-:W0:Y:S01]  /*8220*/  LDGDEPBAR ;  /* 0x00000000000079af */ /* 0x000e220000000000 */
[----:B------:R-:W-:Y:S01]  /*8230*/  IADD3 R31, R31, -0x1, RZ ;  /* 0xffffffff1f1f7810 */ /* 0x000fe20007ffe0ff */
[----:B------:R-:W-:-:S05]  /*8240*/  @P5 BRA `(.L_x_1585) ;  /* 0xffffb79000005947 */ /* 0x000fca000383ffff */
[----:B------:R-:W-:Y:S01]  /*8250*/  WARPSYNC 0xffffffff ;  /* 0xffffffff00007948 */ /* 0x000fe20003800000 */
[----:B------:R-:W-:Y:S06]  /*8260*/  BAR.SYNC.DEFER_BLOCKING 0x0 ;  /* 0x0000000000007b1d */ /* 0x000fec0000010000 */
.L_x_1558:
[----:B------:R-:W2:Y:S01]  /*8270*/  LDL R11, [R1+0x60] ;  /* 0x00006000010b7983 */ /* 0x000ea20000100800 */
[----:B------:R-:W-:-:S05]  /*8280*/  IMAD.MOV.U32 R0, RZ, RZ, c[0x0][0x2c4] ;  /* 0x0000b100ff007624 */ /* 0x000fca00078e00ff */
[----:B------:R-:W-:Y:S01]  /*8290*/  ISETP.NE.AND P3, PT, R0, 0x1, PT ;  /* 0x000000010000780c */ /* 0x000fe20003f65270 */
[----:B------:R-:W-:Y:S01]  /*82a0*/  BSSY B0, `(.L_x_1586) ;  /* 0x0000028000007945 */ /* 0x000fe20003800000 */
[----:B--2---:R-:W-:-:S11]  /*82b0*/  IADD3 R0, R11, 0x7f, RZ ;  /* 0x0000007f0b007810 */ /* 0x004fd60007ffe0ff */
[----:B------:R-:W-:-:S05]  /*82c0*/  @P3 IMAD.HI.U32 R2, R0, c[0x0][0x2c8], RZ ;  /* 0x0000b20000023a27 */ /* 0x000fca00078e00ff */
[----:B------:R-:W-:-:S05]  /*82d0*/  @P3 SHF.R.U32.HI R0, RZ, c[0x0][0x2cc], R2 ;  /* 0x0000b300ff003a19 */ /* 0x000fca0000011602 */
[----:B------:R-:W-:-:S04]  /*82e0*/  IMAD.IADD R0, R138, 0x1, R0 ;  /* 0x000000018a007824 */ /* 0x000fc800078e0200 */
[----:B------:R-:W-:-:S05]  /*82f0*/  IMAD.HI R0, R0, 0x2aaaaaab, RZ ;  /* 0x2aaaaaab00007827 */ /* 0x000fca00078e02ff */
[----:B------:R-:W-:-:S04]  /*8300*/  SHF.R.U32.HI R2, RZ, 0x1f, R0 ;  /* 0x0000001fff027819 */ /* 0x000fc80000011600 */
[----:B------:R-:W-:-:S04]  /*8310*/  LEA.HI.SX32 R0, R0, R2, 0x1d ;  /* 0x0000000200007211 */ /* 0x000fc800078feaff */
[----:B------:R-:W-:-:S04]  /*8320*/  IMNMX R6, R137, R0, PT ;  /* 0x0000000089067217 */ /* 0x000fc80003800200 */
[----:B------:R-:W-:Y:S01]  /*8330*/  ISETP.GE.AND P0, PT, R6, 0x1, PT ;  /* 0x000000010600780c */ /* 0x000fe20003f06270 */
[----:B------:R-:W-:-:S12]  /*8340*/  IMAD.MOV.U32 R0, RZ, RZ, RZ ;  /* 0x000000ffff007224 */ /* 0x000fd800078e00ff */
[----:B------:R-:W-:Y:S05]  /*8350*/  @!P0 BRA `(.L_x_1587) ;  /* 0x000001c000008947 */ /* 0x000fea0003800000 */
[----:B------:R-:W-:Y:S01]  /*8360*/  IABS R2, R128 ;  /* 0x0000008000027213 */ /* 0x000fe20000000000 */
[----:B-1----:R-:W-:Y:S01]  /*8370*/  IMAD.MOV.U32 R4, RZ, RZ, RZ ;  /* 0x000000ffff047224 */ /* 0x002fe200078e00ff */
[----:B------:R-:W-:Y:S02]  /*8380*/  IADD3 R8, R128, -0x1, R6 ;  /* 0xffffffff80087810 */ /* 0x000fe40007ffe006 */
[----:B------:R-:W1:Y:S02]  /*8390*/  I2F.RP R0, R2 ;  /* 0x0000000200007306 */ /* 0x000e640000209400 */
[----:B------:R-:W-:-:S06]  /*83a0*/  IABS R10, R8 ;  /* 0x00000008000a7213 */ /* 0x000fcc0000000000 */
[----:B-1----:R-:W1:Y:S02]  /*83b0*/  MUFU.RCP R0, R0 ;  /* 0x0000000000007308 */ /* 0x002e640000001000 */
        /* <DEDUP_REMOVED lines=22> */
.L_x_1587:
[----:B------:R-:W-:Y:S05]  /*8520*/  BSYNC B0 ;  /* 0x0000000000007941 */ /* 0x000fea0003800000 */
.L_x_1586:
[----:B------:R-:W2:Y:S01]  /*8530*/  LDL R2, [R1+0xd8] ;  /* 0x0000d80001027983 */ /* 0x000ea20000100800 */
[----:B------:R-:W-:Y:S01]  /*8540*/  CS2R R22, SRZ ;  /* 0x0000000000167805 */ /* 0x000fe2000001ff00 */
[----:B------:R-:W-:Y:S01]  /*8550*/  CS2R R24, SRZ ;  /* 0x0000000000187805 */ /* 0x000fe2000001ff00 */
[----:B------:R-:W-:Y:S01]  /*8560*/  CS2R R32, SRZ ;  /* 0x0000000000207805 */ /* 0x000fe2000001ff00 */
[----:B------:R-:W-:Y:S01]  /*8570*/  CS2R R26, SRZ ;  /* 0x00000000001a7805 */ /* 0x000fe2000001ff00 */
[----:B------:R-:W-:Y:S01]  /*8580*/  CS2R R84, SRZ ;  /* 0x0000000000547805 */ /* 0x000fe2000001ff00 */
[----:B------:R-:W-:Y:S01]  /*8590*/  CS2R R88, SRZ ;  /* 0x0000000000587805 */ /* 0x000fe2000001ff00 */
[----:B----4-:R-:W-:Y:S01]  /*85a0*/  CS2R R52, SRZ ;  /* 0x0000000000347805 */ /* 0x010fe2000001ff00 */
        /* <DEDUP_REMOVED lines=43> */
[----:B-12---:R-:W-:-:S04]  /*8860*/  IMAD R3, R2, R0, RZ ;  /* 0x0000000002037224 */ /* 0x006fc800078e02ff */
[--C-:B------:R-:W-:Y:S01]  /*8870*/  IMAD.IADD R2, R3, 0x1, R0.reuse ;  /* 0x0000000103027824 */ /* 0x100fe200078e0200 */
[----:B------:R1:W-:Y:S01]  /*8880*/  STL [R1+0xc], R3 ;  /* 0x00000c0301007387 */ /* 0x0003e20000100800 */
[----:B------:R-:W-:-:S03]  /*8890*/  PRMT R0, RZ, 0x7610, R0 ;  /* 0x00007610ff007816 */ /* 0x000fc60000000000 */
[----:B------:R-:W-:-:S04]  /*88a0*/  IMNMX R220, R6, R2, PT ;  /* 0x0000000206dc7217 */ /* 0x000fc80003800200 */
[----:B------:R-:W-:-:S13]  /*88b0*/  ISETP.GT.AND P0, PT, R220, R3, PT ;  /* 0x00000003dc00720c */ /* 0x000fda0003f04270 */
[----:B------:R-:W-:Y:S05]  /*88c0*/  @!P0 BRA `(.L_x_1588) ;  /* 0x0001267000008947 */ /* 0x000fea0003800000 */
[----:B-1----:R-:W2:Y:S04]  /*88d0*/  LDL R3, [R1+0x8c] ;  /* 0x00008c0001037983 */ /* 0x002ea80000100800 */
[----:B------:R-:W3:Y:S04]  /*88e0*/  LDL R8, [R1+0x90] ;  /* 0x0000900001087983 */ /* 0x000ee80000100800 */
[----:B------:R-:W4:Y:S04]  /*88f0*/  LDL R4, [R1+0x78] ;  /* 0x0000780001047983 */ /* 0x000f280000100800 */
[----:B------:R-:W4:Y:S04]  /*8900*/  LDL R5, [R1+0xd4] ;  /* 0x0000d40001057983 */ /* 0x000f280000100800 */
[----:B------:R-:W4:Y:S01]  /*8910*/  LDL R9, [R1+0x94] ;  /* 0x0000940001097983 */ /* 0x000f220000100800 */
[----:B------:R-:W-:-:S03]  /*8920*/  ISETP.NE.U32.AND P0, PT, RZ, c[0x0][0x340], PT ;  /* 0x0000d000ff007a0c */ /* 0x000fc60003f05070 */
[----:B------:R-:W4:Y:S01]  /*8930*/  LDL.64 R16, [R1] ;  /* 0x0000000001107983 */ /* 0x000f220000100a00 */
[----:B------:R-:W-:-:S03]  /*8940*/  ISETP.NE.AND.EX P1, PT, RZ, c[0x0][0x344], PT, P0 ;  /* 0x0000d100ff007a0c */ /* 0x000fc60003f25300 */
[----:B------:R-:W4:Y:S01]  /*8950*/  LDL R14, [R1+0x8] ;  /* 0x00000800010e7983 */ /* 0x000f220000100800 */
[----:B------:R-:W-:-:S05]  /*8960*/  SHF.R.S32.HI R0, RZ, 0x1f, R136 ;  /* 0x0000001fff007819 */ /* 0x000fca0000011488 */
[----:B------:R-:W-:-:S04]  /*8970*/  IMAD R0, R0, c[0x0][0x178], RZ ;  /* 0x00005e0000007a24 */ /* 0x000fc800078e02ff */
[----:B------:R-:W-:Y:S01]  /*8980*/  IMAD R0, R136, c[0x0][0x17c], R0 ;  /* 0x00005f0088007a24 */ /* 0x000fe200078e0200 */
[----:B--2---:R-:W-:-:S04]  /*8990*/  @P1 IADD3 R2, P0, R3, c[0x0][0x340], RZ ;  /* 0x0000d00003021a10 */ /* 0x004fc80007f1e0ff */
[----:B---3--:R-:W-:-:S05]  /*89a0*/  @P1 IADD3.X R3, R8, c[0x0][0x344], RZ, P0, !PT ;  /* 0x0000d10008031a10 */ /* 0x008fca00007fe4ff */
[----:B------:R1:W5:Y:S01]  /*89b0*/  @P1 LDG.E R13, [R2.64] ;  /* 0x00000008020d1981 */ /* 0x000362000c1e1900 */
[----:B------:R-:W-:Y:S02]  /*89c0*/  ISETP.NE.U32.AND P0, PT, RZ, c[0x0][0x348], PT ;  /* 0x0000d200ff007a0c */ /* 0x000fe40003f05070 */
[----:B----4-:R-:W-:Y:S01]  /*89d0*/  LOP3.LUT R88, R4, 0xffff, RZ, 0xc0, !PT ;  /* 0x0000ffff04587812 */ /* 0x010fe200078ec0ff */
[----:B------:R-:W-:Y:S01]  /*89e0*/  IMAD.IADD R4, R251, 0x1, R11 ;  /* 0x00000001fb047824 */ /* 0x000fe200078e020b */
[----:B------:R-:W-:Y:S01]  /*89f0*/  ISETP.NE.AND.EX P0, PT, RZ, c[0x0][0x34c], PT, P0 ;  /* 0x0000d300ff007a0c */ /* 0x000fe20003f05300 */
[----:B------:R-:W2:Y:S02]  /*8a00*/  S2R R15, SR_TID.X ;  /* 0x00000000000f7919 */ /* 0x000ea40000002100 */
[----:B------:R-:W-:Y:S01]  /*8a10*/  @P3 IMAD.HI.U32 R8, R4, c[0x0][0x2c8], RZ ;  /* 0x0000b20004083a27 */ /* 0x000fe200078e00ff */
[----:B------:R-:W-:Y:S02]  /*8a20*/  SEL R6, R5, RZ, !P0 ;  /* 0x000000ff05067207 */ /* 0x000fe40004000000 */
[----:B------:R-:W-:Y:S01]  /*8a30*/  SEL R5, R9, RZ, !P0 ;  /* 0x000000ff09057207 */ /* 0x000fe20004000000 */
[----:B-1----:R-:W-:-:S04]  /*8a40*/  IMAD.WIDE.U32 R2, R136, c[0x0][0x178], RZ ;  /* 0x00005e0088027a25 */ /* 0x002fc800078e00ff */
[----:B------:R-:W-:-:S04]  /*8a50*/  IMAD.IADD R3, R3, 0x1, R0 ;  /* 0x0000000103037824 */ /* 0x000fc800078e0200 */
        /* <DEDUP_REMOVED lines=33> */
.L_x_1758:
[----:B------:R-:W-:Y:S05]  /*8c70*/  BRA.DIV ~URZ, `(.L_x_1590) ;  /* 0x000173d27f007947 */ /* 0x000fea000b800000 */
[----:B------:R3:W4:Y:S02]  /*8c80*/  SHFL.IDX PT, R0, R12, RZ, 0x1c1f ;  /* 0x001c1fff0c007589 */ /* 0x00072400000e0000 */
.L_x_1759:
[----:B---3--:R-:W3:Y:S01]  /*8c90*/  LDL R2, [R1+0x64] ;  /* 0x0000640001027983 */ /* 0x008ee20000100800 */
[----:B------:R-:W-:Y:S01]  /*8ca0*/  BSSY B0, `(.L_x_1591) ;  /* 0x0000016000007945 */ /* 0x000fe20003800000 */
[----:B---3--:R-:W-:-:S05]  /*8cb0*/  IMAD R38, R2, c[0x0][0x2c4], RZ ;  /* 0x0000b10002267a24 */ /* 0x008fca00078e02ff */
[----:B------:R-:W-:-:S13]  /*8cc0*/  ISETP.GE.AND P0, PT, R5, R38, PT ;  /* 0x000000260500720c */ /* 0x000fda0003f06270 */
[----:B------:R-:W-:Y:S05]  /*8cd0*/  @P0 BRA `(.L_x_1592) ;  /* 0x0000012000000947 */ /* 0x000fea0003800000 */
[----:B------:R-:W3:Y:S04]  /*8ce0*/  LDL.64 R18, [R1] ;  /* 0x0000000001127983 */ /* 0x000ee80000100a00 */
[----:B----4-:R-:W4:Y:S04]  /*8cf0*/  LDL R15, [R1+0x8] ;  /* 0x00000800010f7983 */ /* 0x010f280000100800 */
[----:B--2---:R-:W2:Y:S04]  /*8d00*/  LDL R14, [R1+0x14] ;  /* 0x00001400010e7983 */ /* 0x004ea80000100800 */
[----:B------:R-:W2:Y:S04]  /*8d10*/  LDL R17, [R1+0x88] ;  /* 0x0000880001117983 */ /* 0x000ea80000100800 */
[----:B------:R-:W2:Y:S01]  /*8d20*/  LDL R16, [R1+0x84] ;  /* 0x0000840001107983 */ /* 0x000ea20000100800 */
[----:B------:R-:W-:-:S02]  /*8d30*/  LEA R8, P1, R252, R0, 0x1 ;  /* 0x00000000fc087211 */ /* 0x000fc400078208ff */
[CC--:B---3--:R-:W-:Y:S02]  /*8d40*/  LEA R10, P2, R18.reuse, R0.reuse, 0x1 ;  /* 0x00000000120a7211 */ /* 0x0c8fe400078408ff */
[----:B----4-:R-:W-:Y:S02]  /*8d50*/  LEA R2, P0, R15, R0, 0x1 ;  /* 0x000000000f027211 */ /* 0x010fe400078008ff */
[-C--:B------:R-:W-:Y:S01]  /*8d60*/  LEA.HI.X R11, R18, R4.reuse, R19, 0x1, P2 ;  /* 0x00000004120b7211 */ /* 0x080fe200010f0c13 */
        /* <DEDUP_REMOVED lines=9> */
.L_x_1592:
[----:B------:R-:W-:Y:S05]  /*8e00*/  BSYNC B0 ;  /* 0x0000000000007941 */ /* 0x000fea0003800000 */
.L_x_1591:
[----:B------:R-:W-:Y:S05]  /*8e10*/  BRA.DIV ~URZ, `(.L_x_1593) ;  /* 0x000172927f007947 */ /* 0x000fea000b800000 */
[----:B--2---:R2:W3:Y:S04]  /*8e20*/  SHFL.IDX PT, R4, R6, 0x1, 0x1c1f ;  /* 0x003c1f0006047f89 */ /* 0x0044e800000e0000 */
[----:B----4-:R2:W4:Y:S02]  /*8e30*/  SHFL.IDX PT, R0, R12, 0x1, 0x1c1f ;  /* 0x003c1f000c007f89 */ /* 0x01052400000e0000 */
.L_x_1760:
[----:B------:R-:W-:Y:S01]  /*8e40*/  IADD3 R2, R5, 0x20, RZ ;  /* 0x0000002005027810 */ /* 0x000fe20007ffe0ff */
[----:B------:R-:W-:Y:S03]  /*8e50*/  BSSY B0, `(.L_x_1594) ;  /* 0x0000015000007945 */ /* 0x000fe60003800000 */
[----:B------:R-:W-:-:S13]  /*8e60*/  ISETP.GE.AND P0, PT, R2, R38, PT ;  /* 0x000000260200720c */ /* 0x000fda0003f06270 */
[----:B------:R-:W-:Y:S05]  /*8e70*/  @P0 BRA `(.L_x_1595) ;  /* 0x0000012000000947 */ /* 0x000fea0003800000 */
[----:B--2---:R-:W2:Y:S04]  /*8e80*/  LDL.64 R18, [R1] ;  /* 0x0000000001127983 */ /* 0x004ea80000100a00 */
[----:B----4-:R-:W4:Y:S04]  /*8e90*/  LDL R15, [R1+0x8] ;  /* 0x00000800010f7983 */ /* 0x010f280000100800 */
[----:B---3--:R-:W3:Y:S04]  /*8ea0*/  LDL R14, [R1+0x14] ;  /* 0x00001400010e7983 */ /* 0x008ee80000100800 */
[----:B------:R-:W3:Y:S04]  /*8eb0*/  LDL R17, [R1+0x88] ;  /* 0x0000880001117983 */ /* 0x000ee80000100800 */
[----:B------:R-:W3:Y:S01]  /*8ec0*/  LDL R16, [R1+0x84] ;  /* 0x0000840001107983 */ /* 0x000ee20000100800 */
[----:B------:R-:W-:-:S02]  /*8ed0*/  LEA R8, P1, R252, R0, 0x1 ;  /* 0x00000000fc087211 */ /* 0x000fc400078208ff */
[CC--:B--2---:R-:W-:Y:S02]  /*8ee0*/  LEA R10, P2, R18.reuse, R0.reuse, 0x1 ;  /* 0x00000000120a7211 */ /* 0x0c4fe400078408ff */
[----:B----4-:R-:W-:Y:S02]  /*8ef0*/  LEA R2, P0, R15, R0, 0x1 ;  /* 0x000000000f027211 */ /* 0x010fe400078008ff */
[-C--:B------:R-:W-:Y:S01]  /*8f00*/  LEA.HI.X R11, R18, R4.reuse, R19, 0x1, P2 ;  /* 0x00000004120b7211 */ /* 0x080fe200010f0c13 */
[----:B---3--:R-:W-:Y:S01]  /*8f10*/  IMAD.SHL.U32 R0, R14, 0x2, RZ ;  /* 0x000000020e007824 */ /* 0x008fe200078e00ff */
        /* <DEDUP_REMOVED lines=8> */
.L_x_1595:
[----:B------:R-:W-:Y:S05]  /*8fa0*/  BSYNC B0 ;  /* 0x0000000000007941 */ /* 0x000fea0003800000 */
.L_x_1594:
[----:B------:R-:W-:Y:S05]  /*8fb0*/  BRA.DIV ~URZ, `(.L_x_1596) ;  /* 0x000171b27f007947 */ /* 0x000fea000b800000 */
[----:B---3--:R3:W1:Y:S02]  /*8fc0*/  SHFL.IDX PT, R4, R6, 0x2, 0x1c1f ;  /* 0x005c1f0006047f89 */ /* 0x00866400000e0000 */
.L_x_1761:
[----:B------:R-:W-:Y:S05]  /*8fd0*/  BRA.DIV ~URZ, `(.L_x_1597) ;  /* 0x000172027f007947 */ /* 0x000fea000b800000 */
[----:B--2-4-:R2:W4:Y:S02]  /*8fe0*/  SHFL.IDX PT, R0, R12, 0x2, 0x1c1f ;  /* 0x005c1f000c007f89 */ /* 0x01452400000e0000 */
.L_x_1762:
        /* <DEDUP_REMOVED lines=10> */
[CC--:B--2---:R-:W-:Y:S02]  /*9090*/  LEA R10, P2, R18.reuse, R0.reuse, 0x1 ;  /* 0x00000000120a7211 */ /* 0x0c4fe400078408ff */
[----:B---3--:R-:W-:Y:S02]  /*90a0*/  LEA R2, P0, R15, R0, 0x1 ;  /* 0x000000000f027211 */ /* 0x008fe400078008ff */
[-C--:B-1----:R-:W-:Y:S01]  /*90b0*/  LEA.HI.X R11, R18, R4.reuse, R19, 0x1, P2 ;  /* 0x00000004120b7211 */ /* 0x082fe200010f0c13 */
        /* <DEDUP_REMOVED lines=9> */
.L_x_1599:
[----:B------:R-:W-:Y:S05]  /*9150*/  BSYNC B0 ;  /* 0x0000000000007941 */ /* 0x000fea0003800000 */
.L_x_1598:
[----:B------:R-:W-:Y:S05]  /*9160*/  BRA.DIV ~URZ, `(.L_x_1600) ;  /* 0x000170d27f007947 */ /* 0x000fea000b800000 */
[----:B-1----:R1:W2:Y:S04]  /*9170*/  SHFL.IDX PT, R4, R6, 0x3, 0x1c1f ;  /* 0x007c1f0006047f89 */ /* 0x0022a800000e0000 */
[----:B----4-:R1:W4:Y:S02]  /*9180*/  SHFL.IDX PT, R0, R12, 0x3, 0x1c1f ;  /* 0x007c1f000c007f89 */ /* 0x01032400000e0000 */
.L_x_1763:
[----:B---3--:R-:W3:Y:S04]  /*9190*/  LDL.64 R104, [R1] ;  /* 0x0000000001687983 */ /* 0x008ee80000100a00 */
[----:B----4-:R-:W4:Y:S04]  /*91a0*/  LDL R99, [R1+0x8] ;  /* 0x0000080001637983 */ /* 0x010f280000100800 */
[----:B--2---:R-:W2:Y:S04]  /*91b0*/  LDL R103, [R1+0x14] ;  /* 0x0000140001677983 */ /* 0x004ea80000100800 */
[----:B------:R-:W2:Y:S04]  /*91c0*/  LDL R101, [R1+0x88] ;  /* 0x0000880001657983 */ /* 0x000ea80000100800 */
[----:B------:R-:W2:Y:S01]  /*91d0*/  LDL R100, [R1+0x84] ;  /* 0x0000840001647983 */ /* 0x000ea20000100800 */
[----:B------:R-:W-:-:S04]  /*91e0*/  IADD3 R2, R5, 0x60, RZ ;  /* 0x0000006005027810 */ /* 0x000fc80007ffe0ff */
[----:B------:R-:W-:-:S13]  /*91f0*/  ISETP.GE.AND P0, PT, R2, R38, PT ;  /* 0x000000260200720c */ /* 0x000fda0003f06270 */
[----:B------:R-:W-:Y:S01]  /*9200*/  @!P0 LEA R8, P2, R252, R0, 0x1 ;  /* 0x00000000fc088211 */ /* 0x000fe200078408ff */
[----:B-----5:R-:W-:-:S05]  /*9210*/  IMAD.WIDE.U32 R14, R13, c[0x0][0x2b0], RZ ;  /* 0x0000ac000d0e7a25 */ /* 0x020fca00078e00ff */
[----:B------:R1:W-:Y:S01]  /*9220*/  STL.64 [R1+0x40], R14 ;  /* 0x0000400e01007387 */ /* 0x0003e20000100a00 */
[----:B---3--:R-:W-:-:S04]  /*9230*/  @!P0 LEA R10, P1, R104, R0, 0x1 ;  /* 0x00000000680a8211 */ /* 0x008fc800078208ff */
[----:B------:R-:W-:Y:S02]  /*9240*/  @!P0 LEA.HI.X R11, R104, R4, R105, 0x1, P1 ;  /* 0x00000004680b8211 */ /* 0x000fe400008f0c69 */
[----:B----4-:R-:W-:Y:S01]  /*9250*/  @!P0 LEA R2, P1, R99, R0, 0x1 ;  /* 0x0000000063028211 */ /* 0x010fe200078208ff */
[----:B--2---:R-:W-:Y:S01]  /*9260*/  @!P0 IMAD.SHL.U32 R0, R103, 0x2, RZ ;  /* 0x0000000267008824 */ /* 0x004fe200078e00ff */
[----:B------:R-:W-:-:S04]  /*9270*/  @!P0 LEA.HI.X R9, R252, R4, R101, 0x1, P2 ;  /* 0x00000004fc098211 */ /* 0x000fc800010f0c65 */
[----:B------:R-:W-:Y:S01]  /*9280*/  @!PT LDS RZ, [RZ] ;  /* 0x00000000fffff984 */ /* 0x000fe20000000800 */
[----:B------:R-:W-:Y:S01]  /*9290*/  @!PT LDS RZ, [RZ] ;  /* 0x00000000fffff984 */ /* 0x000fe20000000800 */
[----:B------:R-:W-:Y:S01]  /*92a0*/  @!PT LDS RZ, [RZ] ;  /* 0x00000000fffff984 */ /* 0x000fe20000000800 */
[----:B------:R2:W-:Y:S01]  /*92b0*/  @!P0 LDGSTS.E.BYPASS.LTC128B.128 [R0+0x7880], [R10.64], !P5 ;  /* 0x078800000a008fae */ /* 0x0005e2000e901d48 */
[----:B------:R-:W-:-:S03]  /*92c0*/  @!P0 LEA.HI.X R3, R99, R4, R100, 0x1, P1 ;  /* 0x0000000463038211 */ /* 0x000fc600008f0c64 */
[----:B------:R2:W-:Y:S04]  /*92d0*/  @!P0 LDGSTS.E.BYPASS.LTC128B.128 [R0+0x9880], [R8.64], !P4 ;  /* 0x0988000008008fae */ /* 0x0005e8000e101d48 */
[----:B------:R2:W-:Y:S04]  /*92e0*/  @!P0 LDGSTS.E.BYPASS.LTC128B.128 [R0+0xb880], [R2.64], !P3 ;  /* 0x0b88000002008fae */ /* 0x0005e8000d901d48 */
[----:B------:R-:W0:Y:S01]  /*92f0*/  LDGDEPBAR ;  /* 0x00000000000079af */ /* 0x000e220000000000 */
[----:B--2---:R-:W-:-:S05]  /*9300*/  SHF.R.S32.HI R0, RZ, 0x1f, R13 ;  /* 0x0000001fff007819 */ /* 0x004fca000001140d */
[----:B------:R-:W-:-:S04]  /*9310*/  IMAD R0, R0, c[0x0][0x2b0], RZ ;  /* 0x0000ac0000007a24 */ /* 0x000fc800078e02ff */
[----:B------:R-:W-:-:S04]  /*9320*/  IMAD R0, R13, c[0x0][0x2b4], R0 ;  /* 0x0000ad000d007a24 */ /* 0x000fc800078e0200 */
[----:B-1----:R-:W-:-:S05]  /*9330*/  IMAD.IADD R6, R15, 0x1, R0 ;  /* 0x000000010f067824 */ /* 0x002fca00078e0200 */
        /* <DEDUP_REMOVED lines=8> */
[----:B------:R-:W-:Y:S01]  /*93c0*/  ISETP.NE.AND P6, PT, R0, 0x1, PT ;  /* 0x000000010000780c */ /* 0x000fe20003fc5270 */
[----:B------:R-:W-:-:S02]  /*93d0*/  IMAD.IADD R2, R251, 0x1, R134 ;  /* 0x00000001fb027824 */ /* 0x000fc400078e0286 */
[----:B------:R-:W-:-:S03]  /*93e0*/  IMAD.MOV.U32 R219, RZ, RZ, RZ ;  /* 0x000000ffffdb7224 */ /* 0x000fc600078e00ff */
[C---:B--2---:R-:W-:Y:S01]  /*93f0*/  ISETP.GE.AND P0, PT, R2.reuse, R12, PT ;  /* 0x0000000c0200720c */ /* 0x044fe20003f06270 */
[----:B---3--:R-:W-:-:S03]  /*9400*/  IMAD.IADD R2, R2, 0x1, R16 ;  /* 0x0000000102027824 */ /* 0x008fc600078e0210 */
[----:B------:R-:W-:-:S03]  /*9410*/  ISETP.GT.OR P0, PT, R251, 0x2f, P0 ;  /* 0x0000002ffb00780c */ /* 0x000fc60000704670 */
[----:B------:R-:W-:-:S04]  /*9420*/  @P6 IMAD.HI.U32 R3, R2, c[0x0][0x2bc], RZ ;  /* 0x0000af0002036a27 */ /* 0x000fc800078e00ff */
[----:B------:R-:W-:Y:S01]  /*9430*/  IMAD.MOV.U32 R0, RZ, RZ, R2 ;  /* 0x000000ffff007224 */ /* 0x000fe200078e0002 */
[----:B------:R-:W-:-:S05]  /*9440*/  @P6 SHF.R.U32.HI R0, RZ, c[0x0][0x2c0], R3 ;  /* 0x0000b000ff006a19 */ /* 0x000fca0000011603 */
        /* <DEDUP_REMOVED lines=14> */
[----:B------:R-:W-:Y:S01]  /*9530*/  IMAD R8, R88, c[0x0][0x1ec], R11 ;  /* 0x00007b0058087a24 */ /* 0x000fe200078e020b */
[----:B-1----:R-:W-:Y:S01]  /*9540*/  SHF.R.S32.HI R102, RZ, 0x1f, R6 ;  /* 0x0000001fff667819 */ /* 0x002fe20000011406 */
[----:B------:R-:W-:-:S03]  /*9550*/  IMAD R133, R135, -0x30, R12 ;  /* 0xffffffd087857824 */ /* 0x000fc600078e020c */
[----:B------:R-:W-:Y:S02]  /*9560*/  LEA.HI R102, R102, R6, RZ, 0x2 ;  /* 0x0000000666667211 */ /* 0x000fe400078f10ff */
[----:B------:R-:W-:Y:S02]  /*9570*/  IMNMX R6, R133, 0x30, PT ;  /* 0x0000003085067817 */ /* 0x000fe40003800200 */
[----:B------:R-:W-:-:S05]  /*9580*/  SHF.R.S32.HI R102, RZ, 0x2, R102 ;  /* 0x00000002ff667819 */ /* 0x000fca0000011466 */
[----:B------:R-:W-:-:S05]  /*9590*/  IMAD.IADD R6, R6, 0x1, -R102 ;  /* 0x0000000106067824 */ /* 0x000fca00078e0a66 */
[----:B------:R-:W-:Y:S01]  /*95a0*/  ISETP.GE.AND P1, PT, R6, 0x1, PT ;  /* 0x000000010600780c */ /* 0x000fe20003f26270 */
[----:B------:R-:W-:Y:S04]  /*95b0*/  STL.64 [R1+0x38], R10 ;  /* 0x0000380a01007387 */ /* 0x000fe80000100a00 */
[----:B------:R-:W-:Y:S08]  /*95c0*/  STL [R1+0x48], R8 ;  /* 0x0000480801007387 */ /* 0x000ff00000100800 */
[----:B------:R-:W-:-:S02]  /*95d0*/  @P1 ISETP.GE.AND P2, PT, R104, c[0x0][0x1d4], PT ;  /* 0x0000750068001a0c */ /* 0x000fc40003f46270 */
[----:B------:R-:W-:Y:S02]  /*95e0*/  @P1 ISETP.GE.AND P4, PT, R252, c[0x0][0x1d4], PT ;  /* 0x00007500fc001a0c */ /* 0x000fe40003f86270 */
        /* <DEDUP_REMOVED lines=14> */
[----:B------:R-:W-:Y:S01]  /*96d0*/  @P1 LEA R10, P3, R252, R3, 0x1 ;  /* 0x00000003fc0a1211 */ /* 0x000fe200078608ff */
[----:B----4-:R-:W-:Y:S01]  /*96e0*/  @P1 IMAD.SHL.U32 R0, R103, 0x2, RZ ;  /* 0x0000000267001824 */ /* 0x010fe200078e00ff */
[----:B------:R-:W-:-:S04]  /*96f0*/  ISETP.GE.AND P0, PT, R6, 0x21, PT ;  /* 0x000000210600780c */ /* 0x000fc80003f06270 */
[----:B------:R1:W-:Y:S01]  /*9700*/  @P1 LDGSTS.E.BYPASS.LTC128B.128 [R0+0x3c80], [R8.64], !P2 ;  /* 0x03c8000008001fae */ /* 0x0003e2000d101d48 */
[----:B------:R-:W-:Y:S02]  /*9710*/  @P1 ISETP.GE.AND P2, PT, R99, c[0x0][0x1d4], PT ;  /* 0x0000750063001a0c */ /* 0x000fe40003f46270 */
[----:B------:R-:W-:-:S05]  /*9720*/  @P1 LEA.HI.X R11, R252, R4, R101, 0x1, P3 ;  /* 0x00000004fc0b1211 */ /* 0x000fca00018f0c65 */
[----:B------:R3:W-:Y:S01]  /*9730*/  @P1 LDGSTS.E.BYPASS.LTC128B.128 [R0+0x4880], [R10.64], !P4 ;  /* 0x048800000a001fae */ /* 0x0007e2000e101d48 */
[----:B------:R-:W-:Y:S02]  /*9740*/  @P0 ISETP.GE.AND P4, PT, R104, c[0x0][0x1d4], PT ;  /* 0x0000750068000a0c */ /* 0x000fe40003f86270 */
[----:B-1----:R-:W-:-:S04]  /*9750*/  @P1 LEA R8, P3, R99, R3, 0x1 ;  /* 0x0000000363081211 */ /* 0x002fc800078608ff */
[----:B------:R-:W-:Y:S02]  /*9760*/  @P1 LEA.HI.X R9, R99, R4, R100, 0x1, P3 ;  /* 0x0000000463091211 */ /* 0x000fe400018f0c64 */
[----:B------:R-:W-:-:S03]  /*9770*/  @P0 ISETP.GE.AND P3, PT, R252, c[0x0][0x1d4], PT ;  /* 0x00007500fc000a0c */ /* 0x000fc60003f66270 */
[----:B------:R1:W-:Y:S01]  /*9780*/  @P1 LDGSTS.E.BYPASS.LTC128B.128 [R0+0x5480], [R8.64], !P2 ;  /* 0x0548000008001fae */ /* 0x0003e2000d101d48 */
[----:B------:R-:W-:Y:S02]  /*9790*/  @P0 ISETP.GE.AND P2, PT, R99, c[0x0][0x1d4], PT ;  /* 0x0000750063000a0c */ /* 0x000fe40003f46270 */
[----:B---3--:R-:W-:-:S04]  /*97a0*/  @P0 LEA R10, P5, R104, R2, 0x1 ;  /* 0x00000002680a0211 */ /* 0x008fc800078a08ff */
[----:B-----5:R-:W-:Y:S02]  /*97b0*/  @P0 LEA.HI.X R11, R104, R5, R105, 0x1, P5 ;  /* 0x00000005680b0211 */ /* 0x020fe400028f0c69 */
[----:B-1----:R-:W-:Y:S01]  /*97c0*/  @P0 LEA R8, P1, R252, R2, 0x1 ;  /* 0x00000002fc080211 */ /* 0x002fe200078208ff */
[----:B------:R-:W-:-:S03]  /*97d0*/  @P0 IMAD.SHL.U32 R0, R103, 0x2, RZ ;  /* 0x0000000267000824 */ /* 0x000fc600078e00ff */
[-C--:B------:R-:W-:Y:S02]  /*97e0*/  @P0 LEA.HI.X R9, R252, R5.reuse, R101, 0x1, P1 ;  /* 0x00000005fc090211 */ /* 0x080fe400008f0c65 */
[C---:B------:R-:W-:Y:S01]  /*97f0*/  @P0 LEA R2, P1, R99.reuse, R2, 0x1 ;  /* 0x0000000263020211 */ /* 0x040fe200078208ff */
[----:B------:R1:W-:Y:S03]  /*9800*/  @P0 LDGSTS.E.BYPASS.LTC128B.128 [R0+0x4480], [R10.64], !P4 ;  /* 0x044800000a000fae */ /* 0x0003e6000e101d48 */
[----:B------:R-:W-:Y:S01]  /*9810*/  @P0 LEA.HI.X R3, R99, R5, R100, 0x1, P1 ;  /* 0x0000000563030211 */ /* 0x000fe200008f0c64 */
        /* <DEDUP_REMOVED lines=8> */
.L_x_1601:
[----:B------:R-:W2:Y:S01]  /*98a0*/  LDL R106, [R1+0x60] ;  /* 0x00006000016a7983 */ /* 0x000ea20000100800 */
[----:B------:R-:W-:Y:S01]  /*98b0*/  ULDC.U8 UR4, c[0x0][0x298] ;  /* 0x0000a60000047ab9 */ /* 0x000fe20000000000 */
[----:B-1----:R-:W-:Y:S01]  /*98c0*/  SHF.R.S32.HI R0, RZ, 0x1f, R129 ;  /* 0x0000001fff007819 */ /* 0x002fe20000011481 */
[C---:B------:R-:W-:Y:S01]  /*98d0*/  IMAD.WIDE.U32 R4, R129.reuse, c[0x0][0x280], RZ ;  /* 0x0000a00081047a25 */ /* 0x040fe200078e00ff */
        /* <DEDUP_REMOVED lines=59> */
[----:B------:R-:W-:-:S11]  /*9c90*/  ISETP.GE.AND P2, PT, R166, c[0x0][0x27c], PT ;  /* 0x00009f00a6007a0c */ /* 0x000fd60003f46270 */
[C---:B------:R-:W-:Y:S01]  /*9ca0*/  @!P0 IMAD.SHL.U32 R0, R169.reuse, 0x2, RZ ;  /* 0x00000002a9008824 */ /* 0x040fe200078e00ff */
[----:B-----5:R-:W-:Y:S01]  /*9cb0*/  @!P0 SHF.L.U64.HI R6, R169, 0x1, R81 ;  /* 0x00000001a9068819 */ /* 0x020fe20000010251 */
[----:B------:R-:W-:Y:S01]  /*9cc0*/  CS2R R24, SRZ ;  /* 0x0000000000187805 */ /* 0x000fe2000001ff00 */
[----:B------:R-:W-:Y:S02]  /*9cd0*/  @!P2 IMAD.SHL.U32 R14, R166, 0x2, RZ ;  /* 0x00000002a60ea824 */ /* 0x000fe400078e00ff */
[-C--:B---3--:R-:W-:Y:S02]  /*9ce0*/  @!P0 IADD3 R8, P3, R4, R0.reuse, RZ ;  /* 0x0000000004088210 */ /* 0x088fe40007f7e0ff */
[----:B------:R-:W-:-:S03]  /*9cf0*/  @!P0 IADD3 R12, P1, R2, R0, RZ ;  /* 0x00000000020c8210 */ /* 0x000fc60007f3e0ff */
[--C-:B----4-:R-:W-:Y:S01]  /*9d00*/  @!P0 IMAD.X R9, R5, 0x1, R6.reuse, P3 ;  /* 0x0000000105098824 */ /* 0x110fe200018e0606 */
[----:B------:R-:W-:Y:S01]  /*9d10*/  ISETP.GE.AND P3, PT, R168, c[0x0][0x27c], PT ;  /* 0x00009f00a8007a0c */ /* 0x000fe20003f66270 */
[----:B-1----:R-:W-:Y:S01]  /*9d20*/  @!P0 IMAD.X R13, R3, 0x1, R6, P1 ;  /* 0x00000001030d8824 */ /* 0x002fe200008e0606 */
[----:B------:R-:W-:Y:S02]  /*9d30*/  ISETP.GE.AND P1, PT, R115, c[0x0][0x27c], PT ;  /* 0x00009f0073007a0c */ /* 0x000fe40003f26270 */
[----:B------:R1:W5:Y:S01]  /*9d40*/  @!P0 LD.E.64 R26, [R8.64] ;  /* 0x00000008081a8980 */ /* 0x000362000c101b00 */
[----:B------:R-:W-:Y:S02]  /*9d50*/  @!P2 SHF.L.U64.HI R0, R166, 0x1, R80 ;  /* 0x00000001a600a819 */ /* 0x000fe40000010250 */
[----:B------:R-:W-:Y:S01]  /*9d60*/  @!P2 IADD3 R10, P4, R4, R14, RZ ;  /* 0x0000000e040aa210 */ /* 0x000fe20007f9e0ff */
[----:B------:R2:W5:Y:S01]  /*9d70*/  @!P0 LD.E.64 R24, [R12.64] ;  /* 0x000000080c188980 */ /* 0x000562000c101b00 */
[----:B------:R-:W-:Y:S01]  /*9d80*/  CS2R R32, SRZ ;  /* 0x0000000000207805 */ /* 0x000fe2000001ff00 */
[----:B------:R-:W-:-:S02]  /*9d90*/  CS2R R28, SRZ ;  /* 0x00000000001c7805 */ /* 0x000fc4000001ff00 */
[----:B------:R-:W-:Y:S01]  /*9da0*/  @!P2 IMAD.X R11, R5, 0x1, R0, P4 ;  /* 0x00000001050ba824 */ /* 0x000fe200020e0600 */
[----:B------:R-:W-:-:S04]  /*9db0*/  @!P3 SHF.L.U64.HI R6, R168, 0x1, R79 ;  /* 0x00000001a806b819 */ /* 0x000fc8000001024f */
[----:B------:R3:W5:Y:S01]  /*9dc0*/  @!P2 LD.E.64 R28, [R10.64] ;  /* 0x000000080a1ca980 */ /* 0x000762000c101b00 */
[----:B-1----:R-:W-:-:S05]  /*9dd0*/  @!P2 IADD3 R8, P0, R2, R14, RZ ;  /* 0x0000000e0208a210 */ /* 0x002fca0007f1e0ff */
[----:B------:R-:W-:Y:S02]  /*9de0*/  @!P2 IMAD.X R9, R3, 0x1, R0, P0 ;  /* 0x000000010309a824 */ /* 0x000fe400000e0600 */
[----:B------:R-:W-:-:S03]  /*9df0*/  @!P3 IMAD.SHL.U32 R0, R168, 0x2, RZ ;  /* 0x00000002a800b824 */ /* 0x000fc600078e00ff */
[----:B------:R1:W5:Y:S02]  /*9e00*/  @!P2 LD.E.64 R32, [R8.64] ;  /* 0x000000080820a980 */ /* 0x000364000c101b00 */
[----:B------:R-:W-:-:S05]  /*9e10*/  @!P3 IADD3 R18, P0, R4, R0, RZ ;  /* 0x000000000412b210 */ /* 0x000fca0007f1e0ff */
[----:B------:R-:W-:Y:S01]  /*9e20*/  @!P3 IMAD.X R19, R5, 0x1, R6, P0 ;  /* 0x000000010513b824 */ /* 0x000fe200000e0606 */
[----:B------:R-:W-:Y:S01]  /*9e30*/  @!P3 IADD3 R16, P2, R2, R0, RZ ;  /* 0x000000000210b210 */ /* 0x000fe20007f5e0ff */
[C---:B-1----:R-:W-:Y:S01]  /*9e40*/  @!P1 IMAD.SHL.U32 R8, R115.reuse, 0x2, RZ ;  /* 0x0000000273089824 */ /* 0x042fe200078e00ff */
[----:B------:R-:W-:-:S04]  /*9e50*/  @!P1 SHF.L.U64.HI R9, R115, 0x1, R78 ;  /* 0x0000000173099819 */ /* 0x000fc8000001024e */
[----:B------:R-:W-:-:S05]  /*9e60*/  @!P1 IADD3 R14, P0, R4, R8, RZ ;  /* 0x00000008040e9210 */ /* 0x000fca0007f1e0ff */
[----:B------:R-:W-:Y:S01]  /*9e70*/  @!P1 IMAD.X R15, R5, 0x1, R9, P0 ;  /* 0x00000001050f9824 */ /* 0x000fe200000e0609 */
[----:B--2---:R-:W-:Y:S01]  /*9e80*/  @!P1 IADD3 R12, P0, R2, R8, RZ ;  /* 0x00000008020c9210 */ /* 0x004fe20007f1e0ff */
[----:B------:R-:W-:Y:S01]  /*9e90*/  @!P3 IMAD.X R17, R3, 0x1, R6, P2 ;  /* 0x000000010311b824 */ /* 0x000fe200010e0606 */
[----:B------:R-:W-:-:S03]  /*9ea0*/  ISETP.GE.AND P2, PT, R164, c[0x0][0x27c], PT ;  /* 0x00009f00a4007a0c */ /* 0x000fc60003f46270 */
[----:B------:R-:W-:Y:S01]  /*9eb0*/  @!P1 IMAD.X R13, R3, 0x1, R9, P0 ;  /* 0x00000001030d9824 */ /* 0x000fe200000e0609 */
[----:B------:R-:W-:Y:S01]  /*9ec0*/  ISETP.GE.AND P0, PT, R167, c[0x0][0x27c], PT ;  /* 0x00009f00a7007a0c */ /* 0x000fe20003f06270 */
[----:B---3--:R-:W-:Y:S01]  /*9ed0*/  CS2R R10, SRZ ;  /* 0x00000000000a7805 */ /* 0x008fe2000001ff00 */
[----:B------:R-:W-:-:S07]  /*9ee0*/  CS2R R8, SRZ ;  /* 0x0000000000087805 */ /* 0x000fce000001ff00 */
[----:B------:R-:W-:-:S04]  /*9ef0*/  @!P2 IMAD.WIDE R22, R164, 0x2, R4 ;  /* 0x00000002a416a825 */ /* 0x000fc800078e0204 */
[----:B------:R-:W-:Y:S01]  /*9f00*/  @!P2 IMAD.WIDE R20, R164, 0x2, R2 ;  /* 0x00000002a414a825 */ /* 0x000fe200078e0202 */
[----:B------:R1:W5:Y:S03]  /*9f10*/  @!P2 LD.E.64 R10, [R22.64] ;  /* 0x00000008160aa980 */ /* 0x000366000c101b00 */
        /* <DEDUP_REMOVED lines=10> */
[----:B------:R-:W-:Y:S01]  /*9fc0*/  CS2R R46, SRZ ;  /* 0x00000000002e7805 */ /* 0x000fe2000001ff00 */
[----:B------:R-:W-:Y:S01]  /*9fd0*/  CS2R R48, SRZ ;  /* 0x0000000000307805 */ /* 0x000fe2000001ff00 */
[----:B------:R-:W-:Y:S01]  /*9fe0*/  @!P0 IMAD.X R3, R3, 0x1, R6, P2 ;  /* 0x0000000103038824 */ /* 0x000fe200010e0606 */
[----:B------:R1:W5:Y:S04]  /*9ff0*/  @!P3 LD.E.64 R34, [R18.64] ;  /* 0x000000081222b980 */ /* 0x000368000c101b00 */
[----:B------:R1:W5:Y:S04]  /*a000*/  @!P3 LD.E.64 R36, [R16.64] ;  /* 0x000000081024b980 */ /* 0x000368000c101b00 */
[----:B------:R1:W5:Y:S04]  /*a010*/  @!P1 LD.E.64 R40, [R14.64] ;  /* 0x000000080e289980 */ /* 0x000368000c101b00 */
[----:B------:R1:W5:Y:S04]  /*a020*/  @!P1 LD.E.64 R42, [R12.64] ;  /* 0x000000080c2a9980 */ /* 0x000368000c101b00 */
[----:B------:R1:W5:Y:S04]  /*a030*/  @!P0 LD.E.64 R46, [R4.64] ;  /* 0x00000008042e8980 */ /* 0x000368000c101b00 */
[----:B------:R1:W5:Y:S02]  /*a040*/  @!P0 LD.E.64 R48, [R2.64] ;  /* 0x0000000802308980 */ /* 0x000364000c101b00 */
.L_x_1605:
[----:B--2---:R-:W-:Y:S05]  /*a050*/  BSYNC B0 ;  /* 0x0000000000007941 */ /* 0x004fea0003800000 */
.L_x_1604:
        /* <DEDUP_REMOVED lines=57> */
[----:B------:R-:W-:-:S11]  /*a3f0*/  ISETP.GE.AND P2, PT, R166, c[0x0][0x27c], PT ;  /* 0x00009f00a6007a0c */ /* 0x000fd60003f46270 */
[C---:B------:R-:W-:Y:S01]  /*a400*/  @!P0 IMAD.SHL.U32 R0, R169.reuse, 0x2, RZ ;  /* 0x00000002a9008824 */ /* 0x040fe200078e00ff */
[----:B------:R-:W-:Y:S01]  /*a410*/  @!P0 SHF.L.U64.HI R6, R169, 0x1, R81 ;  /* 0x00000001a9068819 */ /* 0x000fe20000010251 */
[----:B------:R-:W-:Y:S01]  /*a420*/  CS2R R50, SRZ ;  /* 0x0000000000327805 */ /* 0x000fe2000001ff00 */
[----:B------:R-:W-:Y:S02]  /*a430*/  @!P2 IMAD.SHL.U32 R18, R166, 0x2, RZ ;  /* 0x00000002a612a824 */ /* 0x000fe400078e00ff */
[-C--:B------:R-:W-:Y:S02]  /*a440*/  @!P0 IADD3 R12, P3, R4, R0.reuse, RZ ;  /* 0x00000000040c8210 */ /* 0x080fe40007f7e0ff */
[----:B------:R-:W-:-:S03]  /*a450*/  @!P0 IADD3 R16, P1, R2, R0, RZ ;  /* 0x0000000002108210 */ /* 0x000fc60007f3e0ff */
[--C-:B------:R-:W-:Y:S01]  /*a460*/  @!P0 IMAD.X R13, R5, 0x1, R6.reuse, P3 ;  /* 0x00000001050d8824 */ /* 0x100fe200018e0606 */
[----:B------:R-:W-:Y:S01]  /*a470*/  ISETP.GE.AND P3, PT, R168, c[0x0][0x27c], PT ;  /* 0x00009f00a8007a0c */ /* 0x000fe20003f66270 */
[----:B------:R-:W-:Y:S01]  /*a480*/  @!P0 IMAD.X R17, R3, 0x1, R6, P1 ;  /* 0x0000000103118824 */ /* 0x000fe200008e0606 */
[----:B------:R-:W-:Y:S02]  /*a490*/  ISETP.GE.AND P1, PT, R115, c[0x0][0x27c], PT ;  /* 0x00009f0073007a0c */ /* 0x000fe40003f26270 */
[----:B------:R1:W5:Y:S01]  /*a4a0*/  @!P0 LD.E.64 R52, [R12.64] ;  /* 0x000000080c348980 */ /* 0x000362000c101b00 */
[----:B------:R-:W-:Y:S02]  /*a4b0*/  @!P2 SHF.L.U64.HI R0, R166, 0x1, R80 ;  /* 0x00000001a600a819 */ /* 0x000fe40000010250 */
[----:B------:R-:W-:Y:S01]  /*a4c0*/  @!P2 IADD3 R14, P4, R4, R18, RZ ;  /* 0x00000012040ea210 */ /* 0x000fe20007f9e0ff */
[----:B------:R2:W5:Y:S01]  /*a4d0*/  @!P0 LD.E.64 R50, [R16.64] ;  /* 0x0000000810328980 */ /* 0x000562000c101b00 */
[----:B------:R-:W-:Y:S01]  /*a4e0*/  CS2R R56, SRZ ;  /* 0x0000000000387805 */ /* 0x000fe2000001ff00 */
[----:B------:R-:W-:-:S02]  /*a4f0*/  CS2R R54, SRZ ;  /* 0x0000000000367805 */ /* 0x000fc4000001ff00 */
[----:B------:R-:W-:-:S03]  /*a500*/  @!P2 IMAD.X R15, R5, 0x1, R0, P4 ;  /* 0x00000001050fa824 */ /* 0x000fc600020e0600 */
[----:B------:R-:W-:Y:S02]  /*a510*/  @!P1 IMAD.SHL.U32 R6, R115, 0x2, RZ ;  /* 0x0000000273069824 */ /* 0x000fe400078e00ff */
[----:B------:R3:W5:Y:S01]  /*a520*/  @!P2 LD.E.64 R54, [R14.64] ;  /* 0x000000080e36a980 */ /* 0x000762000c101b00 */
[----:B-1----:R-:W-:-:S05]  /*a530*/  @!P2 IADD3 R12, P0, R2, R18, RZ ;  /* 0x00000012020ca210 */ /* 0x002fca0007f1e0ff */
[----:B------:R-:W-:Y:S02]  /*a540*/  @!P2 IMAD.X R13, R3, 0x1, R0, P0 ;  /* 0x00000001030da824 */ /* 0x000fe400000e0600 */
[----:B------:R-:W-:-:S03]  /*a550*/  @!P3 IMAD.SHL.U32 R0, R168, 0x2, RZ ;  /* 0x00000002a800b824 */ /* 0x000fc600078e00ff */
[----:B------:R1:W5:Y:S02]  /*a560*/  @!P2 LD.E.64 R56, [R12.64] ;  /* 0x000000080c38a980 */ /* 0x000364000c101b00 */
[-C--:B------:R-:W-:Y:S02]  /*a570*/  @!P3 IADD3 R18, P0, R4, R0.reuse, RZ ;  /* 0x000000000412b210 */ /* 0x080fe40007f1e0ff */
[----:B--2---:R-:W-:Y:S02]  /*a580*/  @!P3 IADD3 R16, P2, R2, R0, RZ ;  /* 0x000000000210b210 */ /* 0x004fe40007f5e0ff */
[----:B-1----:R-:W-:Y:S02]  /*a590*/  @!P3 SHF.L.U64.HI R12, R168, 0x1, R79 ;  /* 0x00000001a80cb819 */ /* 0x002fe4000001024f */
[----:B------:R-:W-:-:S03]  /*a5a0*/  @!P1 SHF.L.U64.HI R13, R115, 0x1, R78 ;  /* 0x00000001730d9819 */ /* 0x000fc6000001024e */
[--C-:B------:R-:W-:Y:S01]  /*a5b0*/  @!P3 IMAD.X R19, R5, 0x1, R12.reuse, P0 ;  /* 0x000000010513b824 */ /* 0x100fe200000e060c */
[----:B---3--:R-:W-:Y:S01]  /*a5c0*/  @!P1 IADD3 R14, P0, R4, R6, RZ ;  /* 0x00000006040e9210 */ /* 0x008fe20007f1e0ff */
[----:B------:R-:W-:-:S04]  /*a5d0*/  @!P3 IMAD.X R17, R3, 0x1, R12, P2 ;  /* 0x000000010311b824 */ /* 0x000fc800010e060c */
[----:B------:R-:W-:Y:S01]  /*a5e0*/  @!P1 IMAD.X R15, R5, 0x1, R13, P0 ;  /* 0x00000001050f9824 */ /* 0x000fe200000e060d */
[----:B------:R-:W-:Y:S02]  /*a5f0*/  @!P1 IADD3 R12, P0, R2, R6, RZ ;  /* 0x00000006020c9210 */ /* 0x000fe40007f1e0ff */
[----:B------:R-:W-:-:S03]  /*a600*/  ISETP.GE.AND P2, PT, R164, c[0x0][0x27c], PT ;  /* 0x00009f00a4007a0c */ /* 0x000fc60003f46270 */
[----:B------:R-:W-:Y:S01]  /*a610*/  @!P1 IMAD.X R13, R3, 0x1, R13, P0 ;  /* 0x00000001030d9824 */ /* 0x000fe200000e060d */
[----:B------:R-:W-:Y:S01]  /*a620*/  ISETP.GE.AND P0, PT, R167, c[0x0][0x27c], PT ;  /* 0x00009f00a7007a0c */ /* 0x000fe20003f06270 */
[----:B------:R-:W-:Y:S01]  /*a630*/  CS2R R30, SRZ ;  /* 0x00000000001e7805 */ /* 0x000fe2000001ff00 */
        /* <DEDUP_REMOVED lines=15> */
[----:B------:R3:W5:Y:S01]  /*a730*/  @!P1 LD.E.64 R58, [R14.64] ;  /* 0x000000080e3a9980 */ /* 0x000762000c101b00 */
[----:B-1----:R-:W-:-:S03]  /*a740*/  CS2R R22, SRZ ;  /* 0x0000000000167805 */ /* 0x002fc6000001ff00 */
[----:B------:R3:W5:Y:S01]  /*a750*/  @!P1 LD.E.64 R60, [R12.64] ;  /* 0x000000080c3c9980 */ /* 0x000762000c101b00 */
[----:B--2---:R-:W-:-:S03]  /*a760*/  CS2R R20, SRZ ;  /* 0x0000000000147805 */ /* 0x004fc6000001ff00 */
[----:B------:R3:W5:Y:S04]  /*a770*/  @!P0 LD.E.64 R66, [R4.64] ;  /* 0x0000000804428980 */ /* 0x000768000c101b00 */
[----:B------:R3:W5:Y:S04]  /*a780*/  @!P3 LD.E.64 R22, [R16.64] ;  /* 0x000000081016b980 */ /* 0x000768000c101b00 */
[----:B------:R3:W5:Y:S04]  /*a790*/  @!P3 LD.E.64 R20, [R18.64] ;  /* 0x000000081214b980 */ /* 0x000768000c101b00 */
[----:B------:R3:W5:Y:S02]  /*a7a0*/  @!P0 LD.E.64 R62, [R2.64] ;  /* 0x00000008023e8980 */ /* 0x000764000c101b00 */
.L_x_1607:
[----:B---34-:R-:W-:Y:S05]  /*a7b0*/  BSYNC B0 ;  /* 0x0000000000007941 */ /* 0x018fea0003800000 */
.L_x_1606:
[----:B-----5:R-:W-:Y:S01]  /*a7c0*/  IMAD.MOV.U32 R0, RZ, RZ, R66 ;  /* 0x000000ffff007224 */ /* 0x020fe200078e0042 */
[----:B------:R-:W-:-:S04]  /*a7d0*/  DEPBAR.LE SB0, 0x1 ;  /* 0x000080400000791a */ /* 0x000fc80000000000 */
[----:B------:R-:W-:Y:S01]  /*a7e0*/  IMAD.MOV.U32 R4, RZ, RZ, R67 ;  /* 0x000000ffff047224 */ /* 0x000fe200078e0043 */
        /* <DEDUP_REMOVED lines=47> */
[----:B------:R-:W1:Y:S01]  /*aae0*/  LDS.128 R12, [R246+0x4800] ;  /* 0x00480000f60c7984 */ /* 0x000e620000000c00 */
        /* <DEDUP_REMOVED lines=9> */
[----:B------:R-:W-:Y:S02]  /*ab80*/  LOP3.LUT R17, R6, 0xffff0000, RZ, 0xc0, !PT ;  /* 0xffff000006117812 */ /* 0x000fe400078ec0ff */
        /* <DEDUP_REMOVED lines=35> */
.L_x_1611:
[----:B------:R-:W-:Y:S05]  /*adc0*/  BSYNC B0 ;  /* 0x0000000000007941 */ /* 0x000fea0003800000 */
.L_x_1610:
[----:B------:R-:W-:Y:S01]  /*add0*/  ISETP.GE.AND P0, PT, R169, c[0x0][0x27c], PT ;  /* 0x00009f00a9007a0c */ /* 0x000fe20003f06270 */
[----:B------:R-:W-:-:S12]  /*ade0*/  BSSY B0, `(.L_x_1612) ;  /* 0x0000030000007945 */ /* 0x000fd80003800000 */
[----:B------:R-:W-:Y:S05]  /*adf0*/  @P0 BRA `(.L_x_1613) ;  /* 0x000002e000000947 */ /* 0x000fea0003800000 */
[----:B-1----:R-:W1:Y:S01]  /*ae00*/  LDS.128 R8, [R247+0x4800] ;  /* 0x00480000f7087984 */ /* 0x002e620000000c00 */
        /* <DEDUP_REMOVED lines=45> */
.L_x_1613:
[----:B------:R-:W-:Y:S05]  /*b0e0*/  BSYNC B0 ;  /* 0x0000000000007941 */ /* 0x000fea0003800000 */
.L_x_1612:
        /* <DEDUP_REMOVED lines=49> */
.L_x_1615:
[----:B------:R-:W-:Y:S05]  /*b400*/  BSYNC B0 ;  /* 0x0000000000007941 */ /* 0x000fea0003800000 */
.L_x_1614:
        /* <DEDUP_REMOVED lines=49> */
.L_x_1617:
[----:B------:R-:W-:Y:S05]  /*b720*/  BSYNC B0 ;  /* 0x0000000000007941 */ /* 0x000fea0003800000 */
.L_x_1616:
        /* <DEDUP_REMOVED lines=49> */
.L_x_1619:
[----:B------:R-:W-:Y:S05]  /*ba40*/  BSYNC B0 ;  /* 0x0000000000007941 */ /* 0x000fea0003800000 */
.L_x_1618:
[----:B------:R-:W-:-:S13]  /*ba50*/  ISETP.GE.AND P0, PT, R167, c[0x0][0x27c], PT ;  /* 0x00009f00a7007a0c */ /* 0x000fda0003f06270 */
        /* <DEDUP_REMOVED lines=47> */
.L_x_1609:
[----:B------:R-:W-:Y:S05]  /*bd50*/  BSYNC B1 ;  /* 0x0000000000017941 */ /* 0x000fea0003800000 */
.L_x_1608:
[----:B------:R-:W-:-:S04]  /*bd60*/  IADD3 R0, R114, 0x40, RZ ;  /* 0x0000004072007810 */ /* 0x000fc80007ffe0ff */
[----:B------:R-:W-:-:S13]  /*bd70*/  ISETP.GE.AND P0, PT, R0, R19, PT ;  /* 0x000000130000720c */ /* 0x000fda0003f06270 */
[----:B------:R-:W-:Y:S05]  /*bd80*/  @P0 BRA `(.L_x_1620) ;  /* 0x0000490000000947 */ /* 0x000fea0003800000 */
        /* <DEDUP_REMOVED lines=49> */
.L_x_1622:
[----:B------:R-:W-:Y:S05]  /*c0a0*/  BSYNC B0 ;  /* 0x0000000000007941 */ /* 0x000fea0003800000 */
.L_x_1621:
        /* <DEDUP_REMOVED lines=49> */
.L_x_1624:
[----:B------:R-:W-:Y:S05]  /*c3c0*/  BSYNC B0 ;  /* 0x0000000000007941 */ /* 0x000fea0003800000 */
.L_x_1623:
        /* <DEDUP_REMOVED lines=49> */
.L_x_1626:
[----:B------:R-:W-:Y:S05]  /*c6e0*/  BSYNC B0 ;  /* 0x0000000000007941 */ /* 0x000fea0003800000 */
.L_x_1625:
        /* <DEDUP_REMOVED lines=49> */
.L_x_1628:
[----:B------:R-:W-:Y:S05]  /*ca00*/  BSYNC B0 ;  /* 0x0000000000007941 */ /* 0x000fea0003800000 */
.L_x_1627:
        /* <DEDUP_REMOVED lines=49> */
.L_x_1630:
[----:B------:R-:W-:Y:S05]  /*cd20*/  BSYNC B0 ;  /* 0x0000000000007941 */ /* 0x000fea0003800000 */
.L_x_1629:
        /* <DEDUP_REMOVED lines=49> */
.L_x_1603:
        /* <DEDUP_REMOVED lines=46> */
[----:B------:R-:W-:Y:S01]  /*d320*/  ISETP.GE.AND P1, PT, R112, c[0x0][0x27c], PT ;  /* 0x00009f0070007a0c */ /* 0x000fe20003f26270 */
[----:B------:R-:W-:Y:S01]  /*d330*/  CS2R R14, SRZ ;  /* 0x00000000000e7805 */ /* 0x000fe2000001ff00 */
[----:B------:R-:W-:Y:S01]  /*d340*/  CS2R R12, SRZ ;  /* 0x00000000000c7805 */ /* 0x000fe2000001ff00 */
[----:B------:R-:W-:Y:S01]  /*d350*/  CS2R R46, SRZ ;  /* 0x00000000002e7805 */ /* 0x000fe2000001ff00 */
[----:B------:R-:W-:-:S05]  /*d360*/  CS2R R44, SRZ ;  /* 0x00000000002c7805 */ /* 0x000fca000001ff00 */
[C---:B------:R-:W-:Y:S01]  /*d370*/  @!P0 IMAD.SHL.U32 R0, R108.reuse, 0x2, RZ ;  /* 0x000000026c008824 */ /* 0x040fe200078e00ff */
[----:B------:R-:W-:Y:S01]  /*d380*/  @!P0 SHF.L.U64.HI R8, R108, 0x1, R109 ;  /* 0x000000016c088819 */ /* 0x000fe2000001026d */
[----:B-----5:R-:W-:-:S03]  /*d390*/  @!P2 IMAD.SHL.U32 R6, R37, 0x8, RZ ;  /* 0x000000082506a824 */ /* 0x020fc600078e00ff */
[----:B---3--:R-:W-:Y:S01]  /*d3a0*/  @!P0 IADD3 R26, P3, R4, R0, RZ ;  /* 0x00000000041a8210 */ /* 0x008fe20007f7e0ff */
[----:B----4-:R-:W-:-:S03]  /*d3b0*/  @!P2 IMAD.WIDE R16, R6, 0x2, R4 ;  /* 0x000000020610a825 */ /* 0x010fc600078e0204 */
[----:B------:R-:W-:Y:S01]  /*d3c0*/  @!P0 IADD3.X R27, R5, R8, RZ, P3, !PT ;  /* 0x00000008051b8210 */ /* 0x000fe20001ffe4ff */
[----:B-1----:R-:W-:Y:S01]  /*d3d0*/  @!P2 IMAD.WIDE R10, R6, 0x2, R2 ;  /* 0x00000002060aa825 */ /* 0x002fe200078e0202 */
[----:B------:R-:W-:Y:S01]  /*d3e0*/  @!P0 IADD3 R24, P3, R2, R0, RZ ;  /* 0x0000000002188210 */ /* 0x000fe20007f7e0ff */
[----:B------:R1:W5:Y:S01]  /*d3f0*/  @!P2 LD.E.128 R20, [R16.64] ;  /* 0x000000081014a980 */ /* 0x000362000c101d00 */
[----:B------:R-:W-:Y:S01]  /*d400*/  @!P1 SHF.L.U32 R0, R36, 0x3, RZ ;  /* 0x0000000324009819 */ /* 0x000fe200000006ff */
[----:B------:R-:W-:Y:S01]  /*d410*/  CS2R R42, SRZ ;  /* 0x00000000002a7805 */ /* 0x000fe2000001ff00 */
[----:B------:R-:W-:Y:S01]  /*d420*/  CS2R R40, SRZ ;  /* 0x0000000000287805 */ /* 0x000fe2000001ff00 */
[----:B------:R-:W-:Y:S01]  /*d430*/  @!P0 IMAD.X R25, R3, 0x1, R8, P3 ;  /* 0x0000000103198824 */ /* 0x000fe200018e0608 */
[----:B------:R2:W5:Y:S01]  /*d440*/  @!P2 LD.E.128 R12, [R10.64] ;  /* 0x000000080a0ca980 */ /* 0x000562000c101d00 */
[----:B------:R-:W-:Y:S01]  /*d450*/  CS2R R18, SRZ ;  /* 0x0000000000127805 */ /* 0x000fe2000001ff00 */
[----:B------:R-:W-:Y:S01]  /*d460*/  CS2R R8, SRZ ;  /* 0x0000000000087805 */ /* 0x000fe2000001ff00 */
[----:B------:R-:W-:-:S04]  /*d470*/  @!P1 IMAD.WIDE R4, R0, 0x2, R4 ;  /* 0x0000000200049825 */ /* 0x000fc800078e0204 */
[----:B------:R-:W-:Y:S01]  /*d480*/  @!P1 IMAD.WIDE R28, R0, 0x2, R2 ;  /* 0x00000002001c9825 */ /* 0x000fe200078e0202 */
[----:B------:R3:W5:Y:S04]  /*d490*/  @!P1 LD.E.128 R44, [R4.64] ;  /* 0x00000008042c9980 */ /* 0x000768000c101d00 */
[----:B------:R3:W5:Y:S01]  /*d4a0*/  @!P1 LD.E.128 R40, [R28.64] ;  /* 0x000000081c289980 */ /* 0x000762000c101d00 */
[----:B-1----:R-:W-:Y:S01]  /*d4b0*/  CS2R R16, SRZ ;  /* 0x0000000000107805 */ /* 0x002fe2000001ff00 */
[----:B--2---:R-:W-:-:S05]  /*d4c0*/  CS2R R10, SRZ ;  /* 0x00000000000a7805 */ /* 0x004fca000001ff00 */
[----:B------:R3:W5:Y:S04]  /*d4d0*/  @!P0 LD.E.128 R16, [R26.64] ;  /* 0x000000081a108980 */ /* 0x000768000c101d00 */
[----:B------:R3:W5:Y:S02]  /*d4e0*/  @!P0 LD.E.128 R8, [R24.64] ;  /* 0x0000000818088980 */ /* 0x000764000c101d00 */
.L_x_1632:
[----:B--2---:R-:W-:Y:S05]  /*d4f0*/  BSYNC B0 ;  /* 0x0000000000007941 */ /* 0x004fea0003800000 */
.L_x_1631:
[----:B------:R-:W-:Y:S01]  /*d500*/  IADD3 R0, R30, 0x40, RZ ;  /* 0x000000401e007810 */ /* 0x000fe20007ffe0ff */
[----:B-----5:R-:W-:Y:S01]  /*d510*/  IMAD.MOV.U32 R2, RZ, RZ, R44 ;  /* 0x000000ffff027224 */ /* 0x020fe200078e002c */
[----:B------:R-:W-:Y:S01]  /*d520*/  MOV R6, R8 ;  /* 0x0000000800067202 */ /* 0x000fe20000000f00 */
[----:B---3--:R-:W-:Y:S01]  /*d530*/  IMAD.MOV.U32 R4, RZ, RZ, R46 ;  /* 0x000000ffff047224 */ /* 0x008fe200078e002e */
[----:B------:R-:W-:Y:S01]  /*d540*/  ISETP.GE.AND P0, PT, R0, R38, PT ;  /* 0x000000260000720c */ /* 0x000fe20003f06270 */
[----:B------:R-:W-:Y:S01]  /*d550*/  IMAD.MOV.U32 R0, RZ, RZ, R45 ;  /* 0x000000ffff007224 */ /* 0x000fe200078e002d */
[----:B----4-:R2:W3:Y:S01]  /*d560*/  SHFL.IDX PT, R5, R32, 0x1, 0x1e1f ;  /* 0x003e1f0020057f89 */ /* 0x0104e200000e0000 */
[----:B-1----:R-:W-:Y:S01]  /*d570*/  IMAD.MOV.U32 R3, RZ, RZ, R47 ;  /* 0x000000ffff037224 */ /* 0x002fe200078e002f */
        /* <DEDUP_REMOVED lines=37> */
[----:B------:R2:W1:Y:S01]  /*d7d0*/  SHFL.IDX PT, R2, R34, 0x1, 0x1e1f ;  /* 0x003e1f0022027f89 */ /* 0x00046200000e0000 */
[----:B------:R-:W-:Y:S01]  /*d7e0*/  CS2R R68, SRZ ;  /* 0x0000000000447805 */ /* 0x000fe2000001ff00 */
[----:B------:R-:W-:Y:S01]  /*d7f0*/  CS2R R66, SRZ ;  /* 0x0000000000427805 */ /* 0x000fe2000001ff00 */
[----:B------:R-:W-:Y:S01]  /*d800*/  PRMT R39, R0, 0x5410, R6 ;  /* 0x0000541000277816 */ /* 0x000fe20000000006 */
[----:B------:R2:W4:Y:S01]  /*d810*/  SHFL.IDX PT, R4, R33, 0x1, 0x1e1f ;  /* 0x003e1f0021047f89 */ /* 0x00052200000e0000 */
[----:B------:R-:W-:Y:S01]  /*d820*/  CS2R R64, SRZ ;  /* 0x0000000000407805 */ /* 0x000fe2000001ff00 */
[----:B------:R-:W-:Y:S01]  /*d830*/  CS2R R58, SRZ ;  /* 0x00000000003a7805 */ /* 0x000fe2000001ff00 */
[----:B------:R-:W-:Y:S01]  /*d840*/  CS2R R56, SRZ ;  /* 0x0000000000387805 */ /* 0x000fe2000001ff00 */
[----:B------:R2:W1:Y:S01]  /*d850*/  SHFL.IDX PT, R3, R31, 0x1, 0x1e1f ;  /* 0x003e1f001f037f89 */ /* 0x00046200000e0000 */
[----:B------:R-:W-:Y:S05]  /*d860*/  @P0 BRA `(.L_x_1634) ;  /* 0x0000021000000947 */ /* 0x000fea0003800000 */
[----:B---3--:R-:W-:Y:S01]  /*d870*/  ISETP.GE.AND P0, PT, R108, c[0x0][0x27c], PT ;  /* 0x00009f006c007a0c */ /* 0x008fe20003f06270 */
        /* <DEDUP_REMOVED lines=9> */
[----:B------:R-:W-:-:S03]  /*d910*/  @!P0 SHF.L.U64.HI R25, R108, 0x1, R109 ;  /* 0x000000016c198819 */ /* 0x000fc6000001026d */
[----:B------:R-:W-:Y:S01]  /*d920*/  @!P2 IMAD.SHL.U32 R6, R37, 0x8, RZ ;  /* 0x000000082506a824 */ /* 0x000fe200078e00ff */
[-C--:B----4-:R-:W-:Y:S01]  /*d930*/  @!P0 IADD3 R26, P3, R4, R0.reuse, RZ ;  /* 0x00000000041a8210 */ /* 0x090fe20007f7e0ff */
[----:B------:R-:W-:Y:S01]  /*d940*/  CS2R R70, SRZ ;  /* 0x0000000000467805 */ /* 0x000fe2000001ff00 */
[----:B------:R-:W-:Y:S01]  /*d950*/  CS2R R68, SRZ ;  /* 0x0000000000447805 */ /* 0x000fe2000001ff00 */
[----:B--2---:R-:W-:Y:S01]  /*d960*/  @!P2 IMAD.WIDE R32, R6, 0x2, R4 ;  /* 0x000000020620a825 */ /* 0x004fe200078e0204 */
[----:B------:R-:W-:Y:S02]  /*d970*/  @!P0 IADD3.X R27, R5, R25, RZ, P3, !PT ;  /* 0x00000019051b8210 */ /* 0x000fe40001ffe4ff */
[----:B-1----:R-:W-:Y:S01]  /*d980*/  @!P0 IADD3 R24, P3, R2, R0, RZ ;  /* 0x0000000002188210 */ /* 0x002fe20007f7e0ff */
[----:B------:R-:W-:Y:S01]  /*d990*/  CS2R R54, SRZ ;  /* 0x0000000000367805 */ /* 0x000fe2000001ff00 */
[----:B------:R-:W-:Y:S01]  /*d9a0*/  @!P1 SHF.L.U32 R0, R36, 0x3, RZ ;  /* 0x0000000324009819 */ /* 0x000fe200000006ff */
[----:B------:R-:W-:Y:S01]  /*d9b0*/  CS2R R52, SRZ ;  /* 0x0000000000347805 */ /* 0x000fe2000001ff00 */
[----:B------:R-:W-:Y:S01]  /*d9c0*/  CS2R R58, SRZ ;  /* 0x00000000003a7805 */ /* 0x000fe2000001ff00 */
[----:B------:R-:W-:Y:S01]  /*d9d0*/  CS2R R56, SRZ ;  /* 0x0000000000387805 */ /* 0x000fe2000001ff00 */
[----:B------:R-:W-:Y:S01]  /*d9e0*/  @!P2 IMAD.WIDE R30, R6, 0x2, R2 ;  /* 0x00000002061ea825 */ /* 0x000fe200078e0202 */
[----:B------:R1:W5:Y:S03]  /*d9f0*/  @!P2 LD.E.128 R60, [R32.64] ;  /* 0x00000008203ca980 */ /* 0x000366000c101d00 */
[C---:B------:R-:W-:Y:S01]  /*da00*/  @!P1 IMAD.WIDE R28, R0.reuse, 0x2, R4 ;  /* 0x00000002001c9825 */ /* 0x040fe200078e0204 */
[----:B------:R1:W5:Y:S03]  /*da10*/  @!P2 LD.E.128 R64, [R30.64] ;  /* 0x000000081e40a980 */ /* 0x000366000c101d00 */
[----:B------:R-:W-:Y:S01]  /*da20*/  @!P1 IMAD.WIDE R4, R0, 0x2, R2 ;  /* 0x0000000200049825 */ /* 0x000fe200078e0202 */
[----:B------:R1:W5:Y:S03]  /*da30*/  @!P1 LD.E.128 R72, [R28.64] ;  /* 0x000000081c489980 */ /* 0x000366000c101d00 */
[----:B------:R-:W-:Y:S01]  /*da40*/  @!P0 IMAD.X R25, R3, 0x1, R25, P3 ;  /* 0x0000000103198824 */ /* 0x000fe200018e0619 */
[----:B------:R1:W5:Y:S04]  /*da50*/  @!P1 LD.E.128 R68, [R4.64] ;  /* 0x0000000804449980 */ /* 0x000368000c101d00 */
[----:B------:R1:W5:Y:S04]  /*da60*/  @!P0 LD.E.128 R52, [R26.64] ;  /* 0x000000081a348980 */ /* 0x000368000c101d00 */
[----:B------:R1:W5:Y:S02]  /*da70*/  @!P0 LD.E.128 R56, [R24.64] ;  /* 0x0000000818388980 */ /* 0x000364000c101d00 */
.L_x_1634:
[----:B---3--:R-:W-:Y:S05]  /*da80*/  BSYNC B0 ;  /* 0x0000000000007941 */ /* 0x008fea0003800000 */
.L_x_1633:
[----:B-----5:R-:W-:Y:S01]  /*da90*/  IMAD.MOV.U32 R0, RZ, RZ, R74 ;  /* 0x000000ffff007224 */ /* 0x020fe200078e004a */
[----:B------:R-:W-:-:S04]  /*daa0*/  DEPBAR.LE SB0, 0x1 ;  /* 0x000080400000791a */ /* 0x000fc80000000000 */
[----:B-1--4-:R-:W-:Y:S01]  /*dab0*/  IMAD.MOV.U32 R4, RZ, RZ, R75 ;  /* 0x000000ffff047224 */ /* 0x012fe200078e004b */
        /* <DEDUP_REMOVED lines=49> */
[----:B------:R-:W3:Y:S01]  /*ddd0*/  LDL R110, [R1+0x12c] ;  /* 0x00012c00016e7983 */ /* 0x000ee20000100800 */
[----:B------:R-:W-:Y:S01]  /*dde0*/  IMAD.MOV.U32 R0, RZ, RZ, c[0x0][0x27c] ;  /* 0x00009f00ff007624 */ /* 0x000fe200078e00ff */
[----:B------:R-:W-:Y:S02]  /*ddf0*/  SHF.R.U64 R8, R8, 0x10, R9 ;  /* 0x0000001008087819 */ /* 0x000fe40000001209 */
[----:B------:R-:W-:Y:S02]  /*de00*/  SHF.R.U64 R5, R16, 0x10, R17 ;  /* 0x0000001010057819 */ /* 0x000fe40000001211 */
[----:B------:R-:W-:Y:S02]  /*de10*/  LEA.HI R0, R0, R170, RZ, 0x1d ;  /* 0x000000aa00007211 */ /* 0x000fe400078fe8ff */
[----:B--2---:R-:W-:Y:S02]  /*de20*/  PRMT R33, R39, 0x5432, R8 ;  /* 0x0000543227217816 */ /* 0x004fe40000000008 */
        /* <DEDUP_REMOVED lines=12> */
[----:B------:R-:W-:Y:S02]  /*def0*/  SHF.R.U32.HI R2, RZ, 0x10, R19 ;  /* 0x00000010ff027819 */ /* 0x000fe40000011613 */
[----:B------:R-:W-:Y:S01]  /*df00*/  PRMT R19, R49, 0x5432, R9 ;  /* 0x0000543231137816 */ /* 0x000fe20000000009 */
[----:B------:R-:W-:Y:S01]  /*df10*/  IMAD.SHL.U32 R48, R0, 0x2, RZ ;  /* 0x0000000200307824 */ /* 0x000fe200078e00ff */
[----:B------:R-:W-:Y:S02]  /*df20*/  SHF.R.U32.HI R0, RZ, 0x10, R17 ;  /* 0x00000010ff007819 */ /* 0x000fe40000011611 */
[----:B------:R-:W-:-:S02]  /*df30*/  SHF.R.U32.HI R4, RZ, 0x10, R11 ;  /* 0x00000010ff047819 */ /* 0x000fc4000001160b */
[----:B------:R-:W2:Y:S01]  /*df40*/  LDS.128 R24, [R48+0x6080] ;  /* 0x0060800030187984 */ /* 0x000ea20000000c00 */
[----:B------:R-:W-:Y:S02]  /*df50*/  PRMT R36, R35, 0x5410, R0 ;  /* 0x0000541023247816 */ /* 0x000fe40000000000 */
[----:B------:R-:W-:Y:S02]  /*df60*/  PRMT R32, R39, 0x5410, R3 ;  /* 0x0000541027207816 */ /* 0x000fe40000000003 */
[C---:B------:R-:W-:Y:S02]  /*df70*/  PRMT R35, R50.reuse, 0x5432, R6 ;  /* 0x0000543232237816 */ /* 0x040fe40000000006 */
[----:B------:R-:W-:Y:S02]  /*df80*/  PRMT R34, R50, 0x5410, R2 ;  /* 0x0000541032227816 */ /* 0x000fe40000000002 */
[----:B------:R-:W-:-:S05]  /*df90*/  PRMT R18, R49, 0x5410, R4 ;  /* 0x0000541031127816 */ /* 0x000fca0000000004 */
[C---:B------:R-:W-:Y:S01]  /*dfa0*/  IMAD.U32 R50, R18.reuse, 0x10000, RZ ;  /* 0x0001000012327824 */ /* 0x040fe200078e00ff */
[----:B------:R-:W-:Y:S01]  /*dfb0*/  LOP3.LUT R18, R18, 0xffff0000, RZ, 0xc0, !PT ;  /* 0xffff000012127812 */ /* 0x000fe200078ec0ff */
[C---:B--2---:R-:W-:Y:S01]  /*dfc0*/  IMAD.U32 R9, R24.reuse, 0x10000, RZ ;  /* 0x0001000018097824 */ /* 0x044fe200078e00ff */
[----:B------:R-:W-:Y:S01]  /*dfd0*/  SHF.L.U32 R6, R25, 0x10, RZ ;  /* 0x0000001019067819 */ /* 0x000fe200000006ff */
[----:B------:R-:W-:Y:S01]  /*dfe0*/  IMAD.U32 R2, R27, 0x10000, RZ ;  /* 0x000100001b027824 */ /* 0x000fe200078e00ff */
[----:B------:R-:W-:Y:S02]  /*dff0*/  LOP3.LUT R8, R24, 0xffff0000, RZ, 0xc0, !PT ;  /* 0xffff000018087812 */ /* 0x000fe400078ec0ff */
[----:B------:R-:W-:Y:S01]  /*e000*/  LOP3.LUT R5, R25, 0xffff0000, RZ, 0xc0, !PT ;  /* 0xffff000019057812 */ /* 0x000fe200078ec0ff */
[----:B------:R-:W-:Y:S01]  /*e010*/  IMAD.U32 R25, R37, 0x10000, RZ ;  /* 0x0001000025197824 */ /* 0x000fe200078e00ff */
[----:B------:R-:W-:Y:S01]  /*e020*/  LOP3.LUT R0, R27, 0xffff0000, RZ, 0xc0, !PT ;  /* 0xffff00001b007812 */ /* 0x000fe200078ec0ff */
[----:B------:R-:W-:Y:S01]  /*e030*/  IMAD.U32 R27, R32, 0x10000, RZ ;  /* 0x00010000201b7824 */ /* 0x000fe200078e00ff */
[----:B------:R-:W-:-:S02]  /*e040*/  SHF.L.U32 R4, R26, 0x10, RZ ;  /* 0x000000101a047819 */ /* 0x000fc400000006ff */
[----:B------:R-:W-:Y:S02]  /*e050*/  LOP3.LUT R3, R26, 0xffff0000, RZ, 0xc0, !PT ;  /* 0xffff00001a037812 */ /* 0x000fe400078ec0ff */
[----:B------:R-:W-:Y:S01]  /*e060*/  SHF.L.U32 R26, R34, 0x10, RZ ;  /* 0x00000010221a7819 */ /* 0x000fe200000006ff */
[----:B---3--:R-:W2:Y:S02]  /*e070*/  LDS.128 R28, [R110] ;  /* 0x000000006e1c7984 */ /* 0x008ea40000000c00 */
        /* <DEDUP_REMOVED lines=61> */
.L_x_1638:
[----:B------:R-:W-:Y:S05]  /*e450*/  BSYNC B0 ;  /* 0x0000000000007941 */ /* 0x000fea0003800000 */
.L_x_1637:
        /* <DEDUP_REMOVED lines=10> */
[----:B------:R-:W-:Y:S02]  /*e500*/  PRMT R29, R79, 0x5432, R6 ;  /* 0x000054324f1d7816 */ /* 0x000fe40000000006 */
        /* <DEDUP_REMOVED lines=97> */
.L_x_1640:
[----:B------:R-:W-:Y:S05]  /*eb20*/  BSYNC B0 ;  /* 0x0000000000007941 */ /* 0x000fea0003800000 */
.L_x_1639:
[----:B------:R-:W-:-:S13]  /*eb30*/  ISETP.GE.AND P0, PT, R112, c[0x0][0x27c], PT ;  /* 0x00009f0070007a0c */ /* 0x000fda0003f06270 */
[----:B------:R-:W-:Y:S05]  /*eb40*/  @P0 BRA `(.L_x_1636) ;  /* 0x0000069000000947 */ /* 0x000fea0003800000 */
[----:B------:R-:W3:Y:S04]  /*eb50*/  LDL R2, [R1+0x28] ;  /* 0x0000280001027983 */ /* 0x000ee80000100800 */
[----:B------:R-:W4:Y:S01]  /*eb60*/  LDL R35, [R1+0x134] ;  /* 0x0001340001237983 */ /* 0x000f220000100800 */
[----:B------:R-:W-:Y:S01]  /*eb70*/  IMAD.MOV.U32 R0, RZ, RZ, c[0x0][0x27c] ;  /* 0x00009f00ff007624 */ /* 0x000fe200078e00ff */
[--C-:B------:R-:W-:Y:S02]  /*eb80*/  SHF.R.U64 R5, R40, 0x10, R41.reuse ;  /* 0x0000001028057819 */ /* 0x100fe40000001229 */
[----:B------:R-:W-:Y:S02]  /*eb90*/  SHF.R.U32.HI R6, RZ, 0x10, R41 ;  /* 0x00000010ff067819 */ /* 0x000fe40000011629 */
[----:B--2---:R-:W-:-:S02]  /*eba0*/  PRMT R19, R80, 0x5432, R5 ;  /* 0x0000543250137816 */ /* 0x004fc40000000005 */
[--C-:B------:R-:W-:Y:S02]  /*ebb0*/  SHF.R.U64 R16, R42, 0x10, R43.reuse ;  /* 0x000000102a107819 */ /* 0x100fe4000000122b */
[----:B------:R-:W-:Y:S01]  /*ebc0*/  SHF.R.U32.HI R17, RZ, 0x10, R43 ;  /* 0x00000010ff117819 */ /* 0x000fe2000001162b */
[----:B------:R-:W-:Y:S01]  /*ebd0*/  IMAD.U32 R31, R19, 0x10000, RZ ;  /* 0x00010000131f7824 */ /* 0x000fe200078e00ff */
        /* <DEDUP_REMOVED lines=11> */
[----:B----4-:R-:W2:Y:S02]  /*ec90*/  LDS.128 R12, [R35] ;  /* 0x00000000230c7984 */ /* 0x010ea40000000c00 */
        /* <DEDUP_REMOVED lines=36> */
[C---:B------:R-:W-:Y:S02]  /*eee0*/  FMUL.FTZ R10, R6.reuse, R34 ;  /* 0x00000022060a7220 */ /* 0x040fe40000410000 */
        /* <DEDUP_REMOVED lines=47> */
.L_x_1636:
[----:B------:R-:W-:Y:S05]  /*f1e0*/  BSYNC B1 ;  /* 0x0000000000017941 */ /* 0x000fea0003800000 */
.L_x_1635:
        /* <DEDUP_REMOVED lines=18> */
[----:B------:R-:W-:Y:S01]  /*f310*/  IMAD.U32 R31, R19, 0x10000, RZ ;  /* 0x00010000131f7824 */ /* 0x000fe200078e00ff */
        /* <DEDUP_REMOVED lines=45> */
[C---:B------:R-:W-:Y:S02]  /*f5f0*/  FFMA.FTZ R32, R23.reuse, R15, -R10 ;  /* 0x0000000f17207223 */ /* 0x040fe4000001080a */
[C---:B------:R-:W-:Y:S02]  /*f600*/  FMUL.FTZ R10, R6.reuse, R34 ;  /* 0x00000022060a7220 */ /* 0x040fe40000410000 */
        /* <DEDUP_REMOVED lines=47> */
.L_x_1642:
[----:B------:R-:W-:Y:S05]  /*f900*/  BSYNC B0 ;  /* 0x0000000000007941 */ /* 0x000fea0003800000 */
.L_x_1641:
[----:B------:R-:W-:Y:S01]  /*f910*/  ISETP.GE.AND P0, PT, R113, c[0x0][0x27c], PT ;  /* 0x00009f0071007a0c */ /* 0x000fe20003f06270 */
[----:B------:R-:W-:-:S12]  /*f920*/  BSSY B0, `(.L_x_1643) ;  /* 0x000006b000007945 */ /* 0x000fd80003800000 */
[----:B------:R-:W-:Y:S05]  /*f930*/  @P0 BRA `(.L_x_1644) ;  /* 0x0000069000000947 */ /* 0x000fea0003800000 */
[----:B------:R-:W4:Y:S04]  /*f940*/  LDL R2, [R1+0x2c] ;  /* 0x00002c0001027983 */ /* 0x000f280000100800 */
[----:B--2---:R-:W2:Y:S01]  /*f950*/  LDL R35, [R1+0x138] ;  /* 0x0001380001237983 */ /* 0x004ea20000100800 */
[----:B------:R-:W-:Y:S01]  /*f960*/  IMAD.MOV.U32 R0, RZ, RZ, c[0x0][0x27c] ;  /* 0x00009f00ff007624 */ /* 0x000fe200078e00ff */
[--C-:B------:R-:W-:Y:S02]  /*f970*/  SHF.R.U64 R5, R64, 0x10, R65.reuse ;  /* 0x0000001040057819 */ /* 0x100fe40000001241 */
[----:B------:R-:W-:Y:S02]  /*f980*/  SHF.R.U32.HI R6, RZ, 0x10, R65 ;  /* 0x00000010ff067819 */ /* 0x000fe40000011641 */
[----:B------:R-:W-:-:S02]  /*f990*/  PRMT R19, R89, 0x5432, R5 ;  /* 0x0000543259137816 */ /* 0x000fc40000000005 */
        /* <DEDUP_REMOVED lines=11> */
[----:B----4-:R-:W-:-:S04]  /*fa50*/  LEA.HI R0, R0, R2, RZ, 0x1d ;  /* 0x0000000200007211 */ /* 0x010fc800078fe8ff */
        /* <DEDUP_REMOVED lines=15> */
[----:B------:R-:W4:Y:S01]  /*fb50*/  LDS.128 R8, [R30+0x6080] ;  /* 0x006080001e087984 */ /* 0x000f220000000c00 */
        /* <DEDUP_REMOVED lines=10> */
[----:B----4-:R-:W-:Y:S01]  /*fc00*/  IMAD.U32 R12, R8, 0x10000, RZ ;  /* 0x00010000080c7824 */ /* 0x010fe200078e00ff */
        /* <DEDUP_REMOVED lines=60> */
.L_x_1644:
[----:B------:R-:W-:Y:S05]  /*ffd0*/  BSYNC B0 ;  /* 0x0000000000007941 */ /* 0x000fea0003800000 */
.L_x_1643:
[----:B------:R-:W-:-:S13]  /*ffe0*/  ISETP.GE.AND P0, PT, R112, c[0x0][0x27c], PT ;  /* 0x00009f0070007a0c */ /* 0x000fda0003f06270 */
        /* <DEDUP_REMOVED lines=106> */
.L_x_1620:
[----:B------:R-:W-:Y:S05]  /*10690*/  BSYNC B2 ;  /* 0x0000000000027941 */ /* 0x000fea0003800000 */
.L_x_1602:
[----:B-1----:R-:W-:Y:S01]  /*106a0*/  IMAD R0, R97, c[0x0][0x208], RZ ;  /* 0x0000820061007a24 */ /* 0x002fe200078e02ff */
[----:B------:R-:W-:-:S04]  /*106b0*/  DEPBAR.LE SB0, 0x0 ;  /* 0x000080000000791a */ /* 0x000fc80000000000 */
[C---:B------:R-:W-:Y:S01]  /*106c0*/  IMAD.WIDE.U32 R2, R221.reuse, c[0x0][0x208], RZ ;  /* 0x00008200dd027a25 */ /* 0x040fe200078e00ff */
[----:B------:R-:W-:Y:S01]  /*106d0*/  BAR.SYNC.DEFER_BLOCKING 0x0 ;  /* 0x0000000000007b1d */ /* 0x000fe20000010000 */
[C---:B------:R-:W-:Y:S02]  /*106e0*/  ISETP.GE.AND P3, PT, R104.reuse, c[0x0][0x1d4], PT ;  /* 0x0000750068007a0c */ /* 0x040fe40003f66270 */
[----:B------:R-:W-:Y:S01]  /*106f0*/  IMAD R0, R221, c[0x0][0x20c], R0 ;  /* 0x00008300dd007a24 */ /* 0x000fe200078e0200 */
[----:B------:R-:W-:Y:S01]  /*10700*/  SHF.L.U64.HI R233, R104, 0x1, R105 ;  /* 0x0000000168e97819 */ /* 0x000fe20000010269 */
[----:B--2---:R-:W-:Y:S01]  /*10710*/  IMAD.WIDE.U32 R8, R88, c[0x0][0x210], RZ ;  /* 0x0000840058087a25 */ /* 0x004fe200078e00ff */
[----:B------:R-:W-:Y:S01]  /*10720*/  SHF.L.U64.HI R230, R252, 0x1, R101 ;  /* 0x00000001fce67819 */ /* 0x000fe20000010265 */
[----:B------:R-:W-:Y:S01]  /*10730*/  BSSY B0, `(.L_x_1645) ;  /* 0x0000044000007945 */ /* 0x000fe20003800000 */
[----:B------:R-:W-:Y:S01]  /*10740*/  SHF.L.U64.HI R231, R99, 0x1, R100 ;  /* 0x0000000163e77819 */ /* 0x000fe20000010264 */
[----:B------:R-:W-:Y:S01]  /*10750*/  IMAD.IADD R3, R3, 0x1, R0 ;  /* 0x0000000103037824 */ /* 0x000fe200078e0200 */
[----:B------:R-:W-:Y:S01]  /*10760*/  STL.64 [R1+0x20], R8 ;  /* 0x0000200801007387 */ /* 0x000fe20000100a00 */
[----:B------:R-:W-:Y:S01]  /*10770*/  IMAD R0, R98, c[0x0][0x218], RZ ;  /* 0x0000860062007a24 */ /* 0x000fe200078e02ff */
[----:B------:R-:W-:Y:S01]  /*10780*/  ISETP.GE.AND P4, PT, R252, c[0x0][0x1d4], PT ;  /* 0x00007500fc007a0c */ /* 0x000fe20003f86270 */
[----:B------:R-:W-:-:S04]  /*10790*/  IMAD.WIDE.U32 R2, R219, c[0x0][0x218], R2 ;  /* 0x00008600db027a25 */ /* 0x000fc800078e0002 */
[----:B------:R-:W-:Y:S01]  /*107a0*/  IMAD R4, R219, c[0x0][0x21c], R0 ;  /* 0x00008700db047a24 */ /* 0x000fe200078e0200 */
[----:B------:R-:W-:Y:S01]  /*107b0*/  IADD3 R0, P0, R2, R8, RZ ;  /* 0x0000000802007210 */ /* 0x000fe20007f1e0ff */
[----:B------:R-:W-:Y:S02]  /*107c0*/  IMAD R5, R88, c[0x0][0x214], R9 ;  /* 0x0000850058057a24 */ /* 0x000fe400078e0209 */
[----:B------:R-:W-:Y:S02]  /*107d0*/  IMAD.SHL.U32 R234, R104, 0x2, RZ ;  /* 0x0000000268ea7824 */ /* 0x000fe400078e00ff */
[----:B------:R-:W-:Y:S01]  /*107e0*/  IMAD.SHL.U32 R235, R252, 0x2, RZ ;  /* 0x00000002fceb7824 */ /* 0x000fe200078e00ff */
[----:B------:R-:W-:Y:S01]  /*107f0*/  IADD3.X R2, R5, R3, R4, P0, !PT ;  /* 0x0000000305027210 */ /* 0x000fe200007fe404 */
[----:B------:R-:W-:Y:S01]  /*10800*/  IMAD.IADD R4, R133, 0x1, -R102 ;  /* 0x0000000185047824 */ /* 0x000fe200078e0a66 */
[C---:B------:R-:W-:Y:S01]  /*10810*/  LEA R6, P0, R0.reuse, c[0x0][0x1f8], 0x1 ;  /* 0x00007e0000067a11 */ /* 0x040fe200078008ff */
[----:B------:R-:W-:Y:S01]  /*10820*/  IMAD.SHL.U32 R209, R103, 0x2, RZ ;  /* 0x0000000267d17824 */ /* 0x000fe200078e00ff */
[----:B------:R-:W-:Y:S01]  /*10830*/  STL [R1+0x18], R5 ;  /* 0x0000180501007387 */ /* 0x000fe20000100800 */
[----:B------:R-:W-:Y:S01]  /*10840*/  IMAD.SHL.U32 R232, R99, 0x2, RZ ;  /* 0x0000000263e87824 */ /* 0x000fe200078e00ff */
[----:B------:R-:W-:-:S02]  /*10850*/  LEA.HI.X R3, R0, c[0x0][0x1fc], R2, 0x1, P0 ;  /* 0x00007f0000037a11 */ /* 0x000fc400000f0c02 */
[----:B------:R-:W1:Y:S01]  /*10860*/  SHFL.IDX PT, R0, R6, RZ, 0x1c1f ;  /* 0x001c1fff06007589 */ /* 0x000e6200000e0000 */
[C---:B------:R-:W-:Y:S02]  /*10870*/  ISETP.LT.OR P1, PT, R4.reuse, 0x1, P3 ;  /* 0x000000010400780c */ /* 0x040fe40001f21670 */
[----:B------:R-:W-:Y:S01]  /*10880*/  ISETP.LT.OR P2, PT, R4, 0x1, P4 ;  /* 0x000000010400780c */ /* 0x000fe20002741670 */
[----:B------:R-:W2:Y:S04]  /*10890*/  SHFL.IDX PT, R2, R3, RZ, 0x1c1f ;  /* 0x001c1fff03027589 */ /* 0x000ea800000e0000 */
[----:B------:R4:W3:Y:S04]  /*108a0*/  LDSM.16.M88.4 R16, [R198] ;  /* 0x00000000c610783b */ /* 0x0008e80000000200 */
[----:B------:R4:W3:Y:S04]  /*108b0*/  LDSM.16.M88.4 R12, [R198+0x1000] ;  /* 0x00100000c60c783b */ /* 0x0008e80000000200 */
[----:B------:R4:W3:Y:S04]  /*108c0*/  LDSM.16.M88.4 R24, [R171] ;  /* 0x00000000ab18783b */ /* 0x0008e80000000200 */
[----:B------:R4:W3:Y:S01]  /*108d0*/  LDSM.16.M88.4 R32, [R171+0x400] ;  /* 0x00040000ab20783b */ /* 0x0008e20000000200 */
[----:B-1----:R-:W-:-:S03]  /*108e0*/  IADD3 R20, P0, R0, R234, RZ ;  /* 0x000000ea00147210 */ /* 0x002fc60007f1e0ff */
[----:B------:R-:W1:Y:S02]  /*108f0*/  S2R R5, SR_TID.X ;  /* 0x0000000000057919 */ /* 0x000e640000002100 */
[----:B--2---:R-:W-:Y:S01]  /*10900*/  IMAD.X R21, R2, 0x1, R233, P0 ;  /* 0x0000000102157824 */ /* 0x004fe200000e06e9 */
[----:B------:R-:W-:Y:S01]  /*10910*/  IADD3 R22, P0, R0, R235, RZ ;  /* 0x000000eb00167210 */ /* 0x000fe20007f1e0ff */
[----:B------:R4:W2:Y:S04]  /*10920*/  LDSM.16.M88.4 R28, [R171+0x800] ;  /* 0x00080000ab1c783b */ /* 0x0008a80000000200 */
[----:B-----5:R4:W1:Y:S01]  /*10930*/  LDSM.16.M88.4 R36, [R199] ;  /* 0x00000000c724783b */ /* 0x0208620000000200 */
[----:B------:R-:W-:-:S03]  /*10940*/  IMAD.X R23, R2, 0x1, R230, P0 ;  /* 0x0000000102177824 */ /* 0x000fc600000e06e6 */
        /* <DEDUP_REMOVED lines=9> */
[----:B------:R4:W-:Y:S01]  /*109e0*/  LDGSTS.E.BYPASS.LTC128B.128 [R209+0x2480], [R22.64], !P2 ;  /* 0x0248000016d17fae */ /* 0x0009e2000d101d48 */
[----:B--2---:R-:W-:-:S05]  /*109f0*/  IADD3 R20, P0, R0, R232, RZ ;  /* 0x000000e800147210 */ /* 0x004fca0007f1e0ff */
[----:B------:R-:W-:Y:S01]  /*10a00*/  IMAD.X R21, R2, 0x1, R231, P0 ;  /* 0x0000000102157824 */ /* 0x000fe200000e06e7 */
[----:B------:R-:W-:-:S13]  /*10a10*/  ISETP.LT.OR P0, PT, R4, 0x1, P1 ;  /* 0x000000010400780c */ /* 0x000fda0000f01670 */
[----:B------:R4:W-:Y:S01]  /*10a20*/  LDGSTS.E.BYPASS.LTC128B.128 [R209+0x3080], [R20.64], !P0 ;  /* 0x0308000014d17fae */ /* 0x0009e2000c101d48 */
[----:B-1----:R-:W-:-:S13]  /*10a30*/  ISETP.GT.AND P0, PT, R5, 0x3f, PT ;  /* 0x0000003f0500780c */ /* 0x002fda0003f04270 */
[----:B------:R-:W-:Y:S05]  /*10a40*/  @P0 BRA `(.L_x_1646) ;  /* 0x0000012000000947 */ /* 0x000fea0003800000 */
[----:B---3--:R-:W-:Y:S05]  /*10a50*/  BRA.DIV ~URZ, `(.L_x_1647) ;  /* 0x0000f8a27f007947 */ /* 0x008fea000b800000 */
[----:B------:R1:W2:Y:S04]  /*10a60*/  SHFL.IDX PT, R5, R3, 0x1, 0x1c1f ;  /* 0x003c1f0003057f89 */ /* 0x0002a800000e0000 */
[----:B------:R1:W3:Y:S02]  /*10a70*/  SHFL.IDX PT, R0, R6, 0x1, 0x1c1f ;  /* 0x003c1f0006007f89 */ /* 0x0002e400000e0000 */
.L_x_1764:
[----:B---34-:R-:W-:Y:S02]  /*10a80*/  IADD3 R22, P0, R0, R234, RZ ;  /* 0x000000ea00167210 */ /* 0x018fe40007f1e0ff */
[C---:B------:R-:W-:Y:S02]  /*10a90*/  ISETP.LT.OR P3, PT, R4.reuse, 0x21, P3 ;  /* 0x000000210400780c */ /* 0x040fe40001f61670 */
[----:B------:R-:W-:Y:S01]  /*10aa0*/  ISETP.LT.OR P2, PT, R4, 0x21, P4 ;  /* 0x000000210400780c */ /* 0x000fe20002741670 */
[----:B--2---:R-:W-:Y:S01]  /*10ab0*/  IMAD.X R23, R5, 0x1, R233, P0 ;  /* 0x0000000105177824 */ /* 0x004fe200000e06e9 */
[----:B------:R-:W-:-:S02]  /*10ac0*/  IADD3 R20, P0, R0, R235, RZ ;  /* 0x000000eb00147210 */ /* 0x000fc40007f1e0ff */
[----:B------:R-:W-:-:S03]  /*10ad0*/  ISETP.LT.OR P1, PT, R4, 0x21, P1 ;  /* 0x000000210400780c */ /* 0x000fc60000f21670 */
[----:B------:R-:W-:Y:S01]  /*10ae0*/  IMAD.X R21, R5, 0x1, R230, P0 ;  /* 0x0000000105157824 */ /* 0x000fe200000e06e6 */
[----:B------:R-:W-:-:S03]  /*10af0*/  IADD3 R2, P0, R0, R232, RZ ;  /* 0x000000e800027210 */ /* 0x000fc60007f1e0ff */
[----:B------:R-:W-:Y:S01]  /*10b00*/  @!PT LDS RZ, [RZ] ;  /* 0x00000000fffff984 */ /* 0x000fe20000000800 */
[----:B------:R-:W-:Y:S01]  /*10b10*/  @!PT LDS RZ, [RZ] ;  /* 0x00000000fffff984 */ /* 0x000fe20000000800 */
[----:B------:R-:W-:Y:S01]  /*10b20*/  @!PT LDS RZ, [RZ] ;  /* 0x00000000fffff984 */ /* 0x000fe20000000800 */
[----:B------:R2:W-:Y:S02]  /*10b30*/  LDGSTS.E.BYPASS.LTC128B.128 [R209+0x2080], [R22.64], !P3 ;  /* 0x0208000016d17fae */ /* 0x0005e4000d901d48 */
[----:B-1----:R-:W-:Y:S02]  /*10b40*/  IMAD.X R3, R5, 0x1, R231, P0 ;  /* 0x0000000105037824 */ /* 0x002fe400000e06e7 */
[----:B------:R2:W-:Y:S04]  /*10b50*/  LDGSTS.E.BYPASS.LTC128B.128 [R209+0x2c80], [R20.64], !P2 ;  /* 0x02c8000014d17fae */ /* 0x0005e8000d101d48 */
[----:B------:R2:W-:Y:S02]  /*10b60*/  LDGSTS.E.BYPASS.LTC128B.128 [R209+0x3880], [R2.64], !P1 ;  /* 0x0388000002d17fae */ /* 0x0005e4000c901d48 */
.L_x_1646:
[----:B---3--:R-:W-:Y:S05]  /*10b70*/  BSYNC B0 ;  /* 0x0000000000007941 */ /* 0x008fea0003800000 */
.L_x_1645:
[----:B------:R-:W0:Y:S01]  /*10b80*/  LDGDEPBAR ;  /* 0x00000000000079af */ /* 0x000e220000000000 */
[----:B------:R-:W-:Y:S01]  /*10b90*/  WARPSYNC 0xffffffff ;  /* 0xffffffff00007948 */ /* 0x000fe20003800000 */
[-C--:B--2-4-:R-:W-:Y:S02]  /*10ba0*/  HMMA.16816.F32.BF16 R20, R16, R24.reuse, RZ ;  /* 0x000000181014723c */ /* 0x094fe400000418ff */
[----:B------:R-:W-:Y:S04]  /*10bb0*/  LDSM.16.M88.4 R56, [R171+0xc00] ;  /* 0x000c0000ab38783b */ /* 0x000fe80000000200 */
[----:B------:R-:W1:Y:S02]  /*10bc0*/  LDSM.16.M88.4 R40, [R198+0x2000] ;  /* 0x00200000c628783b */ /* 0x000e640000000200 */
[C---:B------:R-:W-:Y:S02]  /*10bd0*/  HMMA.16816.F32.BF16 R60, R12.reuse, R24, RZ ;  /* 0x000000180c3c723c */ /* 0x040fe400000418ff */
[----:B------:R-:W-:Y:S04]  /*10be0*/  LDSM.16.M88.4 R44, [R206] ;  /* 0x00000000ce2c783b */ /* 0x000fe80000000200 */
[----:B------:R-:W2:Y:S01]  /*10bf0*/  LDL R2, [R1+0xc] ;  /* 0x00000c0001027983 */ /* 0x000ea20000100800 */
        /* <DEDUP_REMOVED lines=192> */
[----:B------:R-:W4:Y:S01]  /*11800*/  LDL R4, [R1+0x4c] ;  /* 0x00004c0001047983 */ /* 0x000f220000100800 */
[----:B------:R-:W-:-:S03]  /*11810*/  IMAD.MOV.U32 R219, RZ, RZ, RZ ;  /* 0x000000ffffdb7224 */ /* 0x000fc600078e00ff */
[----:B------:R-:W5:Y:S04]  /*11820*/  LDL.64 R138, [R1+0x38] ;  /* 0x00003800018a7983 */ /* 0x000f680000100a00 */
[----:B------:R-:W3:Y:S01]  /*11830*/  LDL R136, [R1+0x48] ;  /* 0x0000480001887983 */ /* 0x000ee20000100800 */
[----:B--2---:R-:W-:-:S04]  /*11840*/  IADD3 R2, R251, R134, R2 ;  /* 0x00000086fb027210 */ /* 0x004fc80007ffe002 */
        /* <DEDUP_REMOVED lines=24> */
[----:B------:R-:W-:Y:S01]  /*119d0*/  IMAD R4, R0, c[0x0][0x1f0], RZ ;  /* 0x00007c0000047a24 */ /* 0x000fe200078e02ff */
[----:B-----5:R-:W-:-:S03]  /*119e0*/  IADD3 R0, P2, R138, R2, RZ ;  /* 0x000000028a007210 */ /* 0x020fc60007f5e0ff */
[----:B------:R-:W-:Y:S01]  /*119f0*/  IMAD R2, R219, c[0x0][0x1f4], R4 ;  /* 0x00007d00db027a24 */ /* 0x000fe200078e0204 */
[----:B------:R-:W-:-:S04]  /*11a00*/  LEA R6, P1, R0, c[0x0][0x1c8], 0x1 ;  /* 0x0000720000067a11 */ /* 0x000fc800078208ff */
[----:B------:R-:W-:-:S04]  /*11a10*/  IADD3.X R2, R136, R3, R2, P2, !PT ;  /* 0x0000000388027210 */ /* 0x000fc800017fe402 */
[----:B------:R-:W-:Y:S01]  /*11a20*/  LEA.HI.X R5, R0, c[0x0][0x1cc], R2, 0x1, P1 ;  /* 0x0000730000057a11 */ /* 0x000fe200008f0c02 */
[----:B------:R-:W-:Y:S05]  /*11a30*/  BRA.DIV ~URZ, `(.L_x_1650) ;  /* 0x0000e9827f007947 */ /* 0x000fea000b800000 */
[----:B------:R1:W2:Y:S02]  /*11a40*/  SHFL.IDX PT, R4, R5, RZ, 0x1c1f ;  /* 0x001c1fff05047589 */ /* 0x0002a400000e0000 */
.L_x_1765:
[----:B------:R-:W-:Y:S05]  /*11a50*/  BRA.DIV ~URZ, `(.L_x_1651) ;  /* 0x0000e9d27f007947 */ /* 0x000fea000b800000 */
[----:B------:R3:W4:Y:S02]  /*11a60*/  SHFL.IDX PT, R0, R6, RZ, 0x1c1f ;  /* 0x001c1fff06007589 */ /* 0x00072400000e0000 */
.L_x_1766:
[----:B------:R-:W-:Y:S01]  /*11a70*/  BSSY B0, `(.L_x_1652) ;  /* 0x0000013000007945 */ /* 0x000fe20003800000 */
[----:B------:R-:W-:Y:S05]  /*11a80*/  @!P0 BRA `(.L_x_1653) ;  /* 0x0000011000008947 */ /* 0x000fea0003800000 */
[----:B------:R-:W5:Y:S04]  /*11a90*/  LDL.64 R8, [R1] ;  /* 0x0000000001087983 */ /* 0x000f680000100a00 */
[----:B---3--:R-:W3:Y:S01]  /*11aa0*/  LDL R2, [R1+0x8] ;  /* 0x0000080001027983 */ /* 0x008ee20000100800 */
[----:B----4-:R-:W-:Y:S02]  /*11ab0*/  IADD3 R10, P0, R0, R234, RZ ;  /* 0x000000ea000a7210 */ /* 0x010fe40007f1e0ff */
[----:B------:R-:W-:-:S03]  /*11ac0*/  ISETP.GE.AND P2, PT, R252, c[0x0][0x1d4], PT ;  /* 0x00007500fc007a0c */ /* 0x000fc60003f46270 */
[----:B--2---:R-:W-:Y:S01]  /*11ad0*/  IMAD.X R11, R4, 0x1, R233, P0 ;  /* 0x00000001040b7824 */ /* 0x004fe200000e06e9 */
[----:B-----5:R-:W-:Y:S02]  /*11ae0*/  ISETP.GE.AND P3, PT, R8, c[0x0][0x1d4], PT ;  /* 0x0000750008007a0c */ /* 0x020fe40003f66270 */
[----:B------:R-:W-:Y:S02]  /*11af0*/  IADD3 R8, P1, R0, R235, RZ ;  /* 0x000000eb00087210 */ /* 0x000fe40007f3e0ff */
[----:B---3--:R-:W-:-:S03]  /*11b00*/  ISETP.GE.AND P0, PT, R2, c[0x0][0x1d4], PT ;  /* 0x0000750002007a0c */ /* 0x008fc60003f06270 */
[----:B------:R-:W-:Y:S01]  /*11b10*/  IMAD.X R9, R4, 0x1, R230, P1 ;  /* 0x0000000104097824 */ /* 0x000fe200008e06e6 */
[----:B------:R-:W-:-:S05]  /*11b20*/  IADD3 R2, P1, R0, R232, RZ ;  /* 0x000000e800027210 */ /* 0x000fca0007f3e0ff */
[----:B------:R-:W-:Y:S01]  /*11b30*/  IMAD.X R3, R4, 0x1, R231, P1 ;  /* 0x0000000104037824 */ /* 0x000fe200008e06e7 */
[----:B------:R-:W-:Y:S01]  /*11b40*/  @!PT LDS RZ, [RZ] ;  /* 0x00000000fffff984 */ /* 0x000fe20000000800 */
[----:B------:R-:W-:Y:S01]  /*11b50*/  @!PT LDS RZ, [RZ] ;  /* 0x00000000fffff984 */ /* 0x000fe20000000800 */
[----:B------:R-:W-:Y:S01]  /*11b60*/  @!PT LDS RZ, [RZ] ;  /* 0x00000000fffff984 */ /* 0x000fe20000000800 */
[----:B------:R2:W-:Y:S04]  /*11b70*/  LDGSTS.E.BYPASS.LTC128B.128 [R209+0x3c80], [R10.64], !P3 ;  /* 0x03c800000ad17fae */ /* 0x0005e8000d901d48 */
[----:B------:R2:W-:Y:S04]  /*11b80*/  LDGSTS.E.BYPASS.LTC128B.128 [R209+0x4880], [R8.64], !P2 ;  /* 0x0488000008d17fae */ /* 0x0005e8000d101d48 */
[----:B------:R2:W-:Y:S02]  /*11b90*/  LDGSTS.E.BYPASS.LTC128B.128 [R209+0x5480], [R2.64], !P0 ;  /* 0x0548000002d17fae */ /* 0x0005e4000c101d48 */
.L_x_1653:
[----:B------:R-:W-:Y:S05]  /*11ba0*/  BSYNC B0 ;  /* 0x0000000000007941 */ /* 0x000fea0003800000 */
.L_x_1652:
[----:B------:R-:W-:Y:S01]  /*11bb0*/  ISETP.GE.AND P0, PT, R12, 0x21, PT ;  /* 0x000000210c00780c */ /* 0x000fe20003f06270 */
[----:B------:R-:W-:Y:S06]  /*11bc0*/  BRA.DIV ~URZ, `(.L_x_1654) ;  /* 0x0000e8c27f007947 */ /* 0x000fec000b800000 */
[----:B--2---:R2:W1:Y:S04]  /*11bd0*/  SHFL.IDX PT, R4, R5, 0x1, 0x1c1f ;  /* 0x003c1f0005047f89 */ /* 0x00446800000e0000 */
[----:B----4-:R2:W4:Y:S02]  /*11be0*/  SHFL.IDX PT, R0, R6, 0x1, 0x1c1f ;  /* 0x003c1f0006007f89 */ /* 0x01052400000e0000 */
.L_x_1767:
[----:B------:R-:W-:Y:S05]  /*11bf0*/  @!P0 BRA `(.L_x_1649) ;  /* 0x0000011000008947 */ /* 0x000fea0003800000 */
[----:B------:R-:W5:Y:S04]  /*11c00*/  LDL.64 R8, [R1] ;  /* 0x0000000001087983 */ /* 0x000f680000100a00 */
[----:B--2---:R-:W2:Y:S01]  /*11c10*/  LDL R2, [R1+0x8] ;  /* 0x0000080001027983 */ /* 0x004ea20000100800 */
[----:B----4-:R-:W-:-:S02]  /*11c20*/  IADD3 R10, P0, R0, R234, RZ ;  /* 0x000000ea000a7210 */ /* 0x010fc40007f1e0ff */
[----:B------:R-:W-:-:S03]  /*11c30*/  ISETP.GE.AND P2, PT, R252, c[0x0][0x1d4], PT ;  /* 0x00007500fc007a0c */ /* 0x000fc60003f46270 */
[----:B-1----:R-:W-:Y:S01]  /*11c40*/  IMAD.X R11, R4, 0x1, R233, P0 ;  /* 0x00000001040b7824 */ /* 0x002fe200000e06e9 */
[----:B-----5:R-:W-:Y:S02]  /*11c50*/  ISETP.GE.AND P3, PT, R8, c[0x0][0x1d4], PT ;  /* 0x0000750008007a0c */ /* 0x020fe40003f66270 */
[----:B------:R-:W-:Y:S02]  /*11c60*/  IADD3 R8, P1, R0, R235, RZ ;  /* 0x000000eb00087210 */ /* 0x000fe40007f3e0ff */
[----:B--2---:R-:W-:-:S03]  /*11c70*/  ISETP.GE.AND P0, PT, R2, c[0x0][0x1d4], PT ;  /* 0x0000750002007a0c */ /* 0x004fc60003f06270 */
        /* <DEDUP_REMOVED lines=9> */
.L_x_1649:
[----:B--234-:R-:W-:Y:S05]  /*11d10*/  BSYNC B1 ;  /* 0x0000000000017941 */ /* 0x01cfea0003800000 */
.L_x_1648:
[----:B-1----:R-:W2:Y:S01]  /*11d20*/  LDL R2, [R1+0x60] ;  /* 0x0000600001027983 */ /* 0x002ea20000100800 */
[----:B------:R-:W-:-:S03]  /*11d30*/  IMAD.MOV.U32 R4, RZ, RZ, c[0x0][0x2c4] ;  /* 0x0000b100ff047624 */ /* 0x000fc600078e00ff */
[----:B------:R-:W2:Y:S04]  /*11d40*/  LDL R0, [R1+0x80] ;  /* 0x0000800001007983 */ /* 0x000ea80000100800 */
[----:B------:R-:W3:Y:S04]  /*11d50*/  LDL R5, [R1+0x68] ;  /* 0x0000680001057983 */ /* 0x000ee80000100800 */
[----:B------:R-:W4:Y:S01]  /*11d60*/  LDL R3, [R1+0x64] ;  /* 0x0000640001037983 */ /* 0x000f220000100800 */
[----:B------:R-:W-:-:S03]  /*11d70*/  ISETP.NE.AND P0, PT, R4, 0x1, PT ;  /* 0x000000010400780c */ /* 0x000fc60003f05270 */
[----:B------:R-:W0:Y:S01]  /*11d80*/  LDGDEPBAR ;  /* 0x00000000000079af */ /* 0x000e220000000000 */
[----:B--2---:R-:W-:Y:S02]  /*11d90*/  IADD3 R0, R0, R2, RZ ;  /* 0x0000000200007210 */ /* 0x004fe40007ffe0ff */
[----:B---3--:R-:W-:-:S07]  /*11da0*/  IADD3 R6, -R5, R133, RZ ;  /* 0x0000008505067210 */ /* 0x008fce0007ffe1ff */
[----:B------:R-:W-:-:S04]  /*11db0*/  @P0 IMAD.HI.U32 R2, R0, c[0x0][0x2c8], RZ ;  /* 0x0000b20000020a27 */ /* 0x000fc800078e00ff */
[----:B------:R-:W-:Y:S01]  /*11dc0*/  IMAD.MOV.U32 R4, RZ, RZ, R0 ;  /* 0x000000ffff047224 */ /* 0x000fe200078e0000 */
[----:B------:R-:W-:Y:S02]  /*11dd0*/  IADD3 R0, -R5, 0x1, R133 ;  /* 0x0000000105007810 */ /* 0x000fe40007ffe185 */
[----:B------:R-:W-:-:S03]  /*11de0*/  @P0 SHF.R.U32.HI R4, RZ, c[0x0][0x2cc], R2 ;  /* 0x0000b300ff040a19 */ /* 0x000fc60000011602 */
[----:B----4-:R-:W-:Y:S01]  /*11df0*/  IMAD.IADD R5, R0, 0x1, -R3 ;  /* 0x0000000100057824 */ /* 0x010fe200078e0a03 */
[----:B------:R-:W-:Y:S05]  /*11e00*/  BRA.DIV ~URZ, `(.L_x_1655) ;  /* 0x0000e7427f007947 */ /* 0x000fea000b800000 */
[----:B------:R1:W2:Y:S02]  /*11e10*/  SHFL.IDX PT, R0, R4, RZ, 0x1c1f ;  /* 0x001c1fff04007589 */ /* 0x0002a400000e0000 */
.L_x_1768:
[----:B--2---:R-:W-:-:S05]  /*11e20*/  IMAD.IADD R0, R5, 0x1, R0 ;  /* 0x0000000105007824 */ /* 0x004fca00078e0200 */
[----:B------:R-:W-:-:S04]  /*11e30*/  IMNMX R0, R6, R0, PT ;  /* 0x0000000006007217 */ /* 0x000fc80003800200 */
[C---:B------:R-:W-:Y:S02]  /*11e40*/  ISETP.GT.AND P1, PT, R0.reuse, RZ, PT ;  /* 0x000000ff0000720c */ /* 0x040fe40003f24270 */
[----:B------:R-:W-:Y:S02]  /*11e50*/  ISETP.GT.AND P0, PT, R0, 0x1, PT ;  /* 0x000000010000780c */ /* 0x000fe40003f04270 */
[----:B------:R-:W-:Y:S02]  /*11e60*/  FSEL R11, R110, -INF , P1 ;  /* 0xff8000006e0b7808 */ /* 0x000fe40000800000 */
[----:B------:R-:W-:Y:S02]  /*11e70*/  FSEL R13, R99, -INF , P0 ;  /* 0xff800000630d7808 */ /* 0x000fe40000000000 */
[C---:B------:R-:W-:Y:S02]  /*11e80*/  ISETP.GT.AND P3, PT, R0.reuse, 0x8, PT ;  /* 0x000000080000780c */ /* 0x040fe40003f64270 */
        /* <DEDUP_REMOVED lines=29> */
[----:B------:R-:W-:Y:S02]  /*12060*/  ISETP.GT.AND P0, PT, R2, 0x1, PT ;  /* 0x000000010200780c */ /* 0x000fe40003f04270 */
        /* <DEDUP_REMOVED lines=39> */
[----:B------:R-:W-:Y:S02]  /*122e0*/  IMNMX R0, R6, R0, PT ;  /* 0x0000000006007217 */ /* 0x000fe40003800200 */
[----:B------:R-:W-:Y:S02]  /*122f0*/  FSEL R81, R48, -INF , P3 ;  /* 0xff80000030517808 */ /* 0x000fe40001800000 */
[----:B------:R-:W-:Y:S02]  /*12300*/  FSEL R80, R45, -INF , P2 ;  /* 0xff8000002d507808 */ /* 0x000fe40001000000 */
[----:B------:R-:W-:Y:S02]  /*12310*/  FSEL R55, R37, -INF , P1 ;  /* 0xff80000025377808 */ /* 0x000fe40000800000 */
[----:B------:R-:W-:-:S02]  /*12320*/  FSEL R54, R35, -INF , P0 ;  /* 0xff80000023367808 */ /* 0x000fc40000000000 */
[C---:B------:R-:W-:Y:S02]  /*12330*/  ISETP.GT.AND P3, PT, R0.reuse, RZ, PT ;  /* 0x000000ff0000720c */ /* 0x040fe40003f64270 */
[C---:B------:R-:W-:Y:S02]  /*12340*/  ISETP.GT.AND P2, PT, R0.reuse, 0x1, PT ;  /* 0x000000010000780c */ /* 0x040fe40003f44270 */
[C---:B------:R-:W-:Y:S02]  /*12350*/  ISETP.GT.AND P1, PT, R0.reuse, 0x8, PT ;  /* 0x000000080000780c */ /* 0x040fe40003f24270 */
[----:B------:R-:W-:Y:S02]  /*12360*/  ISETP.GT.AND P0, PT, R0, 0x9, PT ;  /* 0x000000090000780c */ /* 0x000fe40003f04270 */
        /* <DEDUP_REMOVED lines=10> */
[----:B------:R-:W-:Y:S02]  /*12410*/  ISETP.GT.AND P4, PT, R2, 0x19, PT ;  /* 0x000000190200780c */ /* 0x000fe40003f84270 */
[----:B------:R-:W-:Y:S02]  /*12420*/  FSEL R39, R72, -INF , P3 ;  /* 0xff80000048277808 */ /* 0x000fe40001800000 */
[----:B------:R-:W-:Y:S02]  /*12430*/  FSEL R40, R63, -INF , P2 ;  /* 0xff8000003f287808 */ /* 0x000fe40001000000 */
[----:B------:R-:W-:-:S02]  /*12440*/  FSEL R48, R59, -INF , P1 ;  /* 0xff8000003b307808 */ /* 0x000fc40000800000 */
[----:B------:R-:W-:Y:S02]  /*12450*/  FSEL R49, R49, -INF , P0 ;  /* 0xff80000031317808 */ /* 0x000fe40000000000 */
[----:B------:R-:W-:Y:S02]  /*12460*/  FMNMX.FTZ R2, R15, R4, !PT ;  /* 0x000000040f027209 */ /* 0x000fe40007810000 */
[C---:B------:R-:W-:Y:S02]  /*12470*/  ISETP.GT.AND P3, PT, R0.reuse, 0x20, PT ;  /* 0x000000200000780c */ /* 0x040fe40003f64270 */
[C---:B------:R-:W-:Y:S02]  /*12480*/  ISETP.GT.AND P2, PT, R0.reuse, 0x21, PT ;  /* 0x000000210000780c */ /* 0x040fe40003f44270 */
[C---:B------:R-:W-:Y:S02]  /*12490*/  ISETP.GT.AND P1, PT, R0.reuse, 0x28, PT ;  /* 0x000000280000780c */ /* 0x040fe40003f24270 */
[----:B------:R-:W-:-:S02]  /*124a0*/  ISETP.GT.AND P0, PT, R0, 0x29, PT ;  /* 0x000000290000780c */ /* 0x000fc40003f04270 */
        /* <DEDUP_REMOVED lines=62> */
.L_x_1769:
[C---:B------:R-:W-:Y:S01]  /*12890*/  FMUL.FTZ R0, R106.reuse, c[0x0][0x2d0] ;  /* 0x0000b4006a007a20 */ /* 0x040fe20000410000 */
[----:B------:R-:W-:Y:S01]  /*128a0*/  FSETP.NEU.FTZ.AND P0, PT, R106, -INF , PT ;  /* 0xff8000006a00780b */ /* 0x000fe20003f1d000 */
[----:B------:R-:W2:Y:S03]  /*128b0*/  LDL R195, [R1+0x60] ;  /* 0x0000600001c37983 */ /* 0x000ea60000100800 */
[----:B------:R-:W-:Y:S01]  /*128c0*/  FSEL R4, R0, RZ, P0 ;  /* 0x000000ff00047208 */ /* 0x000fe20000000000 */
[----:B------:R-:W3:Y:S04]  /*128d0*/  LDL R194, [R1+0x64] ;  /* 0x0000640001c27983 */ /* 0x000ee80000100800 */
[--C-:B------:R-:W-:Y:S01]  /*128e0*/  FFMA.FTZ R0, R11, c[0x0][0x2d0], -R4.reuse ;  /* 0x0000b4000b007a23 */ /* 0x100fe20000010804 */
[----:B------:R-:W3:Y:S03]  /*128f0*/  LDL R193, [R1+0x6c] ;  /* 0x00006c0001c17983 */ /* 0x000ee60000100800 */
[----:B------:R1:W-:Y:S01]  /*12900*/  MUFU.EX2 R107, R0 ;  /* 0x00000000006b7308 */ /* 0x0003e20000000800 */
[----:B------:R-:W5:Y:S01]  /*12910*/  LDL R192, [R1+0xc] ;  /* 0x00000c0001c07983 */ /* 0x000f620000100800 */
[C---:B------:R-:W-:Y:S01]  /*12920*/  FMUL.FTZ R3, R105.reuse, c[0x0][0x2d0] ;  /* 0x0000b40069037a20 */ /* 0x040fe20000410000 */
[----:B------:R-:W-:Y:S01]  /*12930*/  FSETP.NEU.FTZ.AND P0, PT, R105, -INF , PT ;  /* 0xff8000006900780b */ /* 0x000fe20003f1d000 */
[--C-:B------:R-:W-:Y:S01]  /*12940*/  FFMA.FTZ R2, R23, c[0x0][0x2d0], -R4.reuse ;  /* 0x0000b40017027a23 */ /* 0x100fe20000010804 */
[----:B------:R-:W-:Y:S01]  /*12950*/  WARPSYNC 0xffffffff ;  /* 0xffffffff00007948 */ /* 0x000fe20003800000 */
[----:B------:R-:W-:Y:S01]  /*12960*/  LDSM.16.MT88.4 R56, [R197] ;  /* 0x00000000c538783b */ /* 0x000fe20000004200 */
[----:B------:R-:W-:Y:S01]  /*12970*/  FSEL R3, R3, RZ, P0 ;  /* 0x000000ff03037208 */ /* 0x000fe20000000000 */
[----:B------:R4:W-:Y:S01]  /*12980*/  MUFU.EX2 R145, R2 ;  /* 0x0000000200917308 */ /* 0x0009e20000000800 */
[----:B------:R-:W-:Y:S01]  /*12990*/  FSETP.NEU.FTZ.AND P0, PT, R104, -INF , PT ;  /* 0xff8000006800780b */ /* 0x000fe20003f1d000 */
[----:B------:R-:W4:Y:S01]  /*129a0*/  LDSM.16.MT88.4 R44, [R196] ;  /* 0x00000000c42c783b */ /* 0x000f220000004200 */
[----:B------:R-:W-:Y:S01]  /*129b0*/  MOV R210, c[0x0][0x2c4] ;  /* 0x0000b10000d27a02 */ /* 0x000fe20000000f00 */
[----:B------:R-:W-:Y:S01]  /*129c0*/  FFMA.FTZ R5, R24, c[0x0][0x2d0], -R3 ;  /* 0x0000b40018057a23 */ /* 0x000fe20000010803 */
[----:B------:R-:W-:Y:S01]  /*129d0*/  IADD3 R220, R220, -0x2, RZ ;  /* 0xfffffffedcdc7810 */ /* 0x000fe20007ffe0ff */
[----:B------:R-:W-:Y:S01]  /*129e0*/  LDSM.16.MT88.4 R68, [R196+0xc00] ;  /* 0x000c0000c444783b */ /* 0x000fe20000004200 */
[----:B------:R-:W-:Y:S01]  /*129f0*/  ISETP.NE.AND P1, PT, R210, 0x1, PT ;  /* 0x00000001d200780c */ /* 0x000fe20003f25270 */
[----:B-1----:R-:W-:Y:S01]  /*12a00*/  FFMA.FTZ R0, R13, c[0x0][0x2d0], -R4 ;  /* 0x0000b4000d007a23 */ /* 0x002fe20000010804 */
[----:B------:R1:W-:Y:S01]  /*12a10*/  MUFU.EX2 R135, R5 ;  /* 0x0000000500877308 */ /* 0x0003e20000000800 */
[----:B------:R-:W-:Y:S04]  /*12a20*/  LDSM.16.MT88.4 R72, [R197+0x400] ;  /* 0x00040000c548783b */ /* 0x000fe80000004200 */
[----:B------:R-:W2:Y:S01]  /*12a30*/  LDSM.16.MT88.4 R60, [R196+0x400] ;  /* 0x00040000c43c783b */ /* 0x000ea20000004200 */
[----:B----4-:R-:W-:-:S02]  /*12a40*/  FMUL.FTZ R2, R104, c[0x0][0x2d0] ;  /* 0x0000b40068027a20 */ /* 0x010fc40000410000 */
[----:B------:R4:W-:Y:S01]  /*12a50*/  MUFU.EX2 R103, R0 ;  /* 0x0000000000677308 */ /* 0x0009e20000000800 */
[----:B------:R-:W2:Y:S02]  /*12a60*/  LDSM.16.MT88.4 R76, [R196+0x1000] ;  /* 0x00100000c44c783b */ /* 0x000ea40000004200 */
[----:B------:R-:W-:Y:S02]  /*12a70*/  FSEL R2, R2, RZ, P0 ;  /* 0x000000ff02027208 */ /* 0x000fe40000000000 */
[----:B------:R-:W2:Y:S01]  /*12a80*/  LDSM.16.MT88.4 R64, [R197+0xc00] ;  /* 0x000c0000c540783b */ /* 0x000ea20000004200 */
[----:B-1----:R-:W-:Y:S02]  /*12a90*/  FMNMX.FTZ R5, R10, R9, !PT ;  /* 0x000000090a057209 */ /* 0x002fe40007810000 */
[----:B------:R-:W-:Y:S02]  /*12aa0*/  FFMA.FTZ R6, R36, c[0x0][0x2d0], -R2 ;  /* 0x0000b40024067a23 */ /* 0x000fe40000010802 */
[----:B------:R-:W-:-:S02]  /*12ab0*/  FSETP.NEU.FTZ.AND P0, PT, R5, -INF , PT ;  /* 0xff8000000500780b */ /* 0x000fc40003f1d000 */
[----:B------:R1:W-:Y:S01]  /*12ac0*/  MUFU.EX2 R132, R6 ;  /* 0x0000000600847308 */ /* 0x0003e20000000800 */
[----:B----4-:R-:W-:-:S07]  /*12ad0*/  FFMA.FTZ R0, R15, c[0x0][0x2d0], -R4 ;  /* 0x0000b4000f007a23 */ /* 0x010fce0000010804 */
[----:B------:R4:W-:Y:S01]  /*12ae0*/  MUFU.EX2 R111, R0 ;  /* 0x00000000006f7308 */ /* 0x0009e20000000800 */
[----:B-1----:R-:W-:-:S07]  /*12af0*/  FFMA.FTZ R6, R38, c[0x0][0x2d0], -R2 ;  /* 0x0000b40026067a23 */ /* 0x002fce0000010802 */
[----:B------:R-:W-:Y:S01]  /*12b00*/  MUFU.EX2 R133, R6 ;  /* 0x0000000600857308 */ /* 0x000fe20000000800 */
[----:B----4-:R-:W-:-:S07]  /*12b10*/  FFMA.FTZ R0, R17, c[0x0][0x2d0], -R4 ;  /* 0x0000b40011007a23 */ /* 0x010fce0000010804 */
[----:B------:R1:W-:Y:S02]  /*12b20*/  MUFU.EX2 R126, R0 ;  /* 0x00000000007e7308 */ /* 0x0003e40000000800 */
[----:B-1----:R-:W-:-:S06]  /*12b30*/  FFMA.FTZ R0, R19, c[0x0][0x2d0], -R4 ;  /* 0x0000b40013007a23 */ /* 0x002fcc0000010804 */
[----:B------:R1:W-:Y:S02]  /*12b40*/  MUFU.EX2 R127, R0 ;  /* 0x00000000007f7308 */ /* 0x0003e40000000800 */
[----:B-1----:R-:W-:-:S06]  /*12b50*/  FFMA.FTZ R0, R21, c[0x0][0x2d0], -R4 ;  /* 0x0000b40015007a23 */ /* 0x002fcc0000010804 */
[----:B------:R1:W4:Y:S02]  /*12b60*/  MUFU.EX2 R134, R0 ;  /* 0x0000000000867308 */ /* 0x0003240000000800 */
[----:B-1----:R-:W-:-:S06]  /*12b70*/  FFMA.FTZ R0, R25, c[0x0][0x2d0], -R4 ;  /* 0x0000b40019007a23 */ /* 0x002fcc0000010804 */
[----:B------:R1:W1:Y:S02]  /*12b80*/  MUFU.EX2 R146, R0 ;  /* 0x0000000000927308 */ /* 0x0002640000000800 */
[----:B-1----:R-:W-:Y:S01]  /*12b90*/  FFMA.FTZ R0, R12, c[0x0][0x2d0], -R3 ;  /* 0x0000b4000c007a23 */ /* 0x002fe20000010803 */
[----:B----4-:R-:W-:-:S05]  /*12ba0*/  F2FP.BF16.PACK_AB R12, R134, R127 ;  /* 0x0000007f860c723e */ /* 0x010fca00000010ff */
[----:B------:R1:W-:Y:S02]  /*12bb0*/  MUFU.EX2 R99, R0 ;  /* 0x0000000000637308 */ /* 0x0003e40000000800 */
[----:B-1----:R-:W-:Y:S01]  /*12bc0*/  FFMA.FTZ R0, R14, c[0x0][0x2d0], -R3 ;  /* 0x0000b4000e007a23 */ /* 0x002fe20000010803 */
[----:B------:R-:W-:-:S05]  /*12bd0*/  F2FP.BF16.PACK_AB R14, R146, R145 ;  /* 0x00000091920e723e */ /* 0x000fca00000010ff */
[----:B------:R1:W4:Y:S02]  /*12be0*/  MUFU.EX2 R98, R0 ;  /* 0x0000000000627308 */ /* 0x0003240000000800 */
[----:B-1----:R-:W-:Y:S01]  /*12bf0*/  FFMA.FTZ R0, R16, c[0x0][0x2d0], -R3 ;  /* 0x0000b40010007a23 */ /* 0x002fe20000010803 */
[----:B----4-:R-:W-:-:S05]  /*12c00*/  F2FP.BF16.PACK_AB R21, R98, R99 ;  /* 0x000000636215723e */ /* 0x010fca00000010ff */
[----:B------:R1:W-:Y:S02]  /*12c10*/  MUFU.EX2 R101, R0 ;  /* 0x0000000000657308 */ /* 0x0003e40000000800 */
[----:B-1----:R-:W-:-:S06]  /*12c20*/  FFMA.FTZ R0, R18, c[0x0][0x2d0], -R3 ;  /* 0x0000b40012007a23 */ /* 0x002fcc0000010803 */
[----:B------:R1:W4:Y:S02]  /*12c30*/  MUFU.EX2 R116, R0 ;  /* 0x0000000000747308 */ /* 0x0003240000000800 */
[----:B-1----:R-:W-:Y:S01]  /*12c40*/  FFMA.FTZ R0, R20, c[0x0][0x2d0], -R3 ;  /* 0x0000b40014007a23 */ /* 0x002fe20000010803 */
[----:B------:R-:W-:Y:S02]  /*12c50*/  F2FP.BF16.PACK_AB R20, R103, R107 ;  /* 0x0000006b6714723e */ /* 0x000fe400000010ff */
[----:B----4-:R-:W-:-:S03]  /*12c60*/  F2FP.BF16.PACK_AB R23, R116, R101 ;  /* 0x000000657417723e */ /* 0x010fc600000010ff */
[----:B------:R1:W-:Y:S02]  /*12c70*/  MUFU.EX2 R117, R0 ;  /* 0x0000000000757308 */ /* 0x0003e40000000800 */
[----:B-1----:R-:W-:Y:S01]  /*12c80*/  FFMA.FTZ R0, R22, c[0x0][0x2d0], -R3 ;  /* 0x0000b40016007a23 */ /* 0x002fe20000010803 */
[----:B------:R-:W-:-:S05]  /*12c90*/  F2FP.BF16.PACK_AB R22, R126, R111 ;  /* 0x0000006f7e16723e */ /* 0x000fca00000010ff */
[----:B------:R1:W4:Y:S02]  /*12ca0*/  MUFU.EX2 R125, R0 ;  /* 0x00000000007d7308 */ /* 0x0003240000000800 */
[----:B------:R-:W-:Y:S01]  /*12cb0*/  HMMA.16816.F32.BF16 R8, R20, R44, RZ ;  /* 0x0000002c1408723c */ /* 0x000fe200000418ff */
[----:B-1----:R-:W-:Y:S01]  /*12cc0*/  FFMA.FTZ R0, R27, c[0x0][0x2d0], -R3 ;  /* 0x0000b4001b007a23 */ /* 0x002fe20000010803 */
[----:B----4-:R-:W-:-:S04]  /*12cd0*/  F2FP.BF16.PACK_AB R13, R125, R117 ;  /* 0x000000757d0d723e */ /* 0x010fc800000010ff */
[----:B------:R1:W4:Y:S02]  /*12ce0*/  MUFU.EX2 R144, R0 ;  /* 0x0000000000907308 */ /* 0x0003240000000800 */
[----:B-1----:R-:W-:Y:S01]  /*12cf0*/  FFMA.FTZ R0, R26, c[0x0][0x2d0], -R2 ;  /* 0x0000b4001a007a23 */ /* 0x002fe20000010802 */
[----:B----4-:R-:W-:-:S05]  /*12d00*/  F2FP.BF16.PACK_AB R15, R144, R135 ;  /* 0x00000087900f723e */ /* 0x010fca00000010ff */
[----:B------:R1:W-:Y:S10]  /*12d10*/  MUFU.EX2 R94, R0 ;  /* 0x00000000005e7308 */ /* 0x0003f40000000800 */
[----:B--2---:R-:W-:Y:S07]  /*12d20*/  HMMA.16816.F32.BF16 R140, R12, R60, R8 ;  /* 0x0000003c0c8c723c */ /* 0x004fee0000041808 */
        /* <DEDUP_REMOVED lines=15> */
[----:B------:R-:W-:-:S05]  /*12e20*/  FSEL R0, R0, RZ, P0 ;  /* 0x000000ff00007208 */ /* 0x000fca0000000000 */
[----:B------:R-:W-:-:S04]  /*12e30*/  FFMA.FTZ R6, R31, c[0x0][0x2d0], -R0 ;  /* 0x0000b4001f067a23 */ /* 0x000fc80000010800 */
        /* <DEDUP_REMOVED lines=10> */
[----:B------:R-:W-:Y:S04]  /*12ee0*/  HMMA.16816.F32.BF16 R36, R20, R68, RZ ;  /* 0x000000441424723c */ /* 0x000fe800000418ff */
[----:B------:R1:W-:Y:S04]  /*12ef0*/  MUFU.EX2 R97, R6 ;  /* 0x0000000600617308 */ /* 0x0003e80000000800 */
[C---:B------:R-:W-:Y:S08]  /*12f00*/  HMMA.16816.F32.BF16 R28, R16.reuse, R56, RZ ;  /* 0x00000038101c723c */ /* 0x040ff000000418ff */
[----:B------:R-:W-:Y:S01]  /*12f10*/  HMMA.16816.F32.BF16 R24, R16, R68, RZ ;  /* 0x000000441018723c */ /* 0x000fe200000418ff */
[----:B-1----:R-:W-:-:S04]  /*12f20*/  FFMA.FTZ R6, R40, c[0x0][0x2d0], -R0 ;  /* 0x0000b40028067a23 */ /* 0x002fc80000010800 */
[----:B------:R1:W2:Y:S02]  /*12f30*/  MUFU.EX2 R119, R6 ;  /* 0x0000000600777308 */ /* 0x0002a40000000800 */
[--C-:B------:R-:W-:Y:S01]  /*12f40*/  FFMA.FTZ R69, R89, c[0x0][0x2d0], -R4.reuse ;  /* 0x0000b40059457a23 */ /* 0x100fe20000010804 */
[----:B------:R-:W-:Y:S01]  /*12f50*/  HMMA.16816.F32.BF16 R40, R20, R56, RZ ;  /* 0x000000381428723c */ /* 0x000fe200000418ff */
[----:B------:R-:W-:-:S06]  /*12f60*/  FFMA.FTZ R68, R88, c[0x0][0x2d0], -R4 ;  /* 0x0000b40058447a23 */ /* 0x000fcc0000010804 */
[--C-:B------:R-:W-:Y:S01]  /*12f70*/  FFMA.FTZ R57, R55, c[0x0][0x2d0], -R3.reuse ;  /* 0x0000b40037397a23 */ /* 0x100fe20000010803 */
[----:B------:R-:W-:Y:S01]  /*12f80*/  HMMA.16816.F32.BF16 R156, R12, R76, R36 ;  /* 0x0000004c0c9c723c */ /* 0x000fe20000041824 */
[----:B------:R-:W-:Y:S01]  /*12f90*/  LDSM.16.MT88.4 R36, [R196+0x1800] ;  /* 0x00180000c424783b */ /* 0x000fe20000004200 */
[----:B------:R-:W-:-:S03]  /*12fa0*/  FFMA.FTZ R56, R54, c[0x0][0x2d0], -R3 ;  /* 0x0000b40036387a23 */ /* 0x000fc60000010803 */
[----:B------:R-:W-:Y:S01]  /*12fb0*/  MUFU.EX2 R57, R57 ;  /* 0x0000003900397308 */ /* 0x000fe20000000800 */
[----:B-1----:R-:W-:Y:S01]  /*12fc0*/  FFMA.FTZ R6, R48, c[0x0][0x2d0], -R0 ;  /* 0x0000b40030067a23 */ /* 0x002fe20000010800 */
[----:B--2---:R-:W-:Y:S01]  /*12fd0*/  F2FP.BF16.PACK_AB R9, R119, R97 ;  /* 0x000000617709723e */ /* 0x004fe200000010ff */
[----:B------:R-:W-:Y:S05]  /*12fe0*/  HMMA.16816.F32.BF16 R32, R16, R44, RZ ;  /* 0x0000002c1020723c */ /* 0x000fea00000418ff */
[----:B------:R1:W-:Y:S02]  /*12ff0*/  MUFU.EX2 R118, R6 ;  /* 0x0000000600767308 */ /* 0x0003e40000000800 */
[--C-:B------:R-:W-:Y:S01]  /*13000*/  FFMA.FTZ R45, R85, c[0x0][0x2d0], -R2.reuse ;  /* 0x0000b400552d7a23 */ /* 0x100fe20000010802 */
[----:B------:R-:W-:Y:S01]  /*13010*/  HMMA.16816.F32.BF16 R148, R12, R72, R40 ;  /* 0x000000480c94723c */ /* 0x000fe20000041828 */
[----:B------:R-:W2:Y:S01]  /*13020*/  LDSM.16.MT88.4 R40, [R197+0x1000] ;  /* 0x00100000c528783b */ /* 0x000ea20000004200 */
[----:B------:R-:W-:-:S03]  /*13030*/  FFMA.FTZ R44, R84, c[0x0][0x2d0], -R2 ;  /* 0x0000b400542c7a23 */ /* 0x000fc60000010802 */
[----:B------:R-:W-:Y:S01]  /*13040*/  MUFU.EX2 R45, R45 ;  /* 0x0000002d002d7308 */ /* 0x000fe20000000800 */
[----:B-1----:R-:W-:-:S07]  /*13050*/  FFMA.FTZ R6, R49, c[0x0][0x2d0], -R0 ;  /* 0x0000b40031067a23 */ /* 0x002fce0000010800 */
[----:B------:R-:W-:Y:S08]  /*13060*/  MUFU.EX2 R56, R56 ;  /* 0x0000003800387308 */ /* 0x000ff00000000800 */
[----:B------:R-:W1:Y:S08]  /*13070*/  MUFU.EX2 R124, R6 ;  /* 0x00000006007c7308 */ /* 0x000e700000000800 */
[----:B------:R-:W4:Y:S01]  /*13080*/  MUFU.EX2 R44, R44 ;  /* 0x0000002c002c7308 */ /* 0x000f220000000800 */
[----:B-1----:R-:W-:-:S07]  /*13090*/  F2FP.BF16.PACK_AB R11, R124, R118 ;  /* 0x000000767c0b723e */ /* 0x002fce00000010ff */
[----:B------:R-:W-:Y:S07]  /*130a0*/  HMMA.16816.F32.BF16 R128, R8, R72, R28 ;  /* 0x000000480880723c */ /* 0x000fee000004181c */
[--C-:B------:R-:W-:Y:S01]  /*130b0*/  FFMA.FTZ R72, R53, c[0x0][0x2d0], -R0.reuse ;  /* 0x0000b40035487a23 */ /* 0x100fe20000010800 */
[----:B------:R-:W-:Y:S01]  /*130c0*/  HMMA.16816.F32.BF16 R28, R20, R64, RZ ;  /* 0x00000040141c723c */ /* 0x000fe200000418ff */
[----:B------:R-:W-:-:S07]  /*130d0*/  FFMA.FTZ R73, R52, c[0x0][0x2d0], -R0 ;  /* 0x0000b40034497a23 */ /* 0x000fce0000010800 */
[C---:B------:R-:W-:Y:S07]  /*130e0*/  HMMA.16816.F32.BF16 R120, R8.reuse, R76, R24 ;  /* 0x0000004c0878723c */ /* 0x040fee0000041818 */
[--C-:B------:R-:W-:Y:S01]  /*130f0*/  FFMA.FTZ R76, R51, c[0x0][0x2d0], -R0.reuse ;  /* 0x0000b400334c7a23 */ /* 0x100fe20000010800 */
[----:B------:R-:W-:Y:S01]  /*13100*/  HMMA.16816.F32.BF16 R136, R8, R60, R32 ;  /* 0x0000003c0888723c */ /* 0x000fe20000041820 */
[----:B------:R-:W-:Y:S02]  /*13110*/  FFMA.FTZ R77, R50, c[0x0][0x2d0], -R0 ;  /* 0x0000b400324d7a23 */ /* 0x000fe40000010800 */
[----:B------:R-:W-:-:S04]  /*13120*/  FADD.FTZ R0, R94, R93 ;  /* 0x0000005d5e007221 */ /* 0x000fc80000010000 */
[--C-:B------:R-:W-:Y:S01]  /*13130*/  FFMA.FTZ R61, R81, c[0x0][0x2d0], -R3.reuse ;  /* 0x0000b400513d7a23 */ /* 0x100fe20000010803 */
[----:B--2---:R-:W-:Y:S01]  /*13140*/  HMMA.16816.F32.BF16 R188, R12, R40, R28 ;  /* 0x000000280cbc723c */ /* 0x004fe2000004181c */
[----:B------:R-:W1:Y:S01]  /*13150*/  LDSM.16.MT88.4 R28, [R196+0x1c00] ;  /* 0x001c0000c41c783b */ /* 0x000e620000004200 */
[----:B------:R-:W-:Y:S02]  /*13160*/  FFMA.FTZ R60, R80, c[0x0][0x2d0], -R3 ;  /* 0x0000b400503c7a23 */ /* 0x000fe40000010803 */
[----:B------:R-:W-:Y:S01]  /*13170*/  FADD.FTZ R3, R107, R103 ;  /* 0x000000676b037221 */ /* 0x000fe20000010000 */
[----:B------:R-:W-:Y:S01]  /*13180*/  F2FP.BF16.PACK_AB R103, R56, R57 ;  /* 0x000000393867723e */ /* 0x000fe200000010ff */
[----:B------:R-:W-:Y:S01]  /*13190*/  FADD.FTZ R0, R96, R0 ;  /* 0x0000000060007221 */ /* 0x000fe20000010000 */
[----:B----4-:R-:W-:Y:S01]  /*131a0*/  F2FP.BF16.PACK_AB R96, R44, R45 ;  /* 0x0000002d2c60723e */ /* 0x010fe200000010ff */
[----:B------:R-:W-:Y:S01]  /*131b0*/  HMMA.16816.F32.BF16 R24, R16, R64, RZ ;  /* 0x000000401018723c */ /* 0x000fe200000418ff */
[----:B------:R-:W-:-:S02]  /*131c0*/  FADD.FTZ R3, R111, R3 ;  /* 0x000000036f037221 */ /* 0x000fc40000010000 */
[----:B------:R-:W-:Y:S02]  /*131d0*/  FADD.FTZ R0, R100, R0 ;  /* 0x0000000064007221 */ /* 0x000fe40000010000 */
[----:B------:R-:W-:Y:S02]  /*131e0*/  FADD.FTZ R3, R126, R3 ;  /* 0x000000037e037221 */ /* 0x000fe40000010000 */
[--C-:B------:R-:W-:Y:S01]  /*131f0*/  FFMA.FTZ R65, R87, c[0x0][0x2d0], -R4.reuse ;  /* 0x0000b40057417a23 */ /* 0x100fe20000010804 */
[----:B------:R-:W-:Y:S01]  /*13200*/  HMMA.16816.F32.BF16 R32, R20, R36, RZ ;  /* 0x000000241420723c */ /* 0x000fe200000418ff */
[----:B------:R-:W-:Y:S02]  /*13210*/  FFMA.FTZ R64, R86, c[0x0][0x2d0], -R4 ;  /* 0x0000b40056407a23 */ /* 0x000fe40000010804 */
[----:B------:R-:W-:Y:S02]  /*13220*/  FADD.FTZ R4, R91, R90 ;  /* 0x0000005a5b047221 */ /* 0x000fe40000010000 */
[----:B------:R-:W-:Y:S01]  /*13230*/  FADD.FTZ R3, R127, R3 ;  /* 0x000000037f037221 */ /* 0x000fe20000010000 */
[----:B------:R-:W-:Y:S01]  /*13240*/  MUFU.EX2 R65, R65 ;  /* 0x0000004100417308 */ /* 0x000fe20000000800 */
[----:B------:R-:W-:Y:S01]  /*13250*/  FADD.FTZ R4, R92, R4 ;  /* 0x000000045c047221 */ /* 0x000fe20000010000 */
[----:B------:R-:W-:Y:S01]  /*13260*/  HMMA.16816.F32.BF16 R88, R16, R46, RZ ;  /* 0x0000002e1058723c */ /* 0x000fe200000418ff */
[----:B------:R-:W-:-:S02]  /*13270*/  FADD.FTZ R0, R102, R0 ;  /* 0x0000000066007221 */ /* 0x000fc40000010000 */
[----:B------:R-:W-:Y:S02]  /*13280*/  FADD.FTZ R6, R134, R3 ;  /* 0x0000000386067221 */ /* 0x000fe40000010000 */
[----:B------:R-:W-:Y:S01]  /*13290*/  FADD.FTZ R3, R110, R0 ;  /* 0x000000006e037221 */ /* 0x000fe20000010000 */
[----:B------:R-:W2:Y:S01]  /*132a0*/  MUFU.EX2 R64, R64 ;  /* 0x0000004000407308 */ /* 0x000ea20000000800 */
[----:B------:R-:W-:Y:S01]  /*132b0*/  FADD.FTZ R0, R145, R6 ;  /* 0x0000000691007221 */ /* 0x000fe20000010000 */
[----:B------:R-:W-:Y:S01]  /*132c0*/  HMMA.16816.F32.BF16 R184, R8, R40, R24 ;  /* 0x0000002808b8723c */ /* 0x000fe20000041818 */
[----:B------:R-:W-:Y:S02]  /*132d0*/  FADD.FTZ R6, R132, R3 ;  /* 0x0000000384067221 */ /* 0x000fe40000010000 */
[----:B------:R-:W-:Y:S02]  /*132e0*/  FADD.FTZ R0, R146, R0 ;  /* 0x0000000092007221 */ /* 0x000fe40000010000 */
[----:B------:R-:W-:-:S02]  /*132f0*/  FADD.FTZ R6, R133, R6 ;  /* 0x0000000685067221 */ /* 0x000fc40000010000 */
[--C-:B------:R-:W-:Y:S01]  /*13300*/  FFMA.FTZ R41, R83, c[0x0][0x2d0], -R2.reuse ;  /* 0x0000b40053297a23 */ /* 0x100fe20000010802 */
[----:B------:R-:W-:Y:S01]  /*13310*/  HMMA.16816.F32.BF16 R24, R16, R36, RZ ;  /* 0x000000241018723c */ /* 0x000fe200000418ff */
[----:B------:R-:W-:Y:S01]  /*13320*/  FFMA.FTZ R40, R82, c[0x0][0x2d0], -R2 ;  /* 0x0000b40052287a23 */ /* 0x000fe20000010802 */
[----:B------:R-:W4:Y:S01]  /*13330*/  MUFU.EX2 R37, R69 ;  /* 0x0000004500257308 */ /* 0x000f220000000800 */
[----:B------:R-:W-:Y:S01]  /*13340*/  FADD.FTZ R2, R99, R98 ;  /* 0x0000006263027221 */ /* 0x000fe20000010000 */
[----:B--2---:R-:W-:-:S03]  /*13350*/  F2FP.BF16.PACK_AB R102, R64, R65 ;  /* 0x000000414066723e */ /* 0x004fc600000010ff */
[----:B------:R-:W-:Y:S01]  /*13360*/  FADD.FTZ R2, R101, R2 ;  /* 0x0000000265027221 */ /* 0x000fe20000010000 */
[----:B-1----:R-:W-:Y:S01]  /*13370*/  HMMA.16816.F32.BF16 R176, R12, R28, R32 ;  /* 0x0000001c0cb0723c */ /* 0x002fe20000041820 */
[----:B------:R-:W1:Y:S01]  /*13380*/  LDSM.16.MT88.4 R32, [R197+0x1800] ;  /* 0x00180000c520783b */ /* 0x000e620000004200 */
[----:B------:R-:W2:Y:S01]  /*13390*/  MUFU.EX2 R36, R68 ;  /* 0x0000004400247308 */ /* 0x000ea20000000800 */
[----:B------:R-:W-:-:S04]  /*133a0*/  FADD.FTZ R2, R116, R2 ;  /* 0x0000000274027221 */ /* 0x000fc80000010000 */
[----:B------:R-:W-:Y:S01]  /*133b0*/  FADD.FTZ R2, R117, R2 ;  /* 0x0000000275027221 */ /* 0x000fe20000010000 */
[----:B------:R-:W-:Y:S01]  /*133c0*/  HMMA.16816.F32.BF16 R84, R16, R58, RZ ;  /* 0x0000003a1054723c */ /* 0x000fe200000418ff */
[----:B----4-:R-:W-:Y:S01]  /*133d0*/  FADD.FTZ R0, R37, R0 ;  /* 0x0000000025007221 */ /* 0x010fe20000010000 */
[----:B------:R-:W-:Y:S06]  /*133e0*/  MUFU.EX2 R41, R41 ;  /* 0x0000002900297308 */ /* 0x000fec0000000800 */
[----:B------:R-:W-:Y:S01]  /*133f0*/  HMMA.16816.F32.BF16 R180, R8, R28, R24 ;  /* 0x0000001c08b4723c */ /* 0x000fe20000041818 */
[----:B------:R-:W4:Y:S01]  /*13400*/  LDSM.16.MT88.4 R24, [R197+0x1c00] ;  /* 0x001c0000c518783b */ /* 0x000f220000004200 */
[C---:B--2---:R-:W-:Y:S01]  /*13410*/  FADD.FTZ R0, R36.reuse, R0 ;  /* 0x0000000024007221 */ /* 0x044fe20000010000 */
[----:B------:R-:W2:Y:S01]  /*13420*/  MUFU.EX2 R29, R40 ;  /* 0x00000028001d7308 */ /* 0x000ea20000000800 */
[----:B------:R-:W-:-:S02]  /*13430*/  F2FP.BF16.PACK_AB R100, R36, R37 ;  /* 0x000000252464723e */ /* 0x000fc400000010ff */
[----:B------:R-:W-:Y:S02]  /*13440*/  FADD.FTZ R0, R65, R0 ;  /* 0x0000000041007221 */ /* 0x000fe40000010000 */
[----:B------:R-:W-:Y:S01]  /*13450*/  FADD.FTZ R28, R95, R4 ;  /* 0x000000045f1c7221 */ /* 0x000fe20000010000 */
[----:B------:R-:W-:Y:S01]  /*13460*/  HMMA.16816.F32.BF16 R80, R16, R70, RZ ;  /* 0x000000461050723c */ /* 0x000fe200000418ff */
[----:B------:R-:W-:Y:S02]  /*13470*/  FADD.FTZ R4, R125, R2 ;  /* 0x000000027d047221 */ /* 0x000fe40000010000 */
[----:B------:R-:W-:Y:S02]  /*13480*/  FADD.FTZ R2, R97, R28 ;  /* 0x0000001c61027221 */ /* 0x000fe40000010000 */
[----:B------:R-:W-:Y:S01]  /*13490*/  FADD.FTZ R225, R64, R0 ;  /* 0x0000000040e17221 */ /* 0x000fe20000010000 */
[----:B------:R-:W-:Y:S01]  /*134a0*/  MUFU.EX2 R28, R72 ;  /* 0x00000048001c7308 */ /* 0x000fe20000000800 */
[----:B------:R-:W-:Y:S01]  /*134b0*/  FADD.FTZ R2, R119, R2 ;  /* 0x0000000277027221 */ /* 0x000fe20000010000 */
[----:B------:R-:W-:Y:S01]  /*134c0*/  HMMA.16816.F32.BF16 R88, R8, R62, R88 ;  /* 0x0000003e0858723c */ /* 0x000fe20000041858 */
[----:B------:R-:W-:Y:S01]  /*134d0*/  FADD.FTZ R4, R135, R4 ;  /* 0x0000000487047221 */ /* 0x000fe20000010000 */
[----:B--2---:R-:W-:Y:S01]  /*134e0*/  F2FP.BF16.PACK_AB R98, R29, R41 ;  /* 0x000000291d62723e */ /* 0x004fe200000010ff */
[----:B------:R-:W-:Y:S01]  /*134f0*/  FADD.FTZ R3, R118, R2 ;  /* 0x0000000276037221 */ /* 0x000fe20000010000 */
[----:B------:R-:W-:Y:S01]  /*13500*/  LDSM.16.MT88.4 R132, [R196+0x800] ;  /* 0x00080000c484783b */ /* 0x000fe20000004200 */
[----:B------:R-:W-:-:S02]  /*13510*/  FADD.FTZ R2, R144, R4 ;  /* 0x0000000490027221 */ /* 0x000fc40000010000 */
[----:B------:R-:W-:Y:S01]  /*13520*/  MUFU.EX2 R4, R77 ;  /* 0x0000004d00047308 */ /* 0x000fe20000000800 */
[-C--:B-1----:R-:W-:Y:S01]  /*13530*/  HMMA.16816.F32.BF16 R52, R20, R32.reuse, RZ ;  /* 0x000000201434723c */ /* 0x082fe200000418ff */
[----:B------:R-:W1:Y:S01]  /*13540*/  LDSM.16.MT88.4 R116, [R196+0x1400] ;  /* 0x00140000c474783b */ /* 0x000e620000004200 */
[----:B------:R-:W-:Y:S02]  /*13550*/  FADD.FTZ R0, R45, R6 ;  /* 0x000000062d007221 */ /* 0x000fe40000010000 */
[----:B------:R-:W-:Y:S02]  /*13560*/  FADD.FTZ R3, R124, R3 ;  /* 0x000000037c037221 */ /* 0x000fe40000010000 */
[----:B------:R-:W-:Y:S01]  /*13570*/  FADD.FTZ R0, R44, R0 ;  /* 0x000000002c007221 */ /* 0x000fe20000010000 */
[----:B------:R-:W-:Y:S01]  /*13580*/  LDSM.16.MT88.4 R124, [R197+0x800] ;  /* 0x00080000c57c783b */ /* 0x000fe20000004200 */
[----:B------:R-:W-:Y:S01]  /*13590*/  HMMA.16816.F32.BF16 R48, R16, R32, RZ ;  /* 0x000000201030723c */ /* 0x000fe200000418ff */
[----:B------:R-:W2:Y:S01]  /*135a0*/  MUFU.EX2 R33, R61 ;  /* 0x0000003d00217308 */ /* 0x000ea20000000800 */
[----:B------:R-:W-:-:S04]  /*135b0*/  FADD.FTZ R0, R41, R0 ;  /* 0x0000000029007221 */ /* 0x000fc80000010000 */
[----:B------:R-:W-:Y:S02]  /*135c0*/  FADD.FTZ R237, R29, R0 ;  /* 0x000000001ded7221 */ /* 0x000fe40000010000 */
[----:B------:R-:W-:Y:S01]  /*135d0*/  HMMA.16816.F32.BF16 R84, R8, R74, R84 ;  /* 0x0000004a0854723c */ /* 0x000fe20000041854 */
[----:B------:R-:W3:Y:S07]  /*135e0*/  MUFU.EX2 R32, R60 ;  /* 0x0000003c00207308 */ /* 0x000eee0000000800 */
[----:B----4-:R-:W-:Y:S01]  /*135f0*/  HMMA.16816.F32.BF16 R92, R12, R24, R52 ;  /* 0x000000180c5c723c */ /* 0x010fe20000041834 */
[----:B--2---:R-:W-:-:S07]  /*13600*/  FADD.FTZ R2, R33, R2 ;  /* 0x0000000221027221 */ /* 0x004fce0000010000 */
[----:B------:R-:W-:Y:S01]  /*13610*/  HMMA.16816.F32.BF16 R172, R8, R24, R48 ;  /* 0x0000001808ac723c */ /* 0x000fe20000041830 */
[----:B------:R-:W2:Y:S01]  /*13620*/  MUFU.EX2 R25, R73 ;  /* 0x0000004900197308 */ /* 0x000ea20000000800 */
[C---:B---3--:R-:W-:Y:S01]  /*13630*/  FADD.FTZ R2, R32.reuse, R2 ;  /* 0x0000000220027221 */ /* 0x048fe20000010000 */
[----:B------:R-:W-:-:S03]  /*13640*/  F2FP.BF16.PACK_AB R101, R32, R33 ;  /* 0x000000212065723e */ /* 0x000fc600000010ff */
[----:B------:R-:W-:Y:S02]  /*13650*/  FADD.FTZ R2, R57, R2 ;  /* 0x0000000239027221 */ /* 0x000fe40000010000 */
[----:B------:R-:W-:Y:S01]  /*13660*/  HMMA.16816.F32.BF16 R52, R16, R66, RZ ;  /* 0x000000421034723c */ /* 0x000fe200000418ff */
[----:B------:R-:W3:Y:S01]  /*13670*/  MUFU.EX2 R24, R76 ;  /* 0x0000004c00187308 */ /* 0x000ee20000000800 */
[----:B------:R-:W-:Y:S02]  /*13680*/  FADD.FTZ R236, R56, R2 ;  /* 0x0000000238ec7221 */ /* 0x000fe40000010000 */
[----:B------:R-:W-:-:S04]  /*13690*/  FADD.FTZ R2, R28, R3 ;  /* 0x000000031c027221 */ /* 0x000fc80000010000 */
[----:B------:R-:W-:Y:S01]  /*136a0*/  HMMA.16816.F32.BF16 R48, R16, R38, RZ ;  /* 0x000000261030723c */ /* 0x000fe200000418ff */
[C---:B--2---:R-:W-:Y:S01]  /*136b0*/  FADD.FTZ R2, R25.reuse, R2 ;  /* 0x0000000219027221 */ /* 0x044fe20000010000 */
[----:B------:R-:W-:-:S06]  /*136c0*/  F2FP.BF16.PACK_AB R97, R25, R28 ;  /* 0x0000001c1961723e */ /* 0x000fcc00000010ff */
[----:B------:R-:W-:Y:S01]  /*136d0*/  HMMA.16816.F32.BF16 R16, R16, R34, RZ ;  /* 0x000000221010723c */ /* 0x000fe200000418ff */
[----:B---3--:R-:W-:Y:S01]  /*136e0*/  F2FP.BF16.PACK_AB R99, R4, R24 ;  /* 0x000000180463723e */ /* 0x008fe200000010ff */
[----:B------:R-:W-:Y:S02]  /*136f0*/  FADD.FTZ R0, R24, R2 ;  /* 0x0000000218007221 */ /* 0x000fe40000010000 */
[----:B------:R-:W-:-:S04]  /*13700*/  @P1 IMAD.HI.U32 R2, R195, c[0x0][0x2c8], RZ ;  /* 0x0000b200c3021a27 */ /* 0x000fc800078e00ff */
[----:B------:R-:W-:Y:S01]  /*13710*/  HMMA.16816.F32.BF16 R80, R8, R78, R80 ;  /* 0x0000004e0850723c */ /* 0x000fe20000041850 */
[----:B------:R-:W-:Y:S01]  /*13720*/  FADD.FTZ R238, R4, R0 ;  /* 0x0000000004ee7221 */ /* 0x000fe20000010000 */
[----:B------:R-:W-:Y:S02]  /*13730*/  MOV R0, R195 ;  /* 0x000000c300007202 */ /* 0x000fe40000000f00 */
[----:B------:R-:W-:-:S04]  /*13740*/  @P1 SHF.R.U32.HI R0, RZ, c[0x0][0x2cc], R2 ;  /* 0x0000b300ff001a19 */ /* 0x000fc80000011602 */
[----:B------:R-:W-:Y:S01]  /*13750*/  HMMA.16816.F32.BF16 R52, R8, R42, R52 ;  /* 0x0000002a0834723c */ /* 0x000fe20000041834 */
[----:B------:R-:W-:-:S05]  /*13760*/  IADD3 R0, R0, R193, -R194 ;  /* 0x000000c100007210 */ /* 0x000fca0007ffe8c2 */
[----:B------:R-:W-:Y:S02]  /*13770*/  IMAD.HI R0, R0, 0x2aaaaaab, RZ ;  /* 0x2aaaaaab00007827 */ /* 0x000fe400078e02ff */
[----:B------:R-:W-:Y:S03]  /*13780*/  HMMA.16816.F32.BF16 R48, R8, R30, R48 ;  /* 0x0000001e0830723c */ /* 0x000fe60000041830 */
[----:B------:R-:W-:-:S04]  /*13790*/  SHF.R.U32.HI R2, RZ, 0x1f, R0 ;  /* 0x0000001fff027819 */ /* 0x000fc80000011600 */
[----:B------:R-:W-:Y:S01]  /*137a0*/  LEA.HI.SX32 R0, R0, R2, 0x1d ;  /* 0x0000000200007211 */ /* 0x000fe200078feaff */
[----:B------:R-:W-:Y:S03]  /*137b0*/  HMMA.16816.F32.BF16 R16, R8, R26, R16 ;  /* 0x0000001a0810723c */ /* 0x000fe60000041810 */
[----:B-----5:R-:W-:-:S04]  /*137c0*/  IMNMX R3, R192, R0, !PT ;  /* 0x00000000c0037217 */ /* 0x020fc80007800200 */
[----:B------:R-:W-:Y:S01]  /*137d0*/  ISETP.GE.AND P0, PT, R220, R3, PT ;  /* 0x00000003dc00720c */ /* 0x000fe20003f06270 */
[C---:B------:R-:W-:Y:S01]  /*137e0*/  HMMA.16816.F32.BF16 R8, R20.reuse, R58, RZ ;  /* 0x0000003a1408723c */ /* 0x040fe200000418ff */
[----:B------:R-:W-:Y:S07]  /*137f0*/  STL [R1+0x10], R3 ;  /* 0x0000100301007387 */ /* 0x000fee0000100800 */
[C---:B------:R-:W-:Y:S08]  /*13800*/  HMMA.16816.F32.BF16 R44, R20.reuse, R46, RZ ;  /* 0x0000002e142c723c */ /* 0x040ff000000418ff */
[----:B------:R-:W-:Y:S08]  /*13810*/  HMMA.16816.F32.BF16 R36, R20, R38, RZ ;  /* 0x000000261424723c */ /* 0x000ff000000418ff */
[----:B------:R-:W-:Y:S08]  /*13820*/  HMMA.16816.F32.BF16 R152, R12, R74, R8 ;  /* 0x0000004a0c98723c */ /* 0x000ff00000041808 */
[----:B------:R-:W-:Y:S08]  /*13830*/  HMMA.16816.F32.BF16 R8, R20, R70, RZ ;  /* 0x000000461408723c */ /* 0x000ff000000418ff */
[-C--:B-1----:R-:W-:Y:S08]  /*13840*/  HMMA.16816.F32.BF16 R156, R100, R116.reuse, R156 ;  /* 0x00000074649c723c */ /* 0x082ff0000004189c */
[----:B------:R-:W-:Y:S08]  /*13850*/  HMMA.16816.F32.BF16 R120, R96, R116, R120 ;  /* 0x000000746078723c */ /* 0x000ff00000041878 */
[----:B------:R-:W-:Y:S08]  /*13860*/  HMMA.16816.F32.BF16 R160, R12, R78, R8 ;  /* 0x0000004e0ca0723c */ /* 0x000ff00000041808 */
[C---:B------:R-:W-:Y:S01]  /*13870*/  HMMA.16816.F32.BF16 R8, R20.reuse, R66, RZ ;  /* 0x000000421408723c */ /* 0x040fe200000418ff */
[----:B------:R-:W1:Y:S07]  /*13880*/  LDSM.16.MT88.4 R64, [R197+0x1400] ;  /* 0x00140000c540783b */ /* 0x000e6e0000004200 */
[----:B------:R-:W-:Y:S08]  /*13890*/  HMMA.16816.F32.BF16 R20, R20, R34, RZ ;  /* 0x000000221414723c */ /* 0x000ff000000418ff */
[----:B------:R-:W-:Y:S08]  /*138a0*/  HMMA.16816.F32.BF16 R160, R100, R118, R160 ;  /* 0x0000007664a0723c */ /* 0x000ff000000418a0 */
[----:B------:R-:W-:Y:S08]  /*138b0*/  HMMA.16816.F32.BF16 R8, R12, R42, R8 ;  /* 0x0000002a0c08723c */ /* 0x000ff00000041808 */
[----:B------:R-:W-:Y:S01]  /*138c0*/  HMMA.16816.F32.BF16 R116, R96, R118, R80 ;  /* 0x000000766074723c */ /* 0x000fe20000041850 */
[----:B------:R-:W2:Y:S07]  /*138d0*/  LDSM.16.MT88.4 R80, [R196+0x2000] ;  /* 0x00200000c450783b */ /* 0x000eae0000004200 */
[----:B------:R-:W-:Y:S08]  /*138e0*/  HMMA.16816.F32.BF16 R44, R12, R62, R44 ;  /* 0x0000003e0c2c723c */ /* 0x000ff0000004182c */
[----:B-1----:R-:W-:Y:S01]  /*138f0*/  HMMA.16816.F32.BF16 R68, R100, R66, R8 ;  /* 0x000000426444723c */ /* 0x002fe20000041808 */
[----:B------:R-:W1:Y:S07]  /*13900*/  LDSM.16.MT88.4 R8, [R197+0x2000] ;  /* 0x00200000c508783b */ /* 0x000e6e0000004200 */
[C---:B------:R-:W-:Y:S08]  /*13910*/  HMMA.16816.F32.BF16 R36, R12.reuse, R30, R36 ;  /* 0x0000001e0c24723c */ /* 0x040ff00000041824 */
[----:B------:R-:W-:Y:S08]  /*13920*/  HMMA.16816.F32.BF16 R20, R12, R26, R20 ;  /* 0x0000001a0c14723c */ /* 0x000ff00000041814 */
[-C--:B------:R-:W-:Y:S08]  /*13930*/  HMMA.16816.F32.BF16 R140, R100, R132.reuse, R140 ;  /* 0x00000084648c723c */ /* 0x080ff0000004188c */
[----:B------:R-:W-:Y:S08]  /*13940*/  HMMA.16816.F32.BF16 R136, R96, R132, R136 ;  /* 0x000000846088723c */ /* 0x000ff00000041888 */
[C---:B------:R-:W-:Y:S08]  /*13950*/  HMMA.16816.F32.BF16 R144, R100.reuse, R134, R44 ;  /* 0x000000866490723c */ /* 0x040ff0000004182c */
[-C--:B------:R-:W-:Y:S08]  /*13960*/  HMMA.16816.F32.BF16 R148, R100, R124.reuse, R148 ;  /* 0x0000007c6494723c */ /* 0x080ff00000041894 */
[----:B------:R-:W-:Y:S08]  /*13970*/  HMMA.16816.F32.BF16 R128, R96, R124, R128 ;  /* 0x0000007c6080723c */ /* 0x000ff00000041880 */
[----:B------:R-:W-:Y:S08]  /*13980*/  HMMA.16816.F32.BF16 R152, R100, R126, R152 ;  /* 0x0000007e6498723c */ /* 0x000ff00000041898 */
        /* <DEDUP_REMOVED lines=13> */
[----:B------:R-:W-:Y:S02]  /*13a60*/  @!UPT UIADD3 URZ, URZ, URZ, URZ ;  /* 0x0000003f3f3ff290 */ /* 0x000fe4000fffe03f */
[----:B------:R-:W-:Y:S11]  /*13a70*/  @!P0 BRA `(.L_x_1657) ;  /* 0x00003a2000008947 */ /* 0x000ff60003800000 */
[----:B------:R-:W-:Y:S01]  /*13a80*/  IMAD.MOV.U32 R107, RZ, RZ, R105 ;  /* 0x000000ffff6b7224 */ /* 0x000fe200078e0069 */
[----:B------:R-:W-:Y:S01]  /*13a90*/  MOV R111, R5 ;  /* 0x00000005006f7202 */ /* 0x000fe20000000f00 */
[----:B------:R-:W-:Y:S01]  /*13aa0*/  IMAD.MOV.U32 R6, RZ, RZ, R106 ;  /* 0x000000ffff067224 */ /* 0x000fe200078e006a */
[----:B------:R-:W-:-:S07]  /*13ab0*/  MOV R110, R104 ;  /* 0x00000068006e7202 */ /* 0x000fce0000000f00 */
.L_x_1670:
[----:B------:R-:W2:Y:S01]  /*13ac0*/  LDL R0, [R1+0xc] ;  /* 0x00000c0001007983 */ /* 0x000ea20000100800 */
[----:B------:R-:W-:Y:S04]  /*13ad0*/  DEPBAR.LE SB0, 0x0 ;  /* 0x000080000000791a */ /* 0x000fe80000000000 */
[----:B------:R-:W-:Y:S01]  /*13ae0*/  WARPSYNC 0xffffffff ;  /* 0xffffffff00007948 */ /* 0x000fe20003800000 */
[----:B------:R-:W-:Y:S06]  /*13af0*/  BAR.SYNC.DEFER_BLOCKING 0x0 ;  /* 0x0000000000007b1d */ /* 0x000fec0000010000 */
        /* <DEDUP_REMOVED lines=14> */
[C---:B-1-34-:R-:W-:Y:S01]  /*13be0*/  IMAD.WIDE.U32 R2, R221.reuse, c[0x0][0x208], RZ ;  /* 0x00008200dd027a25 */ /* 0x05afe200078e00ff */
[----:B------:R-:W-:Y:S01]  /*13bf0*/  SHF.R.S32.HI R0, RZ, 0x1f, R221 ;  /* 0x0000001fff007819 */ /* 0x000fe200000114dd */
[----:B------:R-:W2:Y:S04]  /*13c00*/  LDL.64 R8, [R1+0x20] ;  /* 0x0000200001087983 */ /* 0x000ea80000100a00 */
[----:B------:R-:W-:Y:S02]  /*13c10*/  IMAD R0, R0, c[0x0][0x208], RZ ;  /* 0x0000820000007a24 */ /* 0x000fe400078e02ff */
[----:B------:R-:W3:Y:S02]  /*13c20*/  LDL R5, [R1+0x18] ;  /* 0x0000180001057983 */ /* 0x000ee40000100800 */
[----:B------:R-:W-:Y:S05]  /*13c30*/  IMAD R0, R221, c[0x0][0x20c], R0 ;  /* 0x00008300dd007a24 */ /* 0x000fea00078e0200 */
[----:B------:R-:W-:Y:S02]  /*13c40*/  IADD3 R3, R3, R0, RZ ;  /* 0x0000000003037210 */ /* 0x000fe40007ffe0ff */
[----:B------:R-:W-:Y:S03]  /*13c50*/  SHF.R.S32.HI R0, RZ, 0x1f, R219 ;  /* 0x0000001fff007819 */ /* 0x000fe600000114db */
[C---:B------:R-:W-:Y:S04]  /*13c60*/  IMAD.WIDE.U32 R2, R219.reuse, c[0x0][0x218], R2 ;  /* 0x00008600db027a25 */ /* 0x040fe800078e0002 */
        /* <DEDUP_REMOVED lines=8> */
.L_x_1770:
[----:B------:R-:W-:-:S05]  /*13cf0*/  BRA.DIV ~URZ, `(.L_x_1661) ;  /* 0x0000d4427f007947 */ /* 0x000fca000b800000 */
[----:B------:R3:W4:Y:S02]  /*13d00*/  SHFL.IDX PT, R0, R10, RZ, 0x1c1f ;  /* 0x001c1fff0a007589 */ /* 0x00072400000e0000 */
.L_x_1771:
[----:B------:R-:W5:Y:S01]  /*13d10*/  LDL.64 R2, [R1] ;  /* 0x0000000001027983 */ /* 0x000f620000100a00 */
[----:B------:R-:W-:Y:S03]  /*13d20*/  ISETP.GE.AND P3, PT, R252, c[0x0][0x1d4], PT ;  /* 0x00007500fc007a0c */ /* 0x000fe60003f66270 */
[----:B---3--:R-:W3:Y:S02]  /*13d30*/  LDL R11, [R1+0x8] ;  /* 0x00000800010b7983 */ /* 0x008ee40000100800 */
[----:B---3--:R-:W-:Y:S02]  /*13d40*/  ISETP.GE.AND P2, PT, R11, c[0x0][0x1d4], PT ;  /* 0x000075000b007a0c */ /* 0x008fe40003f46270 */
[----:B------:R-:W3:Y:S01]  /*13d50*/  S2R R11, SR_TID.X ;  /* 0x00000000000b7919 */ /* 0x000ee20000002100 */
[----:B-----5:R-:W-:Y:S02]  /*13d60*/  ISETP.GE.AND P1, PT, R2, c[0x0][0x1d4], PT ;  /* 0x0000750002007a0c */ /* 0x020fe40003f26270 */
[----:B----4-:R-:W-:Y:S05]  /*13d70*/  IADD3 R2, P0, R0, R234, RZ ;  /* 0x000000ea00027210 */ /* 0x010fea0007f1e0ff */
[----:B--2---:R-:W-:Y:S01]  /*13d80*/  IMAD.X R3, R4, 0x1, R233, P0 ;  /* 0x0000000104037824 */ /* 0x004fe200000e06e9 */
[----:B------:R-:W-:Y:S05]  /*13d90*/  IADD3 R8, P0, R0, R235, RZ ;  /* 0x000000eb00087210 */ /* 0x000fea0007f1e0ff */
[----:B------:R-:W-:Y:S01]  /*13da0*/  @!PT LDS RZ, [RZ] ;  /* 0x00000000fffff984 */ /* 0x000fe20000000800 */
[----:B------:R-:W-:Y:S01]  /*13db0*/  @!PT LDS RZ, [RZ] ;  /* 0x00000000fffff984 */ /* 0x000fe20000000800 */
[----:B------:R-:W-:Y:S01]  /*13dc0*/  @!PT LDS RZ, [RZ] ;  /* 0x00000000fffff984 */ /* 0x000fe20000000800 */
[----:B------:R2:W-:Y:S01]  /*13dd0*/  LDGSTS.E.BYPASS.LTC128B.128 [R209+0x1880], [R2.64], !P1 ;  /* 0x0188000002d17fae */ /* 0x0005e2000c901d48 */
[----:B------:R-:W-:Y:S05]  /*13de0*/  IMAD.X R9, R4, 0x1, R230, P0 ;  /* 0x0000000104097824 */ /* 0x000fea00000e06e6 */
[----:B------:R4:W-:Y:S01]  /*13df0*/  LDGSTS.E.BYPASS.LTC128B.128 [R209+0x2480], [R8.64], !P3 ;  /* 0x0248000008d17fae */ /* 0x0009e2000d901d48 */
[----:B--2---:R-:W-:Y:S05]  /*13e00*/  IADD3 R2, P0, R0, R232, RZ ;  /* 0x000000e800027210 */ /* 0x004fea0007f1e0ff */
[----:B------:R-:W-:Y:S01]  /*13e10*/  IMAD.X R3, R4, 0x1, R231, P0 ;  /* 0x0000000104037824 */ /* 0x000fe200000e06e7 */
[----:B---3--:R-:W-:Y:S04]  /*13e20*/  ISETP.GT.AND P0, PT, R11, 0x3f, PT ;  /* 0x0000003f0b00780c */ /* 0x008fe80003f04270 */
[----:B------:R4:W-:Y:S09]  /*13e30*/  LDGSTS.E.BYPASS.LTC128B.128 [R209+0x3080], [R2.64], !P2 ;  /* 0x0308000002d17fae */ /* 0x0009f2000d101d48 */
[----:B------:R-:W-:-:S05]  /*13e40*/  @P0 BRA `(.L_x_1659) ;  /* 0x000000f000000947 */ /* 0x000fca0003800000 */
[----:B------:R-:W-:-:S05]  /*13e50*/  BRA.DIV ~URZ, `(.L_x_1662) ;  /* 0x0000d3427f007947 */ /* 0x000fca000b800000 */
[----:B------:R2:W3:Y:S04]  /*13e60*/  SHFL.IDX PT, R4, R5, 0x1, 0x1c1f ;  /* 0x003c1f0005047f89 */ /* 0x0004e800000e0000 */
[----:B------:R2:W1:Y:S02]  /*13e70*/  SHFL.IDX PT, R0, R10, 0x1, 0x1c1f ;  /* 0x003c1f000a007f89 */ /* 0x00046400000e0000 */
.L_x_1772:
[----:B-1--4-:R-:W-:Y:S05]  /*13e80*/  IADD3 R2, P0, R0, R234, RZ ;  /* 0x000000ea00027210 */ /* 0x012fea0007f1e0ff */
[----:B---3--:R-:W-:Y:S01]  /*13e90*/  IMAD.X R3, R4, 0x1, R233, P0 ;  /* 0x0000000104037824 */ /* 0x008fe200000e06e9 */
[----:B------:R-:W-:Y:S04]  /*13ea0*/  IADD3 R8, P0, R0, R235, RZ ;  /* 0x000000eb00087210 */ /* 0x000fe80007f1e0ff */
[----:B------:R-:W-:Y:S01]  /*13eb0*/  @!PT LDS RZ, [RZ] ;  /* 0x00000000fffff984 */ /* 0x000fe20000000800 */
[----:B------:R-:W-:Y:S01]  /*13ec0*/  @!PT LDS RZ, [RZ] ;  /* 0x00000000fffff984 */ /* 0x000fe20000000800 */
[----:B------:R-:W-:Y:S01]  /*13ed0*/  @!PT LDS RZ, [RZ] ;  /* 0x00000000fffff984 */ /* 0x000fe20000000800 */
[----:B------:R1:W-:Y:S01]  /*13ee0*/  LDGSTS.E.BYPASS.LTC128B.128 [R209+0x2080], [R2.64], !P1 ;  /* 0x0208000002d17fae */ /* 0x0003e2000c901d48 */
[----:B------:R-:W-:Y:S05]  /*13ef0*/  IMAD.X R9, R4, 0x1, R230, P0 ;  /* 0x0000000104097824 */ /* 0x000fea00000e06e6 */
[----:B------:R3:W-:Y:S01]  /*13f00*/  LDGSTS.E.BYPASS.LTC128B.128 [R209+0x2c80], [R8.64], !P3 ;  /* 0x02c8000008d17fae */ /* 0x0007e2000d901d48 */
[----:B-1----:R-:W-:Y:S05]  /*13f10*/  IADD3 R2, P0, R0, R232, RZ ;  /* 0x000000e800027210 */ /* 0x002fea0007f1e0ff */
[----:B------:R-:W-:Y:S05]  /*13f20*/  IMAD.X R3, R4, 0x1, R231, P0 ;  /* 0x0000000104037824 */ /* 0x000fea00000e06e7 */
[----:B------:R3:W-:Y:S03]  /*13f30*/  LDGSTS.E.BYPASS.LTC128B.128 [R209+0x3880], [R2.64], !P2 ;  /* 0x0388000002d17fae */ /* 0x0007e6000d101d48 */
.L_x_1659:
[----:B-1-34-:R-:W-:Y:S05]  /*13f40*/  BSYNC B0 ;  /* 0x0000000000007941 */ /* 0x01afea0003800000 */
.L_x_1658:
        /* <DEDUP_REMOVED lines=199> */
[----:B------:R-:W-:Y:S03]  /*14bc0*/  IMAD.MOV.U32 R219, RZ, RZ, RZ ;  /* 0x000000ffffdb7224 */ /* 0x000fe600078e00ff */
[----:B------:R-:W3:Y:S04]  /*14bd0*/  LDL.64 R222, [R1+0x40] ;  /* 0x0000400001de7983 */ /* 0x000ee80000100a00 */
[----:B------:R-:W4:Y:S04]  /*14be0*/  LDL R5, [R1+0x4c] ;  /* 0x00004c0001057983 */ /* 0x000f280000100800 */
[----:B------:R-:W5:Y:S04]  /*14bf0*/  LDL.64 R226, [R1+0x38] ;  /* 0x0000380001e27983 */ /* 0x000f680000100a00 */
[----:B------:R-:W3:Y:S01]  /*14c00*/  LDL R218, [R1+0x48] ;  /* 0x0000480001da7983 */ /* 0x000ee20000100800 */
[----:B--2---:R-:W-:Y:S05]  /*14c10*/  IMAD R2, R220, 0x30, R4 ;  /* 0x00000030dc027824 */ /* 0x004fea00078e0204 */
[----:B------:R-:W-:Y:S05]  /*14c20*/  IADD3 R2, R2, -0x30, R251 ;  /* 0xffffffd002027810 */ /* 0x000fea0007ffe0fb */
[----:B------:R-:W-:Y:S04]  /*14c30*/  @P6 IMAD.HI.U32 R3, R2, c[0x0][0x2bc], RZ ;  /* 0x0000af0002036a27 */ /* 0x000fe800078e00ff */
[----:B-1----:R-:W-:Y:S01]  /*14c40*/  IMAD.MOV.U32 R0, RZ, RZ, R2 ;  /* 0x000000ffff007224 */ /* 0x002fe200078e0002 */
[----:B------:R-:W-:Y:S04]  /*14c50*/  @P6 SHF.R.U32.HI R0, RZ, c[0x0][0x2c0], R3 ;  /* 0x0000b000ff006a19 */ /* 0x000fe80000011603 */
[C---:B---3--:R-:W-:Y:S01]  /*14c60*/  @!P5 IADD3 R3, P0, R0.reuse, R222, RZ ;  /* 0x000000de0003d210 */ /* 0x048fe20007f1e0ff */
[----:B------:R-:W-:Y:S01]  /*14c70*/  IMAD.MOV R4, RZ, RZ, -R0 ;  /* 0x000000ffff047224 */ /* 0x000fe200078e0a00 */
[----:B------:R-:W1:Y:S02]  /*14c80*/  S2R R222, SR_TID.X ;  /* 0x0000000000de7919 */ /* 0x000e640000002100 */
[----:B----4-:R-:W-:Y:S01]  /*14c90*/  @!P5 LEA.HI.X.SX32 R0, R0, R5, 0x1, P0 ;  /* 0x000000050000d211 */ /* 0x010fe200000f0eff */
[----:B------:R-:W-:Y:S01]  /*14ca0*/  IMAD R221, R4, c[0x0][0x2b8], R2 ;  /* 0x0000ae0004dd7a24 */ /* 0x000fe200078e0202 */
[C---:B------:R-:W-:Y:S04]  /*14cb0*/  @!P5 LEA R2, P0, R3.reuse, c[0x0][0x2a0], 0x2 ;  /* 0x0000a8000302da11 */ /* 0x040fe800078010ff */
[----:B------:R-:W-:Y:S02]  /*14cc0*/  @!P5 LEA.HI.X R3, R3, c[0x0][0x2a4], R0, 0x2, P0 ;  /* 0x0000a9000303da11 */ /* 0x000fe400000f1400 */
[----:B------:R-:W-:Y:S03]  /*14cd0*/  SHF.R.S32.HI R0, RZ, 0x1f, R221 ;  /* 0x0000001fff007819 */ /* 0x000fe600000114dd */
[----:B------:R2:W3:Y:S02]  /*14ce0*/  @!P5 LDG.E R219, [R2.64] ;  /* 0x0000000802dbd981 */ /* 0x0004e4000c1e1900 */
[----:B------:R-:W-:Y:S04]  /*14cf0*/  IMAD R0, R0, c[0x0][0x1e0], RZ ;  /* 0x0000780000007a24 */ /* 0x000fe800078e02ff */
[----:B------:R-:W-:Y:S01]  /*14d00*/  IMAD R0, R221, c[0x0][0x1e4], R0 ;  /* 0x00007900dd007a24 */ /* 0x000fe200078e0200 */
[----:B-1----:R-:W-:Y:S04]  /*14d10*/  SHF.R.S32.HI R5, RZ, 0x1f, R222 ;  /* 0x0000001fff057819 */ /* 0x002fe800000114de */
[----:B------:R-:W-:Y:S04]  /*14d20*/  LEA.HI R5, R5, R222, RZ, 0x2 ;  /* 0x000000de05057211 */ /* 0x000fe800078f10ff */
[----:B------:R-:W-:Y:S04]  /*14d30*/  SHF.R.S32.HI R5, RZ, 0x2, R5 ;  /* 0x00000002ff057819 */ /* 0x000fe80000011405 */
[----:B------:R-:W-:Y:S01]  /*14d40*/  IADD3 R5, -R5, 0x30, RZ ;  /* 0x0000003005057810 */ /* 0x000fe20007ffe1ff */
[----:B--2---:R-:W-:Y:S04]  /*14d50*/  IMAD.WIDE.U32 R2, R221, c[0x0][0x1e0], RZ ;  /* 0x00007800dd027a25 */ /* 0x004fe800078e00ff */
[----:B------:R-:W-:Y:S01]  /*14d60*/  IMAD.IADD R3, R3, 0x1, R0 ;  /* 0x0000000103037824 */ /* 0x000fe200078e0200 */
[----:B---3--:R-:W-:Y:S03]  /*14d70*/  SHF.R.S32.HI R0, RZ, 0x1f, R219 ;  /* 0x0000001fff007819 */ /* 0x008fe600000114db */
[C---:B------:R-:W-:Y:S04]  /*14d80*/  IMAD.WIDE.U32 R2, R219.reuse, c[0x0][0x1f0], R2 ;  /* 0x00007c00db027a25 */ /* 0x040fe800078e0002 */
[----:B------:R-:W-:Y:S01]  /*14d90*/  IMAD R4, R0, c[0x0][0x1f0], RZ ;  /* 0x00007c0000047a24 */ /* 0x000fe200078e02ff */
[----:B-----5:R-:W-:Y:S03]  /*14da0*/  IADD3 R0, P0, R226, R2, RZ ;  /* 0x00000002e2007210 */ /* 0x020fe60007f1e0ff */
[----:B------:R-:W-:Y:S05]  /*14db0*/  IMAD R4, R219, c[0x0][0x1f4], R4 ;  /* 0x00007d00db047a24 */ /* 0x000fea00078e0204 */
[----:B------:R-:W-:Y:S02]  /*14dc0*/  IADD3.X R2, R218, R3, R4, P0, !PT ;  /* 0x00000003da027210 */ /* 0x000fe400007fe404 */
[C---:B------:R-:W-:Y:S04]  /*14dd0*/  LEA R11, P0, R0.reuse, c[0x0][0x1c8], 0x1 ;  /* 0x00007200000b7a11 */ /* 0x040fe800078008ff */
[----:B------:R-:W-:Y:S02]  /*14de0*/  LEA.HI.X R10, R0, c[0x0][0x1cc], R2, 0x1, P0 ;  /* 0x00007300000a7a11 */ /* 0x000fe400000f0c02 */
[----:B------:R-:W-:Y:S01]  /*14df0*/  ISETP.GE.AND P0, PT, R5, 0x1, PT ;  /* 0x000000010500780c */ /* 0x000fe20003f06270 */
[----:B------:R-:W-:-:S10]  /*14e00*/  BRA.DIV ~URZ, `(.L_x_1665) ;  /* 0x0000c4527f007947 */ /* 0x000fd4000b800000 */
[----:B------:R1:W2:Y:S02]  /*14e10*/  SHFL.IDX PT, R4, R10, RZ, 0x1c1f ;  /* 0x001c1fff0a047589 */ /* 0x0002a400000e0000 */
.L_x_1773:
[----:B------:R-:W-:-:S05]  /*14e20*/  BRA.DIV ~URZ, `(.L_x_1666) ;  /* 0x0000c4a27f007947 */ /* 0x000fca000b800000 */
[----:B------:R3:W4:Y:S02]  /*14e30*/  SHFL.IDX PT, R0, R11, RZ, 0x1c1f ;  /* 0x001c1fff0b007589 */ /* 0x00072400000e0000 */
.L_x_1774:
[----:B------:R-:W5:Y:S01]  /*14e40*/  LDL.64 R2, [R1] ;  /* 0x0000000001027983 */ /* 0x000f620000100a00 */
[----:B------:R-:W-:Y:S03]  /*14e50*/  @P0 ISETP.GE.AND P3, PT, R252, c[0x0][0x1d4], PT ;  /* 0x00007500fc000a0c */ /* 0x000fe60003f66270 */
[----:B---3--:R-:W3:Y:S01]  /*14e60*/  LDL R13, [R1+0x8] ;  /* 0x00000800010d7983 */ /* 0x008ee20000100800 */
[----:B-----5:R-:W-:Y:S02]  /*14e70*/  @P0 ISETP.GE.AND P1, PT, R2, c[0x0][0x1d4], PT ;  /* 0x0000750002000a0c */ /* 0x020fe40003f26270 */
[----:B----4-:R-:W-:Y:S05]  /*14e80*/  @P0 IADD3 R2, P2, R0, R234, RZ ;  /* 0x000000ea00020210 */ /* 0x010fea0007f5e0ff */
[----:B--2---:R-:W-:Y:S01]  /*14e90*/  @P0 IMAD.X R3, R4, 0x1, R233, P2 ;  /* 0x0000000104030824 */ /* 0x004fe200010e06e9 */
[----:B---3--:R-:W-:Y:S05]  /*14ea0*/  @P0 ISETP.GE.AND P2, PT, R13, c[0x0][0x1d4], PT ;  /* 0x000075000d000a0c */ /* 0x008fea0003f46270 */
[----:B------:R-:W-:Y:S01]  /*14eb0*/  @!PT LDS RZ, [RZ] ;  /* 0x00000000fffff984 */ /* 0x000fe20000000800 */
[----:B------:R-:W-:Y:S01]  /*14ec0*/  @!PT LDS RZ, [RZ] ;  /* 0x00000000fffff984 */ /* 0x000fe20000000800 */
[----:B------:R-:W-:Y:S01]  /*14ed0*/  @!PT LDS RZ, [RZ] ;  /* 0x00000000fffff984 */ /* 0x000fe20000000800 */
[----:B------:R2:W-:Y:S01]  /*14ee0*/  @P0 LDGSTS.E.BYPASS.LTC128B.128 [R209+0x3c80], [R2.64], !P1 ;  /* 0x03c8000002d10fae */ /* 0x0005e2000c901d48 */
[----:B------:R-:W-:Y:S05]  /*14ef0*/  @P0 IADD3 R8, P1, R0, R235, RZ ;  /* 0x000000eb00080210 */ /* 0x000fea0007f3e0ff */
[----:B------:R-:W-:Y:S05]  /*14f00*/  @P0 IMAD.X R9, R4, 0x1, R230, P1 ;  /* 0x0000000104090824 */ /* 0x000fea00008e06e6 */
[----:B------:R3:W-:Y:S01]  /*14f10*/  @P0 LDGSTS.E.BYPASS.LTC128B.128 [R209+0x4880], [R8.64], !P3 ;  /* 0x0488000008d10fae */ /* 0x0007e2000d901d48 */
[----:B--2---:R-:W-:Y:S05]  /*14f20*/  @P0 IADD3 R2, P1, R0, R232, RZ ;  /* 0x000000e800020210 */ /* 0x004fea0007f3e0ff */
[----:B------:R-:W-:Y:S05]  /*14f30*/  @P0 IMAD.X R3, R4, 0x1, R231, P1 ;  /* 0x0000000104030824 */ /* 0x000fea00008e06e7 */
[----:B------:R3:W-:Y:S01]  /*14f40*/  @P0 LDGSTS.E.BYPASS.LTC128B.128 [R209+0x5480], [R2.64], !P2 ;  /* 0x0548000002d10fae */ /* 0x0007e2000d101d48 */
[----:B------:R-:W-:Y:S01]  /*14f50*/  ISETP.GE.AND P0, PT, R5, 0x21, PT ;  /* 0x000000210500780c */ /* 0x000fe20003f06270 */
[----:B------:R-:W-:-:S06]  /*14f60*/  BRA.DIV ~URZ, `(.L_x_1667) ;  /* 0x0000c3c27f007947 */ /* 0x000fcc000b800000 */
[----:B------:R2:W4:Y:S04]  /*14f70*/  SHFL.IDX PT, R4, R10, 0x1, 0x1c1f ;  /* 0x003c1f000a047f89 */ /* 0x00052800000e0000 */
[----:B------:R2:W1:Y:S02]  /*14f80*/  SHFL.IDX PT, R0, R11, 0x1, 0x1c1f ;  /* 0x003c1f000b007f89 */ /* 0x00046400000e0000 */
.L_x_1775:
[----:B---3--:R-:W3:Y:S01]  /*14f90*/  LDL.64 R2, [R1] ;  /* 0x0000000001027983 */ /* 0x008ee20000100a00 */
[----:B------:R-:W-:Y:S03]  /*14fa0*/  @P0 ISETP.GE.AND P3, PT, R252, c[0x0][0x1d4], PT ;  /* 0x00007500fc000a0c */ /* 0x000fe60003f66270 */
[----:B------:R-:W5:Y:S01]  /*14fb0*/  LDL R5, [R1+0x8] ;  /* 0x0000080001057983 */ /* 0x000f620000100800 */
[----:B---3--:R-:W-:Y:S02]  /*14fc0*/  @P0 ISETP.GE.AND P1, PT, R2, c[0x0][0x1d4], PT ;  /* 0x0000750002000a0c */ /* 0x008fe40003f26270 */
[----:B-1----:R-:W-:Y:S05]  /*14fd0*/  @P0 IADD3 R2, P2, R0, R234, RZ ;  /* 0x000000ea00020210 */ /* 0x002fea0007f5e0ff */
[----:B----4-:R-:W-:Y:S01]  /*14fe0*/  @P0 IMAD.X R3, R4, 0x1, R233, P2 ;  /* 0x0000000104030824 */ /* 0x010fe200010e06e9 */
[----:B-----5:R-:W-:Y:S05]  /*14ff0*/  @P0 ISETP.GE.AND P2, PT, R5, c[0x0][0x1d4], PT ;  /* 0x0000750005000a0c */ /* 0x020fea0003f46270 */
[----:B------:R-:W-:Y:S01]  /*15000*/  @!PT LDS RZ, [RZ] ;  /* 0x00000000fffff984 */ /* 0x000fe20000000800 */
[----:B------:R-:W-:Y:S01]  /*15010*/  @!PT LDS RZ, [RZ] ;  /* 0x00000000fffff984 */ /* 0x000fe20000000800 */
[----:B------:R-:W-:Y:S01]  /*15020*/  @!PT LDS RZ, [RZ] ;  /* 0x00000000fffff984 */ /* 0x000fe20000000800 */
[----:B------:R1:W-:Y:S01]  /*15030*/  @P0 LDGSTS.E.BYPASS.LTC128B.128 [R209+0x4480], [R2.64], !P1 ;  /* 0x0448000002d10fae */ /* 0x0003e2000c901d48 */
[----:B------:R-:W-:Y:S05]  /*15040*/  @P0 IADD3 R8, P1, R0, R235, RZ ;  /* 0x000000eb00080210 */ /* 0x000fea0007f3e0ff */
[----:B------:R-:W-:Y:S05]  /*15050*/  @P0 IMAD.X R9, R4, 0x1, R230, P1 ;  /* 0x0000000104090824 */ /* 0x000fea00008e06e6 */
[----:B------:R3:W-:Y:S01]  /*15060*/  @P0 LDGSTS.E.BYPASS.LTC128B.128 [R209+0x5080], [R8.64], !P3 ;  /* 0x0508000008d10fae */ /* 0x0007e2000d901d48 */
[----:B-1----:R-:W-:Y:S05]  /*15070*/  @P0 IADD3 R2, P1, R0, R232, RZ ;  /* 0x000000e800020210 */ /* 0x002fea0007f3e0ff */
[----:B------:R-:W-:Y:S05]  /*15080*/  @P0 IMAD.X R3, R4, 0x1, R231, P1 ;  /* 0x0000000104030824 */ /* 0x000fea00008e06e7 */
[----:B------:R3:W-:Y:S03]  /*15090*/  @P0 LDGSTS.E.BYPASS.LTC128B.128 [R209+0x5c80], [R2.64], !P2 ;  /* 0x05c8000002d10fae */ /* 0x0007e6000d101d48 */
.L_x_1664:
[----:B--234-:R-:W-:Y:S05]  /*150a0*/  BSYNC B0 ;  /* 0x0000000000007941 */ /* 0x01cfea0003800000 */
.L_x_1663:
[----:B------:R-:W2:Y:S01]  /*150b0*/  LDL R4, [R1+0x60] ;  /* 0x0000600001047983 */ /* 0x000ea20000100800 */
[----:B------:R-:W-:Y:S03]  /*150c0*/  IMAD.MOV.U32 R8, RZ, RZ, c[0x0][0x2c4] ;  /* 0x0000b100ff087624 */ /* 0x000fe600078e00ff */
[----:B-1----:R-:W2:Y:S02]  /*150d0*/  LDL R0, [R1+0x80] ;  /* 0x0000800001007983 */ /* 0x002ea40000100800 */
[----:B------:R-:W-:Y:S02]  /*150e0*/  ISETP.NE.AND P0, PT, R8, 0x1, PT ;  /* 0x000000010800780c */ /* 0x000fe40003f05270 */
[----:B------:R-:W3:Y:S04]  /*150f0*/  LDL R5, [R1+0x68] ;  /* 0x0000680001057983 */ /* 0x000ee80000100800 */
[----:B------:R-:W4:Y:S04]  /*15100*/  LDL R3, [R1+0x6c] ;  /* 0x00006c0001037983 */ /* 0x000f280000100800 */
[----:B------:R-:W4:Y:S04]  /*15110*/  LDL R2, [R1+0x64] ;  /* 0x0000640001027983 */ /* 0x000f280000100800 */
[----:B------:R-:W0:Y:S01]  /*15120*/  LDGDEPBAR ;  /* 0x00000000000079af */ /* 0x000e220000000000 */
[----:B--2---:R-:W-:Y:S04]  /*15130*/  IMAD.IADD R4, R0, 0x1, R4 ;  /* 0x0000000100047824 */ /* 0x004fe800078e0204 */
[----:B------:R-:W-:Y:S05]  /*15140*/  @P0 IMAD.HI.U32 R0, R4, c[0x0][0x2c8], RZ ;  /* 0x0000b20004000a27 */ /* 0x000fea00078e00ff */
[----:B------:R-:W-:Y:S01]  /*15150*/  @P0 SHF.R.U32.HI R4, RZ, c[0x0][0x2cc], R0 ;  /* 0x0000b300ff040a19 */ /* 0x000fe20000011600 */
[----:B------:R-:W-:Y:S05]  /*15160*/  IMAD R0, R220, -0x30, RZ ;  /* 0xffffffd0dc007824 */ /* 0x000fea00078e02ff */
[----:B---3--:R-:W-:Y:S04]  /*15170*/  IADD3 R0, -R5, 0x1, R0 ;  /* 0x0000000105007810 */ /* 0x008fe80007ffe100 */
[----:B----4-:R-:W-:Y:S01]  /*15180*/  IADD3 R5, -R2, R0, R3 ;  /* 0x0000000002057210 */ /* 0x010fe20007ffe103 */
[----:B------:R-:W-:-:S05]  /*15190*/  BRA.DIV ~URZ, `(.L_x_1668) ;  /* 0x0000c2527f007947 */ /* 0x000fca000b800000 */
[----:B------:R1:W2:Y:S02]  /*151a0*/  SHFL.IDX PT, R0, R4, RZ, 0x1c1f ;  /* 0x001c1fff04007589 */ /* 0x0002a400000e0000 */
.L_x_1776:
        /* <DEDUP_REMOVED lines=9> */
[----:B------:R-:W-:Y:S02]  /*15240*/  ISETP.GT.AND P0, PT, R0, 0x18, PT ;  /* 0x000000180000780c */ /* 0x000fe40003f04270 */
[----:B------:R-:W-:Y:S02]  /*15250*/  FSEL R18, R18, -INF , P3 ;  /* 0xff80000012127808 */ /* 0x000fe40001800000 */
        /* <DEDUP_REMOVED lines=8> */
[----:B------:R-:W-:Y:S02]  /*152e0*/  ISETP.GT.AND P0, PT, R0, 0x29, PT ;  /* 0x000000290000780c */ /* 0x000fe40003f04270 */
[----:B------:R-:W-:Y:S02]  /*152f0*/  FSEL R13, R25, -INF , P4 ;  /* 0xff800000190d7808 */ /* 0x000fe40002000000 */
        /* <DEDUP_REMOVED lines=32> */
[C---:B------:R-:W-:Y:S02]  /*15500*/  ISETP.GT.AND P0, PT, R2.reuse, RZ, PT ;  /* 0x000000ff0200720c */ /* 0x040fe40003f04270 */
[C---:B------:R-:W-:Y:S02]  /*15510*/  ISETP.GT.AND P4, PT, R2.reuse, 0x9, PT ;  /* 0x000000090200780c */ /* 0x040fe40003f84270 */
[----:B------:R-:W-:Y:S02]  /*15520*/  FSEL R27, R27, -INF , P1 ;  /* 0xff8000001b1b7808 */ /* 0x000fe40000800000 */
[C---:B------:R-:W-:Y:S02]  /*15530*/  ISETP.GT.AND P1, PT, R2.reuse, 0x1, PT ;  /* 0x000000010200780c */ /* 0x040fe40003f24270 */
[----:B------:R-:W-:Y:S02]  /*15540*/  FSEL R26, R23, -INF , P2 ;  /* 0xff800000171a7808 */ /* 0x000fe40001000000 */
[----:B------:R-:W-:Y:S02]  /*15550*/  ISETP.GT.AND P2, PT, R2, 0x8, PT ;  /* 0x000000080200780c */ /* 0x000fe40003f44270 */
[----:B------:R-:W-:Y:S02]  /*15560*/  FSEL R25, R22, -INF , P3 ;  /* 0xff80000016197808 */ /* 0x000fe40001800000 */
[----:B------:R-:W-:Y:S02]  /*15570*/  FSEL R37, R213, -INF , P0 ;  /* 0xff800000d5257808 */ /* 0x000fe40000000000 */
[C---:B------:R-:W-:Y:S02]  /*15580*/  ISETP.GT.AND P0, PT, R2.reuse, 0x10, PT ;  /* 0x000000100200780c */ /* 0x040fe40003f04270 */
[----:B------:R-:W-:Y:S02]  /*15590*/  ISETP.GT.AND P3, PT, R2, 0x18, PT ;  /* 0x000000180200780c */ /* 0x000fe40003f64270 */
[----:B------:R-:W-:Y:S02]  /*155a0*/  FSEL R54, R194, -INF , P4 ;  /* 0xff800000c2367808 */ /* 0x000fe40002000000 */
[----:B------:R-:W-:Y:S02]  /*155b0*/  ISETP.GT.AND P4, PT, R2, 0x19, PT ;  /* 0x000000190200780c */ /* 0x000fe40003f84270 */
[----:B------:R-:W-:Y:S02]  /*155c0*/  FSEL R49, R212, -INF , P1 ;  /* 0xff800000d4317808 */ /* 0x000fe40000800000 */
[C---:B------:R-:W-:Y:S02]  /*155d0*/  ISETP.GT.AND P1, PT, R2.reuse, 0x11, PT ;  /* 0x000000110200780c */ /* 0x040fe40003f24270 */
[----:B------:R-:W-:Y:S02]  /*155e0*/  FSEL R55, R195, -INF , P2 ;  /* 0xff800000c3377808 */ /* 0x000fe40001000000 */
[----:B------:R-:W-:Y:S02]  /*155f0*/  FSEL R53, R181, -INF , P0 ;  /* 0xff800000b5357808 */ /* 0x000fe40000000000 */
[C---:B------:R-:W-:Y:S02]  /*15600*/  ISETP.GT.AND P0, PT, R2.reuse, 0x20, PT ;  /* 0x000000200200780c */ /* 0x040fe40003f04270 */
[----:B------:R-:W-:Y:S02]  /*15610*/  ISETP.GT.AND P2, PT, R2, 0x21, PT ;  /* 0x000000210200780c */ /* 0x000fe40003f44270 */
[----:B------:R-:W-:Y:S02]  /*15620*/  FSEL R51, R106, -INF , P3 ;  /* 0xff8000006a337808 */ /* 0x000fe40001800000 */
[C---:B------:R-:W-:Y:S02]  /*15630*/  ISETP.GT.AND P3, PT, R2.reuse, 0x28, PT ;  /* 0x000000280200780c */ /* 0x040fe40003f64270 */
[----:B------:R-:W-:Y:S02]  /*15640*/  FSEL R50, R105, -INF , P4 ;  /* 0xff80000069327808 */ /* 0x000fe40002000000 */
[----:B------:R-:W-:Y:S02]  /*15650*/  ISETP.GT.AND P4, PT, R2, 0x29, PT ;  /* 0x000000290200780c */ /* 0x000fe40003f84270 */
[----:B------:R-:W-:Y:S02]  /*15660*/  FMNMX.FTZ R2, R8, R6, !PT ;  /* 0x0000000608027209 */ /* 0x000fe40007810000 */
[----:B------:R-:W-:Y:S02]  /*15670*/  FSEL R52, R180, -INF , P1 ;  /* 0xff800000b4347808 */ /* 0x000fe40000800000 */
[----:B------:R-:W-:Y:S02]  /*15680*/  FMNMX.FTZ R2, R19, R2, !PT ;  /* 0x0000000213027209 */ /* 0x000fe40007810000 */
[----:B------:R-:W-:Y:S02]  /*15690*/  FSEL R41, R41, -INF , P0 ;  /* 0xff80000029297808 */ /* 0x000fe40000000000 */
[----:B------:R-:W-:Y:S02]  /*156a0*/  FMNMX.FTZ R2, R18, R2, !PT ;  /* 0x0000000212027209 */ /* 0x000fe40007810000 */
[C---:B------:R-:W-:Y:S02]  /*156b0*/  ISETP.GT.AND P1, PT, R0.reuse, RZ, PT ;  /* 0x000000ff0000720c */ /* 0x040fe40003f24270 */
[----:B------:R-:W-:Y:S02]  /*156c0*/  FMNMX.FTZ R2, R17, R2, !PT ;  /* 0x0000000211027209 */ /* 0x000fe40007810000 */
[----:B------:R-:W-:Y:S02]  /*156d0*/  ISETP.GT.AND P0, PT, R0, 0x1, PT ;  /* 0x000000010000780c */ /* 0x000fe40003f04270 */
[----:B------:R-:W-:Y:S02]  /*156e0*/  FMNMX.FTZ R2, R16, R2, !PT ;  /* 0x0000000210027209 */ /* 0x000fe40007810000 */
[----:B------:R-:W-:Y:S02]  /*156f0*/  FSEL R40, R36, -INF , P2 ;  /* 0xff80000024287808 */ /* 0x000fe40001000000 */
        /* <DEDUP_REMOVED lines=12> */
[----:B------:R-:W-:Y:S02]  /*157c0*/  FSEL R48, R216, -INF , P0 ;  /* 0xff800000d8307808 */ /* 0x000fe40000000000 */
[C---:B------:R-:W-:Y:S02]  /*157d0*/  ISETP.GT.AND P1, PT, R0.reuse, 0x11, PT ;  /* 0x000000110000780c */ /* 0x040fe40003f24270 */
[----:B------:R-:W-:Y:S02]  /*157e0*/  ISETP.GT.AND P0, PT, R0, 0x18, PT ;  /* 0x000000180000780c */ /* 0x000fe40003f04270 */
[----:B------:R-:W-:Y:S02]  /*157f0*/  FMNMX.FTZ R2, R9, R2, !PT ;  /* 0x0000000209027209 */ /* 0x000fe40007810000 */
[----:B------:R-:W-:Y:S02]  /*15800*/  FSEL R47, R215, -INF , P3 ;  /* 0xff800000d72f7808 */ /* 0x000fe40001800000 */
        /* <DEDUP_REMOVED lines=8> */
[----:B------:R-:W-:Y:S02]  /*15890*/  ISETP.GT.AND P0, PT, R0, 0x29, PT ;  /* 0x000000290000780c */ /* 0x000fe40003f04270 */
[----:B------:R-:W-:Y:S01]  /*158a0*/  FSEL R42, R182, -INF , P4 ;  /* 0xff800000b62a7808 */ /* 0x000fe20002000000 */
[----:B------:R-:W2:Y:S01]  /*158b0*/  SHFL.BFLY PT, R0, R2, 0x2, 0x1f ;  /* 0x0c401f0002007f89 */ /* 0x000ea200000e0000 */
[----:B------:R-:W-:Y:S02]  /*158c0*/  FSEL R23, R185, -INF , P3 ;  /* 0xff800000b9177808 */ /* 0x000fe40001800000 */
        /* <DEDUP_REMOVED lines=53> */
.L_x_1777:
        /* <DEDUP_REMOVED lines=23> */
[----:B------:R-:W-:Y:S10]  /*15d90*/  MUFU.EX2 R13, R8 ;  /* 0x00000008000d7308 */ /* 0x000ff40000000800 */
[----:B------:R-:W-:Y:S10]  /*15da0*/  MUFU.EX2 R2, R6 ;  /* 0x0000000600027308 */ /* 0x000ff40000000800 */
[----:B------:R-:W1:Y:S02]  /*15db0*/  MUFU.EX2 R12, R17 ;  /* 0x00000011000c7308 */ /* 0x000e640000000800 */
[----:B-1----:R-:W-:Y:S01]  /*15dc0*/  F2FP.BF16.PACK_AB R174, R12, R13 ;  /* 0x0000000d0cae723e */ /* 0x002fe200000010ff */
[----:B------:R-:W-:Y:S01]  /*15dd0*/  FFMA.FTZ R0, R4, R225, R3 ;  /* 0x000000e104007223 */ /* 0x000fe20000010003 */
[----:B------:R-:W-:Y:S01]  /*15de0*/  F2FP.BF16.PACK_AB R172, R2, R3 ;  /* 0x0000000302ac723e */ /* 0x000fe200000010ff */
        /* <DEDUP_REMOVED lines=9> */
[----:B------:R-:W-:Y:S02]  /*15e80*/  FMUL.FTZ R0, R0, c[0x0][0x2d0] ;  /* 0x0000b40000007a20 */ /* 0x000fe40000410000 */
        /* <DEDUP_REMOVED lines=14> */
[----:B------:R-:W-:Y:S01]  /*15f70*/  MUFU.EX2 R10, R10 ;  /* 0x0000000a000a7308 */ /* 0x000fe20000000800 */
[C---:B------:R-:W-:Y:S02]  /*15f80*/  FMUL.FTZ R69, R4.reuse, R69 ;  /* 0x0000004504457220 */ /* 0x040fe40000410000 */
[C---:B------:R-:W-:Y:S02]  /*15f90*/  FMUL.FTZ R72, R4.reuse, R72 ;  /* 0x0000004804487220 */ /* 0x040fe40000410000 */
[C---:B------:R-:W-:Y:S02]  /*15fa0*/  FMUL.FTZ R73, R4.reuse, R73 ;  /* 0x0000004904497220 */ /* 0x040fe40000410000 */
[C---:B------:R-:W-:Y:S02]  /*15fb0*/  FMUL.FTZ R84, R4.reuse, R84 ;  /* 0x0000005404547220 */ /* 0x040fe40000410000 */
[C---:B------:R-:W-:Y:S01]  /*15fc0*/  FMUL.FTZ R85, R4.reuse, R85 ;  /* 0x0000005504557220 */ /* 0x040fe20000410000 */
[----:B------:R-:W2:Y:S01]  /*15fd0*/  MUFU.EX2 R2, R6 ;  /* 0x0000000600027308 */ /* 0x000ea20000000800 */
[C---:B------:R-:W-:Y:S02]  /*15fe0*/  FMUL.FTZ R100, R4.reuse, R100 ;  /* 0x0000006404647220 */ /* 0x040fe40000410000 */
[----:B------:R-:W-:Y:S02]  /*15ff0*/  FMUL.FTZ R101, R4, R101 ;  /* 0x0000006504657220 */ /* 0x000fe40000410000 */
[C---:B-1----:R-:W-:Y:S02]  /*16000*/  FFMA.FTZ R0, R3.reuse, R236, R9 ;  /* 0x000000ec03007223 */ /* 0x042fe40000010009 */
[C---:B------:R-:W-:Y:S02]  /*16010*/  FMUL.FTZ R58, R3.reuse, R58 ;  /* 0x0000003a033a7220 */ /* 0x040fe40000410000 */
[C---:B------:R-:W-:Y:S01]  /*16020*/  FMUL.FTZ R59, R3.reuse, R59 ;  /* 0x0000003b033b7220 */ /* 0x040fe20000410000 */
[----:B------:R-:W1:Y:S01]  /*16030*/  MUFU.EX2 R228, R175 ;  /* 0x000000af00e47308 */ /* 0x000e620000000800 */
[C---:B------:R-:W-:Y:S02]  /*16040*/  FMUL.FTZ R70, R3.reuse, R70 ;  /* 0x0000004603467220 */ /* 0x040fe40000410000 */
[C---:B------:R-:W-:Y:S02]  /*16050*/  FMUL.FTZ R71, R3.reuse, R71 ;  /* 0x0000004703477220 */ /* 0x040fe40000410000 */
[C---:B------:R-:W-:Y:S02]  /*16060*/  FMUL.FTZ R74, R3.reuse, R74 ;  /* 0x0000004a034a7220 */ /* 0x040fe40000410000 */
[C---:B------:R-:W-:Y:S02]  /*16070*/  FMUL.FTZ R75, R3.reuse, R75 ;  /* 0x0000004b034b7220 */ /* 0x040fe40000410000 */
[C---:B------:R-:W-:Y:S01]  /*16080*/  FMUL.FTZ R86, R3.reuse, R86 ;  /* 0x0000005603567220 */ /* 0x040fe20000410000 */
[----:B------:R-:W-:Y:S01]  /*16090*/  MUFU.EX2 R240, R186 ;  /* 0x000000ba00f07308 */ /* 0x000fe20000000800 */
[C---:B------:R-:W-:Y:S02]  /*160a0*/  FMUL.FTZ R87, R3.reuse, R87 ;  /* 0x0000005703577220 */ /* 0x040fe40000410000 */
[C---:B------:R-:W-:Y:S01]  /*160b0*/  FMUL.FTZ R90, R3.reuse, R90 ;  /* 0x0000005a035a7220 */ /* 0x040fe20000410000 */
[C---:B--2---:R-:W-:Y:S01]  /*160c0*/  F2FP.BF16.PACK_AB R173, R2.reuse, R9 ;  /* 0x0000000902ad723e */ /* 0x044fe200000010ff */
[----:B------:R-:W-:Y:S01]  /*160d0*/  FADD.FTZ R107, R2, R0 ;  /* 0x00000000026b7221 */ /* 0x000fe20000010000 */
[C---:B------:R-:W-:Y:S01]  /*160e0*/  FSEL R0, R104.reuse, RZ, P0 ;  /* 0x000000ff68007208 */ /* 0x040fe20000000000 */
[----:B------:R-:W-:Y:S02]  /*160f0*/  FMUL.FTZ R2, R104, c[0x0][0x2d0] ;  /* 0x0000b40068027a20 */ /* 0x000fe40000410000 */
[C---:B------:R-:W-:Y:S01]  /*16100*/  FMUL.FTZ R91, R3.reuse, R91 ;  /* 0x0000005b035b7220 */ /* 0x040fe20000410000 */
[----:B------:R-:W-:Y:S01]  /*16110*/  MUFU.EX2 R241, R185 ;  /* 0x000000b900f17308 */ /* 0x000fe20000000800 */
[----:B------:R-:W-:Y:S01]  /*16120*/  FADD.FTZ R0, -R0, R110 ;  /* 0x0000006e00007221 */ /* 0x000fe20000010100 */
[----:B------:R-:W-:Y:S01]  /*16130*/  FSEL R2, R2, RZ, P0 ;  /* 0x000000ff02027208 */ /* 0x000fe20000000000 */
[----:B------:R-:W-:Y:S01]  /*16140*/  FMUL.FTZ R102, R3, R102 ;  /* 0x0000006603667220 */ /* 0x000fe20000410000 */
[----:B------:R-:W-:Y:S01]  /*16150*/  FSETP.NEU.FTZ.AND P0, PT, R5, -INF , PT ;  /* 0xff8000000500780b */ /* 0x000fe20003f1d000 */
[----:B------:R-:W-:Y:S01]  /*16160*/  FMUL.FTZ R0, R0, c[0x0][0x2d0] ;  /* 0x0000b40000007a20 */ /* 0x000fe20000410000 */
[----:B-1----:R-:W-:Y:S01]  /*16170*/  F2FP.BF16.PACK_AB R175, R228, R10 ;  /* 0x0000000ae4af723e */ /* 0x002fe200000010ff */
        /* <DEDUP_REMOVED lines=13> */
[----:B------:R-:W-:Y:S01]  /*16250*/  FFMA.FTZ R177, R50, c[0x0][0x2d0], -R2 ;  /* 0x0000b40032b17a23 */ /* 0x000fe20000010802 */
[----:B------:R-:W-:Y:S01]  /*16260*/  FSEL R2, R5, RZ, P0 ;  /* 0x000000ff05027208 */ /* 0x000fe20000000000 */
[----:B------:R2:W-:Y:S01]  /*16270*/  MUFU.EX2 R25, R8 ;  /* 0x0000000800197308 */ /* 0x0005e20000000800 */
[C---:B------:R-:W-:Y:S02]  /*16280*/  FMUL.FTZ R38, R3.reuse, R154 ;  /* 0x0000009a03267220 */ /* 0x040fe40000410000 */
[----:B------:R-:W-:Y:S02]  /*16290*/  FMUL.FTZ R39, R3, R155 ;  /* 0x0000009b03277220 */ /* 0x000fe40000410000 */
[----:B------:R-:W-:Y:S02]  /*162a0*/  FADD.FTZ R2, -R2, R111 ;  /* 0x0000006f02027221 */ /* 0x000fe40000010100 */
[----:B------:R-:W-:Y:S02]  /*162b0*/  FMUL.FTZ R52, R4, R160 ;  /* 0x000000a004347220 */ /* 0x000fe40000410000 */
[----:B------:R-:W-:Y:S01]  /*162c0*/  FMUL.FTZ R2, R2, c[0x0][0x2d0] ;  /* 0x0000b40002027a20 */ /* 0x000fe20000410000 */
[----:B------:R-:W3:Y:S01]  /*162d0*/  MUFU.EX2 R0, R0 ;  /* 0x0000000000007308 */ /* 0x000ee20000000800 */
[C---:B------:R-:W-:Y:S02]  /*162e0*/  FMUL.FTZ R53, R4.reuse, R161 ;  /* 0x000000a104357220 */ /* 0x040fe40000410000 */
[----:B-1----:R-:W-:Y:S02]  /*162f0*/  FMUL.FTZ R6, R5, c[0x0][0x2d0] ;  /* 0x0000b40005067a20 */ /* 0x002fe40000410000 */
[----:B------:R-:W-:Y:S02]  /*16300*/  FMUL.FTZ R103, R3, R103 ;  /* 0x0000006703677220 */ /* 0x000fe40000410000 */
[----:B------:R-:W-:Y:S01]  /*16310*/  FMUL.FTZ R88, R4, R88 ;  /* 0x0000005804587220 */ /* 0x000fe20000410000 */
[----:B------:R-:W-:Y:S01]  /*16320*/  FSEL R6, R6, RZ, P0 ;  /* 0x000000ff06067208 */ /* 0x000fe20000000000 */
[----:B------:R-:W-:Y:S01]  /*16330*/  FMUL.FTZ R89, R4, R89 ;  /* 0x0000005904597220 */ /* 0x000fe20000410000 */
[----:B------:R-:W1:Y:S03]  /*16340*/  MUFU.EX2 R2, R2 ;  /* 0x0000000200027308 */ /* 0x000e660000000800 */
[--C-:B------:R-:W-:Y:S02]  /*16350*/  FFMA.FTZ R183, R43, c[0x0][0x2d0], -R6.reuse ;  /* 0x0000b4002bb77a23 */ /* 0x100fe40000010806 */
[----:B--2---:R-:W-:Y:S02]  /*16360*/  FADD.FTZ R8, R13, R11 ;  /* 0x0000000b0d087221 */ /* 0x004fe40000010000 */
[----:B------:R-:W-:Y:S02]  /*16370*/  FFMA.FTZ R184, R42, c[0x0][0x2d0], -R6 ;  /* 0x0000b4002ab87a23 */ /* 0x000fe40000010806 */
[----:B------:R-:W-:Y:S01]  /*16380*/  FADD.FTZ R181, R12, R8 ;  /* 0x000000080cb57221 */ /* 0x000fe20000010000 */
[----:B------:R-:W-:Y:S01]  /*16390*/  MUFU.EX2 R227, R55 ;  /* 0x0000003700e37308 */ /* 0x000fe20000000800 */
[--C-:B------:R-:W-:Y:S01]  /*163a0*/  FFMA.FTZ R9, R36, c[0x0][0x2d0], -R6.reuse ;  /* 0x0000b40024097a23 */ /* 0x100fe20000010806 */
[----:B------:R-:W-:Y:S01]  /*163b0*/  LDSM.16.MT88.4 R40, [R197] ;  /* 0x00000000c528783b */ /* 0x000fe20000004200 */
[----:B------:R-:W-:Y:S02]  /*163c0*/  FFMA.FTZ R37, R48, c[0x0][0x2d0], -R6 ;  /* 0x0000b40030257a23 */ /* 0x000fe40000010806 */
[----:B---3--:R-:W-:Y:S02]  /*163d0*/  FFMA.FTZ R8, R0, R237, R26 ;  /* 0x000000ed00087223 */ /* 0x008fe4000001001a */
        /* <DEDUP_REMOVED lines=9> */
[----:B------:R-:W-:Y:S02]  /*16470*/  FFMA.FTZ R6, R24, c[0x0][0x2d0], -R6 ;  /* 0x0000b40018067a23 */ /* 0x000fe40000010806 */
[----:B------:R-:W-:Y:S01]  /*16480*/  FMUL.FTZ R48, R0, R116 ;  /* 0x0000007400307220 */ /* 0x000fe20000410000 */
[C---:B------:R-:W-:Y:S01]  /*16490*/  F2FP.BF16.PACK_AB R116, R25.reuse, R26 ;  /* 0x0000001a1974723e */ /* 0x040fe200000010ff */
[----:B-1----:R-:W-:Y:S02]  /*164a0*/  FMUL.FTZ R14, R2, R138 ;  /* 0x0000008a020e7220 */ /* 0x002fe40000410000 */
[----:B------:R-:W-:Y:S02]  /*164b0*/  FADD.FTZ R138, R25, R8 ;  /* 0x00000008198a7221 */ /* 0x000fe40000010000 */
[----:B------:R-:W1:Y:S01]  /*164c0*/  LDSM.16.MT88.4 R24, [R196] ;  /* 0x00000000c418783b */ /* 0x000e620000004200 */
[C---:B------:R-:W-:Y:S01]  /*164d0*/  FMUL.FTZ R16, R0.reuse, R132 ;  /* 0x0000008400107220 */ /* 0x040fe20000410000 */
        /* <DEDUP_REMOVED lines=27> */
[C---:B------:R-:W-:Y:S02]  /*16690*/  FMUL.FTZ R11, R3.reuse, R143 ;  /* 0x0000008f030b7220 */ /* 0x040fe40000410000 */
[----:B------:R-:W-:Y:S02]  /*166a0*/  FADD.FTZ R136, R10, R107 ;  /* 0x0000006b0a887221 */ /* 0x000fe40000010000 */
[----:B------:R-:W-:Y:S01]  /*166b0*/  FMUL.FTZ R10, R3, R142 ;  /* 0x0000008e030a7220 */ /* 0x000fe20000410000 */
[----:B------:R-:W4:Y:S01]  /*166c0*/  MUFU.EX2 R0, R9 ;  /* 0x0000000900007308 */ /* 0x000f220000000800 */
[----:B------:R-:W-:Y:S02]  /*166d0*/  FMUL.FTZ R8, R4, R140 ;  /* 0x0000008c04087220 */ /* 0x000fe40000410000 */
[C---:B------:R-:W-:Y:S01]  /*166e0*/  FMUL.FTZ R50, R2.reuse, R118 ;  /* 0x0000007602327220 */ /* 0x040fe20000410000 */
[----:B--2---:R-:W-:Y:S01]  /*166f0*/  F2FP.BF16.PACK_AB R118, R243, R227 ;  /* 0x000000e3f376723e */ /* 0x004fe200000010ff */
[----:B------:R-:W-:Y:S01]  /*16700*/  FMUL.FTZ R51, R2, R119 ;  /* 0x0000007702337220 */ /* 0x000fe20000410000 */
[----:B---3--:R-:W-:Y:S01]  /*16710*/  F2FP.BF16.PACK_AB R119, R244, R226 ;  /* 0x000000e2f477723e */ /* 0x008fe200000010ff */
[C---:B------:R-:W-:Y:S02]  /*16720*/  FMUL.FTZ R15, R2.reuse, R139 ;  /* 0x0000008b020f7220 */ /* 0x040fe40000410000 */
[C---:B------:R-:W-:Y:S01]  /*16730*/  FMUL.FTZ R18, R2.reuse, R134 ;  /* 0x0000008602127220 */ /* 0x040fe20000410000 */
[----:B------:R-:W-:Y:S01]  /*16740*/  MUFU.EX2 R140, R188 ;  /* 0x000000bc008c7308 */ /* 0x000fe20000000800 */
[----:B------:R-:W-:Y:S02]  /*16750*/  FMUL.FTZ R19, R2, R135 ;  /* 0x0000008702137220 */ /* 0x000fe40000410000 */
[C---:B------:R-:W-:Y:S01]  /*16760*/  FMUL.FTZ R20, R4.reuse, R144 ;  /* 0x0000009004147220 */ /* 0x040fe20000410000 */
[----:B------:R-:W-:Y:S01]  /*16770*/  LDSM.16.MT88.4 R132, [R196+0x1000] ;  /* 0x00100000c484783b */ /* 0x000fe20000004200 */
[----:B------:R-:W-:Y:S02]  /*16780*/  FMUL.FTZ R21, R4, R145 ;  /* 0x0000009104157220 */ /* 0x000fe40000410000 */
[C---:B------:R-:W-:Y:S02]  /*16790*/  FMUL.FTZ R22, R3.reuse, R146 ;  /* 0x0000009203167220 */ /* 0x040fe40000410000 */
[----:B------:R-:W-:Y:S01]  /*167a0*/  FMUL.FTZ R23, R3, R147 ;  /* 0x0000009303177220 */ /* 0x000fe20000410000 */
[----:B------:R-:W-:Y:S01]  /*167b0*/  MUFU.EX2 R139, R182 ;  /* 0x000000b6008b7308 */ /* 0x000fe20000000800 */
[C---:B------:R-:W-:Y:S01]  /*167c0*/  FMUL.FTZ R46, R2.reuse, R122 ;  /* 0x0000007a022e7220 */ /* 0x040fe20000410000 */
[----:B------:R-:W-:Y:S01]  /*167d0*/  LDSM.16.MT88.4 R144, [R196+0x800] ;  /* 0x00080000c490783b */ /* 0x000fe20000004200 */
[----:B------:R-:W-:Y:S01]  /*167e0*/  FMUL.FTZ R47, R2, R123 ;  /* 0x0000007b022f7220 */ /* 0x000fe20000410000 */
[----:B----4-:R-:W-:Y:S01]  /*167f0*/  F2FP.BF16.PACK_AB R117, R225, R0 ;  /* 0x00000000e175723e */ /* 0x010fe200000010ff */
[----:B------:R-:W-:Y:S02]  /*16800*/  FMUL.FTZ R9, R4, R141 ;  /* 0x0000008d04097220 */ /* 0x000fe40000410000 */
[C---:B------:R-:W-:Y:S02]  /*16810*/  FMUL.FTZ R30, R2.reuse, R130 ;  /* 0x00000082021e7220 */ /* 0x040fe40000410000 */
[C---:B------:R-:W-:Y:S01]  /*16820*/  FMUL.FTZ R31, R2.reuse, R131 ;  /* 0x00000083021f7220 */ /* 0x040fe20000410000 */
[----:B------:R-:W2:Y:S01]  /*16830*/  LDSM.16.MT88.4 R120, [R196+0xc00] ;  /* 0x000c0000c478783b */ /* 0x000ea20000004200 */
[C---:B------:R-:W-:Y:S01]  /*16840*/  FMUL.FTZ R34, R2.reuse, R126 ;  /* 0x0000007e02227220 */ /* 0x040fe20000410000 */
[-C--:B-1----:R-:W-:Y:S01]  /*16850*/  HMMA.16816.F32.BF16 R8, R172, R24.reuse, R8 ;  /* 0x00000018ac08723c */ /* 0x082fe20000041808 */
[----:B------:R-:W1:Y:S04]  /*16860*/  MUFU.EX2 R107, R192 ;  /* 0x000000c0006b7308 */ /* 0x000e680000000800 */
[----:B------:R-:W-:Y:S01]  /*16870*/  FMUL.FTZ R35, R2, R127 ;  /* 0x0000007f02237220 */ /* 0x000fe20000410000 */
[----:B------:R-:W-:Y:S01]  /*16880*/  LDSM.16.MT88.4 R128, [R197+0x400] ;  /* 0x00040000c580783b */ /* 0x000fe20000004200 */
[C---:B------:R-:W-:Y:S01]  /*16890*/  FMUL.FTZ R36, R4.reuse, R152 ;  /* 0x0000009804247220 */ /* 0x040fe20000410000 */
[C---:B------:R-:W-:Y:S03]  /*168a0*/  HMMA.16816.F32.BF16 R12, R116.reuse, R24, R12 ;  /* 0x00000018740c723c */ /* 0x040fe6000004180c */
[----:B------:R-:W-:Y:S01]  /*168b0*/  MUFU.EX2 R242, R177 ;  /* 0x000000b100f27308 */ /* 0x000fe20000000800 */
[----:B------:R-:W-:Y:S02]  /*168c0*/  FMUL.FTZ R37, R4, R153 ;  /* 0x0000009904257220 */ /* 0x000fe40000410000 */
[----:B------:R-:W-:Y:S01]  /*168d0*/  LDSM.16.MT88.4 R124, [R196+0x400] ;  /* 0x00040000c47c783b */ /* 0x000fe20000004200 */
[C---:B------:R-:W-:Y:S01]  /*168e0*/  FMUL.FTZ R54, R3.reuse, R162 ;  /* 0x000000a203367220 */ /* 0x040fe20000410000 */
[-C--:B------:R-:W-:Y:S04]  /*168f0*/  HMMA.16816.F32.BF16 R16, R116, R26.reuse, R16 ;  /* 0x0000001a7410723c */ /* 0x080fe80000041810 */
[C---:B------:R-:W-:Y:S01]  /*16900*/  FMUL.FTZ R55, R3.reuse, R163 ;  /* 0x000000a303377220 */ /* 0x040fe20000410000 */
[----:B------:R-:W-:Y:S01]  /*16910*/  MUFU.EX2 R236, R176 ;  /* 0x000000b000ec7308 */ /* 0x000fe20000000800 */
[----:B------:R-:W-:Y:S01]  /*16920*/  LDSM.16.MT88.4 R152, [R197+0x800] ;  /* 0x00080000c598783b */ /* 0x000fe20000004200 */
[----:B------:R-:W-:Y:S01]  /*16930*/  FMUL.FTZ R62, R2, R62 ;  /* 0x0000003e023e7220 */ /* 0x000fe20000410000 */
[C---:B------:R-:W-:Y:S04]  /*16940*/  HMMA.16816.F32.BF16 R20, R172.reuse, R26, R20 ;  /* 0x0000001aac14723c */ /* 0x040fe80000041814 */
[C---:B------:R-:W-:Y:S02]  /*16950*/  FMUL.FTZ R24, R4.reuse, R148 ;  /* 0x0000009404187220 */ /* 0x040fe40000410000 */
[----:B------:R-:W-:Y:S01]  /*16960*/  FMUL.FTZ R25, R4, R149 ;  /* 0x0000009504197220 */ /* 0x000fe20000410000 */
[----:B------:R-:W-:Y:S01]  /*16970*/  LDSM.16.MT88.4 R160, [R196+0x1400] ;  /* 0x00140000c4a0783b */ /* 0x000fe20000004200 */
[C---:B------:R-:W-:Y:S01]  /*16980*/  FMUL.FTZ R26, R3.reuse, R150 ;  /* 0x00000096031a7220 */ /* 0x040fe20000410000 */
[----:B------:R-:W-:Y:S03]  /*16990*/  MUFU.EX2 R229, R178 ;  /* 0x000000b200e57308 */ /* 0x000fe60000000800 */
[C---:B------:R-:W-:Y:S02]  /*169a0*/  FMUL.FTZ R27, R3.reuse, R151 ;  /* 0x00000097031b7220 */ /* 0x040fe40000410000 */
[C---:B------:R-:W-:Y:S02]  /*169b0*/  FMUL.FTZ R63, R2.reuse, R63 ;  /* 0x0000003f023f7220 */ /* 0x040fe40000410000 */
[C---:B------:R-:W-:Y:S02]  /*169c0*/  FMUL.FTZ R66, R2.reuse, R66 ;  /* 0x0000004202427220 */ /* 0x040fe40000410000 */
[C---:B------:R-:W-:Y:S01]  /*169d0*/  FMUL.FTZ R67, R2.reuse, R67 ;  /* 0x0000004302437220 */ /* 0x040fe20000410000 */
[-C--:B------:R-:W-:Y:S01]  /*169e0*/  HMMA.16816.F32.BF16 R24, R172, R40.reuse, R24 ;  /* 0x00000028ac18723c */ /* 0x080fe20000041818 */
        /* <DEDUP_REMOVED lines=11> */
[----:B------:R-:W-:Y:S02]  /*16aa0*/  FMUL.FTZ R41, R4, R157 ;  /* 0x0000009d04297220 */ /* 0x000fe40000410000 */
[C---:B------:R-:W-:Y:S04]  /*16ab0*/  HMMA.16816.F32.BF16 R36, R172.reuse, R42, R36 ;  /* 0x0000002aac24723c */ /* 0x040fe80000041824 */
[----:B------:R-:W-:Y:S02]  /*16ac0*/  FADD.FTZ R4, R228, R136 ;  /* 0x00000088e4047221 */ /* 0x000fe40000010000 */
[C---:B------:R-:W-:Y:S01]  /*16ad0*/  FMUL.FTZ R94, R2.reuse, R94 ;  /* 0x0000005e025e7220 */ /* 0x040fe20000410000 */
[----:B------:R-:W-:Y:S01]  /*16ae0*/  MUFU.EX2 R136, R218 ;  /* 0x000000da00887308 */ /* 0x000fe20000000800 */
[C---:B------:R-:W-:Y:S04]  /*16af0*/  FMUL.FTZ R42, R3.reuse, R158 ;  /* 0x0000009e032a7220 */ /* 0x040fe80000410000 */
[----:B------:R-:W-:Y:S02]  /*16b00*/  FMUL.FTZ R43, R3, R159 ;  /* 0x0000009f032b7220 */ /* 0x000fe40000410000 */
[----:B------:R-:W-:Y:S02]  /*16b10*/  FADD.FTZ R3, R227, R138 ;  /* 0x0000008ae3037221 */ /* 0x000fe40000010000 */
[----:B------:R-:W3:Y:S01]  /*16b20*/  LDL R227, [R1+0x10] ;  /* 0x0000100001e37983 */ /* 0x000ee20000100800 */
[----:B------:R-:W-:Y:S01]  /*16b30*/  MUFU.EX2 R186, R216 ;  /* 0x000000d800ba7308 */ /* 0x000fe20000000800 */
[C---:B------:R-:W-:Y:S01]  /*16b40*/  FMUL.FTZ R95, R2.reuse, R95 ;  /* 0x0000005f025f7220 */ /* 0x040fe20000410000 */
[-C--:B--2---:R-:W-:Y:S03]  /*16b50*/  HMMA.16816.F32.BF16 R40, R172, R120.reuse, R40 ;  /* 0x00000078ac28723c */ /* 0x084fe60000041828 */
[C---:B------:R-:W-:Y:S02]  /*16b60*/  FMUL.FTZ R98, R2.reuse, R98 ;  /* 0x0000006202627220 */ /* 0x040fe40000410000 */
[----:B------:R-:W-:Y:S02]  /*16b70*/  FMUL.FTZ R99, R2, R99 ;  /* 0x0000006302637220 */ /* 0x000fe40000410000 */
[----:B-1----:R-:W-:Y:S01]  /*16b80*/  FADD.FTZ R0, R107, R181 ;  /* 0x000000b56b007221 */ /* 0x002fe20000010000 */
[C---:B------:R-:W-:Y:S01]  /*16b90*/  HMMA.16816.F32.BF16 R44, R116.reuse, R120, R44 ;  /* 0x00000078742c723c */ /* 0x040fe2000004182c */
[----:B------:R-:W1:Y:S07]  /*16ba0*/  MUFU.EX2 R2, R191 ;  /* 0x000000bf00027308 */ /* 0x000e6e0000000800 */
[-C--:B------:R-:W-:Y:S03]  /*16bb0*/  HMMA.16816.F32.BF16 R48, R116, R122.reuse, R48 ;  /* 0x0000007a7430723c */ /* 0x080fe60000041830 */
[----:B------:R-:W-:Y:S05]  /*16bc0*/  MUFU.EX2 R191, R184 ;  /* 0x000000b800bf7308 */ /* 0x000fea0000000800 */
[C---:B------:R-:W-:Y:S01]  /*16bd0*/  HMMA.16816.F32.BF16 R52, R172.reuse, R122, R52 ;  /* 0x0000007aac34723c */ /* 0x040fe20000041834 */
[----:B------:R-:W2:Y:S04]  /*16be0*/  LDSM.16.MT88.4 R120, [R197+0xc00] ;  /* 0x000c0000c578783b */ /* 0x000ea80000004200 */
[----:B------:R-:W-:Y:S01]  /*16bf0*/  MUFU.EX2 R189, R215 ;  /* 0x000000d700bd7308 */ /* 0x000fe20000000800 */
[----:B-1----:R-:W-:Y:S06]  /*16c00*/  FADD.FTZ R0, R2, R0 ;  /* 0x0000000002007221 */ /* 0x002fec0000010000 */
[----:B------:R-:W-:Y:S03]  /*16c10*/  FADD.FTZ R0, R111, R0 ;  /* 0x000000006f007221 */ /* 0x000fe60000010000 */
[----:B------:R-:W-:Y:S10]  /*16c20*/  MUFU.EX2 R190, R214 ;  /* 0x000000d600be7308 */ /* 0x000ff40000000800 */
[----:B------:R-:W-:Y:S10]  /*16c30*/  MUFU.EX2 R184, R210 ;  /* 0x000000d200b87308 */ /* 0x000ff40000000800 */
[----:B------:R-:W1:Y:S01]  /*16c40*/  MUFU.EX2 R187, R195 ;  /* 0x000000c300bb7308 */ /* 0x000e620000000800 */
[-C--:B--2---:R-:W-:Y:S09]  /*16c50*/  HMMA.16816.F32.BF16 R56, R172, R120.reuse, R56 ;  /* 0x00000078ac38723c */ /* 0x084ff20000041838 */
[----:B------:R-:W-:Y:S01]  /*16c60*/  MUFU.EX2 R188, R193 ;  /* 0x000000c100bc7308 */ /* 0x000fe20000000800 */
[C---:B------:R-:W-:Y:S09]  /*16c70*/  HMMA.16816.F32.BF16 R60, R116.reuse, R120, R60 ;  /* 0x00000078743c723c */ /* 0x040ff2000004183c */
[----:B------:R-:W2:Y:S01]  /*16c80*/  MUFU.EX2 R183, R212 ;  /* 0x000000d400b77308 */ /* 0x000ea20000000800 */
[-C--:B------:R-:W-:Y:S03]  /*16c90*/  HMMA.16816.F32.BF16 R64, R116, R122.reuse, R64 ;  /* 0x0000007a7440723c */ /* 0x080fe60000041840 */
[----:B-1----:R-:W-:Y:S05]  /*16ca0*/  F2FP.BF16.PACK_AB R176, R187, R184 ;  /* 0x000000b8bbb0723e */ /* 0x002fea00000010ff */
[C---:B------:R-:W-:Y:S01]  /*16cb0*/  HMMA.16816.F32.BF16 R68, R172.reuse, R122, R68 ;  /* 0x0000007aac44723c */ /* 0x040fe20000041844 */
[----:B------:R-:W1:Y:S01]  /*16cc0*/  LDSM.16.MT88.4 R120, [R196+0x1800] ;  /* 0x00180000c478783b */ /* 0x000e620000004200 */
[----:B------:R-:W-:Y:S10]  /*16cd0*/  MUFU.EX2 R182, R194 ;  /* 0x000000c200b67308 */ /* 0x000ff40000000800 */
[----:B------:R-:W4:Y:S01]  /*16ce0*/  MUFU.EX2 R181, R211 ;  /* 0x000000d300b57308 */ /* 0x000f220000000800 */
[----:B--2---:R-:W-:Y:S09]  /*16cf0*/  F2FP.BF16.PACK_AB R178, R183, R188 ;  /* 0x000000bcb7b2723e */ /* 0x004ff200000010ff */
[----:B------:R-:W-:Y:S10]  /*16d00*/  MUFU.EX2 R180, R213 ;  /* 0x000000d500b47308 */ /* 0x000ff40000000800 */
[----:B------:R-:W2:Y:S01]  /*16d10*/  MUFU.EX2 R6, R6 ;  /* 0x0000000600067308 */ /* 0x000ea20000000800 */
[----:B----4-:R-:W-:Y:S01]  /*16d20*/  F2FP.BF16.PACK_AB R177, R181, R182 ;  /* 0x000000b6b5b1723e */ /* 0x010fe200000010ff */
[-C--:B-1----:R-:W-:Y:S08]  /*16d30*/  HMMA.16816.F32.BF16 R72, R172, R120.reuse, R72 ;  /* 0x00000078ac48723c */ /* 0x082ff00000041848 */
[C---:B------:R-:W-:Y:S04]  /*16d40*/  HMMA.16816.F32.BF16 R76, R116.reuse, R120, R76 ;  /* 0x00000078744c723c */ /* 0x040fe8000004184c */
[----:B--2---:R-:W-:Y:S04]  /*16d50*/  F2FP.BF16.PACK_AB R179, R6, R180 ;  /* 0x000000b406b3723e */ /* 0x004fe800000010ff */
        /* <DEDUP_REMOVED lines=24> */
[----:B------:R-:W4:Y:S04]  /*16ee0*/  MUFU.EX2 R110, R223 ;  /* 0x000000df006e7308 */ /* 0x000f280000000800 */
        /* <DEDUP_REMOVED lines=9> */
[C---:B----4-:R-:W-:Y:S01]  /*16f80*/  F2FP.BF16.PACK_AB R172, R110.reuse, R111 ;  /* 0x0000006f6eac723e */ /* 0x050fe200000010ff */
        /* <DEDUP_REMOVED lines=13> */
[----:B------:R-:W-:Y:S01]  /*17060*/  FADD.FTZ R4, R139, R0 ;  /* 0x000000008b047221 */ /* 0x000fe20000010000 */
[C---:B---3--:R-:W-:Y:S01]  /*17070*/  ISETP.GT.AND P0, PT, R220.reuse, R227, PT ;  /* 0x000000e3dc00720c */ /* 0x048fe20003f04270 */
[-C--:B------:R-:W-:Y:S04]  /*17080*/  HMMA.16816.F32.BF16 R40, R116, R132.reuse, R40 ;  /* 0x000000847428723c */ /* 0x080fe80000041828 */
[----:B------:R-:W-:Y:S01]  /*17090*/  FADD.FTZ R0, R237, R3 ;  /* 0x00000003ed007221 */ /* 0x000fe20000010000 */
[----:B------:R-:W-:Y:S01]  /*170a0*/  IADD3 R220, R220, -0x1, RZ ;  /* 0xffffffffdcdc7810 */ /* 0x000fe20007ffe0ff */
        /* <DEDUP_REMOVED lines=27> */
[----:B------:R-:W-:Y:S01]  /*17260*/  FADD.FTZ R238, R6, R0 ;  /* 0x0000000006ee7221 */ /* 0x000fe20000010000 */
[----:B------:R-:W-:Y:S03]  /*17270*/  MOV R6, R106 ;  /* 0x0000006a00067202 */ /* 0x000fe60000000f00 */
        /* <DEDUP_REMOVED lines=34> */
.L_x_1657:
[----:B------:R-:W2:Y:S02]  /*174a0*/  LDL R0, [R1+0xc] ;  /* 0x00000c0001007983 */ /* 0x000ea40000100800 */
[----:B--2---:R-:W-:-:S13]  /*174b0*/  ISETP.GE.AND P0, PT, R220, R0, PT ;  /* 0x00000000dc00720c */ /* 0x004fda0003f06270 */
[----:B------:R-:W-:Y:S05]  /*174c0*/  @!P0 BRA `(.L_x_1671) ;  /* 0x0000310000008947 */ /* 0x000fea0003800000 */
.L_x_1683:
        /* <DEDUP_REMOVED lines=9> */
[----:B------:R-:W-:Y:S01]  /*17560*/  MOV R110, R105 ;  /* 0x00000069006e7202 */ /* 0x000fe20000000f00 */
[----:B------:R-:W-:Y:S01]  /*17570*/  IMAD.MOV.U32 R107, RZ, RZ, R106 ;  /* 0x000000ffff6b7224 */ /* 0x000fe200078e006a */
[----:B------:R-:W-:Y:S01]  /*17580*/  MOV R111, R104 ;  /* 0x00000068006f7202 */ /* 0x000fe20000000f00 */
[----:B------:R-:W-:Y:S02]  /*17590*/  IMAD R0, R221, c[0x0][0x20c], R0 ;  /* 0x00008300dd007a24 */ /* 0x000fe400078e0200 */
        /* <DEDUP_REMOVED lines=20> */
.L_x_1778:
        /* <DEDUP_REMOVED lines=8> */
[----:B-----5:R-:W-:Y:S05]  /*17760*/  IADD3 R8, P0, R2, R234, RZ ;  /* 0x000000ea02087210 */ /* 0x020fea0007f1e0ff */
[----:B--2---:R-:W-:Y:S06]  /*17770*/  IMAD.X R9, R0, 0x1, R233, P0 ;  /* 0x0000000100097824 */ /* 0x004fec00000e06e9 */
[----:B------:R-:W-:Y:S01]  /*17780*/  @!PT LDS RZ, [RZ] ;  /* 0x00000000fffff984 */ /* 0x000fe20000000800 */
[----:B------:R-:W-:Y:S01]  /*17790*/  @!PT LDS RZ, [RZ] ;  /* 0x00000000fffff984 */ /* 0x000fe20000000800 */
[----:B------:R2:W-:Y:S02]  /*177a0*/  LDGSTS.E.BYPASS.LTC128B.128 [R209+0x1880], [R8.64], !P2 ;  /* 0x0188000008d17fae */ /* 0x0005e4000d101d48 */
[----:B--2---:R-:W-:Y:S05]  /*177b0*/  IADD3 R8, P0, R2, R235, RZ ;  /* 0x000000eb02087210 */ /* 0x004fea0007f1e0ff */
[----:B------:R-:W-:Y:S01]  /*177c0*/  IMAD.X R9, R0, 0x1, R230, P0 ;  /* 0x0000000100097824 */ /* 0x000fe200000e06e6 */
[----:B------:R-:W-:Y:S04]  /*177d0*/  IADD3 R2, P0, R2, R232, RZ ;  /* 0x000000e802027210 */ /* 0x000fe80007f1e0ff */
[----:B------:R2:W-:Y:S01]  /*177e0*/  LDGSTS.E.BYPASS.LTC128B.128 [R209+0x2480], [R8.64], !P4 ;  /* 0x0248000008d17fae */ /* 0x0005e2000e101d48 */
[----:B------:R-:W-:Y:S01]  /*177f0*/  IMAD.X R3, R0, 0x1, R231, P0 ;  /* 0x0000000100037824 */ /* 0x000fe200000e06e7 */
[----:B-1----:R-:W-:Y:S04]  /*17800*/  ISETP.GT.AND P0, PT, R10, 0x3f, PT ;  /* 0x0000003f0a00780c */ /* 0x002fe80003f04270 */
[----:B------:R2:W-:Y:S09]  /*17810*/  LDGSTS.E.BYPASS.LTC128B.128 [R209+0x3080], [R2.64], !P3 ;  /* 0x0308000002d17fae */ /* 0x0005f2000d901d48 */
[----:B------:R-:W-:-:S05]  /*17820*/  @P0 BRA `(.L_x_1674) ;  /* 0x000000f000000947 */ /* 0x000fca0003800000 */
[----:B------:R-:W-:-:S05]  /*17830*/  BRA.DIV ~URZ, `(.L_x_1675) ;  /* 0x0000a7427f007947 */ /* 0x000fca000b800000 */
[----:B------:R-:W1:Y:S04]  /*17840*/  SHFL.IDX PT, R4, R4, 0x1, 0x1c1f ;  /* 0x003c1f0004047f89 */ /* 0x000e6800000e0000 */
[----:B------:R3:W4:Y:S02]  /*17850*/  SHFL.IDX PT, R0, R6, 0x1, 0x1c1f ;  /* 0x003c1f0006007f89 */ /* 0x00072400000e0000 */
.L_x_1779:
[----:B--2-4-:R-:W-:Y:S05]  /*17860*/  IADD3 R2, P0, R0, R234, RZ ;  /* 0x000000ea00027210 */ /* 0x014fea0007f1e0ff */
[----:B-1----:R-:W-:Y:S01]  /*17870*/  IMAD.X R3, R4, 0x1, R233, P0 ;  /* 0x0000000104037824 */ /* 0x002fe200000e06e9 */
        /* <DEDUP_REMOVED lines=10> */
.L_x_1674:
[----:B------:R-:W-:Y:S05]  /*17920*/  BSYNC B0 ;  /* 0x0000000000007941 */ /* 0x000fea0003800000 */
.L_x_1673:
[----:B------:R-:W0:Y:S01]  /*17930*/  LDGDEPBAR ;  /* 0x00000000000079af */ /* 0x000e220000000000 */
[----:B------:R-:W-:Y:S01]  /*17940*/  WARPSYNC 0xffffffff ;  /* 0xffffffff00007948 */ /* 0x000fe20003800000 */
[-C--:B--2---:R-:W-:Y:S01]  /*17950*/  HMMA.16816.F32.BF16 R8, R52, R20.reuse, RZ ;  /* 0x000000143408723c */ /* 0x084fe200000418ff */
[----:B------:R-:W-:Y:S05]  /*17960*/  BSSY B0, `(.L_x_1676) ;  /* 0x0000109000007945 */ /* 0x000fea0003800000 */
[----:B---3--:R-:W2:Y:S02]  /*17970*/  LDL R6, [R1+0xc] ;  /* 0x00000c0001067983 */ /* 0x008ea40000100800 */
        /* <DEDUP_REMOVED lines=200> */
[----:B--2---:R-:W-:Y:S03]  /*18600*/  IMAD R2, R220, 0x30, R223 ;  /* 0x00000030dc027824 */ /* 0x004fe600078e02df */
[----:B------:R-:W2:Y:S02]  /*18610*/  S2R R223, SR_TID.X ;  /* 0x0000000000df7919 */ /* 0x000ea40000002100 */
[----:B------:R-:W-:Y:S05]  /*18620*/  IADD3 R2, R2, -0x30, R251 ;  /* 0xffffffd002027810 */ /* 0x000fea0007ffe0fb */
[----:B------:R-:W-:Y:S04]  /*18630*/  @P6 IMAD.HI.U32 R3, R2, c[0x0][0x2bc], RZ ;  /* 0x0000af0002036a27 */ /* 0x000fe800078e00ff */
[----:B-1----:R-:W-:Y:S01]  /*18640*/  IMAD.MOV.U32 R0, RZ, RZ, R2 ;  /* 0x000000ffff007224 */ /* 0x002fe200078e0002 */
[----:B------:R-:W-:Y:S04]  /*18650*/  @P6 SHF.R.U32.HI R0, RZ, c[0x0][0x2c0], R3 ;  /* 0x0000b000ff006a19 */ /* 0x000fe80000011603 */
[C---:B---3--:R-:W-:Y:S01]  /*18660*/  @!P5 IADD3 R3, P0, R0.reuse, R228, RZ ;  /* 0x000000e40003d210 */ /* 0x048fe20007f1e0ff */
[----:B------:R-:W-:Y:S03]  /*18670*/  IMAD.MOV R4, RZ, RZ, -R0 ;  /* 0x000000ffff047224 */ /* 0x000fe600078e0a00 */
[----:B----4-:R-:W-:Y:S01]  /*18680*/  @!P5 LEA.HI.X.SX32 R0, R0, R6, 0x1, P0 ;  /* 0x000000060000d211 */ /* 0x010fe200000f0eff */
[----:B------:R-:W-:Y:S01]  /*18690*/  IMAD R221, R4, c[0x0][0x2b8], R2 ;  /* 0x0000ae0004dd7a24 */ /* 0x000fe200078e0202 */
[C---:B------:R-:W-:Y:S02]  /*186a0*/  @!P5 LEA R2, P0, R3.reuse, c[0x0][0x2a0], 0x2 ;  /* 0x0000a8000302da11 */ /* 0x040fe400078010ff */
[----:B--2---:R-:W-:Y:S02]  /*186b0*/  SHF.R.S32.HI R6, RZ, 0x1f, R223 ;  /* 0x0000001fff067819 */ /* 0x004fe400000114df */
        /* <DEDUP_REMOVED lines=21> */
.L_x_1780:
[----:B------:R-:W-:-:S05]  /*18810*/  BRA.DIV ~URZ, `(.L_x_1679) ;  /* 0x000098927f007947 */ /* 0x000fca000b800000 */
[----:B------:R3:W4:Y:S02]  /*18820*/  SHFL.IDX PT, R0, R11, RZ, 0x1c1f ;  /* 0x001c1fff0b007589 */ /* 0x00072400000e0000 */
.L_x_1781:
        /* <DEDUP_REMOVED lines=16> */
.L_x_1782:
[----:B---34-:R-:W-:Y:S05]  /*18930*/  @P0 IADD3 R2, P1, R0, R234, RZ ;  /* 0x000000ea00020210 */ /* 0x018fea0007f3e0ff */
[----:B-1----:R-:W-:Y:S01]  /*18940*/  @P0 IMAD.X R3, R4, 0x1, R233, P1 ;  /* 0x0000000104030824 */ /* 0x002fe200008e06e9 */
[----:B------:R-:W-:Y:S04]  /*18950*/  @P0 IADD3 R8, P1, R0, R235, RZ ;  /* 0x000000eb00080210 */ /* 0x000fe80007f3e0ff */
[----:B------:R-:W-:Y:S01]  /*18960*/  @!PT LDS RZ, [RZ] ;  /* 0x00000000fffff984 */ /* 0x000fe20000000800 */
[----:B------:R-:W-:Y:S01]  /*18970*/  @!PT LDS RZ, [RZ] ;  /* 0x00000000fffff984 */ /* 0x000fe20000000800 */
[----:B------:R-:W-:Y:S01]  /*18980*/  @!PT LDS RZ, [RZ] ;  /* 0x00000000fffff984 */ /* 0x000fe20000000800 */
[----:B------:R1:W-:Y:S01]  /*18990*/  @P0 LDGSTS.E.BYPASS.LTC128B.128 [R209+0x4480], [R2.64], !P2 ;  /* 0x0448000002d10fae */ /* 0x0003e2000d101d48 */
[----:B------:R-:W-:Y:S05]  /*189a0*/  @P0 IMAD.X R9, R4, 0x1, R230, P1 ;  /* 0x0000000104090824 */ /* 0x000fea00008e06e6 */
[----:B------:R3:W-:Y:S01]  /*189b0*/  @P0 LDGSTS.E.BYPASS.LTC128B.128 [R209+0x5080], [R8.64], !P4 ;  /* 0x0508000008d10fae */ /* 0x0007e2000e101d48 */
[----:B-1----:R-:W-:Y:S05]  /*189c0*/  @P0 IADD3 R2, P1, R0, R232, RZ ;  /* 0x000000e800020210 */ /* 0x002fea0007f3e0ff */
[----:B------:R-:W-:Y:S05]  /*189d0*/  @P0 IMAD.X R3, R4, 0x1, R231, P1 ;  /* 0x0000000104030824 */ /* 0x000fea00008e06e7 */
[----:B------:R3:W-:Y:S03]  /*189e0*/  @P0 LDGSTS.E.BYPASS.LTC128B.128 [R209+0x5c80], [R2.64], !P3 ;  /* 0x05c8000002d10fae */ /* 0x0007e6000d901d48 */
.L_x_1677:
[----:B--234-:R-:W-:Y:S05]  /*189f0*/  BSYNC B0 ;  /* 0x0000000000007941 */ /* 0x01cfea0003800000 */
.L_x_1676:
        /* <DEDUP_REMOVED lines=51> */
.L_x_1783:
        /* <DEDUP_REMOVED lines=15> */
.L_x_1784:
[----:B--2---:R-:W-:Y:S01]  /*18e20*/  FMNMX.FTZ R6, R0, R4, !PT ;  /* 0x0000000400067209 */ /* 0x004fe20007810000 */
[C---:B------:R-:W-:Y:S01]  /*18e30*/  FMUL.FTZ R2, R106.reuse, c[0x0][0x2d0] ;  /* 0x0000b4006a027a20 */ /* 0x040fe20000410000 */
[----:B------:R-:W-:Y:S01]  /*18e40*/  WARPSYNC 0xffffffff ;  /* 0xffffffff00007948 */ /* 0x000fe20003800000 */
[----:B------:R-:W-:Y:S01]  /*18e50*/  FADD.FTZ R0, -R106, R107 ;  /* 0x0000006b6a007221 */ /* 0x000fe20000010100 */
[----:B------:R-:W-:Y:S01]  /*18e60*/  LDSM.16.MT88.4 R40, [R197] ;  /* 0x00000000c528783b */ /* 0x000fe20000004200 */
[--C-:B------:R-:W-:Y:S02]  /*18e70*/  FFMA.FTZ R8, R194, c[0x0][0x2d0], -R2.reuse ;  /* 0x0000b400c2087a23 */ /* 0x100fe40000010802 */
        /* <DEDUP_REMOVED lines=200> */
[C---:B----4-:R-:W-:Y:S01]  /*19b00*/  FMUL.FTZ R10, R3.reuse, R142 ;  /* 0x0000008e030a7220 */ /* 0x050fe20000410000 */
        /* <DEDUP_REMOVED lines=13> */
[----:B------:R-:W-:Y:S02]  /*19be0*/  FADD.FTZ R0, R111, R0 ;  /* 0x000000006f007221 */ /* 0x000fe40000010000 */
[C---:B------:R-:W-:Y:S02]  /*19bf0*/  FMUL.FTZ R25, R4.reuse, R149 ;  /* 0x0000009504197220 */ /* 0x040fe40000410000 */
        /* <DEDUP_REMOVED lines=64> */
[C---:B------:R-:W-:Y:S04]  /*1a000*/  HMMA.16816.F32.BF16 R12, R120.reuse, R124, R12 ;  /* 0x0000007c780c723c */ /* 0x040fe8000004180c */
[----:B------:R-:W-:Y:S04]  /*1a010*/  FADD.FTZ R4, R214, R0 ;  /* 0x00000000d6047221 */ /* 0x000fe80000010000 */
[-C--:B------:R-:W-:Y:S01]  /*1a020*/  HMMA.16816.F32.BF16 R16, R120, R126.reuse, R16 ;  /* 0x0000007e7810723c */ /* 0x080fe20000041810 */
[----:B------:R-:W4:Y:S03]  /*1a030*/  MUFU.EX2 R110, R228 ;  /* 0x000000e4006e7308 */ /* 0x000f260000000800 */
[----:B-1----:R-:W-:Y:S04]  /*1a040*/  F2FP.BF16.PACK_AB R174, R136, R137 ;  /* 0x0000008988ae723e */ /* 0x002fe800000010ff */
[C---:B------:R-:W-:Y:S01]  /*1a050*/  HMMA.16816.F32.BF16 R20, R116.reuse, R126, R20 ;  /* 0x0000007e7414723c */ /* 0x040fe20000041814 */
[----:B------:R-:W1:Y:S03]  /*1a060*/  LDSM.16.MT88.4 R124, [R197+0x1000] ;  /* 0x00100000c57c783b */ /* 0x000e660000004200 */
[----:B---3--:R-:W-:Y:S04]  /*1a070*/  FADD.FTZ R0, R111, R2 ;  /* 0x000000026f007221 */ /* 0x008fe80000010000 */
[-C--:B------:R-:W-:Y:S04]  /*1a080*/  HMMA.16816.F32.BF16 R24, R116, R128.reuse, R24 ;  /* 0x000000807418723c */ /* 0x080fe80000041818 */
[----:B------:R-:W-:Y:S02]  /*1a090*/  FADD.FTZ R2, R244, R4 ;  /* 0x00000004f4027221 */ /* 0x000fe40000010000 */
[----:B------:R-:W-:Y:S02]  /*1a0a0*/  FADD.FTZ R4, R140, R3 ;  /* 0x000000038c047221 */ /* 0x000fe40000010000 */
[C---:B------:R-:W-:Y:S04]  /*1a0b0*/  HMMA.16816.F32.BF16 R28, R120.reuse, R128, R28 ;  /* 0x00000080781c723c */ /* 0x040fe8000004181c */
[C---:B----4-:R-:W-:Y:S01]  /*1a0c0*/  F2FP.BF16.PACK_AB R172, R110.reuse, R111 ;  /* 0x0000006f6eac723e */ /* 0x050fe200000010ff */
[----:B------:R-:W-:Y:S02]  /*1a0d0*/  FADD.FTZ R0, R110, R0 ;  /* 0x000000006e007221 */ /* 0x000fe40000010000 */
        /* <DEDUP_REMOVED lines=38> */
[----:B------:R-:W-:Y:S02]  /*1a340*/  FADD.FTZ R236, R194, R4 ;  /* 0x00000004c2ec7221 */ /* 0x000fe40000010000 */
[----:B------:R-:W-:Y:S02]  /*1a350*/  FADD.FTZ R237, R183, R3 ;  /* 0x00000003b7ed7221 */ /* 0x000fe40000010000 */
[-C--:B------:R-:W-:Y:S04]  /*1a360*/  HMMA.16816.F32.BF16 R80, R120, R130.reuse, R80 ;  /* 0x000000827850723c */ /* 0x080fe80000041850 */
[----:B------:R-:W-:Y:S01]  /*1a370*/  FADD.FTZ R238, R5, R2 ;  /* 0x0000000205ee7221 */ /* 0x000fe20000010000 */
[----:B------:R-:W-:Y:S03]  /*1a380*/  MOV R5, R6 ;  /* 0x0000000600057202 */ /* 0x000fe60000000f00 */
        /* <DEDUP_REMOVED lines=22> */
[C---:B------:R-:W-:Y:S04]  /*1a4f0*/  HMMA.16816.F32.BF16 R60, R176.reuse, R8, R60 ;  /* 0x00000008b03c723c */ /* 0x040fe8000004183c */
[----:B------:R-:W-:Y:S04]  /*1a500*/  MOV R220, R0 ;  /* 0x0000000000dc7202 */ /* 0x000fe80000000f00 */
        /* <DEDUP_REMOVED lines=10> */
[----:B------:R-:W-:Y:S07]  /*1a5b0*/  @!UPT UIADD3 URZ, URZ, URZ, URZ ;  /* 0x0000003f3f3ff290 */ /* 0x000fee000fffe03f */
[----:B------:R-:W-:-:S11]  /*1a5c0*/  @P0 BRA `(.L_x_1683) ;  /* 0xffffcf0000000947 */ /* 0x000fd6000383ffff */
.L_x_1671:
[----:B------:R-:W-:Y:S05]  /*1a5d0*/  BRA.DIV ~URZ, `(.L_x_1684) ;  /* 0x00007e227f007947 */ /* 0x000fea000b800000 */
[----:B------:R1:W2:Y:S02]  /*1a5e0*/  SHFL.BFLY PT, R0, R225, 0x2, 0x1f ;  /* 0x0c401f00e1007f89 */ /* 0x0002a400000e0000 */
.L_x_1785:
        /* <DEDUP_REMOVED lines=15> */
.L_x_1786:
        /* <DEDUP_REMOVED lines=55> */
[----:B------:R-:W-:Y:S01]  /*1aa50*/  FMUL.FTZ R155, R3, R87 ;  /* 0x00000057039b7220 */ /* 0x000fe20000410000 */
[----:B------:R-:W1:Y:S01]  /*1aa60*/  @P0 MUFU.RCP R0, R4 ;  /* 0x0000000400000308 */ /* 0x000e620000001000 */
[----:B------:R-:W-:-:S02]  /*1aa70*/  FMUL.FTZ R48, R2, R64 ;  /* 0x0000004002307220 */ /* 0x000fc40000410000 */
[----:B------:R-:W-:Y:S02]  /*1aa80*/  FMUL.FTZ R49, R2, R65 ;  /* 0x0000004102317220 */ /* 0x000fe40000410000 */
        /* <DEDUP_REMOVED lines=75> */
.L_x_1588:
[----:B------:R2:W5:Y:S04]  /*1af40*/  LDL R6, [R1+0x70] ;  /* 0x0000700001067983 */ /* 0x0005680000100800 */
[----:B------:R-:W3:Y:S01]  /*1af50*/  S2R R2, SR_TID.X ;  /* 0x0000000000027919 */ /* 0x000ee20000002100 */
[----:B------:R-:W-:Y:S01]  /*1af60*/  BSSY B0, `(.L_x_1686) ;  /* 0x0000011000007945 */ /* 0x000fe20003800000 */
[----:B---3--:R-:W-:-:S13]  /*1af70*/  LOP3.LUT P0, RZ, R2, 0x7f, RZ, 0xc0, !PT ;  /* 0x0000007f02ff7812 */ /* 0x008fda000780c0ff */
[----:B------:R-:W-:Y:S05]  /*1af80*/  @P0 BRA `(.L_x_1687) ;  /* 0x000000e000000947 */ /* 0x000fea0003800000 */
[----:B--2---:R-:W2:Y:S01]  /*1af90*/  S2R R4, SR_LANEID ;  /* 0x0000000000047919 */ /* 0x004ea20000000000 */
[----:B------:R-:W-:Y:S01]  /*1afa0*/  VOTEU.ANY UR4, UPT, PT ;  /* 0x0000000000047886 */ /* 0x000fe200038e0100 */
[----:B------:R-:W-:Y:S01]  /*1afb0*/  IMAD.MOV.U32 R5, RZ, RZ, c[0x0][0x564] ;  /* 0x00015900ff057624 */ /* 0x000fe200078e00ff */
        /* <DEDUP_REMOVED lines=11> */
.L_x_1687:
[----:B--2---:R-:W-:Y:S05]  /*1b070*/  BSYNC B0 ;  /* 0x0000000000007941 */ /* 0x004fea0003800000 */
.L_x_1686:
        /* <DEDUP_REMOVED lines=130> */
.L_x_1690:
        /* <DEDUP_REMOVED lines=26> */
[----:B------:R-:W-:Y:S02]  /*1ba40*/  IMAD.IADD R3, R3, 0x1, R43 ;  /* 0x0000000103037824 */ /* 0x000fe400078e022b */
        /* <DEDUP_REMOVED lines=66> */
[----:B------:R-:W-:Y:S01]  /*1be70*/  IADD3 R6, R251, R43, RZ ;  /* 0x0000002bfb067210 */ /* 0x000fe20007ffe0ff */
[C---:B-1----:R-:W-:Y:S01]  /*1be80*/  IMAD.WIDE.U32 R8, R2.reuse, c[0x0][0x3a0], RZ ;  /* 0x0000e80002087a25 */ /* 0x042fe200078e00ff */
[----:B------:R-:W1:Y:S03]  /*1be90*/  S2R R12, SR_TID.X ;  /* 0x00000000000c7919 */ /* 0x000e660000002100 */
[----:B------:R-:W-:-:S02]  /*1bea0*/  IMAD R2, R2, c[0x0][0x3a4], R16 ;  /* 0x0000e90002027a24 */ /* 0x000fc400078e0210 */
[----:B------:R-:W-:-:S03]  /*1beb0*/  @P5 IMAD.HI.U32 R10, R6, c[0x0][0x4ec], RZ ;  /* 0x00013b00060a5a27 */ /* 0x000fc600078e00ff */
[----:B------:R-:W-:Y:S02]  /*1bec0*/  IADD3 R3, R9, R2, RZ ;  /* 0x0000000209037210 */ /* 0x000fe40007ffe0ff */
[----:B------:R-:W-:-:S05]  /*1bed0*/  MOV R2, R8 ;  /* 0x0000000800027202 */ /* 0x000fca0000000f00 */
[C---:B------:R-:W-:Y:S01]  /*1bee0*/  IMAD.WIDE.U32 R8, R5.reuse, c[0x0][0x3e8], R2 ;  /* 0x0000fa0005087a25 */ /* 0x040fe200078e0002 */
[----:B------:R-:W-:Y:S02]  /*1bef0*/  SHF.R.S32.HI R3, RZ, 0x1f, R0 ;  /* 0x0000001fff037819 */ /* 0x000fe40000011400 */
[----:B------:R-:W-:Y:S01]  /*1bf00*/  MOV R2, R6 ;  /* 0x0000000600027202 */ /* 0x000fe20000000f00 */
[----:B------:R-:W-:Y:S01]  /*1bf10*/  IMAD R9, R5, c[0x0][0x3ec], R9 ;  /* 0x0000fb0005097a24 */ /* 0x000fe200078e0209 */
[----:B------:R-:W-:Y:S01]  /*1bf20*/  @P5 SHF.R.U32.HI R2, RZ, c[0x0][0x4f0], R10 ;  /* 0x00013c00ff025a19 */ /* 0x000fe2000001160a */
[----:B------:R-:W-:Y:S02]  /*1bf30*/  IMAD R5, R3, c[0x0][0x3f0], RZ ;  /* 0x0000fc0003057a24 */ /* 0x000fe400078e02ff */
[----:B------:R-:W-:Y:S01]  /*1bf40*/  IMAD.WIDE.U32 R8, R0, c[0x0][0x3f0], R8 ;  /* 0x0000fc0000087a25 */ /* 0x000fe200078e0008 */
[----:B-1----:R-:W-:-:S03]  /*1bf50*/  SHF.R.S32.HI R11, RZ, 0x1f, R12 ;  /* 0x0000001fff0b7819 */ /* 0x002fc6000001140c */
[----:B------:R-:W-:Y:S01]  /*1bf60*/  IMAD R10, R0, c[0x0][0x3f4], R5 ;  /* 0x0000fd00000a7a24 */ /* 0x000fe200078e0205 */
[----:B------:R-:W-:Y:S02]  /*1bf70*/  SHF.R.S32.HI R5, RZ, 0x1f, R2 ;  /* 0x0000001fff057819 */ /* 0x000fe40000011402 */
[----:B------:R-:W-:Y:S02]  /*1bf80*/  IADD3 R0, -R2, RZ, RZ ;  /* 0x000000ff02007210 */ /* 0x000fe40007ffe1ff */
[----:B------:R-:W-:Y:S02]  /*1bf90*/  IADD3 R9, R9, R10, RZ ;  /* 0x0000000a09097210 */ /* 0x000fe40007ffe0ff */
[----:B------:R-:W-:Y:S01]  /*1bfa0*/  LEA.HI R11, R11, R12, RZ, 0x2 ;  /* 0x0000000c0b0b7211 */ /* 0x000fe200078f10ff */
[----:B------:R-:W-:-:S03]  /*1bfb0*/  IMAD R0, R0, c[0x0][0x4e8], R6 ;  /* 0x00013a0000007a24 */ /* 0x000fc600078e0206 */
[----:B------:R-:W-:Y:S02]  /*1bfc0*/  SHF.R.S32.HI R11, RZ, 0x2, R11 ;  /* 0x00000002ff0b7819 */ /* 0x000fe4000001140b */
        /* <DEDUP_REMOVED lines=18> */
[----:B------:R-:W-:Y:S02]  /*1c0f0*/  IADD3 R3, R3, R6, RZ ;  /* 0x0000000603037210 */ /* 0x000fe40007ffe0ff */
[----:B------:R-:W-:-:S03]  /*1c100*/  IADD3 R6, R11, R43, RZ ;  /* 0x0000002b0b067210 */ /* 0x000fc60007ffe0ff */
[----:B------:R-:W-:-:S04]  /*1c110*/  IMAD.WIDE.U32 R2, R0, c[0x0][0x3d8], R2 ;  /* 0x0000f60000027a25 */ /* 0x000fc800078e0002 */
[----:B------:R-:W-:Y:S01]  /*1c120*/  IMAD R0, R0, c[0x0][0x3dc], R5 ;  /* 0x0000f70000007a24 */ /* 0x000fe200078e0205 */
[----:B------:R-:W-:-:S04]  /*1c130*/  LEA R13, P0, R2, c[0x0][0x380], 0x1 ;  /* 0x0000e000020d7a11 */ /* 0x000fc800078008ff */
[----:B------:R-:W-:-:S04]  /*1c140*/  IADD3 R0, R3, R0, RZ ;  /* 0x0000000003007210 */ /* 0x000fc80007ffe0ff */
[----:B------:R-:W-:Y:S01]  /*1c150*/  LEA.HI.X R12, R2, c[0x0][0x384], R0, 0x1, P0 ;  /* 0x0000e100020c7a11 */ /* 0x000fe200000f0c00 */
[----:B------:R-:W-:Y:S05]  /*1c160*/  BRA.DIV ~URZ, `(.L_x_1692) ;  /* 0x000065127f007947 */ /* 0x000fea000b800000 */
[----:B-1234-:R1:W2:Y:S02]  /*1c170*/  SHFL.IDX PT, R5, R12, RZ, 0x1c1f ;  /* 0x001c1fff0c057589 */ /* 0x01e2a400000e0000 */
.L_x_1787:
[----:B------:R-:W-:Y:S05]  /*1c180*/  BRA.DIV ~URZ, `(.L_x_1693) ;  /* 0x000065627f007947 */ /* 0x000fea000b800000 */
[----:B------:R3:W4:Y:S02]  /*1c190*/  SHFL.IDX PT, R0, R13, RZ, 0x1c1f ;  /* 0x001c1fff0d007589 */ /* 0x00072400000e0000 */
.L_x_1788:
[----:B------:R-:W-:Y:S01]  /*1c1a0*/  ISETP.GE.AND P0, PT, R6, R4, PT ;  /* 0x000000040600720c */ /* 0x000fe20003f06270 */
[----:B------:R-:W-:-:S12]  /*1c1b0*/  BSSY B0, `(.L_x_1694) ;  /* 0x0000012000007945 */ /* 0x000fd80003800000 */
        /* <DEDUP_REMOVED lines=14> */
[----:B------:R2:W-:Y:S04]  /*1c2a0*/  @!P2 ST.E.128 [R10.64], R24 ;  /* 0x000000180a00a985 */ /* 0x0005e8000c101d08 */
[----:B------:R2:W-:Y:S04]  /*1c2b0*/  @!P1 ST.E.128 [R8.64], R20 ;  /* 0x0000001408009985 */ /* 0x0005e8000c101d08 */
[----:B------:R2:W-:Y:S02]  /*1c2c0*/  @!P0 ST.E.128 [R2.64], R16 ;  /* 0x0000001002008985 */ /* 0x0005e4000c101d08 */
.L_x_1695:
[----:B------:R-:W-:Y:S05]  /*1c2d0*/  BSYNC B0 ;  /* 0x0000000000007941 */ /* 0x000fea0003800000 */
.L_x_1694:
[----:B------:R-:W-:Y:S05]  /*1c2e0*/  BRA.DIV ~URZ, `(.L_x_1696) ;  /* 0x000064627f007947 */ /* 0x000fea000b800000 */
[----:B--2---:R2:W1:Y:S04]  /*1c2f0*/  SHFL.IDX PT, R5, R12, 0x1, 0x1c1f ;  /* 0x003c1f000c057f89 */ /* 0x00446800000e0000 */
[----:B----4-:R2:W4:Y:S02]  /*1c300*/  SHFL.IDX PT, R0, R13, 0x1, 0x1c1f ;  /* 0x003c1f000d007f89 */ /* 0x01052400000e0000 */
.L_x_1789:
        /* <DEDUP_REMOVED lines=17> */
[----:B------:R1:W-:Y:S04]  /*1c420*/  @!P2 ST.E.128 [R10.64], R36 ;  /* 0x000000240a00a985 */ /* 0x0003e8000c101d08 */
[----:B------:R1:W-:Y:S04]  /*1c430*/  @!P1 ST.E.128 [R8.64], R32 ;  /* 0x0000002008009985 */ /* 0x0003e8000c101d08 */
[----:B------:R1:W-:Y:S02]  /*1c440*/  @!P0 ST.E.128 [R2.64], R28 ;  /* 0x0000001c02008985 */ /* 0x0003e4000c101d08 */
.L_x_1698:
[----:B------:R-:W-:Y:S05]  /*1c450*/  BSYNC B0 ;  /* 0x0000000000007941 */ /* 0x000fea0003800000 */
.L_x_1697:
[----:B------:R-:W-:Y:S05]  /*1c460*/  BRA.DIV ~URZ, `(.L_x_1699) ;  /* 0x000063a27f007947 */ /* 0x000fea000b800000 */
[----:B-1----:R1:W2:Y:S02]  /*1c470*/  SHFL.IDX PT, R5, R12, 0x2, 0x1c1f ;  /* 0x005c1f000c057f89 */ /* 0x0022a400000e0000 */
.L_x_1790:
[----:B------:R-:W-:Y:S05]  /*1c480*/  BRA.DIV ~URZ, `(.L_x_1700) ;  /* 0x000063f27f007947 */ /* 0x000fea000b800000 */
[----:B----4-:R4:W1:Y:S02]  /*1c490*/  SHFL.IDX PT, R0, R13, 0x2, 0x1c1f ;  /* 0x005c1f000d007f89 */ /* 0x01086400000e0000 */
.L_x_1791:
        /* <DEDUP_REMOVED lines=20> */
.L_x_1702:
[----:B------:R-:W-:Y:S05]  /*1c5e0*/  BSYNC B0 ;  /* 0x0000000000007941 */ /* 0x000fea0003800000 */
.L_x_1701:
[----:B------:R-:W-:Y:S05]  /*1c5f0*/  BRA.DIV ~URZ, `(.L_x_1703) ;  /* 0x000062e27f007947 */ /* 0x000fea000b800000 */
[----:B--2---:R2:W3:Y:S04]  /*1c600*/  SHFL.IDX PT, R5, R12, 0x3, 0x1c1f ;  /* 0x007c1f000c057f89 */ /* 0x0044e800000e0000 */
[----:B-1----:R2:W1:Y:S02]  /*1c610*/  SHFL.IDX PT, R0, R13, 0x3, 0x1c1f ;  /* 0x007c1f000d007f89 */ /* 0x00246400000e0000 */
.L_x_1792:
[----:B------:R-:W-:-:S04]  /*1c620*/  IADD3 R2, R6, 0x60, RZ ;  /* 0x0000006006027810 */ /* 0x000fc80007ffe0ff */
[----:B------:R-:W-:-:S13]  /*1c630*/  ISETP.GE.AND P0, PT, R2, R4, PT ;  /* 0x000000040200720c */ /* 0x000fda0003f06270 */
[----:B------:R-:W-:Y:S05]  /*1c640*/  @P0 BRA `(.L_x_1704) ;  /* 0x000024b000000947 */ /* 0x000fea0003800000 */
[----:B--234-:R-:W2:Y:S04]  /*1c650*/  LDL.64 R12, [R1] ;  /* 0x00000000010c7983 */ /* 0x01cea80000100a00 */
[----:B------:R-:W3:Y:S04]  /*1c660*/  LDL R11, [R1+0x88] ;  /* 0x00008800010b7983 */ /* 0x000ee80000100800 */
[----:B------:R-:W4:Y:S01]  /*1c670*/  LDL R10, [R1+0x8] ;  /* 0x00000800010a7983 */ /* 0x000f220000100800 */
[----:B------:R-:W-:-:S13]  /*1c680*/  ISETP.GE.AND P0, PT, R252, c[0x0][0x3c8], PT ;  /* 0x0000f200fc007a0c */ /* 0x000fda0003f06270 */
[----:B-1----:R-:W-:Y:S02]  /*1c690*/  @!P0 LEA R2, P2, R252, R0, 0x1 ;  /* 0x00000000fc028211 */ /* 0x002fe400078408ff */
[----:B--2---:R-:W-:Y:S02]  /*1c6a0*/  ISETP.GE.AND P1, PT, R12, c[0x0][0x3c8], PT ;  /* 0x0000f2000c007a0c */ /* 0x004fe40003f26270 */
[----:B---3--:R-:W-:-:S11]  /*1c6b0*/  @!P0 LEA.HI.X R3, R252, R5, R11, 0x1, P2 ;  /* 0x00000005fc038211 */ /* 0x008fd600010f0c0b */
[----:B------:R-:W-:-:S04]  /*1c6c0*/  @!P1 LEA R8, P3, R12, R0, 0x1 ;  /* 0x000000000c089211 */ /* 0x000fc800078608ff */
[----:B------:R-:W-:-:S05]  /*1c6d0*/  @!P1 LEA.HI.X R9, R12, R5, R13, 0x1, P3 ;  /* 0x000000050c099211 */ /* 0x000fca00018f0c0d */
[----:B------:R1:W-:Y:S04]  /*1c6e0*/  @!P1 ST.E.128 [R8.64], R64 ;  /* 0x0000004008009985 */ /* 0x0003e8000c101d08 */
[----:B------:R1:W-:Y:S01]  /*1c6f0*/  @!P0 ST.E.128 [R2.64], R60 ;  /* 0x0000003c02008985 */ /* 0x0003e2000c101d08 */
[----:B----4-:R-:W-:-:S13]  /*1c700*/  ISETP.GE.AND P0, PT, R10, c[0x0][0x3c8], PT ;  /* 0x0000f2000a007a0c */ /* 0x010fda0003f06270 */
[----:B------:R-:W-:Y:S05]  /*1c710*/  @P0 BRA `(.L_x_1704) ;  /* 0x000023e000000947 */ /* 0x000fea0003800000 */
[----:B------:R-:W2:Y:S01]  /*1c720*/  LDL R11, [R1+0x84] ;  /* 0x00008400010b7983 */ /* 0x000ea20000100800 */
[----:B-1----:R-:W-:-:S04]  /*1c730*/  LEA R2, P0, R10, R0, 0x1 ;  /* 0x000000000a027211 */ /* 0x002fc800078008ff */
[----:B--2---:R-:W-:-:S05]  /*1c740*/  LEA.HI.X R3, R10, R5, R11, 0x1, P0 ;  /* 0x000000050a037211 */ /* 0x004fca00000f0c0b */
[----:B------:R1:W-:Y:S01]  /*1c750*/  ST.E.128 [R2.64], R56 ;  /* 0x0000003802007985 */ /* 0x0003e2000c101d08 */
[----:B------:R-:W-:Y:S05]  /*1c760*/  BRA `(.L_x_1704) ;  /* 0x0000239000007947 */ /* 0x000fea0003800000 */
.L_x_1691:
        /* <DEDUP_REMOVED lines=34> */
.L_x_1793:
[----:B------:R-:W-:Y:S05]  /*1c990*/  BRA.DIV ~URZ, `(.L_x_1706) ;  /* 0x000060727f007947 */ /* 0x000fea000b800000 */
[----:B------:R3:W4:Y:S02]  /*1c9a0*/  SHFL.IDX PT, R0, R5, RZ, 0x1c1f ;  /* 0x001c1fff05007589 */ /* 0x00072400000e0000 */
.L_x_1794:
        /* <DEDUP_REMOVED lines=25> */
[----:B------:R-:W-:-:S04]  /*1cb40*/  @!P1 LEA R2, P0, R8, R0, 0x2 ;  /* 0x0000000008029211 */ /* 0x000fc800078010ff */
[----:B--2---:R-:W-:Y:S02]  /*1cb50*/  @!P1 LEA.HI.X R3, R8, R4, R9, 0x2, P0 ;  /* 0x0000000408039211 */ /* 0x004fe400000f1409 */
[----:B------:R-:W-:-:S04]  /*1cb60*/  @!P2 LEA R8, P0, R11, R0, 0x2 ;  /* 0x000000000b08a211 */ /* 0x000fc800078010ff */
[----:B------:R-:W-:Y:S02]  /*1cb70*/  @!P2 LEA.HI.X R9, R11, R4, R17, 0x2, P0 ;  /* 0x000000040b09a211 */ /* 0x000fe400000f1411 */
[----:B------:R-:W2:Y:S04]  /*1cb80*/  LDL R11, [R1+0xe8] ;  /* 0x0000e800010b7983 */ /* 0x000ea80000100800 */
[----:B------:R3:W-:Y:S04]  /*1cb90*/  @!P1 ST.E.64 [R2.64], R172 ;  /* 0x000000ac02009985 */ /* 0x0007e8000c101b08 */
[----:B------:R-:W4:Y:S01]  /*1cba0*/  LDL R17, [R1+0xe4] ;  /* 0x0000e40001117983 */ /* 0x000f220000100800 */
[----:B---3--:R-:W-:-:S04]  /*1cbb0*/  @!P4 LEA R2, P0, R13, R0, 0x2 ;  /* 0x000000000d02c211 */ /* 0x008fc800078010ff */
[----:B------:R-:W-:Y:S02]  /*1cbc0*/  @!P4 LEA.HI.X R3, R13, R4, R15, 0x2, P0 ;  /* 0x000000040d03c211 */ /* 0x000fe400000f140f */
[----:B------:R-:W3:Y:S04]  /*1cbd0*/  LDL R15, [R1+0xe0] ;  /* 0x0000e000010f7983 */ /* 0x000ee80000100800 */
[----:B------:R-:W5:Y:S01]  /*1cbe0*/  LDL R13, [R1+0xdc] ;  /* 0x0000dc00010d7983 */ /* 0x000f620000100800 */
[----:B------:R-:W-:Y:S02]  /*1cbf0*/  ISETP.GE.AND P3, PT, R43, c[0x0][0x3c8], PT ;  /* 0x0000f2002b007a0c */ /* 0x000fe40003f66270 */
[----:B------:R-:W-:Y:S01]  /*1cc00*/  ISETP.GE.AND P1, PT, R24, c[0x0][0x3c8], PT ;  /* 0x0000f20018007a0c */ /* 0x000fe20003f26270 */
[----:B------:R1:W-:Y:S04]  /*1cc10*/  @!P2 ST.E.64 [R8.64], R174 ;  /* 0x000000ae0800a985 */ /* 0x0003e8000c101b08 */
[----:B------:R1:W-:Y:S01]  /*1cc20*/  @!P4 ST.E.64 [R2.64], R176 ;  /* 0x000000b00200c985 */ /* 0x0003e2000c101b08 */
[----:B------:R-:W-:-:S02]  /*1cc30*/  ISETP.GE.AND P4, PT, R22, c[0x0][0x3c8], PT ;  /* 0x0000f20016007a0c */ /* 0x000fc40003f86270 */
[----:B------:R-:W-:-:S03]  /*1cc40*/  ISETP.GE.AND P2, PT, R20, c[0x0][0x3c8], PT ;  /* 0x0000f20014007a0c */ /* 0x000fc60003f46270 */
[----:B-1----:R-:W-:-:S04]  /*1cc50*/  @!P3 LEA R8, P0, R43, R0, 0x2 ;  /* 0x000000002b08b211 */ /* 0x002fc800078010ff */
[----:B------:R-:W-:Y:S02]  /*1cc60*/  @!P3 LEA.HI.X R9, R43, R4, R76, 0x2, P0 ;  /* 0x000000042b09b211 */ /* 0x000fe400000f144c */
[----:B------:R-:W-:-:S04]  /*1cc70*/  @!P1 LEA R2, P0, R24, R0, 0x2 ;  /* 0x0000000018029211 */ /* 0x000fc800078010ff */
[----:B------:R-:W-:Y:S01]  /*1cc80*/  @!P1 LEA.HI.X R3, R24, R4, R25, 0x2, P0 ;  /* 0x0000000418039211 */ /* 0x000fe200000f1419 */
[----:B------:R1:W-:Y:S04]  /*1cc90*/  @!P3 ST.E.64 [R8.64], R178 ;  /* 0x000000b20800b985 */ /* 0x0003e8000c101b08 */
[----:B------:R1:W-:Y:S01]  /*1cca0*/  @!P1 ST.E.64 [R2.64], R156 ;  /* 0x0000009c02009985 */ /* 0x0003e2000c101b08 */
[----:B------:R-:W-:Y:S02]  /*1ccb0*/  ISETP.GE.AND P1, PT, R18, c[0x0][0x3c8], PT ;  /* 0x0000f20012007a0c */ /* 0x000fe40003f26270 */
[----:B------:R-:W-:Y:S02]  /*1ccc0*/  ISETP.GE.AND P3, PT, R16, c[0x0][0x3c8], PT ;  /* 0x0000f20010007a0c */ /* 0x000fe40003f66270 */
        /* <DEDUP_REMOVED lines=8> */
[----:B-1----:R-:W-:-:S04]  /*1cd50*/  @!P1 LEA R8, P0, R18, R0, 0x2 ;  /* 0x0000000012089211 */ /* 0x002fc800078010ff */
[----:B------:R-:W-:Y:S02]  /*1cd60*/  @!P1 LEA.HI.X R9, R18, R4, R19, 0x2, P0 ;  /* 0x0000000412099211 */ /* 0x000fe400000f1413 */
[----:B------:R-:W-:-:S03]  /*1cd70*/  @!P4 LEA R2, P0, R10, R0, 0x2 ;  /* 0x000000000a02c211 */ /* 0x000fc600078010ff */
[----:B------:R1:W-:Y:S01]  /*1cd80*/  @!P1 ST.E.64 [R8.64], R182 ;  /* 0x000000b608009985 */ /* 0x0003e2000c101b08 */
[----:B------:R-:W-:Y:S02]  /*1cd90*/  ISETP.GE.AND P1, PT, R12, c[0x0][0x3c8], PT ;  /* 0x0000f2000c007a0c */ /* 0x000fe40003f26270 */
[----:B--2---:R-:W-:Y:S02]  /*1cda0*/  @!P4 LEA.HI.X R3, R10, R4, R11, 0x2, P0 ;  /* 0x000000040a03c211 */ /* 0x004fe400000f140b */
[----:B------:R-:W-:-:S04]  /*1cdb0*/  @!P3 LEA R10, P0, R16, R0, 0x2 ;  /* 0x00000000100ab211 */ /* 0x000fc800078010ff */
[----:B----4-:R-:W-:Y:S02]  /*1cdc0*/  @!P3 LEA.HI.X R11, R16, R4, R17, 0x2, P0 ;  /* 0x00000004100bb211 */ /* 0x010fe400000f1411 */
[C---:B-1----:R-:W-:Y:S01]  /*1cdd0*/  @!P2 LEA R8, P0, R14.reuse, R0, 0x2 ;  /* 0x000000000e08a211 */ /* 0x042fe200078010ff */
[----:B------:R1:W-:Y:S04]  /*1cde0*/  @!P4 ST.E.64 [R2.64], R110 ;  /* 0x0000006e0200c985 */ /* 0x0003e8000c101b08 */
[----:B------:R2:W-:Y:S01]  /*1cdf0*/  @!P3 ST.E.64 [R10.64], R186 ;  /* 0x000000ba0a00b985 */ /* 0x0005e2000c101b08 */
[----:B---3--:R-:W-:Y:S02]  /*1ce00*/  @!P2 LEA.HI.X R9, R14, R4, R15, 0x2, P0 ;  /* 0x000000040e09a211 */ /* 0x008fe400000f140f */
[----:B-1----:R-:W-:-:S04]  /*1ce10*/  @!P1 LEA R2, P0, R12, R0, 0x2 ;  /* 0x000000000c029211 */ /* 0x002fc800078010ff */
[----:B-----5:R-:W-:Y:S01]  /*1ce20*/  @!P1 LEA.HI.X R3, R12, R4, R13, 0x2, P0 ;  /* 0x000000040c039211 */ /* 0x020fe200000f140d */
[----:B------:R2:W-:Y:S04]  /*1ce30*/  @!P2 ST.E.64 [R8.64], R184 ;  /* 0x000000b80800a985 */ /* 0x0005e8000c101b08 */
[----:B------:R2:W-:Y:S04]  /*1ce40*/  @!P1 ST.E.64 [R2.64], R88 ;  /* 0x0000005802009985 */ /* 0x0005e8000c101b08 */
.L_x_1708:
[----:B------:R-:W-:Y:S05]  /*1ce50*/  BSYNC B0 ;  /* 0x0000000000007941 */ /* 0x000fea0003800000 */
.L_x_1707:
[----:B------:R-:W-:Y:S05]  /*1ce60*/  BRA.DIV ~URZ, `(.L_x_1709) ;  /* 0x00005c027f007947 */ /* 0x000fea000b800000 */
[----:B--2---:R2:W1:Y:S04]  /*1ce70*/  SHFL.IDX PT, R4, R6, 0x1, 0x1c1f ;  /* 0x003c1f0006047f89 */ /* 0x00446800000e0000 */
[----:B----4-:R2:W4:Y:S02]  /*1ce80*/  SHFL.IDX PT, R0, R5, 0x1, 0x1c1f ;  /* 0x003c1f0005007f89 */ /* 0x01052400000e0000 */
.L_x_1795:
[----:B------:R-:W-:Y:S01]  /*1ce90*/  BSSY B0, `(.L_x_1710) ;  /* 0x000004a000007945 */ /* 0x000fe20003800000 */
[----:B------:R-:W-:Y:S05]  /*1cea0*/  @P6 BRA `(.L_x_1711) ;  /* 0x0000048000006947 */ /* 0x000fea0003800000 */
[----:B------:R-:W5:Y:S04]  /*1ceb0*/  LDL R8, [R1+0x68] ;  /* 0x0000680001087983 */ /* 0x000f680000100800 */
[----:B--2---:R-:W2:Y:S04]  /*1cec0*/  LDL R15, [R1+0xc8] ;  /* 0x0000c800010f7983 */ /* 0x004ea80000100800 */
[----:B---3--:R-:W3:Y:S04]  /*1ced0*/  LDL R9, [R1+0x108] ;  /* 0x0001080001097983 */ /* 0x008ee80000100800 */
[----:B----4-:R-:W4:Y:S04]  /*1cee0*/  LDL R17, [R1+0x104] ;  /* 0x0001040001117983 */ /* 0x010f280000100800 */
        /* <DEDUP_REMOVED lines=20> */
[----:B------:R-:W-:-:S04]  /*1d030*/  @!P1 LEA R2, P2, R8, R0, 0x2 ;  /* 0x0000000008029211 */ /* 0x000fc800078410ff */
[----:B-1-3--:R-:W-:Y:S02]  /*1d040*/  @!P1 LEA.HI.X R3, R8, R4, R9, 0x2, P2 ;  /* 0x0000000408039211 */ /* 0x00afe400010f1409 */
[----:B------:R-:W-:-:S04]  /*1d050*/  @!P0 LEA R8, P2, R15, R0, 0x2 ;  /* 0x000000000f088211 */ /* 0x000fc800078410ff */
[----:B----4-:R-:W-:Y:S02]  /*1d060*/  @!P0 LEA.HI.X R9, R15, R4, R17, 0x2, P2 ;  /* 0x000000040f098211 */ /* 0x010fe400010f1411 */
[----:B------:R-:W2:Y:S04]  /*1d070*/  LDL R17, [R1+0xe0] ;  /* 0x0000e00001117983 */ /* 0x000ea80000100800 */
[----:B------:R-:W3:Y:S01]  /*1d080*/  LDL R15, [R1+0xdc] ;  /* 0x0000dc00010f7983 */ /* 0x000ee20000100800 */
[----:B------:R-:W-:Y:S02]  /*1d090*/  ISETP.GE.AND P3, PT, R77, c[0x0][0x3c8], PT ;  /* 0x0000f2004d007a0c */ /* 0x000fe40003f66270 */
        /* <DEDUP_REMOVED lines=19> */
[----:B----4-:R-:W-:Y:S02]  /*1d1d0*/  @!P0 LEA R8, P2, R22, R0, 0x2 ;  /* 0x0000000016088211 */ /* 0x010fe400078410ff */
[----:B------:R-:W-:Y:S01]  /*1d1e0*/  ISETP.GE.AND P3, PT, R18, c[0x0][0x3c8], PT ;  /* 0x0000f20012007a0c */ /* 0x000fe20003f66270 */
[----:B------:R4:W-:Y:S01]  /*1d1f0*/  @!P1 ST.E.64 [R10.64], R142 ;  /* 0x0000008e0a009985 */ /* 0x0009e2000c101b08 */
[----:B------:R-:W-:Y:S02]  /*1d200*/  @!P0 LEA.HI.X R9, R22, R4, R23, 0x2, P2 ;  /* 0x0000000416098211 */ /* 0x000fe400010f1417 */
[----:B------:R-:W-:-:S03]  /*1d210*/  ISETP.GE.AND P2, PT, R16, c[0x0][0x3c8], PT ;  /* 0x0000f20010007a0c */ /* 0x000fc60003f46270 */
[----:B------:R5:W-:Y:S01]  /*1d220*/  @!P0 ST.E.64 [R8.64], R144 ;  /* 0x0000009008008985 */ /* 0x000be2000c101b08 */
[----:B-1----:R-:W-:-:S04]  /*1d230*/  @!P4 LEA R2, P1, R12, R0, 0x2 ;  /* 0x000000000c02c211 */ /* 0x002fc800078210ff */
[----:B------:R-:W-:Y:S02]  /*1d240*/  @!P4 LEA.HI.X R3, R12, R4, R13, 0x2, P1 ;  /* 0x000000040c03c211 */ /* 0x000fe400008f140d */
[----:B------:R-:W-:Y:S02]  /*1d250*/  @!P5 LEA R12, P0, R20, R0, 0x2 ;  /* 0x00000000140cd211 */ /* 0x000fe400078010ff */
[----:B------:R-:W-:Y:S02]  /*1d260*/  ISETP.GE.AND P1, PT, R14, c[0x0][0x3c8], PT ;  /* 0x0000f2000e007a0c */ /* 0x000fe40003f26270 */
[----:B------:R-:W-:Y:S02]  /*1d270*/  @!P5 LEA.HI.X R13, R20, R4, R21, 0x2, P0 ;  /* 0x00000004140dd211 */ /* 0x000fe400000f1415 */
[----:B----4-:R-:W-:-:S04]  /*1d280*/  @!P3 LEA R10, P0, R18, R0, 0x2 ;  /* 0x00000000120ab211 */ /* 0x010fc800078010ff */
[----:B------:R-:W-:Y:S02]  /*1d290*/  @!P3 LEA.HI.X R11, R18, R4, R19, 0x2, P0 ;  /* 0x00000004120bb211 */ /* 0x000fe400000f1413 */
[C---:B-----5:R-:W-:Y:S01]  /*1d2a0*/  @!P2 LEA R8, P0, R16.reuse, R0, 0x2 ;  /* 0x000000001008a211 */ /* 0x060fe200078010ff */
[----:B------:R1:W-:Y:S04]  /*1d2b0*/  @!P4 ST.E.64 [R2.64], R146 ;  /* 0x000000920200c985 */ /* 0x0003e8000c101b08 */
[----:B------:R4:W-:Y:S04]  /*1d2c0*/  @!P5 ST.E.64 [R12.64], R158 ;  /* 0x0000009e0c00d985 */ /* 0x0009e8000c101b08 */
[----:B------:R4:W-:Y:S01]  /*1d2d0*/  @!P3 ST.E.64 [R10.64], R154 ;  /* 0x0000009a0a00b985 */ /* 0x0009e2000c101b08 */
[----:B--2---:R-:W-:-:S02]  /*1d2e0*/  @!P2 LEA.HI.X R9, R16, R4, R17, 0x2, P0 ;  /* 0x000000041009a211 */ /* 0x004fc400000f1411 */
[----:B-1----:R-:W-:-:S04]  /*1d2f0*/  @!P1 LEA R2, P0, R14, R0, 0x2 ;  /* 0x000000000e029211 */ /* 0x002fc800078010ff */
[----:B---3--:R-:W-:Y:S01]  /*1d300*/  @!P1 LEA.HI.X R3, R14, R4, R15, 0x2, P0 ;  /* 0x000000040e039211 */ /* 0x008fe200000f140f */
[----:B------:R4:W-:Y:S04]  /*1d310*/  @!P2 ST.E.64 [R8.64], R86 ;  /* 0x000000560800a985 */ /* 0x0009e8000c101b08 */
[----:B------:R4:W-:Y:S04]  /*1d320*/  @!P1 ST.E.64 [R2.64], R84 ;  /* 0x0000005402009985 */ /* 0x0009e8000c101b08 */
.L_x_1711:
[----:B------:R-:W-:Y:S05]  /*1d330*/  BSYNC B0 ;  /* 0x0000000000007941 */ /* 0x000fea0003800000 */
.L_x_1710:
[----:B------:R-:W-:Y:S05]  /*1d340*/  BRA.DIV ~URZ, `(.L_x_1712) ;  /* 0x000057e27f007947 */ /* 0x000fea000b800000 */
[----:B-1----:R1:W2:Y:S02]  /*1d350*/  SHFL.IDX PT, R4, R6, 0x2, 0x1c1f ;  /* 0x005c1f0006047f89 */ /* 0x0022a400000e0000 */
.L_x_1796:
[----:B------:R-:W-:Y:S05]  /*1d360*/  BRA.DIV ~URZ, `(.L_x_1713) ;  /* 0x000058327f007947 */ /* 0x000fea000b800000 */
[----:B----4-:R4:W1:Y:S02]  /*1d370*/  SHFL.IDX PT, R0, R5, 0x2, 0x1c1f ;  /* 0x005c1f0005007f89 */ /* 0x01086400000e0000 */
.L_x_1797:
        /* <DEDUP_REMOVED lines=25> */
[----:B-----5:R-:W-:-:S13]  /*1d510*/  ISETP.GE.AND P0, PT, R13, c[0x0][0x3c8], PT ;  /* 0x0000f2000d007a0c */ /* 0x020fda0003f06270 */
[----:B-1----:R-:W-:-:S04]  /*1d520*/  @!P0 LEA R2, P5, R13, R0, 0x2 ;  /* 0x000000000d028211 */ /* 0x002fc800078a10ff */
[----:B---3--:R-:W-:Y:S02]  /*1d530*/  @!P0 LEA.HI.X R3, R13, R4, R15, 0x2, P5 ;  /* 0x000000040d038211 */ /* 0x008fe400028f140f */
[----:B------:R-:W3:Y:S04]  /*1d540*/  LDL R13, [R1+0xec] ;  /* 0x0000ec00010d7983 */ /* 0x000ee80000100800 */
[----:B------:R-:W5:Y:S01]  /*1d550*/  LDL R15, [R1+0xdc] ;  /* 0x0000dc00010f7983 */ /* 0x000f620000100800 */
[----:B----4-:R-:W-:Y:S02]  /*1d560*/  ISETP.GE.AND P2, PT, R8, c[0x0][0x3c8], PT ;  /* 0x0000f20008007a0c */ /* 0x010fe40003f46270 */
[----:B--2---:R-:W-:Y:S02]  /*1d570*/  ISETP.GE.AND P4, PT, R79, c[0x0][0x3c8], PT ;  /* 0x0000f2004f007a0c */ /* 0x004fe40003f86270 */
[----:B------:R-:W-:Y:S01]  /*1d580*/  ISETP.GE.AND P3, PT, R77, c[0x0][0x3c8], PT ;  /* 0x0000f2004d007a0c */ /* 0x000fe20003f66270 */
[----:B------:R1:W-:Y:S01]  /*1d590*/  @!P0 ST.E.64 [R2.64], R34 ;  /* 0x0000002202008985 */ /* 0x0003e2000c101b08 */
[----:B------:R-:W-:-:S07]  /*1d5a0*/  ISETP.GE.AND P0, PT, R24, c[0x0][0x3c8], PT ;  /* 0x0000f20018007a0c */ /* 0x000fce0003f06270 */
[----:B------:R-:W-:-:S04]  /*1d5b0*/  @!P2 LEA R10, P1, R8, R0, 0x2 ;  /* 0x00000000080aa211 */ /* 0x000fc800078210ff */
[----:B------:R-:W-:Y:S02]  /*1d5c0*/  @!P2 LEA.HI.X R11, R8, R4, R9, 0x2, P1 ;  /* 0x00000004080ba211 */ /* 0x000fe400008f1409 */
[----:B------:R-:W-:Y:S02]  /*1d5d0*/  ISETP.GE.AND P1, PT, R43, c[0x0][0x3c8], PT ;  /* 0x0000f2002b007a0c */ /* 0x000fe40003f26270 */
[C---:B------:R-:W-:Y:S01]  /*1d5e0*/  @!P4 LEA R8, P5, R79.reuse, R0, 0x2 ;  /* 0x000000004f08c211 */ /* 0x040fe200078a10ff */
[----:B------:R2:W-:Y:S01]  /*1d5f0*/  @!P2 ST.E.64 [R10.64], R36 ;  /* 0x000000240a00a985 */ /* 0x0005e2000c101b08 */
[----:B------:R-:W-:Y:S02]  /*1d600*/  ISETP.GE.AND P6, PT, R22, c[0x0][0x3c8], PT ;  /* 0x0000f20016007a0c */ /* 0x000fe40003fc6270 */
[----:B------:R-:W-:Y:S02]  /*1d610*/  @!P4 LEA.HI.X R9, R79, R4, R80, 0x2, P5 ;  /* 0x000000044f09c211 */ /* 0x000fe400028f1450 */
[----:B-1----:R-:W-:-:S03]  /*1d620*/  @!P3 LEA R2, P2, R77, R0, 0x2 ;  /* 0x000000004d02b211 */ /* 0x002fc600078410ff */
[----:B------:R1:W-:Y:S01]  /*1d630*/  @!P4 ST.E.64 [R8.64], R38 ;  /* 0x000000260800c985 */ /* 0x0003e2000c101b08 */
[----:B------:R-:W-:Y:S02]  /*1d640*/  @!P3 LEA.HI.X R3, R77, R4, R78, 0x2, P2 ;  /* 0x000000044d03b211 */ /* 0x000fe400010f144e */
[----:B------:R-:W-:-:S03]  /*1d650*/  ISETP.GE.AND P4, PT, R12, c[0x0][0x3c8], PT ;  /* 0x0000f2000c007a0c */ /* 0x000fc60003f86270 */
[----:B------:R4:W-:Y:S01]  /*1d660*/  @!P3 ST.E.64 [R2.64], R40 ;  /* 0x000000280200b985 */ /* 0x0009e2000c101b08 */
[----:B------:R-:W-:Y:S02]  /*1d670*/  ISETP.GE.AND P3, PT, R20, c[0x0][0x3c8], PT ;  /* 0x0000f20014007a0c */ /* 0x000fe40003f66270 */
[----:B--2---:R-:W-:-:S04]  /*1d680*/  @!P1 LEA R10, P5, R43, R0, 0x2 ;  /* 0x000000002b0a9211 */ /* 0x004fc800078a10ff */
[----:B------:R-:W-:-:S05]  /*1d690*/  @!P1 LEA.HI.X R11, R43, R4, R76, 0x2, P5 ;  /* 0x000000042b0b9211 */ /* 0x000fca00028f144c */
[----:B------:R-:W-:Y:S01]  /*1d6a0*/  @!P1 ST.E.64 [R10.64], R68 ;  /* 0x000000440a009985 */ /* 0x000fe2000c101b08 */
[-C--:B-1----:R-:W-:Y:S02]  /*1d6b0*/  @!P6 LEA R8, P5, R22, R0.reuse, 0x2 ;  /* 0x000000001608e211 */ /* 0x082fe400078a10ff */
[----:B----4-:R-:W-:-:S04]  /*1d6c0*/  @!P0 LEA R2, P2, R24, R0, 0x2 ;  /* 0x0000000018028211 */ /* 0x010fc800078410ff */
[-C--:B------:R-:W-:Y:S02]  /*1d6d0*/  @!P0 LEA.HI.X R3, R24, R4.reuse, R25, 0x2, P2 ;  /* 0x0000000418038211 */ /* 0x080fe400010f1419 */
[----:B------:R-:W-:Y:S02]  /*1d6e0*/  ISETP.GE.AND P2, PT, R18, c[0x0][0x3c8], PT ;  /* 0x0000f20012007a0c */ /* 0x000fe40003f46270 */
[----:B------:R-:W-:Y:S01]  /*1d6f0*/  @!P6 LEA.HI.X R9, R22, R4, R23, 0x2, P5 ;  /* 0x000000041609e211 */ /* 0x000fe200028f1417 */
[----:B------:R1:W-:Y:S01]  /*1d700*/  @!P0 ST.E.64 [R2.64], R44 ;  /* 0x0000002c02008985 */ /* 0x0003e2000c101b08 */
[----:B------:R-:W-:Y:S02]  /*1d710*/  ISETP.GE.AND P1, PT, R16, c[0x0][0x3c8], PT ;  /* 0x0000f20010007a0c */ /* 0x000fe40003f26270 */
[----:B------:R-:W-:Y:S01]  /*1d720*/  ISETP.GE.AND P0, PT, R14, c[0x0][0x3c8], PT ;  /* 0x0000f2000e007a0c */ /* 0x000fe20003f06270 */
        /* <DEDUP_REMOVED lines=9> */
[----:B------:R-:W-:Y:S01]  /*1d7c0*/  @!P1 LEA.HI.X R9, R16, R4, R17, 0x2, P5 ;  /* 0x0000000410099211 */ /* 0x000fe200028f1411 */
[----:B------:R2:W-:Y:S04]  /*1d7d0*/  @!P3 ST.E.64 [R12.64], R72 ;  /* 0x000000480c00b985 */ /* 0x0005e8000c101b08 */
[----:B------:R2:W-:Y:S04]  /*1d7e0*/  @!P2 ST.E.64 [R10.64], R64 ;  /* 0x000000400a00a985 */ /* 0x0005e8000c101b08 */
[----:B------:R2:W-:Y:S01]  /*1d7f0*/  @!P1 ST.E.64 [R8.64], R50 ;  /* 0x0000003208009985 */ /* 0x0005e2000c101b08 */
[----:B-1----:R-:W-:-:S04]  /*1d800*/  @!P0 LEA R2, P4, R14, R0, 0x2 ;  /* 0x000000000e028211 */ /* 0x002fc800078810ff */
[----:B-----5:R-:W-:-:S05]  /*1d810*/  @!P0 LEA.HI.X R3, R14, R4, R15, 0x2, P4 ;  /* 0x000000040e038211 */ /* 0x020fca00020f140f */
[----:B------:R2:W-:Y:S04]  /*1d820*/  @!P0 ST.E.64 [R2.64], R26 ;  /* 0x0000001a02008985 */ /* 0x0005e8000c101b08 */
.L_x_1715:
[----:B------:R-:W-:Y:S05]  /*1d830*/  BSYNC B0 ;  /* 0x0000000000007941 */ /* 0x000fea0003800000 */
.L_x_1714:
[----:B------:R-:W-:Y:S05]  /*1d840*/  BRA.DIV ~URZ, `(.L_x_1716) ;  /* 0x000053b27f007947 */ /* 0x000fea000b800000 */
[----:B--2---:R2:W3:Y:S04]  /*1d850*/  SHFL.IDX PT, R4, R6, 0x3, 0x1c1f ;  /* 0x007c1f0006047f89 */ /* 0x0044e800000e0000 */
[----:B-1----:R2:W1:Y:S02]  /*1d860*/  SHFL.IDX PT, R0, R5, 0x3, 0x1c1f ;  /* 0x007c1f0005007f89 */ /* 0x00246400000e0000 */
.L_x_1798:
        /* <DEDUP_REMOVED lines=25> */
[-C--:B-1----:R-:W-:Y:S02]  /*1da00*/  @!P4 LEA R8, P6, R14, R0.reuse, 0x2 ;  /* 0x000000000e08c211 */ /* 0x082fe400078c10ff */
[----:B------:R-:W-:Y:S02]  /*1da10*/  @!P3 LEA R2, P5, R10, R0, 0x2 ;  /* 0x000000000a02b211 */ /* 0x000fe400078a10ff */
[-C--:B----4-:R-:W-:Y:S02]  /*1da20*/  @!P4 LEA.HI.X R9, R14, R4.reuse, R16, 0x2, P6 ;  /* 0x000000040e09c211 */ /* 0x090fe400030f1410 */
[----:B------:R-:W-:Y:S01]  /*1da30*/  @!P3 LEA.HI.X R3, R10, R4, R11, 0x2, P5 ;  /* 0x000000040a03b211 */ /* 0x000fe200028f140b */
[----:B------:R-:W2:Y:S04]  /*1da40*/  LDL R16, [R1+0xe4] ;  /* 0x0000e40001107983 */ /* 0x000ea80000100800 */
[----:B------:R1:W-:Y:S04]  /*1da50*/  @!P4 ST.E.64 [R8.64], R54 ;  /* 0x000000360800c985 */ /* 0x0003e8000c101b08 */
[----:B------:R-:W3:Y:S04]  /*1da60*/  LDL R14, [R1+0xe0] ;  /* 0x0000e000010e7983 */ /* 0x000ee80000100800 */
[----:B------:R4:W-:Y:S01]  /*1da70*/  @!P3 ST.E.64 [R2.64], R28 ;  /* 0x0000001c0200b985 */ /* 0x0009e2000c101b08 */
[----:B------:R-:W-:-:S04]  /*1da80*/  @!P2 LEA R10, P3, R5, R0, 0x2 ;  /* 0x00000000050aa211 */ /* 0x000fc800078610ff */
[----:B------:R-:W-:Y:S02]  /*1da90*/  @!P2 LEA.HI.X R11, R5, R4, R27, 0x2, P3 ;  /* 0x00000004050ba211 */ /* 0x000fe400018f141b */
[----:B------:R-:W5:Y:S01]  /*1daa0*/  LDL R5, [R1+0xa0] ;  /* 0x0000a00001057983 */ /* 0x000f620000100800 */
[----:B------:R-:W-:Y:S02]  /*1dab0*/  ISETP.GE.AND P1, PT, R25, c[0x0][0x3c8], PT ;  /* 0x0000f20019007a0c */ /* 0x000fe40003f26270 */
[----:B------:R-:W-:-:S11]  /*1dac0*/  ISETP.GE.AND P0, PT, R23, c[0x0][0x3c8], PT ;  /* 0x0000f20017007a0c */ /* 0x000fd60003f06270 */
[-C--:B-1----:R-:W-:Y:S02]  /*1dad0*/  @!P1 LEA R8, P4, R25, R0.reuse, 0x2 ;  /* 0x0000000019089211 */ /* 0x082fe400078810ff */
[----:B------:R-:W-:Y:S02]  /*1dae0*/  ISETP.GE.AND P5, PT, R21, c[0x0][0x3c8], PT ;  /* 0x0000f20015007a0c */ /* 0x000fe40003fa6270 */
[----:B----4-:R-:W-:-:S09]  /*1daf0*/  @!P0 LEA R2, P6, R23, R0, 0x2 ;  /* 0x0000000017028211 */ /* 0x010fd200078c10ff */
        /* <DEDUP_REMOVED lines=13> */
[----:B----4-:R-:W-:-:S03]  /*1dbd0*/  @!P4 LEA R2, P6, R12, R0, 0x2 ;  /* 0x000000000c02c211 */ /* 0x010fc600078c10ff */
        /* <DEDUP_REMOVED lines=11> */
[----:B------:R-:W-:-:S03]  /*1dc90*/  @!P0 LEA R2, P4, R6, R0, 0x2 ;  /* 0x0000000006028211 */ /* 0x000fc600078810ff */
[----:B------:R1:W-:Y:S04]  /*1dca0*/  @!P3 ST.E.64 [R12.64], R74 ;  /* 0x0000004a0c00b985 */ /* 0x0003e8000c101b08 */
[----:B------:R1:W-:Y:S01]  /*1dcb0*/  @!P2 ST.E.64 [R10.64], R66 ;  /* 0x000000420a00a985 */ /* 0x0003e2000c101b08 */
[-C--:B--2---:R-:W-:Y:S02]  /*1dcc0*/  @!P1 LEA.HI.X R9, R15, R4.reuse, R16, 0x2, P5 ;  /* 0x000000040f099211 */ /* 0x084fe400028f1410 */
[----:B---3--:R-:W-:-:S03]  /*1dcd0*/  @!P0 LEA.HI.X R3, R6, R4, R14, 0x2, P4 ;  /* 0x0000000406038211 */ /* 0x008fc600020f140e */
[----:B------:R1:W-:Y:S04]  /*1dce0*/  @!P1 ST.E.64 [R8.64], R62 ;  /* 0x0000003e08009985 */ /* 0x0003e8000c101b08 */
[----:B------:R1:W-:Y:S01]  /*1dcf0*/  @!P0 ST.E.64 [R2.64], R52 ;  /* 0x0000003402008985 */ /* 0x0003e2000c101b08 */
[----:B-----5:R-:W-:-:S13]  /*1dd00*/  ISETP.GE.AND P0, PT, R5, c[0x0][0x3c8], PT ;  /* 0x0000f20005007a0c */ /* 0x020fda0003f06270 */
[----:B------:R-:W-:Y:S05]  /*1dd10*/  @P0 BRA `(.L_x_1704) ;  /* 0x00000de000000947 */ /* 0x000fea0003800000 */
[----:B------:R-:W2:Y:S01]  /*1dd20*/  LDL R6, [R1+0xdc] ;  /* 0x0000dc0001067983 */ /* 0x000ea20000100800 */
[----:B-1----:R-:W-:-:S04]  /*1dd30*/  LEA R2, P0, R5, R0, 0x2 ;  /* 0x0000000005027211 */ /* 0x002fc800078010ff */
[----:B--2---:R-:W-:-:S05]  /*1dd40*/  LEA.HI.X R3, R5, R4, R6, 0x2, P0 ;  /* 0x0000000405037211 */ /* 0x004fca00000f1406 */
[----:B------:R1:W-:Y:S01]  /*1dd50*/  ST.E.64 [R2.64], R32 ;  /* 0x0000002002007985 */ /* 0x0003e2000c101b08 */
[----:B------:R-:W-:Y:S05]  /*1dd60*/  BRA `(.L_x_1704) ;  /* 0x00000d9000007947 */ /* 0x000fea0003800000 */
.L_x_1689:
[----:B------:R-:W2:Y:S04]  /*1dd70*/  LDL.LU R0, [R1+0x8c] ;  /* 0x00008c0001007983 */ /* 0x000ea80000300800 */
[----:B------:R-:W3:Y:S01]  /*1dd80*/  LDL.LU R8, [R1+0x90] ;  /* 0x0000900001087983 */ /* 0x000ee20000300800 */
[----:B------:R-:W-:Y:S02]  /*1dd90*/  ISETP.NE.U32.AND P0, PT, RZ, c[0x0][0x508], PT ;  /* 0x00014200ff007a0c */ /* 0x000fe40003f05070 */
[----:B------:R-:W-:Y:S01]  /*1dda0*/  ISETP.NE.U32.AND P3, PT, RZ, c[0x0][0x500], PT ;  /* 0x00014000ff007a0c */ /* 0x000fe20003f65070 */
[----:B-1----:R-:W4:Y:S01]  /*1ddb0*/  LDL.LU R6, [R1+0x74] ;  /* 0x0000740001067983 */ /* 0x002f220000300800 */
[----:B------:R-:W-:Y:S01]  /*1ddc0*/  ISETP.NE.AND.EX P2, PT, RZ, c[0x0][0x50c], PT, P0 ;  /* 0x00014300ff007a0c */ /* 0x000fe20003f45300 */
[----:B------:R-:W-:Y:S01]  /*1ddd0*/  IMAD.MOV.U32 R19, RZ, RZ, c[0x0][0x388] ;  /* 0x0000e200ff137624 */ /* 0x000fe200078e00ff */
[----:B------:R-:W-:-:S02]  /*1dde0*/  ISETP.NE.AND.EX P3, PT, RZ, c[0x0][0x504], PT, P3 ;  /* 0x00014100ff007a0c */ /* 0x000fc40003f65330 */
[----:B--2---:R-:W-:-:S09]  /*1ddf0*/  IADD3 R2, P1, R0, c[0x0][0x500], RZ ;  /* 0x0001400000027a10 */ /* 0x004fd20007f3e0ff */
[----:B------:R-:W-:Y:S01]  /*1de00*/  @P2 IADD3 R4, P0, R0, c[0x0][0x508], RZ ;  /* 0x0001420000042a10 */ /* 0x000fe20007f1e0ff */
[----:B------:R-:W-:Y:S01]  /*1de10*/  IMAD.MOV.U32 R0, RZ, RZ, RZ ;  /* 0x000000ffff007224 */ /* 0x000fe200078e00ff */
        /* <DEDUP_REMOVED lines=8> */
[----:B-1----:R1:W2:Y:S04]  /*1dea0*/  LDG.E R4, [R2.64] ;  /* 0x0000000802047981 */ /* 0x0022a8000c1e1900 */
[----:B-1----:R-:W2:Y:S02]  /*1deb0*/  LDG.E R2, [R2.64+0x4] ;  /* 0x0000040802027981 */ /* 0x002ea4000c1e1900 */
[----:B--2--5:R-:W-:Y:S02]  /*1dec0*/  IADD3 R19, -R4, R2, RZ ;  /* 0x0000000204137210 */ /* 0x024fe40007ffe1ff */
.L_x_1717:
        /* <DEDUP_REMOVED lines=60> */
.L_x_1719:
[----:B------:R-:W-:Y:S05]  /*1e290*/  BSYNC B0 ;  /* 0x0000000000007941 */ /* 0x000fea0003800000 */
.L_x_1718:
[----:B------:R-:W-:-:S13]  /*1e2a0*/  ISETP.GT.AND P0, PT, R20, 0x1, PT ;  /* 0x000000011400780c */ /* 0x000fda0003f04270 */
[----:B------:R-:W-:Y:S05]  /*1e2b0*/  @P0 BRA `(.L_x_1704) ;  /* 0x0000084000000947 */ /* 0x000fea0003800000 */
[----:B------:R-:W2:Y:S01]  /*1e2c0*/  LDL.LU R11, [R1+0x60] ;  /* 0x00006000010b7983 */ /* 0x000ea20000300800 */
[----:B-1----:R-:W-:Y:S01]  /*1e2d0*/  MOV R2, c[0x0][0x4e8] ;  /* 0x00013a0000027a02 */ /* 0x002fe20000000f00 */
[----:B------:R-:W-:Y:S02]  /*1e2e0*/  IMAD R4, R18, c[0x0][0x3a0], RZ ;  /* 0x0000e80012047a24 */ /* 0x000fe400078e02ff */
[----:B------:R-:W1:Y:S01]  /*1e2f0*/  S2R R12, SR_TID.X ;  /* 0x00000000000c7919 */ /* 0x000e620000002100 */
[----:B------:R-:W-:Y:S01]  /*1e300*/  ISETP.NE.AND P0, PT, R2, 0x1, PT ;  /* 0x000000010200780c */ /* 0x000fe20003f05270 */
[----:B------:R-:W-:-:S04]  /*1e310*/  IMAD.WIDE.U32 R2, R0, c[0x0][0x3a0], RZ ;  /* 0x0000e80000027a25 */ /* 0x000fc800078e00ff */
[----:B------:R-:W-:Y:S02]  /*1e320*/  IMAD R0, R0, c[0x0][0x3a4], R4 ;  /* 0x0000e90000007a24 */ /* 0x000fe400078e0204 */
[----:B------:R-:W-:-:S03]  /*1e330*/  IMAD R5, R22, c[0x0][0x3f0], RZ ;  /* 0x0000fc0016057a24 */ /* 0x000fc600078e02ff */
[----:B------:R-:W-:-:S05]  /*1e340*/  IADD3 R3, R3, R0, RZ ;  /* 0x0000000003037210 */ /* 0x000fca0007ffe0ff */
[----:B------:R-:W-:-:S04]  /*1e350*/  IMAD.WIDE.U32 R2, R6, c[0x0][0x3e8], R2 ;  /* 0x0000fa0006027a25 */ /* 0x000fc800078e0002 */
[----:B------:R-:W-:-:S04]  /*1e360*/  IMAD R3, R6, c[0x0][0x3ec], R3 ;  /* 0x0000fb0006037a24 */ /* 0x000fc800078e0203 */
[----:B------:R-:W-:Y:S01]  /*1e370*/  IMAD.WIDE.U32 R2, R10, c[0x0][0x3f0], R2 ;  /* 0x0000fc000a027a25 */ /* 0x000fe200078e0002 */
[----:B-1----:R-:W-:-:S04]  /*1e380*/  SHF.R.S32.HI R9, RZ, 0x1f, R12 ;  /* 0x0000001fff097819 */ /* 0x002fc8000001140c */
[----:B------:R-:W-:-:S04]  /*1e390*/  LEA.HI R9, R9, R12, RZ, 0x2 ;  /* 0x0000000c09097211 */ /* 0x000fc800078f10ff */
[----:B------:R-:W-:Y:S02]  /*1e3a0*/  SHF.R.S32.HI R9, RZ, 0x2, R9 ;  /* 0x00000002ff097819 */ /* 0x000fe40000011409 */
[-C--:B--2---:R-:W-:Y:S02]  /*1e3b0*/  IADD3 R4, R251, R11.reuse, RZ ;  /* 0x0000000bfb047210 */ /* 0x084fe40007ffe0ff */
[----:B------:R-:W-:Y:S02]  /*1e3c0*/  IADD3 R12, R9, R11, RZ ;  /* 0x0000000b090c7210 */ /* 0x000fe40007ffe0ff */
[----:B------:R-:W-:Y:S01]  /*1e3d0*/  MOV R0, R4 ;  /* 0x0000000400007202 */ /* 0x000fe20000000f00 */
[----:B------:R-:W-:-:S05]  /*1e3e0*/  @P0 IMAD.HI.U32 R8, R4, c[0x0][0x4ec], RZ ;  /* 0x00013b0004080a27 */ /* 0x000fca00078e00ff */
[----:B------:R-:W-:Y:S01]  /*1e3f0*/  @P0 SHF.R.U32.HI R0, RZ, c[0x0][0x4f0], R8 ;  /* 0x00013c00ff000a19 */ /* 0x000fe20000011608 */
[----:B------:R-:W-:-:S03]  /*1e400*/  IMAD R8, R10, c[0x0][0x3f4], R5 ;  /* 0x0000fd000a087a24 */ /* 0x000fc600078e0205 */
        /* <DEDUP_REMOVED lines=17> */
.L_x_1799:
[----:B------:R-:W-:Y:S05]  /*1e520*/  BRA.DIV ~URZ, `(.L_x_1721) ;  /* 0x000048027f007947 */ /* 0x000fea000b800000 */
[----:B------:R3:W4:Y:S02]  /*1e530*/  SHFL.IDX PT, R0, R13, RZ, 0x1c1f ;  /* 0x001c1fff0d007589 */ /* 0x00072400000e0000 */
.L_x_1800:
        /* <DEDUP_REMOVED lines=20> */
.L_x_1723:
[----:B------:R-:W-:Y:S05]  /*1e680*/  BSYNC B0 ;  /* 0x0000000000007941 */ /* 0x000fea0003800000 */
.L_x_1722:
[----:B------:R-:W-:Y:S05]  /*1e690*/  BRA.DIV ~URZ, `(.L_x_1724) ;  /* 0x000046f27f007947 */ /* 0x000fea000b800000 */
[----:B--2---:R2:W1:Y:S04]  /*1e6a0*/  SHFL.IDX PT, R4, R5, 0x1, 0x1c1f ;  /* 0x003c1f0005047f89 */ /* 0x00446800000e0000 */
[----:B----4-:R2:W4:Y:S02]  /*1e6b0*/  SHFL.IDX PT, R0, R13, 0x1, 0x1c1f ;  /* 0x003c1f000d007f89 */ /* 0x01052400000e0000 */
.L_x_1801:
        /* <DEDUP_REMOVED lines=20> */
.L_x_1726:
[----:B------:R-:W-:Y:S05]  /*1e800*/  BSYNC B0 ;  /* 0x0000000000007941 */ /* 0x000fea0003800000 */
.L_x_1725:
[----:B------:R-:W-:Y:S05]  /*1e810*/  BRA.DIV ~URZ, `(.L_x_1727) ;  /* 0x000046327f007947 */ /* 0x000fea000b800000 */
[----:B-1----:R1:W2:Y:S02]  /*1e820*/  SHFL.IDX PT, R4, R5, 0x2, 0x1c1f ;  /* 0x005c1f0005047f89 */ /* 0x0022a400000e0000 */
.L_x_1802:
[----:B------:R-:W-:Y:S05]  /*1e830*/  BRA.DIV ~URZ, `(.L_x_1728) ;  /* 0x000046827f007947 */ /* 0x000fea000b800000 */
[----:B----4-:R4:W1:Y:S02]  /*1e840*/  SHFL.IDX PT, R0, R13, 0x2, 0x1c1f ;  /* 0x005c1f000d007f89 */ /* 0x01086400000e0000 */
.L_x_1803:
        /* <DEDUP_REMOVED lines=20> */
.L_x_1730:
[----:B------:R-:W-:Y:S05]  /*1e990*/  BSYNC B0 ;  /* 0x0000000000007941 */ /* 0x000fea0003800000 */
.L_x_1729:
[----:B------:R-:W-:Y:S05]  /*1e9a0*/  BRA.DIV ~URZ, `(.L_x_1731) ;  /* 0x000045727f007947 */ /* 0x000fea000b800000 */
[----:B--2---:R2:W3:Y:S04]  /*1e9b0*/  SHFL.IDX PT, R4, R5, 0x3, 0x1c1f ;  /* 0x007c1f0005047f89 */ /* 0x0044e800000e0000 */
[----:B-1----:R2:W1:Y:S02]  /*1e9c0*/  SHFL.IDX PT, R0, R13, 0x3, 0x1c1f ;  /* 0x007c1f000d007f89 */ /* 0x00246400000e0000 */
.L_x_1804:
        /* <DEDUP_REMOVED lines=19> */
.L_x_1704:
[----:B------:R-:W-:Y:S05]  /*1eb00*/  BSYNC B1 ;  /* 0x0000000000017941 */ /* 0x000fea0003800000 */
.L_x_1688:
[----:B-1----:R-:W5:Y:S02]  /*1eb10*/  LDL R0, [R1+0x144] ;  /* 0x0001440001007983 */ /* 0x002f640000100800 */
[----:B-----5:R-:W-:-:S13]  /*1eb20*/  ISETP.NE.AND P0, PT, R0, RZ, PT ;  /* 0x000000ff0000720c */ /* 0x020fda0003f05270 */
[----:B------:R-:W-:Y:S01]  /*1eb30*/  @P0 WARPSYNC 0xffffffff ;  /* 0xffffffff00000948 */ /* 0x000fe20003800000 */
[----:B------:R-:W-:Y:S06]  /*1eb40*/  @P0 BAR.SYNC.DEFER_BLOCKING 0x5, 0x80 ;  /* 0x0142000000000b1d */ /* 0x000fec0000010000 */
[----:B------:R-:W1:Y:S04]  /*1eb50*/  @P0 LDS.128 R8, [0xc080] ;  /* 0x00c08000ff080984 */ /* 0x000e680000000c00 */
[----:B-1----:R1:W-:Y:S04]  /*1eb60*/  @P0 STL.64 [R1+0x70], R8 ;  /* 0x0000700801000387 */ /* 0x0023e80000100a00 */
[----:B------:R1:W-:Y:S04]  /*1eb70*/  @P0 STL.64 [R1+0x78], R10 ;  /* 0x0000780a01000387 */ /* 0x0003e80000100a00 */
[----:B------:R-:W-:Y:S06]  /*1eb80*/  @P0 BAR.ARV 0x4, 0x80 ;  /* 0x0102000000000b1d */ /* 0x000fec0000002000 */
[----:B------:R-:W-:Y:S05]  /*1eb90*/  @P0 BRA `(.L_x_1732) ;  /* 0x0000105000000947 */ /* 0x000fea0003800000 */
[----:B------:R-:W5:Y:S01]  /*1eba0*/  S2R R0, SR_TID.X ;  /* 0x0000000000007919 */ /* 0x000f620000002100 */
[----:B-1----:R-:W-:Y:S01]  /*1ebb0*/  IMAD.MOV.U32 R8, RZ, RZ, RZ ;  /* 0x000000ffff087224 */ /* 0x002fe200078e00ff */
[----:B-----5:R-:W-:-:S04]  /*1ebc0*/  LOP3.LUT R14, R0, 0x1f, RZ, 0xc0, !PT ;  /* 0x0000001f000e7812 */ /* 0x020fc800078ec0ff */
[----:B------:R-:W-:Y:S01]  /*1ebd0*/  ISETP.NE.AND P6, PT, R14, 0x1f, PT ;  /* 0x0000001f0e00780c */ /* 0x000fe20003fc5270 */
[----:B------:R-:W-:Y:S10]  /*1ebe0*/  BRA.DIV ~URZ, `(.L_x_1733) ;  /* 0x000043f27f007947 */ /* 0x000ff4000b800000 */
[----:B------:R1:W2:Y:S02]  /*1ebf0*/  SHFL.IDX PT, R10, R42, RZ, 0x1f ;  /* 0x00001fff2a0a7589 */ /* 0x0002a400000e0000 */
.L_x_1805:
[----:B------:R-:W-:Y:S05]  /*1ec00*/  BRA.DIV ~URZ, `(.L_x_1734) ;  /* 0x000044427f007947 */ /* 0x000fea000b800000 */
[----:B------:R1:W4:Y:S02]  /*1ec10*/  SHFL.IDX PT, R9, R42, 0x1, 0x1f ;  /* 0x00201f002a097f89 */ /* 0x00032400000e0000 */
.L_x_1806:
[----:B------:R-:W5:Y:S01]  /*1ec20*/  LDL R0, [R1+0x7c] ;  /* 0x00007c0001007983 */ /* 0x000f620000100800 */
[----:B--2---:R-:W-:Y:S02]  /*1ec30*/  IMAD.MOV.U32 R6, RZ, RZ, RZ ;  /* 0x000000ffff067224 */ /* 0x004fe400078e00ff */
[----:B-----5:R-:W-:-:S05]  /*1ec40*/  IMAD.IADD R0, R0, 0x1, R14 ;  /* 0x0000000100007824 */ /* 0x020fca00078e020e */
[----:B------:R-:W-:-:S13]  /*1ec50*/  ISETP.GE.OR P0, PT, R0, c[0x0][0x53c], !P6 ;  /* 0x00014f0000007a0c */ /* 0x000fda0007706670 */
[----:B------:R-:W-:Y:S01]  /*1ec60*/  @!P0 MOV R2, 0x4 ;  /* 0x0000000400028802 */ /* 0x000fe20000000f00 */
[----:B---3--:R-:W-:-:S04]  /*1ec70*/  @!P0 IMAD.MOV.U32 R4, RZ, RZ, 0x4 ;  /* 0x00000004ff048424 */ /* 0x008fc800078e00ff */
        /* <DEDUP_REMOVED lines=12> */
[----:B------:R2:W3:Y:S02]  /*1ed40*/  SHFL.UP PT, R4, R0, 0x1, RZ ;  /* 0x0420000000047989 */ /* 0x0004e400000e00ff */
.L_x_1807:
        /* <DEDUP_REMOVED lines=16> */
.L_x_1808:
[----:B---3--:R-:W-:Y:S01]  /*1ee50*/  IMAD R0, R0, c[0x0][0x538], RZ ;  /* 0x00014e0000007a24 */ /* 0x008fe200078e02ff */
[----:B------:R-:W-:Y:S04]  /*1ee60*/  BSSY B1, `(.L_x_1737) ;  /* 0x00000cf000017945 */ /* 0x000fe80003800000 */
[----:B------:R-:W-:-:S04]  /*1ee70*/  IADD3 R9, R0, R9, RZ ;  /* 0x0000000900097210 */ /* 0x000fc80007ffe0ff */
[----:B------:R-:W-:-:S13]  /*1ee80*/  ISETP.GT.AND P0, PT, R9, R10, PT ;  /* 0x0000000a0900720c */ /* 0x000fda0003f04270 */
[----:B------:R-:W-:Y:S05]  /*1ee90*/  @P0 BRA `(.L_x_1738) ;  /* 0x0000026000000947 */ /* 0x000fea0003800000 */
.L_x_1742:
        /* <DEDUP_REMOVED lines=18> */
.L_x_1809:
        /* <DEDUP_REMOVED lines=16> */
.L_x_1810:
[----:B---3--:R-:W-:-:S05]  /*1f0c0*/  IMAD R0, R0, c[0x0][0x538], RZ ;  /* 0x00014e0000007a24 */ /* 0x008fca00078e02ff */
[----:B------:R-:W-:-:S04]  /*1f0d0*/  IADD3 R9, R0, R9, RZ ;  /* 0x0000000900097210 */ /* 0x000fc80007ffe0ff */
[----:B------:R-:W-:-:S13]  /*1f0e0*/  ISETP.GT.AND P0, PT, R9, R10, PT ;  /* 0x0000000a0900720c */ /* 0x000fda0003f04270 */
[----:B-12---:R-:W-:Y:S05]  /*1f0f0*/  @!P0 BRA `(.L_x_1742) ;  /* 0xfffffda000008947 */ /* 0x006fea000383ffff */
.L_x_1738:
[----:B------:R-:W-:-:S05]  /*1f100*/  IADD3 R11, -R0, R9, RZ ;  /* 0x00000009000b7210 */ /* 0x000fca0007ffe1ff */
[----:B------:R-:W-:-:S05]  /*1f110*/  IMAD R0, R4, c[0x0][0x538], R11 ;  /* 0x00014e0004007a24 */ /* 0x000fca00078e020b */
[----:B------:R-:W-:Y:S01]  /*1f120*/  ISETP.GT.AND P0, PT, R0, R10, PT ;  /* 0x0000000a0000720c */ /* 0x000fe20003f04270 */
[----:B------:R-:W-:-:S12]  /*1f130*/  BRA.DIV ~URZ, `(.L_x_1743) ;  /* 0x000043527f007947 */ /* 0x000fd8000b800000 */
[----:B------:R-:W-:-:S03]  /*1f140*/  VOTE.ANY R12, PT, !P0 ;  /* 0x00000000000c7806 */ /* 0x000fc600040e0100 */
.L_x_1811:
[----:B------:R-:W3:Y:S01]  /*1f150*/  LDL.LU R0, [R1+0x7c] ;  /* 0x00007c0001007983 */ /* 0x000ee20000300800 */
[----:B------:R-:W3:Y:S02]  /*1f160*/  POPC R9, R12 ;  /* 0x0000000c00097309 */ /* 0x000ee40000000000 */
[----:B---3--:R-:W-:-:S05]  /*1f170*/  IADD3 R0, R9, R0, RZ ;  /* 0x0000000009007210 */ /* 0x008fca0007ffe0ff */
[----:B------:R3:W-:Y:S01]  /*1f180*/  STL [R1+0x7c], R0 ;  /* 0x00007c0001007387 */ /* 0x0007e20000100800 */
[----:B------:R-:W-:Y:S05]  /*1f190*/  BRA.DIV ~URZ, `(.L_x_1744) ;  /* 0x000043427f007947 */ /* 0x000fea000b800000 */
[----:B------:R4:W1:Y:S04]  /*1f1a0*/  SHFL.IDX PT, R6, R6, R9, 0x1f ;  /* 0x00001f0906067589 */ /* 0x00086800000e0000 */
[----:B------:R4:W2:Y:S02]  /*1f1b0*/  SHFL.IDX PT, R5, R8, R9, 0x1f ;  /* 0x00001f0908057589 */ /* 0x0008a400000e0000 */
.L_x_1812:
[----:B------:R-:W-:Y:S01]  /*1f1c0*/  ISETP.NE.AND P0, PT, R12, RZ, PT ;  /* 0x000000ff0c00720c */ /* 0x000fe20003f05270 */
[----:B------:R-:W-:-:S12]  /*1f1d0*/  BSSY B0, `(.L_x_1745) ;  /* 0x0000005000007945 */ /* 0x000fd80003800000 */
[----:B------:R-:W-:Y:S05]  /*1f1e0*/  @!P0 BRA `(.L_x_1746) ;  /* 0x0000003000008947 */ /* 0x000fea0003800000 */
[----:B----4-:R-:W-:Y:S01]  /*1f1f0*/  IADD3 R9, R9, -0x1, RZ ;  /* 0xffffffff09097810 */ /* 0x010fe20007ffe0ff */
[----:B------:R-:W-:Y:S05]  /*1f200*/  BRA.DIV ~URZ, `(.L_x_1747) ;  /* 0x000043a27f007947 */ /* 0x000fea000b800000 */
[----:B------:R4:W3:Y:S02]  /*1f210*/  SHFL.IDX PT, R13, R4, R9, 0x1f ;  /* 0x00001f09040d7589 */ /* 0x0008e400000e0000 */
.L_x_1746:
[----:B------:R-:W-:Y:S05]  /*1f220*/  BSYNC B0 ;  /* 0x0000000000007941 */ /* 0x000fea0003800000 */
.L_x_1745:
[----:B---3--:R-:W-:Y:S01]  /*1f230*/  IMAD R0, R13, c[0x0][0x538], R11 ;  /* 0x00014e000d007a24 */ /* 0x008fe200078e020b */
[----:B--2---:R-:W-:Y:S01]  /*1f240*/  ISETP.NE.AND P0, PT, R5, 0x1, PT ;  /* 0x000000010500780c */ /* 0x004fe20003f05270 */
[----:B------:R-:W-:Y:S03]  /*1f250*/  BSSY B0, `(.L_x_1748) ;  /* 0x0000086000007945 */ /* 0x000fe60003800000 */
[----:B------:R2:W-:Y:S01]  /*1f260*/  STL [R1+0x70], R0 ;  /* 0x0000700001007387 */ /* 0x0005e20000100800 */
[----:B------:R-:W-:-:S08]  /*1f270*/  IADD3 R10, -R0, R10, RZ ;  /* 0x0000000a000a7210 */ /* 0x000fd00007ffe1ff */
[----:B------:R-:W-:Y:S05]  /*1f280*/  @!P0 BRA `(.L_x_1749) ;  /* 0x000003e000008947 */ /* 0x000fea0003800000 */
[-C--:B-1----:R-:W-:Y:S02]  /*1f290*/  IABS R2, R6.reuse ;  /* 0x0000000600027213 */ /* 0x082fe40000000000 */
[----:B------:R-:W-:Y:S02]  /*1f2a0*/  IABS R11, R6 ;  /* 0x00000006000b7213 */ /* 0x000fe40000000000 */
[----:B--2---:R-:W1:Y:S08]  /*1f2b0*/  I2F.RP R0, R2 ;  /* 0x0000000200007306 */ /* 0x004e700000209400 */
[----:B-1----:R-:W1:Y:S02]  /*1f2c0*/  MUFU.RCP R0, R0 ;  /* 0x0000000000007308 */ /* 0x002e640000001000 */
[----:B-1----:R-:W-:-:S06]  /*1f2d0*/  IADD3 R0, R0, 0xffffffe, RZ ;  /* 0x0ffffffe00007810 */ /* 0x002fcc0007ffe0ff */
[----:B----4-:R-:W1:Y:S02]  /*1f2e0*/  F2I.FTZ.U32.TRUNC.NTZ R9, R0 ;  /* 0x0000000000097305 */ /* 0x010e64000021f000 */
        /* <DEDUP_REMOVED lines=37> */
[----:B------:R-:W-:-:S05]  /*1f540*/  IMAD R3, R2, R8, R3 ;  /* 0x0000000802037224 */ /* 0x000fca00078e0203 */
[----:B------:R-:W-:-:S13]  /*1f550*/  ISETP.GT.U32.AND P0, PT, R4, R3, PT ;  /* 0x000000030400720c */ /* 0x000fda0003f04070 */
[----:B------:R-:W-:Y:S01]  /*1f560*/  @!P0 IMAD.IADD R3, R3, 0x1, -R4 ;  /* 0x0000000103038824 */ /* 0x000fe200078e0a04 */
[----:B------:R-:W-:Y:S02]  /*1f570*/  @!P0 IADD3 R2, R2, 0x1, RZ ;  /* 0x0000000102028810 */ /* 0x000fe40007ffe0ff */
[----:B------:R-:W-:Y:S02]  /*1f580*/  ISETP.NE.AND P0, PT, R5, RZ, PT ;  /* 0x000000ff0500720c */ /* 0x000fe40003f05270 */
[----:B------:R-:W-:Y:S02]  /*1f590*/  ISETP.GE.U32.AND P2, PT, R3, R4, PT ;  /* 0x000000040300720c */ /* 0x000fe40003f46070 */
[C---:B------:R-:W-:Y:S02]  /*1f5a0*/  LOP3.LUT R3, R0.reuse, R5, RZ, 0x3c, !PT ;  /* 0x0000000500037212 */ /* 0x040fe400078e3cff */
[----:B------:R-:W-:Y:S02]  /*1f5b0*/  IADD3 R4, -R0, RZ, RZ ;  /* 0x000000ff00047210 */ /* 0x000fe40007ffe1ff */
        /* <DEDUP_REMOVED lines=11> */
.L_x_1749:
[----:B--2---:R-:W2:Y:S01]  /*1f670*/  LDL R0, [R1+0x7c] ;  /* 0x00007c0001007983 */ /* 0x004ea20000100800 */
[----:B------:R-:W-:-:S04]  /*1f680*/  IMAD.MOV.U32 R2, RZ, RZ, 0x4 ;  /* 0x00000004ff027424 */ /* 0x000fc800078e00ff */
[----:B--2---:R-:W-:-:S05]  /*1f690*/  IMAD.WIDE R2, R0, R2, c[0x0][0x590] ;  /* 0x0001640000027625 */ /* 0x004fca00078e0202 */
[----:B----4-:R-:W2:Y:S02]  /*1f6a0*/  LDG.E R4, [R2.64] ;  /* 0x0000000802047981 */ /* 0x010ea4000c1e1900 */
[----:B-12---:R-:W-:-:S05]  /*1f6b0*/  IMAD R11, R4, R6, RZ ;  /* 0x00000006040b7224 */ /* 0x006fca00078e02ff */
        /* <DEDUP_REMOVED lines=63> */
.L_x_1750:
[----:B------:R-:W-:Y:S05]  /*1fab0*/  BSYNC B0 ;  /* 0x0000000000007941 */ /* 0x000fea0003800000 */
.L_x_1748:
[----:B------:R-:W-:-:S04]  /*1fac0*/  LOP3.LUT R2, RZ, R2, RZ, 0x33, !PT ;  /* 0x00000002ff027212 */ /* 0x000fc800078e33ff */
[----:B-1----:R-:W-:-:S05]  /*1fad0*/  IADD3 R0, R2, R6, RZ ;  /* 0x0000000602007210 */ /* 0x002fca0007ffe0ff */
[----:B------:R1:W-:Y:S01]  /*1fae0*/  STL [R1+0x74], R0 ;  /* 0x0000740001007387 */ /* 0x0003e20000100800 */
[----:B------:R-:W-:Y:S05]  /*1faf0*/  BRA `(.L_x_1751) ;  /* 0x0000005000007947 */ /* 0x000fea0003800000 */
.L_x_1739:
[----:B------:R-:W-:Y:S01]  /*1fb00*/  MOV R0, c[0x0][0x53c] ;  /* 0x00014f0000007a02 */ /* 0x000fe20000000f00 */
[----:B------:R3:W-:Y:S04]  /*1fb10*/  STL [R1+0x70], R10 ;  /* 0x0000700a01007387 */ /* 0x0007e80000100800 */
[----:B------:R3:W-:Y:S04]  /*1fb20*/  STL [R1+0x74], RZ ;  /* 0x000074ff01007387 */ /* 0x0007e80000100800 */
[----:B------:R3:W-:Y:S04]  /*1fb30*/  STL [R1+0x78], RZ ;  /* 0x000078ff01007387 */ /* 0x0007e80000100800 */
[----:B------:R3:W-:Y:S02]  /*1fb40*/  STL [R1+0x7c], R0 ;  /* 0x00007c0001007387 */ /* 0x0007e40000100800 */
.L_x_1751:
[----:B------:R-:W-:Y:S05]  /*1fb50*/  BSYNC B1 ;  /* 0x0000000000017941 */ /* 0x000fea0003800000 */
.L_x_1737:
        /* <DEDUP_REMOVED lines=9> */
.L_x_1732:
[----:B-1----:R-:W5:Y:S02]  /*1fbf0*/  LDL R0, [R1+0x7c] ;  /* 0x00007c0001007983 */ /* 0x002f640000100800 */
[----:B-----5:R-:W-:-:S13]  /*1fc00*/  ISETP.GE.AND P0, PT, R0, c[0x0][0x53c], PT ;  /* 0x00014f0000007a0c */ /* 0x020fda0003f06270 */
[----:B--234-:R-:W-:Y:S01]  /*1fc10*/  @P0 CALL.REL.NOINC `(.L_x_1752) ;  /* 0x0000001000000944 */ /* 0x01cfe20003c00000 */
[----:B------:R-:W-:Y:S05]  /*1fc20*/  BRA `(.L_x_1753) ;  /* 0xfffe27f000007947 */ /* 0x000fea000383ffff */
.L_x_1752:
[----:B------:R-:W-:Y:S05]  /*1fc30*/  EXIT ;  /* 0x000000000000794d */ /* 0x000fea0003800000 */
.L_x_1541:
[----:B------:R-:W-:Y:S01]  /*1fc40*/  IMAD.MOV.U32 R0, RZ, RZ, R5 ;  /* 0x000000ffff007224 */ /* 0x000fe200078e0005 */
[----:B------:R-:W-:Y:S02]  /*1fc50*/  MOV R3, 0x1 ;  /* 0x0000000100037802 */ /* 0x000fe40000000f00 */
[----:B------:R-:W-:Y:S02]  /*1fc60*/  MOV R2, 0x1fc80 ;  /* 0x0001fc8000027802 */ /* 0x000fe40000000f00 */
[----:B------:R-:W-:Y:S05]  /*1fc70*/  CALL.REL.NOINC `($__internal_25_$__cuda_sm70_shflsync_up_p) ;  /* 0x00003a5000007944 */ /* 0x000fea0003c00000 */
[----:B------:R-:W-:Y:S01]  /*1fc80*/  MOV R0, R4 ;  /* 0x0000000400007202 */ /* 0x000fe20000000f00 */
[----:B------:R-:W-:Y:S05]  /*1fc90*/  BRA `(.L_x_1754) ;  /* 0xfffe07c000007947 */ /* 0x000fea000383ffff */
.L_x_1542:
[----:B------:R-:W-:Y:S01]  /*1fca0*/  IMAD.MOV.U32 R0, RZ, RZ, R5 ;  /* 0x000000ffff007224 */ /* 0x000fe200078e0005 */
[----:B------:R-:W-:Y:S02]  /*1fcb0*/  MOV R3, 0x2 ;  /* 0x0000000200037802 */ /* 0x000fe40000000f00 */
[----:B------:R-:W-:Y:S02]  /*1fcc0*/  MOV R2, 0x1fce0 ;  /* 0x0001fce000027802 */ /* 0x000fe40000000f00 */
[----:B------:R-:W-:Y:S05]  /*1fcd0*/  CALL.REL.NOINC `($__internal_25_$__cuda_sm70_shflsync_up_p) ;  /* 0x000039f000007944 */ /* 0x000fea0003c00000 */
[----:B------:R-:W-:Y:S01]  /*1fce0*/  SEL R4, R4, RZ, P4 ;  /* 0x000000ff04047207 */ /* 0x000fe20002000000 */
[----:B------:R-:W-:Y:S01]  /*1fcf0*/  IMAD.MOV.U32 R3, RZ, RZ, 0x4 ;  /* 0x00000004ff037424 */ /* 0x000fe200078e00ff */
[----:B------:R-:W-:-:S03]  /*1fd00*/  MOV R2, 0x1fd30 ;  /* 0x0001fd3000027802 */ /* 0x000fc60000000f00 */
[----:B------:R-:W-:Y:S02]  /*1fd10*/  IMAD.IADD R0, R5, 0x1, R4 ;  /* 0x0000000105007824 */ /* 0x000fe400078e0204 */
        /* <DEDUP_REMOVED lines=11> */
[----:B------:R-:W-:Y:S02]  /*1fdd0*/  SEL R4, R4, RZ, P1 ;  /* 0x000000ff04047207 */ /* 0x000fe40000800000 */
[----:B------:R-:W-:Y:S02]  /*1fde0*/  MOV R3, 0x1f ;  /* 0x0000001f00037802 */ /* 0x000fe40000000f00 */
[----:B------:R-:W-:Y:S01]  /*1fdf0*/  MOV R2, 0x1fe40 ;  /* 0x0001fe4000027802 */ /* 0x000fe20000000f00 */
[----:B------:R-:W-:Y:S02]  /*1fe00*/  IMAD.IADD R4, R0, 0x1, R4 ;  /* 0x0000000100047824 */ /* 0x000fe400078e0204 */
[----:B------:R-:W-:Y:S02]  /*1fe10*/  IMAD.MOV.U32 R0, RZ, RZ, 0x1f ;  /* 0x0000001fff007424 */ /* 0x000fe400078e00ff */
[----:B------:R-:W-:Y:S02]  /*1fe20*/  IMAD.MOV.U32 R43, RZ, RZ, R4 ;  /* 0x000000ffff2b7224 */ /* 0x000fe400078e0004 */
[----:B------:R-:W-:Y:S05]  /*1fe30*/  CALL.REL.NOINC `($__internal_24_$__cuda_sm70_shflsync_idx_p) ;  /* 0x0000384000007944 */ /* 0x000fea0003c00000 */
[----:B------:R-:W-:Y:S05]  /*1fe40*/  BRA `(.L_x_1755) ;  /* 0xfffe071000007947 */ /* 0x000fea000383ffff */
.L_x_1544:
[----:B------:R-:W-:Y:S02]  /*1fe50*/  SEL R0, RZ, 0x1, P0 ;  /* 0x00000001ff007807 */ /* 0x000fe40000000000 */
[----:B------:R-:W-:-:S02]  /*1fe60*/  MOV R2, 0x1fe80 ;  /* 0x0001fe8000027802 */ /* 0x000fc40000000f00 */
[----:B------:R-:W-:Y:S05]  /*1fe70*/  CALL.REL.NOINC `($__internal_26_$__cuda_sm70_votesync_ballot) ;  /* 0x000038b000007944 */ /* 0x000fea0003c00000 */
[----:B------:R-:W-:Y:S01]  /*1fe80*/  MOV R7, R0 ;  /* 0x0000000000077202 */ /* 0x000fe20000000f00 */
[----:B------:R-:W-:Y:S05]  /*1fe90*/  BRA `(.L_x_1756) ;  /* 0xfffe075000007947 */ /* 0x000fea000383ffff */
.L_x_1545:
[----:B------:R-:W-:Y:S01]  /*1fea0*/  IMAD.MOV.U32 R43, RZ, RZ, R9 ;  /* 0x000000ffff2b7224 */ /* 0x000fe200078e0009 */
[----:B-1----:R-:W-:Y:S01]  /*1feb0*/  MOV R0, R5 ;  /* 0x0000000500007202 */ /* 0x002fe20000000f00 */
[----:B------:R-:W-:Y:S01]  /*1fec0*/  IMAD.MOV.U32 R3, RZ, RZ, 0x1f ;  /* 0x0000001fff037424 */ /* 0x000fe200078e00ff */
[----:B------:R-:W-:-:S02]  /*1fed0*/  MOV R2, 0x1fef0 ;  /* 0x0001fef000027802 */ /* 0x000fc40000000f00 */
[----:B------:R-:W-:Y:S05]  /*1fee0*/  CALL.REL.NOINC `($__internal_24_$__cuda_sm70_shflsync_idx_p) ;  /* 0x0000379000007944 */ /* 0x000fea0003c00000 */
[----:B------:R-:W-:Y:S01]  /*1fef0*/  IMAD.MOV.U32 R12, RZ, RZ, R0 ;  /* 0x000000ffff0c7224 */ /* 0x000fe200078e0000 */
[----:B------:R-:W-:Y:S01]  /*1ff00*/  MOV R43, R8 ;  /* 0x00000008002b7202 */ /* 0x000fe20000000f00 */
[----:B------:R-:W-:Y:S01]  /*1ff10*/  IMAD.MOV.U32 R6, RZ, RZ, RZ ;  /* 0x000000ffff067224 */ /* 0x000fe200078e00ff */
[----:B------:R-:W-:Y:S01]  /*1ff20*/  MOV R0, R5 ;  /* 0x0000000500007202 */ /* 0x000fe20000000f00 */
[----:B------:R-:W-:Y:S01]  /*1ff30*/  IMAD.MOV.U32 R3, RZ, RZ, 0x1f ;  /* 0x0000001fff037424 */ /* 0x000fe200078e00ff */
[----:B------:R-:W-:-:S02]  /*1ff40*/  MOV R2, 0x1ff60 ;  /* 0x0001ff6000027802 */ /* 0x000fc40000000f00 */
[----:B------:R-:W-:Y:S05]  /*1ff50*/  CALL.REL.NOINC `($__internal_24_$__cuda_sm70_shflsync_idx_p) ;  /* 0x0000372000007944 */ /* 0x000fea0003c00000 */
[----:B------:R-:W-:Y:S01]  /*1ff60*/  MOV R9, R0 ;  /* 0x0000000000097202 */ /* 0x000fe20000000f00 */
[----:B------:R-:W-:Y:S05]  /*1ff70*/  BRA `(.L_x_1757) ;  /* 0xfffe06e000007947 */ /* 0x000fea000383ffff */
.L_x_1548:
[----:B------:R-:W-:Y:S01]  /*1ff80*/  IMAD.MOV.U32 R43, RZ, RZ, R4 ;  /* 0x000000ffff2b7224 */ /* 0x000fe200078e0004 */
[----:B------:R-:W-:-:S02]  /*1ff90*/  MOV R3, 0x1f ;  /* 0x0000001f00037802 */ /* 0x000fc40000000f00 */
[----:B------:R-:W-:Y:S02]  /*1ffa0*/  MOV R2, 0x1ffc0 ;  /* 0x0001ffc000027802 */ /* 0x000fe40000000f00 */
[----:B--234-:R-:W-:Y:S05]  /*1ffb0*/  CALL.REL.NOINC `($__internal_24_$__cuda_sm70_shflsync_idx_p) ;  /* 0x000036c000007944 */ /* 0x01cfea0003c00000 */
[----:B------:R-:W-:Y:S01]  /*1ffc0*/  MOV R6, R0 ;  /* 0x0000000000067202 */ /* 0x000fe20000000f00 */
[----:B------:R-:W-:Y:S05]  /*1ffd0*/  BRA `(.L_x_1547) ;  /* 0xfffe06e000007947 */ /* 0x000fea000383ffff */
.L_x_1589:
[----:B------:R-:W-:Y:S01]  /*1ffe0*/  IMAD.MOV.U32 R43, RZ, RZ, R6 ;  /* 0x000000ffff2b7224 */ /* 0x000fe200078e0006 */
[----:B------:R-:W-:Y:S01]  /*1fff0*/  MOV R0, RZ ;  /* 0x000000ff00007202 */ /* 0x000fe20000000f00 */
[----:B------:R-:W-:Y:S01]  /*20000*/  IMAD.MOV.U32 R3, RZ, RZ, 0x1c1f ;  /* 0x00001c1fff037424 */ /* 0x000fe200078e00ff */
[----:B------:R-:W-:Y:S02]  /*20010*/  MOV R2, 0x20030 ;  /* 0x0002003000027802 */ /* 0x000fe40000000f00 */
[----:B-----5:R-:W-:Y:S05]  /*20020*/  CALL.REL.NOINC `($__internal_24_$__cuda_sm70_shflsync_idx_p) ;  /* 0x0000365000007944 */ /* 0x020fea0003c00000 */
[----:B------:R-:W-:Y:S01]  /*20030*/  MOV R4, R0 ;  /* 0x0000000000047202 */ /* 0x000fe20000000f00 */
[----:B------:R-:W-:Y:S05]  /*20040*/  BRA `(.L_x_1758) ;  /* 0xfffe8c2000007947 */ /* 0x000fea000383ffff */
.L_x_1590:
[----:B------:R-:W-:Y:S01]  /*20050*/  IMAD.MOV.U32 R43, RZ, RZ, R12 ;  /* 0x000000ffff2b7224 */ /* 0x000fe200078e000c */
[----:B------:R-:W-:Y:S01]  /*20060*/  MOV R0, RZ ;  /* 0x000000ff00007202 */ /* 0x000fe20000000f00 */
[----:B------:R-:W-:Y:S01]  /*20070*/  IMAD.MOV.U32 R3, RZ, RZ, 0x1c1f ;  /* 0x00001c1fff037424 */ /* 0x000fe200078e00ff */
[----:B------:R-:W-:Y:S02]  /*20080*/  MOV R2, 0x200a0 ;  /* 0x000200a000027802 */ /* 0x000fe40000000f00 */
[----:B-12--5:R-:W-:Y:S05]  /*20090*/  CALL.REL.NOINC `($__internal_24_$__cuda_sm70_shflsync_idx_p) ;  /* 0x000035e000007944 */ /* 0x026fea0003c00000 */
[----:B------:R-:W-:Y:S05]  /*200a0*/  BRA `(.L_x_1759) ;  /* 0xfffe8be000007947 */ /* 0x000fea000383ffff */
.L_x_1593:
[----:B------:R-:W-:Y:S01]  /*200b0*/  IMAD.MOV.U32 R43, RZ, RZ, R6 ;  /* 0x000000ffff2b7224 */ /* 0x000fe200078e0006 */
[----:B--2-4-:R-:W-:Y:S01]  /*200c0*/  MOV R0, 0x1 ;  /* 0x0000000100007802 */ /* 0x014fe20000000f00 */
[----:B------:R-:W-:Y:S01]  /*200d0*/  IMAD.MOV.U32 R3, RZ, RZ, 0x1c1f ;  /* 0x00001c1fff037424 */ /* 0x000fe200078e00ff */
[----:B------:R-:W-:-:S02]  /*200e0*/  MOV R2, 0x20100 ;  /* 0x0002010000027802 */ /* 0x000fc40000000f00 */
[----:B-1---5:R-:W-:Y:S05]  /*200f0*/  CALL.REL.NOINC `($__internal_24_$__cuda_sm70_shflsync_idx_p) ;  /* 0x0000358000007944 */ /* 0x022fea0003c00000 */
[----:B------:R-:W-:Y:S01]  /*20100*/  IMAD.MOV.U32 R4, RZ, RZ, R0 ;  /* 0x000000ffff047224 */ /* 0x000fe200078e0000 */
[----:B------:R-:W-:Y:S01]  /*20110*/  MOV R0, 0x1 ;  /* 0x0000000100007802 */ /* 0x000fe20000000f00 */
[----:B------:R-:W-:Y:S01]  /*20120*/  IMAD.MOV.U32 R43, RZ, RZ, R12 ;  /* 0x000000ffff2b7224 */ /* 0x000fe200078e000c */
[----:B------:R-:W-:-:S02]  /*20130*/  MOV R3, 0x1c1f ;  /* 0x00001c1f00037802 */ /* 0x000fc40000000f00 */
[----:B------:R-:W-:Y:S02]  /*20140*/  MOV R2, 0x20160 ;  /* 0x0002016000027802 */ /* 0x000fe40000000f00 */
[----:B------:R-:W-:Y:S05]  /*20150*/  CALL.REL.NOINC `($__internal_24_$__cuda_sm70_shflsync_idx_p) ;  /* 0x0000352000007944 */ /* 0x000fea0003c00000 */
[----:B------:R-:W-:Y:S05]  /*20160*/  BRA `(.L_x_1760) ;  /* 0xfffe8cd000007947 */ /* 0x000fea000383ffff */
.L_x_1596:
[----:B------:R-:W-:Y:S01]  /*20170*/  IMAD.MOV.U32 R43, RZ, RZ, R6 ;  /* 0x000000ffff2b7224 */ /* 0x000fe200078e0006 */
[----:B--2-4-:R-:W-:Y:S01]  /*20180*/  MOV R0, 0x2 ;  /* 0x0000000200007802 */ /* 0x014fe20000000f00 */
[----:B------:R-:W-:Y:S01]  /*20190*/  IMAD.MOV.U32 R3, RZ, RZ, 0x1c1f ;  /* 0x00001c1fff037424 */ /* 0x000fe200078e00ff */
[----:B------:R-:W-:Y:S02]  /*201a0*/  MOV R2, 0x201c0 ;  /* 0x000201c000027802 */ /* 0x000fe40000000f00 */
[----:B-1-3-5:R-:W-:Y:S05]  /*201b0*/  CALL.REL.NOINC `($__internal_24_$__cuda_sm70_shflsync_idx_p) ;  /* 0x000034c000007944 */ /* 0x02afea0003c00000 */
[----:B------:R-:W-:Y:S01]  /*201c0*/  MOV R4, R0 ;  /* 0x0000000000047202 */ /* 0x000fe20000000f00 */
[----:B------:R-:W-:Y:S05]  /*201d0*/  BRA `(.L_x_1761) ;  /* 0xfffe8df000007947 */ /* 0x000fea000383ffff */
.L_x_1597:
[----:B------:R-:W-:Y:S01]  /*201e0*/  IMAD.MOV.U32 R43, RZ, RZ, R12 ;  /* 0x000000ffff2b7224 */ /* 0x000fe200078e000c */
[----:B--2-4-:R-:W-:Y:S01]  /*201f0*/  MOV R0, 0x2 ;  /* 0x0000000200007802 */ /* 0x014fe20000000f00 */
[----:B------:R-:W-:Y:S01]  /*20200*/  IMAD.MOV.U32 R3, RZ, RZ, 0x1c1f ;  /* 0x00001c1fff037424 */ /* 0x000fe200078e00ff */
[----:B------:R-:W-:Y:S02]  /*20210*/  MOV R2, 0x20230 ;  /* 0x0002023000027802 */ /* 0x000fe40000000f00 */
[----:B-1-3-5:R-:W-:Y:S05]  /*20220*/  CALL.REL.NOINC `($__internal_24_$__cuda_sm70_shflsync_idx_p) ;  /* 0x0000345000007944 */ /* 0x02afea0003c00000 */
[----:B------:R-:W-:Y:S05]  /*20230*/  BRA `(.L_x_1762) ;  /* 0xfffe8db000007947 */ /* 0x000fea000383ffff */
.L_x_1600:
[----:B------:R-:W-:Y:S01]  /*20240*/  IMAD.MOV.U32 R43, RZ, RZ, R6 ;  /* 0x000000ffff2b7224 */ /* 0x000fe200078e0006 */
[----:B-1--4-:R-:W-:Y:S01]  /*20250*/  MOV R0, 0x3 ;  /* 0x0000000300007802 */ /* 0x012fe20000000f00 */
[----:B------:R-:W-:Y:S01]  /*20260*/  IMAD.MOV.U32 R3, RZ, RZ, 0x1c1f ;  /* 0x00001c1fff037424 */ /* 0x000fe200078e00ff */
[----:B------:R-:W-:-:S02]  /*20270*/  MOV R2, 0x20290 ;  /* 0x0002029000027802 */ /* 0x000fc40000000f00 */
[----:B--23-5:R-:W-:Y:S05]  /*20280*/  CALL.REL.NOINC `($__internal_24_$__cuda_sm70_shflsync_idx_p) ;  /* 0x000033f000007944 */ /* 0x02cfea0003c00000 */
[----:B------:R-:W-:Y:S01]  /*20290*/  IMAD.MOV.U32 R4, RZ, RZ, R0 ;  /* 0x000000ffff047224 */ /* 0x000fe200078e0000 */
[----:B------:R-:W-:Y:S01]  /*202a0*/  MOV R0, 0x3 ;  /* 0x0000000300007802 */ /* 0x000fe20000000f00 */
[----:B------:R-:W-:Y:S01]  /*202b0*/  IMAD.MOV.U32 R43, RZ, RZ, R12 ;  /* 0x000000ffff2b7224 */ /* 0x000fe200078e000c */
[----:B------:R-:W-:-:S02]  /*202c0*/  MOV R3, 0x1c1f ;  /* 0x00001c1f00037802 */ /* 0x000fc40000000f00 */
[----:B------:R-:W-:Y:S02]  /*202d0*/  MOV R2, 0x202f0 ;  /* 0x000202f000027802 */ /* 0x000fe40000000f00 */
[----:B------:R-:W-:Y:S05]  /*202e0*/  CALL.REL.NOINC `($__internal_24_$__cuda_sm70_shflsync_idx_p) ;  /* 0x0000339000007944 */ /* 0x000fea0003c00000 */
[----:B------:R-:W-:Y:S05]  /*202f0*/  BRA `(.L_x_1763) ;  /* 0xfffe8e9000007947 */ /* 0x000fea000383ffff */
.L_x_1647:
[----:B------:R-:W-:Y:S01]  /*20300*/  IMAD.MOV.U32 R43, RZ, RZ, R3 ;  /* 0x000000ffff2b7224 */ /* 0x000fe200078e0003 */
[----:B------:R-:W-:Y:S01]  /*20310*/  MOV R0, 0x1 ;  /* 0x0000000100007802 */ /* 0x000fe20000000f00 */
[----:B------:R-:W-:Y:S01]  /*20320*/  IMAD.MOV.U32 R3, RZ, RZ, 0x1c1f ;  /* 0x00001c1fff037424 */ /* 0x000fe200078e00ff */
[----:B------:R-:W-:Y:S02]  /*20330*/  MOV R2, 0x20350 ;  /* 0x0002035000027802 */ /* 0x000fe40000000f00 */
[----:B----4-:R-:W-:Y:S05]  /*20340*/  CALL.REL.NOINC `($__internal_24_$__cuda_sm70_shflsync_idx_p) ;  /* 0x0000333000007944 */ /* 0x010fea0003c00000 */
[----:B------:R-:W-:Y:S01]  /*20350*/  IMAD.MOV.U32 R5, RZ, RZ, R0 ;  /* 0x000000ffff057224 */ /* 0x000fe200078e0000 */
[----:B------:R-:W-:Y:S01]  /*20360*/  MOV R0, 0x1 ;  /* 0x0000000100007802 */ /* 0x000fe20000000f00 */
[----:B------:R-:W-:Y:S01]  /*20370*/  IMAD.MOV.U32 R43, RZ, RZ, R6 ;  /* 0x000000ffff2b7224 */ /* 0x000fe200078e0006 */
[----:B------:R-:W-:Y:S02]  /*20380*/  MOV R3, 0x1c1f ;  /* 0x00001c1f00037802 */ /* 0x000fe40000000f00 */
[----:B------:R-:W-:Y:S02]  /*20390*/  MOV R2, 0x203b0 ;  /* 0x000203b000027802 */ /* 0x000fe40000000f00 */
[----:B------:R-:W-:Y:S05]  /*203a0*/  CALL.REL.NOINC `($__internal_24_$__cuda_sm70_shflsync_idx_p) ;  /* 0x000032d000007944 */ /* 0x000fea0003c00000 */
[----:B------:R-:W-:Y:S05]  /*203b0*/  BRA `(.L_x_1764) ;  /* 0xffff06c000007947 */ /* 0x000fea000383ffff */
.L_x_1650:
[----:B------:R-:W-:Y:S01]  /*203c0*/  IMAD.MOV.U32 R43, RZ, RZ, R5 ;  /* 0x000000ffff2b7224 */ /* 0x000fe200078e0005 */
[----:B------:R-:W-:Y:S01]  /*203d0*/  MOV R0, RZ ;  /* 0x000000ff00007202 */ /* 0x000fe20000000f00 */
[----:B------:R-:W-:Y:S01]  /*203e0*/  IMAD.MOV.U32 R3, RZ, RZ, 0x1c1f ;  /* 0x00001c1fff037424 */ /* 0x000fe200078e00ff */
[----:B------:R-:W-:-:S02]  /*203f0*/  MOV R2, 0x20410 ;  /* 0x0002041000027802 */ /* 0x000fc40000000f00 */
[----:B------:R-:W-:Y:S05]  /*20400*/  CALL.REL.NOINC `($__internal_24_$__cuda_sm70_shflsync_idx_p) ;  /* 0x0000327000007944 */ /* 0x000fea0003c00000 */
[----:B------:R-:W-:Y:S01]  /*20410*/  MOV R4, R0 ;  /* 0x0000000000047202 */ /* 0x000fe20000000f00 */
[----:B------:R-:W-:Y:S05]  /*20420*/  BRA `(.L_x_1765) ;  /* 0xffff162000007947 */ /* 0x000fea000383ffff */
.L_x_1651:
[----:B------:R-:W-:Y:S01]  /*20430*/  IMAD.MOV.U32 R43, RZ, RZ, R6 ;  /* 0x000000ffff2b7224 */ /* 0x000fe200078e0006 */
[----:B------:R-:W-:Y:S01]  /*20440*/  MOV R0, RZ ;  /* 0x000000ff00007202 */ /* 0x000fe20000000f00 */
[----:B------:R-:W-:Y:S01]  /*20450*/  IMAD.MOV.U32 R3, RZ, RZ, 0x1c1f ;  /* 0x00001c1fff037424 */ /* 0x000fe200078e00ff */
[----:B------:R-:W-:-:S02]  /*20460*/  MOV R2, 0x20480 ;  /* 0x0002048000027802 */ /* 0x000fc40000000f00 */
[----:B-12---:R-:W-:Y:S05]  /*20470*/  CALL.REL.NOINC `($__internal_24_$__cuda_sm70_shflsync_idx_p) ;  /* 0x0000320000007944 */ /* 0x006fea0003c00000 */
[----:B------:R-:W-:Y:S05]  /*20480*/  BRA `(.L_x_1766) ;  /* 0xffff15e000007947 */ /* 0x000fea000383ffff */
.L_x_1654:
[----:B------:R-:W-:Y:S01]  /*20490*/  IMAD.MOV.U32 R43, RZ, RZ, R5 ;  /* 0x000000ffff2b7224 */ /* 0x000fe200078e0005 */
[----:B----4-:R-:W-:Y:S01]  /*204a0*/  MOV R0, 0x1 ;  /* 0x0000000100007802 */ /* 0x010fe20000000f00 */
[----:B--2---:R-:W-:Y:S01]  /*204b0*/  IMAD.MOV.U32 R3, RZ, RZ, 0x1c1f ;  /* 0x00001c1fff037424 */ /* 0x004fe200078e00ff */
[----:B------:R-:W-:-:S03]  /*204c0*/  MOV R2, 0x204e0 ;  /* 0x000204e000027802 */ /* 0x000fc60000000f00 */
[----:B-1-3--:R-:W-:Y:S05]  /*204d0*/  CALL.REL.NOINC `($__internal_24_$__cuda_sm70_shflsync_idx_p) ;  /* 0x000031a000007944 */ /* 0x00afea0003c00000 */
[----:B------:R-:W-:Y:S01]  /*204e0*/  IMAD.MOV.U32 R4, RZ, RZ, R0 ;  /* 0x000000ffff047224 */ /* 0x000fe200078e0000 */
[----:B------:R-:W-:Y:S01]  /*204f0*/  MOV R0, 0x1 ;  /* 0x0000000100007802 */ /* 0x000fe20000000f00 */
[----:B------:R-:W-:Y:S01]  /*20500*/  IMAD.MOV.U32 R43, RZ, RZ, R6 ;  /* 0x000000ffff2b7224 */ /* 0x000fe200078e0006 */
[----:B------:R-:W-:-:S02]  /*20510*/  MOV R3, 0x1c1f ;  /* 0x00001c1f00037802 */ /* 0x000fc40000000f00 */
[----:B------:R-:W-:Y:S02]  /*20520*/  MOV R2, 0x20540 ;  /* 0x0002054000027802 */ /* 0x000fe40000000f00 */
[----:B------:R-:W-:Y:S05]  /*20530*/  CALL.REL.NOINC `($__internal_24_$__cuda_sm70_shflsync_idx_p) ;  /* 0x0000314000007944 */ /* 0x000fea0003c00000 */
[----:B------:R-:W-:Y:S05]  /*20540*/  BRA `(.L_x_1767) ;  /* 0xffff16a000007947 */ /* 0x000fea000383ffff */
.L_x_1655:
[----:B------:R-:W-:Y:S01]  /*20550*/  IMAD.MOV.U32 R43, RZ, RZ, R4 ;  /* 0x000000ffff2b7224 */ /* 0x000fe200078e0004 */
[----:B------:R-:W-:Y:S01]  /*20560*/  MOV R0, RZ ;  /* 0x000000ff00007202 */ /* 0x000fe20000000f00 */
[----:B------:R-:W-:Y:S01]  /*20570*/  IMAD.MOV.U32 R3, RZ, RZ, 0x1c1f ;  /* 0x00001c1fff037424 */ /* 0x000fe200078e00ff */
[----:B------:R-:W-:Y:S02]  /*20580*/  MOV R2, 0x205a0 ;  /* 0x000205a000027802 */ /* 0x000fe40000000f00 */
[----:B------:R-:W-:Y:S05]  /*20590*/  CALL.REL.NOINC `($__internal_24_$__cuda_sm70_shflsync_idx_p) ;  /* 0x000030e000007944 */ /* 0x000fea0003c00000 */
[----:B------:R-:W-:Y:S05]  /*205a0*/  BRA `(.L_x_1768) ;  /* 0xffff187000007947 */ /* 0x000fea000383ffff */
.L_x_1656:
[----:B------:R-:W-:Y:S01]  /*205b0*/  IMAD.MOV.U32 R43, RZ, RZ, R4 ;  /* 0x000000ffff2b7224 */ /* 0x000fe200078e0004 */
[----:B------:R-:W-:Y:S01]  /*205c0*/  MOV R0, 0x1 ;  /* 0x0000000100007802 */ /* 0x000fe20000000f00 */
[----:B------:R-:W-:Y:S01]  /*205d0*/  IMAD.MOV.U32 R3, RZ, RZ, 0x1c1f ;  /* 0x00001c1fff037424 */ /* 0x000fe200078e00ff */
[----:B------:R-:W-:Y:S02]  /*205e0*/  MOV R2, 0x20600 ;  /* 0x0002060000027802 */ /* 0x000fe40000000f00 */
[----:B-1----:R-:W-:Y:S05]  /*205f0*/  CALL.REL.NOINC `($__internal_24_$__cuda_sm70_shflsync_idx_p) ;  /* 0x0000308000007944 */ /* 0x002fea0003c00000 */
[----:B------:R-:W-:Y:S01]  /*20600*/  IMAD.IADD R0, R5, 0x1, R0 ;  /* 0x0000000105007824 */ /* 0x000fe200078e0200 */
[----:B------:R-:W-:Y:S01]  /*20610*/  MOV R2, 0x207f0 ;  /* 0x000207f000027802 */ /* 0x000fe20000000f00 */
[----:B------:R-:W-:Y:S02]  /*20620*/  IMAD.MOV.U32 R43, RZ, RZ, R4 ;  /* 0x000000ffff2b7224 */ /* 0x000fe400078e0004 */
[----:B------:R-:W-:Y:S01]  /*20630*/  IMAD.MOV.U32 R3, RZ, RZ, 0x1c1f ;  /* 0x00001c1fff037424 */ /* 0x000fe200078e00ff */
        /* <DEDUP_REMOVED lines=19> */
[----:B------:R-:W-:Y:S01]  /*20770*/  ISETP.GT.AND P0, PT, R0, 0x29, PT ;  /* 0x000000290000780c */ /* 0x000fe20003f04270 */
[----:B------:R-:W-:Y:S01]  /*20780*/  IMAD.MOV.U32 R0, RZ, RZ, 0x2 ;  /* 0x00000002ff007424 */ /* 0x000fe200078e00ff */
[----:B------:R-:W-:Y:S02]  /*20790*/  FSEL R27, R61, -INF , P4 ;  /* 0xff8000003d1b7808 */ /* 0x000fe40002000000 */
[----:B------:R-:W-:Y:S02]  /*207a0*/  FSEL R81, R48, -INF , P3 ;  /* 0xff80000030517808 */ /* 0x000fe40001800000 */
[----:B------:R-:W-:Y:S02]  /*207b0*/  FSEL R80, R45, -INF , P2 ;  /* 0xff8000002d507808 */ /* 0x000fe40001000000 */
[----:B------:R-:W-:Y:S02]  /*207c0*/  FSEL R55, R37, -INF , P1 ;  /* 0xff80000025377808 */ /* 0x000fe40000800000 */
[----:B------:R-:W-:-:S02]  /*207d0*/  FSEL R54, R35, -INF , P0 ;  /* 0xff80000023367808 */ /* 0x000fc40000000000 */
[----:B------:R-:W-:Y:S05]  /*207e0*/  CALL.REL.NOINC `($__internal_24_$__cuda_sm70_shflsync_idx_p) ;  /* 0x00002e9000007944 */ /* 0x000fea0003c00000 */
[----:B------:R-:W-:Y:S01]  /*207f0*/  IMAD.IADD R0, R5, 0x1, R0 ;  /* 0x0000000105007824 */ /* 0x000fe200078e0200 */
[----:B------:R-:W-:Y:S01]  /*20800*/  MOV R2, 0x209e0 ;  /* 0x000209e000027802 */ /* 0x000fe20000000f00 */
[----:B------:R-:W-:-:S02]  /*20810*/  IMAD.MOV.U32 R43, RZ, RZ, R4 ;  /* 0x000000ffff2b7224 */ /* 0x000fc400078e0004 */
[----:B------:R-:W-:Y:S01]  /*20820*/  IMAD.MOV.U32 R3, RZ, RZ, 0x1c1f ;  /* 0x00001c1fff037424 */ /* 0x000fe200078e00ff */
[----:B------:R-:W-:-:S04]  /*20830*/  IMNMX R0, R6, R0, PT ;  /* 0x0000000006007217 */ /* 0x000fc80003800200 */
[C---:B------:R-:W-:Y:S02]  /*20840*/  ISETP.GT.AND P1, PT, R0.reuse, RZ, PT ;  /* 0x000000ff0000720c */ /* 0x040fe40003f24270 */
[C---:B------:R-:W-:Y:S02]  /*20850*/  ISETP.GT.AND P0, PT, R0.reuse, 0x1, PT ;  /* 0x000000010000780c */ /* 0x040fe40003f04270 */
        /* <DEDUP_REMOVED lines=25> */
[----:B------:R-:W-:-:S02]  /*209f0*/  FMNMX.FTZ R3, R12, R14, !PT ;  /* 0x0000000e0c037209 */ /* 0x000fc40007810000 */
[----:B------:R-:W-:Y:S02]  /*20a00*/  FMNMX.FTZ R2, R26, R28, !PT ;  /* 0x0000001c1a027209 */ /* 0x000fe40007810000 */
[----:B------:R-:W-:Y:S01]  /*20a10*/  IMNMX R6, R6, R0, PT ;  /* 0x0000000006067217 */ /* 0x000fe20003800200 */
[----:B------:R-:W-:Y:S01]  /*20a20*/  IMAD.MOV.U32 R0, RZ, RZ, 0x2 ;  /* 0x00000002ff007424 */ /* 0x000fe200078e00ff */
[----:B------:R-:W-:Y:S02]  /*20a30*/  FMNMX.FTZ R3, R16, R3, !PT ;  /* 0x0000000310037209 */ /* 0x000fe40007810000 */
[C---:B------:R-:W-:Y:S02]  /*20a40*/  ISETP.GT.AND P1, PT, R6.reuse, RZ, PT ;  /* 0x000000ff0600720c */ /* 0x040fe40003f24270 */
[----:B------:R-:W-:Y:S02]  /*20a50*/  ISETP.GT.AND P0, PT, R6, 0x1, PT ;  /* 0x000000010600780c */ /* 0x000fe40003f04270 */
[----:B------:R-:W-:-:S02]  /*20a60*/  FMNMX.FTZ R4, R11, R13, !PT ;  /* 0x0000000d0b047209 */ /* 0x000fc40007810000 */
[----:B------:R-:W-:Y:S02]  /*20a70*/  ISETP.GT.AND P3, PT, R6, 0x8, PT ;  /* 0x000000080600780c */ /* 0x000fe40003f64270 */
[----:B------:R-:W-:Y:S02]  /*20a80*/  FSEL R31, R106, -INF , P1 ;  /* 0xff8000006a1f7808 */ /* 0x000fe40000800000 */
        /* <DEDUP_REMOVED lines=8> */
[----:B------:R-:W-:Y:S02]  /*20b10*/  ISETP.GT.AND P2, PT, R6, 0x10, PT ;  /* 0x000000100600780c */ /* 0x000fe40003f44270 */
[----:B------:R-:W-:-:S02]  /*20b20*/  FSEL R37, R91, -INF , P4 ;  /* 0xff8000005b257808 */ /* 0x000fc40002000000 */
[----:B------:R-:W-:Y:S02]  /*20b30*/  FMNMX.FTZ R4, R17, R4, !PT ;  /* 0x0000000411047209 */ /* 0x000fe40007810000 */
[----:B------:R-:W-:Y:S02]  /*20b40*/  FMNMX.FTZ R2, R35, R3, !PT ;  /* 0x0000000323027209 */ /* 0x000fe40007810000 */
[----:B------:R-:W-:Y:S02]  /*20b50*/  ISETP.GT.AND P1, PT, R6, 0x11, PT ;  /* 0x000000110600780c */ /* 0x000fe40003f24270 */
[----:B------:R-:W-:Y:S02]  /*20b60*/  FSEL R39, R72, -INF , P2 ;  /* 0xff80000048277808 */ /* 0x000fe40001000000 */
[----:B------:R-:W-:Y:S02]  /*20b70*/  FMNMX.FTZ R106, R19, R4, !PT ;  /* 0x00000004136a7209 */ /* 0x000fe40007810000 */
[----:B------:R-:W-:-:S02]  /*20b80*/  FMNMX.FTZ R2, R37, R2, !PT ;  /* 0x0000000225027209 */ /* 0x000fc40007810000 */
[----:B------:R-:W-:Y:S02]  /*20b90*/  ISETP.GT.AND P0, PT, R6, 0x18, PT ;  /* 0x000000180600780c */ /* 0x000fe40003f04270 */
[----:B------:R-:W-:Y:S02]  /*20ba0*/  FSEL R40, R63, -INF , P1 ;  /* 0xff8000003f287808 */ /* 0x000fe40000800000 */
[----:B------:R-:W-:Y:S02]  /*20bb0*/  FMNMX.FTZ R106, R21, R106, !PT ;  /* 0x0000006a156a7209 */ /* 0x000fe40007810000 */
[----:B------:R-:W-:Y:S02]  /*20bc0*/  FMNMX.FTZ R2, R39, R2, !PT ;  /* 0x0000000227027209 */ /* 0x000fe40007810000 */
        /* <DEDUP_REMOVED lines=35> */
[----:B------:R-:W-:Y:S01]  /*20e00*/  FMNMX.FTZ R105, R55, R105, !PT ;  /* 0x0000006937697209 */ /* 0x000fe20007810000 */
[----:B------:R-:W-:Y:S01]  /*20e10*/  IMAD.MOV.U32 R4, RZ, RZ, R106 ;  /* 0x000000ffff047224 */ /* 0x000fe200078e006a */
[----:B------:R-:W-:Y:S02]  /*20e20*/  FMNMX.FTZ R104, R83, R104, !PT ;  /* 0x0000006853687209 */ /* 0x000fe40007810000 */
[----:B------:R-:W-:-:S02]  /*20e30*/  FMNMX.FTZ R9, R50, R2, !PT ;  /* 0x0000000232097209 */ /* 0x000fc40007810000 */
[----:B------:R-:W-:Y:S02]  /*20e40*/  FMNMX.FTZ R105, R54, R105, !PT ;  /* 0x0000006936697209 */ /* 0x000fe40007810000 */
[----:B------:R-:W-:Y:S02]  /*20e50*/  FMNMX.FTZ R104, R82, R104, !PT ;  /* 0x0000006852687209 */ /* 0x000fe40007810000 */
[----:B------:R-:W-:Y:S02]  /*20e60*/  MOV R2, 0x20e80 ;  /* 0x00020e8000027802 */ /* 0x000fe40000000f00 */
[----:B------:R-:W-:Y:S05]  /*20e70*/  CALL.REL.NOINC `($__internal_23_$__cuda_sm70_shflsync_bfly_p) ;  /* 0x000027a000007944 */ /* 0x000fea0003c00000 */
[----:B------:R-:W-:Y:S01]  /*20e80*/  FMNMX.FTZ R106, R106, R0, !PT ;  /* 0x000000006a6a7209 */ /* 0x000fe20007810000 */
[----:B------:R-:W-:Y:S01]  /*20e90*/  IMAD.MOV.U32 R0, RZ, RZ, 0x1 ;  /* 0x00000001ff007424 */ /* 0x000fe200078e00ff */
[----:B------:R-:W-:-:S03]  /*20ea0*/  MOV R2, 0x20ed0 ;  /* 0x00020ed000027802 */ /* 0x000fc60000000f00 */
[----:B------:R-:W-:Y:S02]  /*20eb0*/  IMAD.MOV.U32 R4, RZ, RZ, R106 ;  /* 0x000000ffff047224 */ /* 0x000fe400078e006a */
[----:B------:R-:W-:Y:S05]  /*20ec0*/  CALL.REL.NOINC `($__internal_23_$__cuda_sm70_shflsync_bfly_p) ;  /* 0x0000275000007944 */ /* 0x000fea0003c00000 */
[----:B------:R-:W-:Y:S01]  /*20ed0*/  FMNMX.FTZ R106, R106, R0, !PT ;  /* 0x000000006a6a7209 */ /* 0x000fe20007810000 */
[----:B------:R-:W-:Y:S01]  /*20ee0*/  IMAD.MOV.U32 R4, RZ, RZ, R105 ;  /* 0x000000ffff047224 */ /* 0x000fe200078e0069 */
[----:B------:R-:W-:Y:S01]  /*20ef0*/  MOV R2, 0x20f20 ;  /* 0x00020f2000027802 */ /* 0x000fe20000000f00 */
[----:B------:R-:W-:Y:S02]  /*20f00*/  IMAD.MOV.U32 R0, RZ, RZ, 0x2 ;  /* 0x00000002ff007424 */ /* 0x000fe400078e00ff */
        /* <DEDUP_REMOVED lines=26> */
[----:B------:R-:W-:Y:S01]  /*210b0*/  MOV R10, R0 ;  /* 0x00000000000a7202 */ /* 0x000fe20000000f00 */
[----:B------:R-:W-:Y:S05]  /*210c0*/  BRA `(.L_x_1769) ;  /* 0xffff17c000007947 */ /* 0x000fea000383ffff */
.L_x_1660:
[----:B------:R-:W-:Y:S01]  /*210d0*/  MOV R0, RZ ;  /* 0x000000ff00007202 */ /* 0x000fe20000000f00 */
[----:B------:R-:W-:Y:S01]  /*210e0*/  IMAD.MOV.U32 R43, RZ, RZ, R5 ;  /* 0x000000ffff2b7224 */ /* 0x000fe200078e0005 */
[----:B------:R-:W-:Y:S01]  /*210f0*/  MOV R2, 0x21120 ;  /* 0x0002112000027802 */ /* 0x000fe20000000f00 */
[----:B------:R-:W-:Y:S02]  /*21100*/  IMAD.MOV.U32 R3, RZ, RZ, 0x1c1f ;  /* 0x00001c1fff037424 */ /* 0x000fe400078e00ff */
[----:B------:R-:W-:Y:S05]  /*21110*/  CALL.REL.NOINC `($__internal_24_$__cuda_sm70_shflsync_idx_p) ;  /* 0x0000256000007944 */ /* 0x000fea0003c00000 */
[----:B------:R-:W-:Y:S01]  /*21120*/  MOV R4, R0 ;  /* 0x0000000000047202 */ /* 0x000fe20000000f00 */
[----:B------:R-:W-:-:S05]  /*21130*/  BRA `(.L_x_1770) ;  /* 0xffff2bb000007947 */ /* 0x000fca000383ffff */
.L_x_1661:
[----:B------:R-:W-:Y:S01]  /*21140*/  MOV R0, RZ ;  /* 0x000000ff00007202 */ /* 0x000fe20000000f00 */
[----:B------:R-:W-:Y:S01]  /*21150*/  IMAD.MOV.U32 R43, RZ, RZ, R10 ;  /* 0x000000ffff2b7224 */ /* 0x000fe200078e000a */
[----:B------:R-:W-:Y:S01]  /*21160*/  MOV R2, 0x21190 ;  /* 0x0002119000027802 */ /* 0x000fe20000000f00 */
[----:B------:R-:W-:Y:S02]  /*21170*/  IMAD.MOV.U32 R3, RZ, RZ, 0x1c1f ;  /* 0x00001c1fff037424 */ /* 0x000fe400078e00ff */
[----:B-12---:R-:W-:Y:S05]  /*21180*/  CALL.REL.NOINC `($__internal_24_$__cuda_sm70_shflsync_idx_p) ;  /* 0x000024f000007944 */ /* 0x006fea0003c00000 */
[----:B------:R-:W-:-:S05]  /*21190*/  BRA `(.L_x_1771) ;  /* 0xffff2b7000007947 */ /* 0x000fca000383ffff */
.L_x_1662:
[----:B------:R-:W-:Y:S01]  /*211a0*/  MOV R0, 0x1 ;  /* 0x0000000100007802 */ /* 0x000fe20000000f00 */
[----:B------:R-:W-:Y:S01]  /*211b0*/  IMAD.MOV.U32 R43, RZ, RZ, R5 ;  /* 0x000000ffff2b7224 */ /* 0x000fe200078e0005 */
[----:B----4-:R-:W-:Y:S01]  /*211c0*/  MOV R2, 0x211f0 ;  /* 0x000211f000027802 */ /* 0x010fe20000000f00 */
[----:B------:R-:W-:Y:S02]  /*211d0*/  IMAD.MOV.U32 R3, RZ, RZ, 0x1c1f ;  /* 0x00001c1fff037424 */ /* 0x000fe400078e00ff */
[----:B-1----:R-:W-:Y:S05]  /*211e0*/  CALL.REL.NOINC `($__internal_24_$__cuda_sm70_shflsync_idx_p) ;  /* 0x0000249000007944 */ /* 0x002fea0003c00000 */
[----:B------:R-:W-:Y:S01]  /*211f0*/  MOV R3, 0x1c1f ;  /* 0x00001c1f00037802 */ /* 0x000fe20000000f00 */
[----:B------:R-:W-:Y:S01]  /*21200*/  IMAD.MOV.U32 R4, RZ, RZ, R0 ;  /* 0x000000ffff047224 */ /* 0x000fe200078e0000 */
[----:B------:R-:W-:Y:S01]  /*21210*/  MOV R0, 0x1 ;  /* 0x0000000100007802 */ /* 0x000fe20000000f00 */
[----:B------:R-:W-:Y:S01]  /*21220*/  IMAD.MOV.U32 R43, RZ, RZ, R10 ;  /* 0x000000ffff2b7224 */ /* 0x000fe200078e000a */
[----:B------:R-:W-:Y:S02]  /*21230*/  MOV R2, 0x21250 ;  /* 0x0002125000027802 */ /* 0x000fe40000000f00 */
[----:B------:R-:W-:Y:S05]  /*21240*/  CALL.REL.NOINC `($__internal_24_$__cuda_sm70_shflsync_idx_p) ;  /* 0x0000243000007944 */ /* 0x000fea0003c00000 */
[----:B------:R-:W-:-:S05]  /*21250*/  BRA `(.L_x_1772) ;  /* 0xffff2c2000007947 */ /* 0x000fca000383ffff */
.L_x_1665:
[----:B------:R-:W-:Y:S01]  /*21260*/  MOV R0, RZ ;  /* 0x000000ff00007202 */ /* 0x000fe20000000f00 */
[----:B------:R-:W-:Y:S01]  /*21270*/  IMAD.MOV.U32 R43, RZ, RZ, R10 ;  /* 0x000000ffff2b7224 */ /* 0x000fe200078e000a */
[----:B------:R-:W-:Y:S01]  /*21280*/  MOV R2, 0x212b0 ;  /* 0x000212b000027802 */ /* 0x000fe20000000f00 */
[----:B------:R-:W-:Y:S02]  /*21290*/  IMAD.MOV.U32 R3, RZ, RZ, 0x1c1f ;  /* 0x00001c1fff037424 */ /* 0x000fe400078e00ff */
[----:B------:R-:W-:Y:S05]  /*212a0*/  CALL.REL.NOINC `($__internal_24_$__cuda_sm70_shflsync_idx_p) ;  /* 0x000023d000007944 */ /* 0x000fea0003c00000 */
[----:B------:R-:W-:Y:S01]  /*212b0*/  MOV R4, R0 ;  /* 0x0000000000047202 */ /* 0x000fe20000000f00 */
[----:B------:R-:W-:-:S05]  /*212c0*/  BRA `(.L_x_1773) ;  /* 0xffff3b5000007947 */ /* 0x000fca000383ffff */
.L_x_1666:
[----:B------:R-:W-:Y:S01]  /*212d0*/  MOV R0, RZ ;  /* 0x000000ff00007202 */ /* 0x000fe20000000f00 */
[----:B------:R-:W-:Y:S01]  /*212e0*/  IMAD.MOV.U32 R43, RZ, RZ, R11 ;  /* 0x000000ffff2b7224 */ /* 0x000fe200078e000b */
[----:B------:R-:W-:Y:S01]  /*212f0*/  MOV R2, 0x21320 ;  /* 0x0002132000027802 */ /* 0x000fe20000000f00 */
[----:B------:R-:W-:Y:S02]  /*21300*/  IMAD.MOV.U32 R3, RZ, RZ, 0x1c1f ;  /* 0x00001c1fff037424 */ /* 0x000fe400078e00ff */
[----:B-12---:R-:W-:Y:S05]  /*21310*/  CALL.REL.NOINC `($__internal_24_$__cuda_sm70_shflsync_idx_p) ;  /* 0x0000236000007944 */ /* 0x006fea0003c00000 */
[----:B------:R-:W-:-:S05]  /*21320*/  BRA `(.L_x_1774) ;  /* 0xffff3b1000007947 */ /* 0x000fca000383ffff */
.L_x_1667:
[----:B------:R-:W-:Y:S01]  /*21330*/  MOV R0, 0x1 ;  /* 0x0000000100007802 */ /* 0x000fe20000000f00 */
[----:B------:R-:W-:Y:S01]  /*21340*/  IMAD.MOV.U32 R43, RZ, RZ, R10 ;  /* 0x000000ffff2b7224 */ /* 0x000fe200078e000a */
[----:B---3--:R-:W-:Y:S01]  /*21350*/  MOV R2, 0x21380 ;  /* 0x0002138000027802 */ /* 0x008fe20000000f00 */
[----:B------:R-:W-:Y:S03]  /*21360*/  IMAD.MOV.U32 R3, RZ, RZ, 0x1c1f ;  /* 0x00001c1fff037424 */ /* 0x000fe600078e00ff */
        /* <DEDUP_REMOVED lines=8> */
.L_x_1668:
[----:B------:R-:W-:Y:S01]  /*213f0*/  MOV R0, RZ ;  /* 0x000000ff00007202 */ /* 0x000fe20000000f00 */
[----:B------:R-:W-:Y:S01]  /*21400*/  IMAD.MOV.U32 R43, RZ, RZ, R4 ;  /* 0x000000ffff2b7224 */ /* 0x000fe200078e0004 */
[----:B------:R-:W-:Y:S01]  /*21410*/  MOV R2, 0x21440 ;  /* 0x0002144000027802 */ /* 0x000fe20000000f00 */
[----:B------:R-:W-:Y:S02]  /*21420*/  IMAD.MOV.U32 R3, RZ, RZ, 0x1c1f ;  /* 0x00001c1fff037424 */ /* 0x000fe400078e00ff */
[----:B------:R-:W-:Y:S05]  /*21430*/  CALL.REL.NOINC `($__internal_24_$__cuda_sm70_shflsync_idx_p) ;  /* 0x0000224000007944 */ /* 0x000fea0003c00000 */
[----:B------:R-:W-:-:S05]  /*21440*/  BRA `(.L_x_1776) ;  /* 0xffff3d6000007947 */ /* 0x000fca000383ffff */
.L_x_1669:
[----:B------:R-:W-:Y:S01]  /*21450*/  MOV R0, 0x1 ;  /* 0x0000000100007802 */ /* 0x000fe20000000f00 */
[----:B------:R-:W-:Y:S01]  /*21460*/  IMAD.MOV.U32 R43, RZ, RZ, R4 ;  /* 0x000000ffff2b7224 */ /* 0x000fe200078e0004 */
[----:B------:R-:W-:Y:S01]  /*21470*/  MOV R2, 0x214a0 ;  /* 0x000214a000027802 */ /* 0x000fe20000000f00 */
[----:B------:R-:W-:Y:S02]  /*21480*/  IMAD.MOV.U32 R3, RZ, RZ, 0x1c1f ;  /* 0x00001c1fff037424 */ /* 0x000fe400078e00ff */
[----:B-1----:R-:W-:Y:S05]  /*21490*/  CALL.REL.NOINC `($__internal_24_$__cuda_sm70_shflsync_idx_p) ;  /* 0x000021e000007944 */ /* 0x002fea0003c00000 */
        /* <DEDUP_REMOVED lines=12> */
[C---:B------:R-:W-:Y:S02]  /*21560*/  ISETP.GT.AND P0, PT, R0.reuse, 0x18, PT ;  /* 0x000000180000780c */ /* 0x040fe40003f04270 */
        /* <DEDUP_REMOVED lines=9> */
[----:B------:R-:W-:Y:S01]  /*21600*/  ISETP.GT.AND P0, PT, R0, 0x29, PT ;  /* 0x000000290000780c */ /* 0x000fe20003f04270 */
[----:B------:R-:W-:Y:S01]  /*21610*/  IMAD.MOV.U32 R0, RZ, RZ, 0x2 ;  /* 0x00000002ff007424 */ /* 0x000fe200078e00ff */
[----:B------:R-:W-:Y:S02]  /*21620*/  FSEL R29, R29, -INF , P4 ;  /* 0xff8000001d1d7808 */ /* 0x000fe40002000000 */
[----:B------:R-:W-:Y:S02]  /*21630*/  FSEL R28, R28, -INF , P3 ;  /* 0xff8000001c1c7808 */ /* 0x000fe40001800000 */
[----:B------:R-:W-:Y:S02]  /*21640*/  FSEL R27, R27, -INF , P2 ;  /* 0xff8000001b1b7808 */ /* 0x000fe40001000000 */
[----:B------:R-:W-:Y:S02]  /*21650*/  FSEL R26, R23, -INF , P1 ;  /* 0xff800000171a7808 */ /* 0x000fe40000800000 */
[----:B------:R-:W-:Y:S02]  /*21660*/  FSEL R25, R22, -INF , P0 ;  /* 0xff80000016197808 */ /* 0x000fe40000000000 */
[----:B------:R-:W-:Y:S05]  /*21670*/  CALL.REL.NOINC `($__internal_24_$__cuda_sm70_shflsync_idx_p) ;  /* 0x0000200000007944 */ /* 0x000fea0003c00000 */
        /* <DEDUP_REMOVED lines=105> */
[----:B------:R-:W-:Y:S05]  /*21d10*/  CALL.REL.NOINC `($__internal_23_$__cuda_sm70_shflsync_bfly_p) ;  /* 0x0000190000007944 */ /* 0x000fea0003c00000 */
[----:B------:R-:W-:Y:S01]  /*21d20*/  FMNMX.FTZ R4, R4, R0, !PT ;  /* 0x0000000004047209 */ /* 0x000fe20007810000 */
[----:B------:R-:W-:Y:S01]  /*21d30*/  IMAD.MOV.U32 R0, RZ, RZ, 0x1 ;  /* 0x00000001ff007424 */ /* 0x000fe200078e00ff */
[----:B------:R-:W-:Y:S02]  /*21d40*/  MOV R2, 0x21d60 ;  /* 0x00021d6000027802 */ /* 0x000fe40000000f00 */
        /* <DEDUP_REMOVED lines=28> */
[----:B------:R-:W-:-:S05]  /*21f10*/  BRA `(.L_x_1777) ;  /* 0xffff3d0000007947 */ /* 0x000fca000383ffff */
.L_x_1672:
[----:B-1--4-:R-:W-:Y:S01]  /*21f20*/  MOV R0, RZ ;  /* 0x000000ff00007202 */ /* 0x012fe20000000f00 */
[----:B------:R-:W-:Y:S01]  /*21f30*/  IMAD.MOV.U32 R43, RZ, RZ, R4 ;  /* 0x000000ffff2b7224 */ /* 0x000fe200078e0004 */
[----:B------:R-:W-:Y:S01]  /*21f40*/  MOV R2, 0x21f70 ;  /* 0x00021f7000027802 */ /* 0x000fe20000000f00 */
[----:B------:R-:W-:Y:S02]  /*21f50*/  IMAD.MOV.U32 R3, RZ, RZ, 0x1c1f ;  /* 0x00001c1fff037424 */ /* 0x000fe400078e00ff */
[----:B------:R-:W-:Y:S05]  /*21f60*/  CALL.REL.NOINC `($__internal_24_$__cuda_sm70_shflsync_idx_p) ;  /* 0x0000171000007944 */ /* 0x000fea0003c00000 */
[----:B------:R-:W-:-:S05]  /*21f70*/  BRA `(.L_x_1778) ;  /* 0xffff576000007947 */ /* 0x000fca000383ffff */
.L_x_1675:
[----:B------:R-:W-:Y:S01]  /*21f80*/  MOV R0, 0x1 ;  /* 0x0000000100007802 */ /* 0x000fe20000000f00 */
[----:B------:R-:W-:Y:S01]  /*21f90*/  IMAD.MOV.U32 R43, RZ, RZ, R4 ;  /* 0x000000ffff2b7224 */ /* 0x000fe200078e0004 */
[----:B--2---:R-:W-:Y:S01]  /*21fa0*/  MOV R2, 0x21fd0 ;  /* 0x00021fd000027802 */ /* 0x004fe20000000f00 */
[----:B------:R-:W-:Y:S02]  /*21fb0*/  IMAD.MOV.U32 R3, RZ, RZ, 0x1c1f ;  /* 0x00001c1fff037424 */ /* 0x000fe400078e00ff */
[----:B------:R-:W-:Y:S05]  /*21fc0*/  CALL.REL.NOINC `($__internal_24_$__cuda_sm70_shflsync_idx_p) ;  /* 0x000016b000007944 */ /* 0x000fea0003c00000 */
[----:B------:R-:W-:Y:S01]  /*21fd0*/  MOV R3, 0x1c1f ;  /* 0x00001c1f00037802 */ /* 0x000fe20000000f00 */
[----:B------:R-:W-:Y:S01]  /*21fe0*/  IMAD.MOV.U32 R4, RZ, RZ, R0 ;  /* 0x000000ffff047224 */ /* 0x000fe200078e0000 */
[----:B------:R-:W-:Y:S01]  /*21ff0*/  MOV R0, 0x1 ;  /* 0x0000000100007802 */ /* 0x000fe20000000f00 */
[----:B------:R-:W-:Y:S01]  /*22000*/  IMAD.MOV.U32 R43, RZ, RZ, R6 ;  /* 0x000000ffff2b7224 */ /* 0x000fe200078e0006 */
[----:B------:R-:W-:Y:S02]  /*22010*/  MOV R2, 0x22030 ;  /* 0x0002203000027802 */ /* 0x000fe40000000f00 */
[----:B------:R-:W-:Y:S05]  /*22020*/  CALL.REL.NOINC `($__internal_24_$__cuda_sm70_shflsync_idx_p) ;  /* 0x0000165000007944 */ /* 0x000fea0003c00000 */
[----:B------:R-:W-:-:S05]  /*22030*/  BRA `(.L_x_1779) ;  /* 0xffff582000007947 */ /* 0x000fca000383ffff */
.L_x_1678:
[----:B------:R-:W-:Y:S01]  /*22040*/  MOV R0, RZ ;  /* 0x000000ff00007202 */ /* 0x000fe20000000f00 */
[----:B------:R-:W-:Y:S01]  /*22050*/  IMAD.MOV.U32 R43, RZ, RZ, R10 ;  /* 0x000000ffff2b7224 */ /* 0x000fe200078e000a */
[----:B------:R-:W-:Y:S01]  /*22060*/  MOV R2, 0x22090 ;  /* 0x0002209000027802 */ /* 0x000fe20000000f00 */
[----:B------:R-:W-:Y:S02]  /*22070*/  IMAD.MOV.U32 R3, RZ, RZ, 0x1c1f ;  /* 0x00001c1fff037424 */ /* 0x000fe400078e00ff */
[----:B------:R-:W-:Y:S05]  /*22080*/  CALL.REL.NOINC `($__internal_24_$__cuda_sm70_shflsync_idx_p) ;  /* 0x000015f000007944 */ /* 0x000fea0003c00000 */
[----:B------:R-:W-:Y:S01]  /*22090*/  MOV R4, R0 ;  /* 0x0000000000047202 */ /* 0x000fe20000000f00 */
[----:B------:R-:W-:-:S05]  /*220a0*/  BRA `(.L_x_1780) ;  /* 0xffff676000007947 */ /* 0x000fca000383ffff */
.L_x_1679:
[----:B------:R-:W-:Y:S01]  /*220b0*/  MOV R0, RZ ;  /* 0x000000ff00007202 */ /* 0x000fe20000000f00 */
[----:B------:R-:W-:Y:S01]  /*220c0*/  IMAD.MOV.U32 R43, RZ, RZ, R11 ;  /* 0x000000ffff2b7224 */ /* 0x000fe200078e000b */
[----:B------:R-:W-:Y:S01]  /*220d0*/  MOV R2, 0x22100 ;  /* 0x0002210000027802 */ /* 0x000fe20000000f00 */
[----:B------:R-:W-:Y:S02]  /*220e0*/  IMAD.MOV.U32 R3, RZ, RZ, 0x1c1f ;  /* 0x00001c1fff037424 */ /* 0x000fe400078e00ff */
[----:B-12---:R-:W-:Y:S05]  /*220f0*/  CALL.REL.NOINC `($__internal_24_$__cuda_sm70_shflsync_idx_p) ;  /* 0x0000158000007944 */ /* 0x006fea0003c00000 */
[----:B------:R-:W-:-:S05]  /*22100*/  BRA `(.L_x_1781) ;  /* 0xffff672000007947 */ /* 0x000fca000383ffff */
.L_x_1680:
[----:B------:R-:W-:Y:S01]  /*22110*/  MOV R0, 0x1 ;  /* 0x0000000100007802 */ /* 0x000fe20000000f00 */
[----:B------:R-:W-:Y:S01]  /*22120*/  IMAD.MOV.U32 R43, RZ, RZ, R10 ;  /* 0x000000ffff2b7224 */ /* 0x000fe200078e000a */
[----:B----4-:R-:W-:Y:S01]  /*22130*/  MOV R2, 0x22160 ;  /* 0x0002216000027802 */ /* 0x010fe20000000f00 */
[----:B------:R-:W-:Y:S03]  /*22140*/  IMAD.MOV.U32 R3, RZ, RZ, 0x1c1f ;  /* 0x00001c1fff037424 */ /* 0x000fe600078e00ff */
[----:B-1-3--:R-:W-:Y:S05]  /*22150*/  CALL.REL.NOINC `($__internal_24_$__cuda_sm70_shflsync_idx_p) ;  /* 0x0000152000007944 */ /* 0x00afea0003c00000 */
[----:B------:R-:W-:Y:S01]  /*22160*/  MOV R3, 0x1c1f ;  /* 0x00001c1f00037802 */ /* 0x000fe20000000f00 */
[----:B------:R-:W-:Y:S01]  /*22170*/  IMAD.MOV.U32 R4, RZ, RZ, R0 ;  /* 0x000000ffff047224 */ /* 0x000fe200078e0000 */
[----:B------:R-:W-:Y:S01]  /*22180*/  MOV R0, 0x1 ;  /* 0x0000000100007802 */ /* 0x000fe20000000f00 */
[----:B------:R-:W-:Y:S01]  /*22190*/  IMAD.MOV.U32 R43, RZ, RZ, R11 ;  /* 0x000000ffff2b7224 */ /* 0x000fe200078e000b */
[----:B------:R-:W-:Y:S02]  /*221a0*/  MOV R2, 0x221c0 ;  /* 0x000221c000027802 */ /* 0x000fe40000000f00 */
[----:B------:R-:W-:Y:S05]  /*221b0*/  CALL.REL.NOINC `($__internal_24_$__cuda_sm70_shflsync_idx_p) ;  /* 0x000014c000007944 */ /* 0x000fea0003c00000 */
[----:B------:R-:W-:-:S05]  /*221c0*/  BRA `(.L_x_1782) ;  /* 0xffff676000007947 */ /* 0x000fca000383ffff */
.L_x_1681:
[----:B------:R-:W-:Y:S02]  /*221d0*/  MOV R0, 0x2 ;  /* 0x0000000200007802 */ /* 0x000fe40000000f00 */
[----:B------:R-:W-:Y:S02]  /*221e0*/  MOV R2, 0x22200 ;  /* 0x0002220000027802 */ /* 0x000fe40000000f00 */
[----:B------:R-:W-:Y:S05]  /*221f0*/  CALL.REL.NOINC `($__internal_23_$__cuda_sm70_shflsync_bfly_p) ;  /* 0x0000142000007944 */ /* 0x000fea0003c00000 */
[----:B------:R-:W-:-:S05]  /*22200*/  BRA `(.L_x_1783) ;  /* 0xffff6b2000007947 */ /* 0x000fca000383ffff */
.L_x_1682:
[----:B------:R-:W-:Y:S02]  /*22210*/  MOV R0, 0x1 ;  /* 0x0000000100007802 */ /* 0x000fe40000000f00 */
        /* <DEDUP_REMOVED lines=30> */
.L_x_1684:
[----:B------:R-:W-:Y:S01]  /*22400*/  IMAD.MOV.U32 R4, RZ, RZ, R225 ;  /* 0x000000ffff047224 */ /* 0x000fe200078e00e1 */
[----:B------:R-:W-:-:S02]  /*22410*/  MOV R0, 0x2 ;  /* 0x0000000200007802 */ /* 0x000fc40000000f00 */
[----:B------:R-:W-:Y:S02]  /*22420*/  MOV R2, 0x22440 ;  /* 0x0002244000027802 */ /* 0x000fe40000000f00 */
[----:B------:R-:W-:Y:S05]  /*22430*/  CALL.REL.NOINC `($__internal_23_$__cuda_sm70_shflsync_bfly_p) ;  /* 0x000011e000007944 */ /* 0x000fea0003c00000 */
[----:B------:R-:W-:Y:S05]  /*22440*/  BRA `(.L_x_1785) ;  /* 0xffff81a000007947 */ /* 0x000fea000383ffff */
.L_x_1685:
[----:B------:R-:W-:Y:S02]  /*22450*/  MOV R0, 0x1 ;  /* 0x0000000100007802 */ /* 0x000fe40000000f00 */
[----:B------:R-:W-:Y:S02]  /*22460*/  MOV R2, 0x22480 ;  /* 0x0002248000027802 */ /* 0x000fe40000000f00 */
[----:B-1----:R-:W-:Y:S05]  /*22470*/  CALL.REL.NOINC `($__internal_23_$__cuda_sm70_shflsync_bfly_p) ;  /* 0x000011a000007944 */ /* 0x002fea0003c00000 */
[----:B------:R-:W-:Y:S01]  /*22480*/  FADD.FTZ R9, R4, R0 ;  /* 0x0000000004097221 */ /* 0x000fe20000010000 */
[----:B------:R-:W-:Y:S02]  /*22490*/  MOV R4, R236 ;  /* 0x000000ec00047202 */ /* 0x000fe40000000f00 */
[----:B------:R-:W-:Y:S02]  /*224a0*/  MOV R0, 0x2 ;  /* 0x0000000200007802 */ /* 0x000fe40000000f00 */
[----:B------:R-:W-:Y:S02]  /*224b0*/  MOV R2, 0x224d0 ;  /* 0x000224d000027802 */ /* 0x000fe40000000f00 */
[----:B------:R-:W-:Y:S05]  /*224c0*/  CALL.REL.NOINC `($__internal_23_$__cuda_sm70_shflsync_bfly_p) ;  /* 0x0000115000007944 */ /* 0x000fea0003c00000 */
[----:B------:R-:W-:Y:S01]  /*224d0*/  FADD.FTZ R8, R236, R0 ;  /* 0x00000000ec087221 */ /* 0x000fe20000010000 */
[----:B------:R-:W-:Y:S02]  /*224e0*/  MOV R0, 0x1 ;  /* 0x0000000100007802 */ /* 0x000fe40000000f00 */
[----:B------:R-:W-:-:S02]  /*224f0*/  MOV R2, 0x22520 ;  /* 0x0002252000027802 */ /* 0x000fc40000000f00 */
[----:B------:R-:W-:Y:S02]  /*22500*/  MOV R4, R8 ;  /* 0x0000000800047202 */ /* 0x000fe40000000f00 */
[----:B------:R-:W-:Y:S05]  /*22510*/  CALL.REL.NOINC `($__internal_23_$__cuda_sm70_shflsync_bfly_p) ;  /* 0x0000110000007944 */ /* 0x000fea0003c00000 */
[----:B------:R-:W-:Y:S01]  /*22520*/  FADD.FTZ R8, R8, R0 ;  /* 0x0000000008087221 */ /* 0x000fe20000010000 */
[----:B------:R-:W-:Y:S02]  /*22530*/  MOV R4, R237 ;  /* 0x000000ed00047202 */ /* 0x000fe40000000f00 */
[----:B------:R-:W-:Y:S02]  /*22540*/  MOV R0, 0x2 ;  /* 0x0000000200007802 */ /* 0x000fe40000000f00 */
[----:B------:R-:W-:Y:S02]  /*22550*/  MOV R2, 0x22570 ;  /* 0x0002257000027802 */ /* 0x000fe40000000f00 */
[----:B------:R-:W-:Y:S05]  /*22560*/  CALL.REL.NOINC `($__internal_23_$__cuda_sm70_shflsync_bfly_p) ;  /* 0x000010b000007944 */ /* 0x000fea0003c00000 */
[----:B------:R-:W-:Y:S01]  /*22570*/  FADD.FTZ R6, R237, R0 ;  /* 0x00000000ed067221 */ /* 0x000fe20000010000 */
[----:B------:R-:W-:Y:S02]  /*22580*/  MOV R0, 0x1 ;  /* 0x0000000100007802 */ /* 0x000fe40000000f00 */
[----:B------:R-:W-:Y:S02]  /*22590*/  MOV R2, 0x225c0 ;  /* 0x000225c000027802 */ /* 0x000fe40000000f00 */
[----:B------:R-:W-:-:S02]  /*225a0*/  MOV R4, R6 ;  /* 0x0000000600047202 */ /* 0x000fc40000000f00 */
[----:B------:R-:W-:Y:S05]  /*225b0*/  CALL.REL.NOINC `($__internal_23_$__cuda_sm70_shflsync_bfly_p) ;  /* 0x0000106000007944 */ /* 0x000fea0003c00000 */
[----:B------:R-:W-:Y:S01]  /*225c0*/  FADD.FTZ R6, R6, R0 ;  /* 0x0000000006067221 */ /* 0x000fe20000010000 */
[----:B------:R-:W-:-:S02]  /*225d0*/  MOV R4, R238 ;  /* 0x000000ee00047202 */ /* 0x000fc40000000f00 */
[----:B------:R-:W-:Y:S02]  /*225e0*/  MOV R0, 0x2 ;  /* 0x0000000200007802 */ /* 0x000fe40000000f00 */
[----:B------:R-:W-:Y:S02]  /*225f0*/  MOV R2, 0x22610 ;  /* 0x0002261000027802 */ /* 0x000fe40000000f00 */
[----:B------:R-:W-:Y:S05]  /*22600*/  CALL.REL.NOINC `($__internal_23_$__cuda_sm70_shflsync_bfly_p) ;  /* 0x0000101000007944 */ /* 0x000fea0003c00000 */
[----:B------:R-:W-:Y:S01]  /*22610*/  FADD.FTZ R10, R238, R0 ;  /* 0x00000000ee0a7221 */ /* 0x000fe20000010000 */
[----:B------:R-:W-:Y:S02]  /*22620*/  MOV R0, 0x1 ;  /* 0x0000000100007802 */ /* 0x000fe40000000f00 */
[----:B------:R-:W-:Y:S02]  /*22630*/  MOV R2, 0x22660 ;  /* 0x0002266000027802 */ /* 0x000fe40000000f00 */
[----:B------:R-:W-:Y:S02]  /*22640*/  MOV R4, R10 ;  /* 0x0000000a00047202 */ /* 0x000fe40000000f00 */
[----:B------:R-:W-:Y:S05]  /*22650*/  CALL.REL.NOINC `($__internal_23_$__cuda_sm70_shflsync_bfly_p) ;  /* 0x00000fc000007944 */ /* 0x000fea0003c00000 */
[----:B------:R-:W-:Y:S01]  /*22660*/  MOV R12, R0 ;  /* 0x00000000000c7202 */ /* 0x000fe20000000f00 */
[----:B------:R-:W-:Y:S05]  /*22670*/  BRA `(.L_x_1786) ;  /* 0xffff806000007947 */ /* 0x000fea000383ffff */
.L_x_1692:
[----:B-1234-:R-:W-:Y:S01]  /*22680*/  IMAD.MOV.U32 R43, RZ, RZ, R12 ;  /* 0x000000ffff2b7224 */ /* 0x01efe200078e000c */
[----:B------:R-:W-:Y:S01]  /*22690*/  MOV R0, RZ ;  /* 0x000000ff00007202 */ /* 0x000fe20000000f00 */
[----:B------:R-:W-:Y:S01]  /*226a0*/  IMAD.MOV.U32 R3, RZ, RZ, 0x1c1f ;  /* 0x00001c1fff037424 */ /* 0x000fe200078e00ff */
[----:B------:R-:W-:-:S02]  /*226b0*/  MOV R2, 0x226d0 ;  /* 0x000226d000027802 */ /* 0x000fc40000000f00 */
[----:B------:R-:W-:Y:S05]  /*226c0*/  CALL.REL.NOINC `($__internal_24_$__cuda_sm70_shflsync_idx_p) ;  /* 0x00000fb000007944 */ /* 0x000fea0003c00000 */
[----:B------:R-:W-:Y:S01]  /*226d0*/  MOV R5, R0 ;  /* 0x0000000000057202 */ /* 0x000fe20000000f00 */
[----:B------:R-:W-:Y:S05]  /*226e0*/  BRA `(.L_x_1787) ;  /* 0xffff9a9000007947 */ /* 0x000fea000383ffff */
.L_x_1693:
[----:B------:R-:W-:Y:S01]  /*226f0*/  IMAD.MOV.U32 R43, RZ, RZ, R13 ;  /* 0x000000ffff2b7224 */ /* 0x000fe200078e000d */
[----:B------:R-:W-:Y:S01]  /*22700*/  MOV R0, RZ ;  /* 0x000000ff00007202 */ /* 0x000fe20000000f00 */
[----:B------:R-:W-:Y:S01]  /*22710*/  IMAD.MOV.U32 R3, RZ, RZ, 0x1c1f ;  /* 0x00001c1fff037424 */ /* 0x000fe200078e00ff */
[----:B------:R-:W-:-:S02]  /*22720*/  MOV R2, 0x22740 ;  /* 0x0002274000027802 */ /* 0x000fc40000000f00 */
[----:B-12---:R-:W-:Y:S05]  /*22730*/  CALL.REL.NOINC `($__internal_24_$__cuda_sm70_shflsync_idx_p) ;  /* 0x00000f4000007944 */ /* 0x006fea0003c00000 */
[----:B------:R-:W-:Y:S05]  /*22740*/  BRA `(.L_x_1788) ;  /* 0xffff9a5000007947 */ /* 0x000fea000383ffff */
.L_x_1696:
[----:B------:R-:W-:Y:S01]  /*22750*/  IMAD.MOV.U32 R43, RZ, RZ, R12 ;  /* 0x000000ffff2b7224 */ /* 0x000fe200078e000c */
[----:B----4-:R-:W-:Y:S01]  /*22760*/  MOV R0, 0x1 ;  /* 0x0000000100007802 */ /* 0x010fe20000000f00 */
[----:B--2---:R-:W-:Y:S01]  /*22770*/  IMAD.MOV.U32 R3, RZ, RZ, 0x1c1f ;  /* 0x00001c1fff037424 */ /* 0x004fe200078e00ff */
[----:B------:R-:W-:-:S02]  /*22780*/  MOV R2, 0x227a0 ;  /* 0x000227a000027802 */ /* 0x000fc40000000f00 */
        /* <DEDUP_REMOVED lines=8> */
.L_x_1699:
[----:B------:R-:W-:Y:S01]  /*22810*/  IMAD.MOV.U32 R43, RZ, RZ, R12 ;  /* 0x000000ffff2b7224 */ /* 0x000fe200078e000c */
[----:B----4-:R-:W-:Y:S01]  /*22820*/  MOV R0, 0x2 ;  /* 0x0000000200007802 */ /* 0x010fe20000000f00 */
[----:B-1----:R-:W-:Y:S01]  /*22830*/  IMAD.MOV.U32 R3, RZ, RZ, 0x1c1f ;  /* 0x00001c1fff037424 */ /* 0x002fe200078e00ff */
[----:B------:R-:W-:Y:S02]  /*22840*/  MOV R2, 0x22860 ;  /* 0x0002286000027802 */ /* 0x000fe40000000f00 */
[----:B--23--:R-:W-:Y:S05]  /*22850*/  CALL.REL.NOINC `($__internal_24_$__cuda_sm70_shflsync_idx_p) ;  /* 0x00000e2000007944 */ /* 0x00cfea0003c00000 */
[----:B------:R-:W-:Y:S01]  /*22860*/  MOV R5, R0 ;  /* 0x0000000000057202 */ /* 0x000fe20000000f00 */
[----:B------:R-:W-:Y:S05]  /*22870*/  BRA `(.L_x_1790) ;  /* 0xffff9c0000007947 */ /* 0x000fea000383ffff */
.L_x_1700:
[----:B------:R-:W-:Y:S01]  /*22880*/  IMAD.MOV.U32 R43, RZ, RZ, R13 ;  /* 0x000000ffff2b7224 */ /* 0x000fe200078e000d */
[----:B----4-:R-:W-:Y:S01]  /*22890*/  MOV R0, 0x2 ;  /* 0x0000000200007802 */ /* 0x010fe20000000f00 */
[----:B------:R-:W-:Y:S01]  /*228a0*/  IMAD.MOV.U32 R3, RZ, RZ, 0x1c1f ;  /* 0x00001c1fff037424 */ /* 0x000fe200078e00ff */
[----:B------:R-:W-:Y:S02]  /*228b0*/  MOV R2, 0x228d0 ;  /* 0x000228d000027802 */ /* 0x000fe40000000f00 */
[----:B-123--:R-:W-:Y:S05]  /*228c0*/  CALL.REL.NOINC `($__internal_24_$__cuda_sm70_shflsync_idx_p) ;  /* 0x00000db000007944 */ /* 0x00efea0003c00000 */
[----:B------:R-:W-:Y:S05]  /*228d0*/  BRA `(.L_x_1791) ;  /* 0xffff9bc000007947 */ /* 0x000fea000383ffff */
.L_x_1703:
[----:B------:R-:W-:Y:S01]  /*228e0*/  IMAD.MOV.U32 R43, RZ, RZ, R12 ;  /* 0x000000ffff2b7224 */ /* 0x000fe200078e000c */
[----:B-1----:R-:W-:Y:S01]  /*228f0*/  MOV R0, 0x3 ;  /* 0x0000000300007802 */ /* 0x002fe20000000f00 */
[----:B------:R-:W-:Y:S01]  /*22900*/  IMAD.MOV.U32 R3, RZ, RZ, 0x1c1f ;  /* 0x00001c1fff037424 */ /* 0x000fe200078e00ff */
[----:B------:R-:W-:-:S02]  /*22910*/  MOV R2, 0x22930 ;  /* 0x0002293000027802 */ /* 0x000fc40000000f00 */
[----:B--234-:R-:W-:Y:S05]  /*22920*/  CALL.REL.NOINC `($__internal_24_$__cuda_sm70_shflsync_idx_p) ;  /* 0x00000d5000007944 */ /* 0x01cfea0003c00000 */
[----:B------:R-:W-:Y:S01]  /*22930*/  IMAD.MOV.U32 R5, RZ, RZ, R0 ;  /* 0x000000ffff057224 */ /* 0x000fe200078e0000 */
[----:B------:R-:W-:Y:S01]  /*22940*/  MOV R0, 0x3 ;  /* 0x0000000300007802 */ /* 0x000fe20000000f00 */
[----:B------:R-:W-:Y:S01]  /*22950*/  IMAD.MOV.U32 R43, RZ, RZ, R13 ;  /* 0x000000ffff2b7224 */ /* 0x000fe200078e000d */
[----:B------:R-:W-:-:S02]  /*22960*/  MOV R3, 0x1c1f ;  /* 0x00001c1f00037802 */ /* 0x000fc40000000f00 */
[----:B------:R-:W-:Y:S02]  /*22970*/  MOV R2, 0x22990 ;  /* 0x0002299000027802 */ /* 0x000fe40000000f00 */
[----:B------:R-:W-:Y:S05]  /*22980*/  CALL.REL.NOINC `($__internal_24_$__cuda_sm70_shflsync_idx_p) ;  /* 0x00000cf000007944 */ /* 0x000fea0003c00000 */
[----:B------:R-:W-:Y:S05]  /*22990*/  BRA `(.L_x_1792) ;  /* 0xffff9c8000007947 */ /* 0x000fea000383ffff */
.L_x_1705:
[----:B------:R-:W-:Y:S01]  /*229a0*/  IMAD.MOV.U32 R43, RZ, RZ, R6 ;  /* 0x000000ffff2b7224 */ /* 0x000fe200078e0006 */
[----:B------:R-:W-:Y:S01]  /*229b0*/  MOV R0, RZ ;  /* 0x000000ff00007202 */ /* 0x000fe20000000f00 */
[----:B------:R-:W-:Y:S01]  /*229c0*/  IMAD.MOV.U32 R3, RZ, RZ, 0x1c1f ;  /* 0x00001c1fff037424 */ /* 0x000fe200078e00ff */
[----:B------:R-:W-:Y:S02]  /*229d0*/  MOV R2, 0x229f0 ;  /* 0x000229f000027802 */ /* 0x000fe40000000f00 */
[----:B------:R-:W-:Y:S05]  /*229e0*/  CALL.REL.NOINC `($__internal_24_$__cuda_sm70_shflsync_idx_p) ;  /* 0x00000c9000007944 */ /* 0x000fea0003c00000 */
[----:B------:R-:W-:Y:S01]  /*229f0*/  MOV R4, R0 ;  /* 0x0000000000047202 */ /* 0x000fe20000000f00 */
[----:B------:R-:W-:Y:S05]  /*22a00*/  BRA `(.L_x_1793) ;  /* 0xffff9f8000007947 */ /* 0x000fea000383ffff */
.L_x_1706:
[----:B------:R-:W-:Y:S01]  /*22a10*/  IMAD.MOV.U32 R43, RZ, RZ, R5 ;  /* 0x000000ffff2b7224 */ /* 0x000fe200078e0005 */
[----:B------:R-:W-:Y:S01]  /*22a20*/  MOV R0, RZ ;  /* 0x000000ff00007202 */ /* 0x000fe20000000f00 */
[----:B------:R-:W-:Y:S01]  /*22a30*/  IMAD.MOV.U32 R3, RZ, RZ, 0x1c1f ;  /* 0x00001c1fff037424 */ /* 0x000fe200078e00ff */
[----:B------:R-:W-:Y:S02]  /*22a40*/  MOV R2, 0x22a60 ;  /* 0x00022a6000027802 */ /* 0x000fe40000000f00 */
[----:B-12---:R-:W-:Y:S05]  /*22a50*/  CALL.REL.NOINC `($__internal_24_$__cuda_sm70_shflsync_idx_p) ;  /* 0x00000c2000007944 */ /* 0x006fea0003c00000 */
[----:B------:R-:W-:Y:S05]  /*22a60*/  BRA `(.L_x_1794) ;  /* 0xffff9f4000007947 */ /* 0x000fea000383ffff */
.L_x_1709:
        /* <DEDUP_REMOVED lines=12> */
.L_x_1712:
[----:B------:R-:W-:Y:S01]  /*22b30*/  IMAD.MOV.U32 R43, RZ, RZ, R6 ;  /* 0x000000ffff2b7224 */ /* 0x000fe200078e0006 */
[----:B----4-:R-:W-:Y:S01]  /*22b40*/  MOV R0, 0x2 ;  /* 0x0000000200007802 */ /* 0x010fe20000000f00 */
[----:B------:R-:W-:Y:S01]  /*22b50*/  IMAD.MOV.U32 R3, RZ, RZ, 0x1c1f ;  /* 0x00001c1fff037424 */ /* 0x000fe200078e00ff */
[----:B------:R-:W-:Y:S02]  /*22b60*/  MOV R2, 0x22b80 ;  /* 0x00022b8000027802 */ /* 0x000fe40000000f00 */
[----:B-123--:R-:W-:Y:S05]  /*22b70*/  CALL.REL.NOINC `($__internal_24_$__cuda_sm70_shflsync_idx_p) ;  /* 0x00000b0000007944 */ /* 0x00efea0003c00000 */
[----:B------:R-:W-:Y:S01]  /*22b80*/  MOV R4, R0 ;  /* 0x0000000000047202 */ /* 0x000fe20000000f00 */
[----:B------:R-:W-:Y:S05]  /*22b90*/  BRA `(.L_x_1796) ;  /* 0xffffa7c000007947 */ /* 0x000fea000383ffff */
.L_x_1713:
[----:B------:R-:W-:Y:S01]  /*22ba0*/  IMAD.MOV.U32 R43, RZ, RZ, R5 ;  /* 0x000000ffff2b7224 */ /* 0x000fe200078e0005 */
[----:B----4-:R-:W-:Y:S01]  /*22bb0*/  MOV R0, 0x2 ;  /* 0x0000000200007802 */ /* 0x010fe20000000f00 */
[----:B------:R-:W-:Y:S01]  /*22bc0*/  IMAD.MOV.U32 R3, RZ, RZ, 0x1c1f ;  /* 0x00001c1fff037424 */ /* 0x000fe200078e00ff */
[----:B------:R-:W-:Y:S02]  /*22bd0*/  MOV R2, 0x22bf0 ;  /* 0x00022bf000027802 */ /* 0x000fe40000000f00 */
[----:B-123--:R-:W-:Y:S05]  /*22be0*/  CALL.REL.NOINC `($__internal_24_$__cuda_sm70_shflsync_idx_p) ;  /* 0x00000a9000007944 */ /* 0x00efea0003c00000 */
[----:B------:R-:W-:Y:S05]  /*22bf0*/  BRA `(.L_x_1797) ;  /* 0xffffa78000007947 */ /* 0x000fea000383ffff */
.L_x_1716:
[----:B------:R-:W-:Y:S01]  /*22c00*/  IMAD.MOV.U32 R43, RZ, RZ, R6 ;  /* 0x000000ffff2b7224 */ /* 0x000fe200078e0006 */
[----:B-1----:R-:W-:Y:S01]  /*22c10*/  MOV R0, 0x3 ;  /* 0x0000000300007802 */ /* 0x002fe20000000f00 */
[----:B--2---:R-:W-:Y:S01]  /*22c20*/  IMAD.MOV.U32 R3, RZ, RZ, 0x1c1f ;  /* 0x00001c1fff037424 */ /* 0x004fe200078e00ff */
[----:B------:R-:W-:-:S02]  /*22c30*/  MOV R2, 0x22c50 ;  /* 0x00022c5000027802 */ /* 0x000fc40000000f00 */
[----:B---34-:R-:W-:Y:S05]  /*22c40*/  CALL.REL.NOINC `($__internal_24_$__cuda_sm70_shflsync_idx_p) ;  /* 0x00000a3000007944 */ /* 0x018fea0003c00000 */
[----:B------:R-:W-:Y:S01]  /*22c50*/  IMAD.MOV.U32 R4, RZ, RZ, R0 ;  /* 0x000000ffff047224 */ /* 0x000fe200078e0000 */
[----:B------:R-:W-:Y:S01]  /*22c60*/  MOV R0, 0x3 ;  /* 0x0000000300007802 */ /* 0x000fe20000000f00 */
[----:B------:R-:W-:Y:S01]  /*22c70*/  IMAD.MOV.U32 R43, RZ, RZ, R5 ;  /* 0x000000ffff2b7224 */ /* 0x000fe200078e0005 */
[----:B------:R-:W-:-:S02]  /*22c80*/  MOV R3, 0x1c1f ;  /* 0x00001c1f00037802 */ /* 0x000fc40000000f00 */
[----:B------:R-:W-:Y:S02]  /*22c90*/  MOV R2, 0x22cb0 ;  /* 0x00022cb000027802 */ /* 0x000fe40000000f00 */
[----:B------:R-:W-:Y:S05]  /*22ca0*/  CALL.REL.NOINC `($__internal_24_$__cuda_sm70_shflsync_idx_p) ;  /* 0x000009d000007944 */ /* 0x000fea0003c00000 */
[----:B------:R-:W-:Y:S05]  /*22cb0*/  BRA `(.L_x_1798) ;  /* 0xffffabb000007947 */ /* 0x000fea000383ffff */
.L_x_1720:
[----:B------:R-:W-:Y:S01]  /*22cc0*/  IMAD.MOV.U32 R43, RZ, RZ, R5 ;  /* 0x000000ffff2b7224 */ /* 0x000fe200078e0005 */
[----:B------:R-:W-:Y:S01]  /*22cd0*/  MOV R0, RZ ;  /* 0x000000ff00007202 */ /* 0x000fe20000000f00 */
[----:B------:R-:W-:Y:S01]  /*22ce0*/  IMAD.MOV.U32 R3, RZ, RZ, 0x1c1f ;  /* 0x00001c1fff037424 */ /* 0x000fe200078e00ff */
[----:B------:R-:W-:Y:S02]  /*22cf0*/  MOV R2, 0x22d10 ;  /* 0x00022d1000027802 */ /* 0x000fe40000000f00 */
[----:B------:R-:W-:Y:S05]  /*22d00*/  CALL.REL.NOINC `($__internal_24_$__cuda_sm70_shflsync_idx_p) ;  /* 0x0000097000007944 */ /* 0x000fea0003c00000 */
[----:B------:R-:W-:Y:S01]  /*22d10*/  MOV R4, R0 ;  /* 0x0000000000047202 */ /* 0x000fe20000000f00 */
[----:B------:R-:W-:Y:S05]  /*22d20*/  BRA `(.L_x_1799) ;  /* 0xffffb7f000007947 */ /* 0x000fea000383ffff */
.L_x_1721:
[----:B------:R-:W-:Y:S01]  /*22d30*/  IMAD.MOV.U32 R43, RZ, RZ, R13 ;  /* 0x000000ffff2b7224 */ /* 0x000fe200078e000d */
[----:B------:R-:W-:Y:S01]  /*22d40*/  MOV R0, RZ ;  /* 0x000000ff00007202 */ /* 0x000fe20000000f00 */
[----:B------:R-:W-:Y:S01]  /*22d50*/  IMAD.MOV.U32 R3, RZ, RZ, 0x1c1f ;  /* 0x00001c1fff037424 */ /* 0x000fe200078e00ff */
[----:B------:R-:W-:Y:S02]  /*22d60*/  MOV R2, 0x22d80 ;  /* 0x00022d8000027802 */ /* 0x000fe40000000f00 */
[----:B-12---:R-:W-:Y:S05]  /*22d70*/  CALL.REL.NOINC `($__internal_24_$__cuda_sm70_shflsync_idx_p) ;  /* 0x0000090000007944 */ /* 0x006fea0003c00000 */
[----:B------:R-:W-:Y:S05]  /*22d80*/  BRA `(.L_x_1800) ;  /* 0xffffb7b000007947 */ /* 0x000fea000383ffff */
.L_x_1724:
        /* <DEDUP_REMOVED lines=12> */
.L_x_1727:
[----:B------:R-:W-:Y:S01]  /*22e50*/  IMAD.MOV.U32 R43, RZ, RZ, R5 ;  /* 0x000000ffff2b7224 */ /* 0x000fe200078e0005 */
[----:B----4-:R-:W-:Y:S01]  /*22e60*/  MOV R0, 0x2 ;  /* 0x0000000200007802 */ /* 0x010fe20000000f00 */
[----:B-1----:R-:W-:Y:S01]  /*22e70*/  IMAD.MOV.U32 R3, RZ, RZ, 0x1c1f ;  /* 0x00001c1fff037424 */ /* 0x002fe200078e00ff */
[----:B------:R-:W-:Y:S02]  /*22e80*/  MOV R2, 0x22ea0 ;  /* 0x00022ea000027802 */ /* 0x000fe40000000f00 */
[----:B--23--:R-:W-:Y:S05]  /*22e90*/  CALL.REL.NOINC `($__internal_24_$__cuda_sm70_shflsync_idx_p) ;  /* 0x000007e000007944 */ /* 0x00cfea0003c00000 */
[----:B------:R-:W-:Y:S01]  /*22ea0*/  MOV R4, R0 ;  /* 0x0000000000047202 */ /* 0x000fe20000000f00 */
[----:B------:R-:W-:Y:S05]  /*22eb0*/  BRA `(.L_x_1802) ;  /* 0xffffb97000007947 */ /* 0x000fea000383ffff */
.L_x_1728:
[----:B------:R-:W-:Y:S01]  /*22ec0*/  IMAD.MOV.U32 R43, RZ, RZ, R13 ;  /* 0x000000ffff2b7224 */ /* 0x000fe200078e000d */
[----:B----4-:R-:W-:Y:S01]  /*22ed0*/  MOV R0, 0x2 ;  /* 0x0000000200007802 */ /* 0x010fe20000000f00 */
[----:B------:R-:W-:Y:S01]  /*22ee0*/  IMAD.MOV.U32 R3, RZ, RZ, 0x1c1f ;  /* 0x00001c1fff037424 */ /* 0x000fe200078e00ff */
[----:B------:R-:W-:Y:S02]  /*22ef0*/  MOV R2, 0x22f10 ;  /* 0x00022f1000027802 */ /* 0x000fe40000000f00 */
[----:B-123--:R-:W-:Y:S05]  /*22f00*/  CALL.REL.NOINC `($__internal_24_$__cuda_sm70_shflsync_idx_p) ;  /* 0x0000077000007944 */ /* 0x00efea0003c00000 */
[----:B------:R-:W-:Y:S05]  /*22f10*/  BRA `(.L_x_1803) ;  /* 0xffffb93000007947 */ /* 0x000fea000383ffff */
.L_x_1731:
        /* <DEDUP_REMOVED lines=12> */
.L_x_1733:
[----:B------:R-:W-:Y:S01]  /*22fe0*/  IMAD.MOV.U32 R43, RZ, RZ, R42 ;  /* 0x000000ffff2b7224 */ /* 0x000fe200078e002a */
[----:B------:R-:W-:Y:S01]  /*22ff0*/  MOV R0, RZ ;  /* 0x000000ff00007202 */ /* 0x000fe20000000f00 */
[----:B------:R-:W-:Y:S01]  /*23000*/  IMAD.MOV.U32 R3, RZ, RZ, 0x1f ;  /* 0x0000001fff037424 */ /* 0x000fe200078e00ff */
[----:B------:R-:W-:Y:S02]  /*23010*/  MOV R2, 0x23030 ;  /* 0x0002303000027802 */ /* 0x000fe40000000f00 */
[----:B--234-:R-:W-:Y:S05]  /*23020*/  CALL.REL.NOINC `($__internal_24_$__cuda_sm70_shflsync_idx_p) ;  /* 0x0000065000007944 */ /* 0x01cfea0003c00000 */
[----:B------:R-:W-:Y:S01]  /*23030*/  MOV R10, R0 ;  /* 0x00000000000a7202 */ /* 0x000fe20000000f00 */
[----:B------:R-:W-:Y:S05]  /*23040*/  BRA `(.L_x_1805) ;  /* 0xffffbbb000007947 */ /* 0x000fea000383ffff */
.L_x_1734:
[----:B------:R-:W-:Y:S01]  /*23050*/  IMAD.MOV.U32 R43, RZ, RZ, R42 ;  /* 0x000000ffff2b7224 */ /* 0x000fe200078e002a */
[----:B------:R-:W-:Y:S01]  /*23060*/  MOV R0, 0x1 ;  /* 0x0000000100007802 */ /* 0x000fe20000000f00 */
[----:B------:R-:W-:Y:S01]  /*23070*/  IMAD.MOV.U32 R3, RZ, RZ, 0x1f ;  /* 0x0000001fff037424 */ /* 0x000fe200078e00ff */
[----:B------:R-:W-:Y:S02]  /*23080*/  MOV R2, 0x230a0 ;  /* 0x000230a000027802 */ /* 0x000fe40000000f00 */
[----:B-1234-:R-:W-:Y:S05]  /*23090*/  CALL.REL.NOINC `($__internal_24_$__cuda_sm70_shflsync_idx_p) ;  /* 0x000005e000007944 */ /* 0x01efea0003c00000 */
[----:B------:R-:W-:Y:S01]  /*230a0*/  MOV R9, R0 ;  /* 0x0000000000097202 */ /* 0x000fe20000000f00 */
[----:B------:R-:W-:Y:S05]  /*230b0*/  BRA `(.L_x_1806) ;  /* 0xffffbb6000007947 */ /* 0x000fea000383ffff */
.L_x_1735:
[----:B------:R-:W-:Y:S02]  /*230c0*/  MOV R3, 0x1 ;  /* 0x0000000100037802 */ /* 0x000fe40000000f00 */
[----:B------:R-:W-:-:S02]  /*230d0*/  MOV R2, 0x230f0 ;  /* 0x000230f000027802 */ /* 0x000fc40000000f00 */
[----:B-1----:R-:W-:Y:S05]  /*230e0*/  CALL.REL.NOINC `($__internal_25_$__cuda_sm70_shflsync_up_p) ;  /* 0x000005e000007944 */ /* 0x002fea0003c00000 */
[----:B------:R-:W-:Y:S05]  /*230f0*/  BRA `(.L_x_1807) ;  /* 0xffffbc5000007947 */ /* 0x000fea000383ffff */
.L_x_1736:
[----:B------:R-:W-:Y:S02]  /*23100*/  MOV R3, 0x2 ;  /* 0x0000000200037802 */ /* 0x000fe40000000f00 */
[----:B------:R-:W-:-:S02]  /*23110*/  MOV R2, 0x23130 ;  /* 0x0002313000027802 */ /* 0x000fc40000000f00 */
[----:B-1----:R-:W-:Y:S05]  /*23120*/  CALL.REL.NOINC `($__internal_25_$__cuda_sm70_shflsync_up_p) ;  /* 0x000005a000007944 */ /* 0x002fea0003c00000 */
        /* <DEDUP_REMOVED lines=23> */
.L_x_1740:
[----:B------:R-:W-:Y:S02]  /*232a0*/  MOV R3, 0x1 ;  /* 0x0000000100037802 */ /* 0x000fe40000000f00 */
[----:B------:R-:W-:-:S02]  /*232b0*/  MOV R2, 0x232d0 ;  /* 0x000232d000027802 */ /* 0x000fc40000000f00 */
[----:B-1----:R-:W-:Y:S05]  /*232c0*/  CALL.REL.NOINC `($__internal_25_$__cuda_sm70_shflsync_up_p) ;  /* 0x0000040000007944 */ /* 0x002fea0003c00000 */
[----:B------:R-:W-:Y:S01]  /*232d0*/  MOV R2, R4 ;  /* 0x0000000400027202 */ /* 0x000fe20000000f00 */
[----:B------:R-:W-:Y:S05]  /*232e0*/  BRA `(.L_x_1809) ;  /* 0xffffbcd000007947 */ /* 0x000fea000383ffff */
.L_x_1741:
        /* <DEDUP_REMOVED lines=26> */
.L_x_1743:
[----:B------:R-:W-:Y:S02]  /*23490*/  SEL R0, RZ, 0x1, P0 ;  /* 0x00000001ff007807 */ /* 0x000fe40000000000 */
[----:B------:R-:W-:-:S02]  /*234a0*/  MOV R2, 0x234c0 ;  /* 0x000234c000027802 */ /* 0x000fc40000000f00 */
[----:B-12---:R-:W-:Y:S05]  /*234b0*/  CALL.REL.NOINC `($__internal_26_$__cuda_sm70_votesync_ballot) ;  /* 0x0000027000007944 */ /* 0x006fea0003c00000 */
[----:B------:R-:W-:Y:S01]  /*234c0*/  MOV R12, R0 ;  /* 0x00000000000c7202 */ /* 0x000fe20000000f00 */
[----:B------:R-:W-:Y:S05]  /*234d0*/  BRA `(.L_x_1811) ;  /* 0xffffbc7000007947 */ /* 0x000fea000383ffff */
.L_x_1744:
[----:B------:R-:W-:Y:S01]  /*234e0*/  IMAD.MOV.U32 R43, RZ, RZ, R6 ;  /* 0x000000ffff2b7224 */ /* 0x000fe200078e0006 */
[----:B---3--:R-:W-:Y:S01]  /*234f0*/  MOV R0, R9 ;  /* 0x0000000900007202 */ /* 0x008fe20000000f00 */
[----:B------:R-:W-:Y:S01]  /*23500*/  IMAD.MOV.U32 R3, RZ, RZ, 0x1f ;  /* 0x0000001fff037424 */ /* 0x000fe200078e00ff */
[----:B------:R-:W-:-:S02]  /*23510*/  MOV R2, 0x23530 ;  /* 0x0002353000027802 */ /* 0x000fc40000000f00 */
[----:B-12---:R-:W-:Y:S05]  /*23520*/  CALL.REL.NOINC `($__internal_24_$__cuda_sm70_shflsync_idx_p) ;  /* 0x0000015000007944 */ /* 0x006fea0003c00000 */
[----:B------:R-:W-:Y:S01]  /*23530*/  IMAD.MOV.U32 R6, RZ, RZ, R0 ;  /* 0x000000ffff067224 */ /* 0x000fe200078e0000 */
[----:B------:R-:W-:Y:S01]  /*23540*/  MOV R0, R9 ;  /* 0x0000000900007202 */ /* 0x000fe20000000f00 */
[----:B------:R-:W-:Y:S01]  /*23550*/  IMAD.MOV.U32 R43, RZ, RZ, R8 ;  /* 0x000000ffff2b7224 */ /* 0x000fe200078e0008 */
[----:B------:R-:W-:-:S02]  /*23560*/  MOV R3, 0x1f ;  /* 0x0000001f00037802 */ /* 0x000fc40000000f00 */
[----:B------:R-:W-:Y:S02]  /*23570*/  MOV R2, 0x23590 ;  /* 0x0002359000027802 */ /* 0x000fe40000000f00 */
[----:B------:R-:W-:Y:S05]  /*23580*/  CALL.REL.NOINC `($__internal_24_$__cuda_sm70_shflsync_idx_p) ;  /* 0x000000f000007944 */ /* 0x000fea0003c00000 */
[----:B------:R-:W-:Y:S01]  /*23590*/  MOV R5, R0 ;  /* 0x0000000000057202 */ /* 0x000fe20000000f00 */
[----:B------:R-:W-:Y:S05]  /*235a0*/  BRA `(.L_x_1812) ;  /* 0xffffbc1000007947 */ /* 0x000fea000383ffff */
.L_x_1747:
[----:B------:R-:W-:Y:S01]  /*235b0*/  IMAD.MOV.U32 R43, RZ, RZ, R4 ;  /* 0x000000ffff2b7224 */ /* 0x000fe200078e0004 */
[----:B---3--:R-:W-:Y:S01]  /*235c0*/  MOV R0, R9 ;  /* 0x0000000900007202 */ /* 0x008fe20000000f00 */
[----:B------:R-:W-:Y:S01]  /*235d0*/  IMAD.MOV.U32 R3, RZ, RZ, 0x1f ;  /* 0x0000001fff037424 */ /* 0x000fe200078e00ff */
[----:B------:R-:W-:Y:S02]  /*235e0*/  MOV R2, 0x23600 ;  /* 0x0002360000027802 */ /* 0x000fe40000000f00 */
[----:B-12---:R-:W-:Y:S05]  /*235f0*/  CALL.REL.NOINC `($__internal_24_$__cuda_sm70_shflsync_idx_p) ;  /* 0x0000008000007944 */ /* 0x006fea0003c00000 */
[----:B------:R-:W-:Y:S01]  /*23600*/  MOV R13, R0 ;  /* 0x00000000000d7202 */ /* 0x000fe20000000f00 */
[----:B------:R-:W-:Y:S05]  /*23610*/  BRA `(.L_x_1746) ;  /* 0xffffbc0000007947 */ /* 0x000fea000383ffff */
        .weak           $__internal_23_$__cuda_sm70_shflsync_bfly_p
        .type           $__internal_23_$__cuda_sm70_shflsync_bfly_p,@function
        .size           $__internal_23_$__cuda_sm70_shflsync_bfly_p,($__internal_24_$__cuda_sm70_shflsync_idx_p - $__internal_23_$__cuda_sm70_shflsync_bfly_p)
$__internal_23_$__cuda_sm70_shflsync_bfly_p:
[----:B------:R-:W-:Y:S02]  /*23620*/  MOV R176, 0xffffffff ;  /* 0xffffffff00b07802 */ /* 0x000fe40000000f00 */
[----:B------:R-:W-:Y:S02]  /*23630*/  MOV R3, 0x1f ;  /* 0x0000001f00037802 */ /* 0x000fe40000000f00 */
[----:B------:R-:W-:Y:S04]  /*23640*/  WARPSYNC R176 ;  /* 0x000000b000007348 */ /* 0x000fe80003800000 */
[----:B------:R1:W2:Y:S02]  /*23650*/  SHFL.BFLY PT, R0, R4, R0, R3 ;  /* 0x0c00000004007389 */ /* 0x0002a400000e0003 */
[----:B-1----:R-:W-:-:S04]  /*23660*/  MOV R3, 0x0 ;  /* 0x0000000000037802 */ /* 0x002fc80000000f00 */
[----:B--2---:R-:W-:Y:S05]  /*23670*/  RET.REL.NODEC R2 `(_ZN7cutlass13device_kernelIN5flash19enable_sm80_to_sm89INS1_16FlashAttnFwdSm80INS1_25CollectiveMainloopFwdSm80ILi4ELi1ELb0EN4cute5tupleIJNS5_1CILi128EEENS7_ILi48EEENS7_ILi96EEEEEELi96ENS_10bfloat16_tEfNS_4arch4Sm80ELb1ELb0ELb1ELb1ELb1ELb1ELb1ELb1EEENS1_21CollectiveEpilogueFwdINS6_IJS8_SA_S9_EEENS6_IJNS7_ILi1EEESI_SI_EEESC_SE_Li128ELb1ELb1ELb1ELb0EEENS1_36VarlenDynamicPersistentTileSchedulerILi128ELi48ELi128ELi128ELb1ELb1ELb0ELb1ELb1ELb1EEEEEEEEEvNT_6ParamsE) ;  /* 0xfffdc98002007950 */ /* 0x004fea0003c3ffff */
        .weak           $__internal_24_$__cuda_sm70_shflsync_idx_p
        .type           $__internal_24_$__cuda_sm70_shflsync_idx_p,@function
        .size           $__internal_24_$__cuda_sm70_shflsync_idx_p,($__internal_25_$__cuda_sm70_shflsync_up_p - $__internal_24_$__cuda_sm70_shflsync_idx_p)
$__internal_24_$__cuda_sm70_shflsync_idx_p:
[----:B------:R-:W-:-:S04]  /*23680*/  MOV R222, 0xffffffff ;  /* 0xffffffff00de7802 */ /* 0x000fc80000000f00 */
[----:B------:R-:W-:Y:S04]  /*23690*/  WARPSYNC R222 ;  /* 0x000000de00007348 */ /* 0x000fe80003800000 */
[----:B------:R1:W2:Y:S02]  /*236a0*/  SHFL.IDX PT, R0, R43, R0, R3 ;  /* 0x000000002b007389 */ /* 0x0002a400000e0003 */
[----:B-1----:R-:W-:-:S04]  /*236b0*/  MOV R3, 0x0 ;  /* 0x0000000000037802 */ /* 0x002fc80000000f00 */
[----:B--2---:R-:W-:Y:S05]  /*236c0*/  RET.REL.NODEC R2 `(_ZN7cutlass13device_kernelIN5flash19enable_sm80_to_sm89INS1_16FlashAttnFwdSm80INS1_25CollectiveMainloopFwdSm80ILi4ELi1ELb0EN4cute5tupleIJNS5_1CILi128EEENS7_ILi48EEENS7_ILi96EEEEEELi96ENS_10bfloat16_tEfNS_4arch4Sm80ELb1ELb0ELb1ELb1ELb1ELb1ELb1ELb1EEENS1_21CollectiveEpilogueFwdINS6_IJS8_SA_S9_EEENS6_IJNS7_ILi1EEESI_SI_EEESC_SE_Li128ELb1ELb1ELb1ELb0EEENS1_36VarlenDynamicPersistentTileSchedulerILi128ELi48ELi128ELi128ELb1ELb1ELb0ELb1ELb1ELb1EEEEEEEEEvNT_6ParamsE) ;  /* 0xfffdc93002007950 */ /* 0x004fea0003c3ffff */
        .weak           $__internal_25_$__cuda_sm70_shflsync_up_p
        .type           $__internal_25_$__cuda_sm70_shflsync_up_p,@function
        .size           $__internal_25_$__cuda_sm70_shflsync_up_p,($__internal_26_$__cuda_sm70_votesync_ballot - $__internal_25_$__cuda_sm70_shflsync_up_p)
$__internal_25_$__cuda_sm70_shflsync_up_p:
[----:B------:R-:W-:Y:S02]  /*236d0*/  MOV R4, RZ ;  /* 0x000000ff00047202 */ /* 0x000fe40000000f00 */
[----:B------:R-:W-:-:S04]  /*236e0*/  MOV R11, 0xffffffff ;  /* 0xffffffff000b7802 */ /* 0x000fc80000000f00 */
[----:B------:R-:W-:Y:S04]  /*236f0*/  WARPSYNC R11 ;  /* 0x0000000b00007348 */ /* 0x000fe80003800000 */
[----:B------:R1:W2:Y:S02]  /*23700*/  SHFL.UP PT, R4, R0, R3, R4 ;  /* 0x0400000300047389 */ /* 0x0002a400000e0004 */
[----:B-1----:R-:W-:-:S04]  /*23710*/  MOV R3, 0x0 ;  /* 0x0000000000037802 */ /* 0x002fc80000000f00 */
[----:B--2---:R-:W-:Y:S05]  /*23720*/  RET.REL.NODEC R2 `(_ZN7cutlass13device_kernelIN5flash19enable_sm80_to_sm89INS1_16FlashAttnFwdSm80INS1_25CollectiveMainloopFwdSm80ILi4ELi1ELb0EN4cute5tupleIJNS5_1CILi128EEENS7_ILi48EEENS7_ILi96EEEEEELi96ENS_10bfloat16_tEfNS_4arch4Sm80ELb1ELb0ELb1ELb1ELb1ELb1ELb1ELb1EEENS1_21CollectiveEpilogueFwdINS6_IJS8_SA_S9_EEENS6_IJNS7_ILi1EEESI_SI_EEESC_SE_Li128ELb1ELb1ELb1ELb0EEENS1_36VarlenDynamicPersistentTileSchedulerILi128ELi48ELi128ELi128ELb1ELb1ELb0ELb1ELb1ELb1EEEEEEEEEvNT_6ParamsE) ;  /* 0xfffdc8d002007950 */ /* 0x004fea0003c3ffff */
        .weak           $__internal_26_$__cuda_sm70_votesync_ballot
        .type           $__internal_26_$__cuda_sm70_votesync_ballot,@function
        .size           $__internal_26_$__cuda_sm70_votesync_ballot,(.L_x_3659 - $__internal_26_$__cuda_sm70_votesync_ballot)
$__internal_26_$__cuda_sm70_votesync_ballot:
[----:B------:R-:W-:Y:S01]  /*23730*/  ISETP.NE.U32.AND P0, PT, R0, 0x1, PT ;  /* 0x000000010000780c */ /* 0x000fe20003f05070 */
[----:B------:R-:W-:-:S04]  /*23740*/  IMAD.MOV.U32 R3, RZ, RZ, -0x1 ;  /* 0xffffffffff037424 */ /* 0x000fc800078e00ff */
[----:B------:R-:W-:Y:S08]  /*23750*/  WARPSYNC R3 ;  /* 0x0000000300007348 */ /* 0x000ff00003800000 */
[----:B------:R-:W-:-:S04]  /*23760*/  VOTE.ANY R0, PT, !P0 ;  /* 0x0000000000007806 */ /* 0x000fc800040e0100 */
[----:B------:R-:W-:Y:S01]  /*23770*/  LOP3.LUT R0, R0, R3, RZ, 0xc0, !PT ;  /* 0x0000000300007212 */ /* 0x000fe200078ec0ff */
[----:B------:R-:W-:-:S04]  /*23780*/  IMAD.MOV.U32 R3, RZ, RZ, 0x0 ;  /* 0x00000000ff037424 */ /* 0x000fc800078e00ff */
[----:B------:R-:W-:Y:S05]  /*23790*/  RET.REL.NODEC R2 `(_ZN7cutlass13device_kernelIN5flash19enable_sm80_to_sm89INS1_16FlashAttnFwdSm80INS1_25CollectiveMainloopFwdSm80ILi4ELi1ELb0EN4cute5tupleIJNS5_1CILi128EEENS7_ILi48EEENS7_ILi96EEEEEELi96ENS_10bfloat16_tEfNS_4arch4Sm80ELb1ELb0ELb1ELb1ELb1ELb1ELb1ELb1EEENS1_21CollectiveEpilogueFwdINS6_IJS8_SA_S9_EEENS6_IJNS7_ILi1EEESI_SI_EEESC_SE_Li128ELb1ELb1ELb1ELb0EEENS1_36VarlenDynamicPersistentTileSchedulerILi128ELi48ELi128ELi128ELb1ELb1ELb0ELb1ELb1ELb1EEEEEEEEEvNT_6ParamsE) ;  /* 0xfffdc86002007950 */ /* 0x000fea0003c3ffff */
.L_x_1813:
        /* <DEDUP_REMOVED lines=14> */
.L_x_3659:


//--------------------- .text._ZN7cutlass13device_kernelIN5flash19enable_sm80_to_sm89INS1_16FlashAttnFwdSm80INS1_25CollectiveMainloopFwdSm80ILi4ELi1ELb0EN4cute5tupleIJNS5_1CILi128EEENS7_ILi64EEENS7_ILi96EEEEEELi96ENS_10bfloat16_tEfNS_4arch4Sm80ELb0ELb0ELb0ELb0ELb1ELb0ELb1ELb1EEENS1_21CollectiveEpilogueFwdINS6_IJS8_SA_S9_EEENS6_IJNS7_ILi1EEESI_SI_EEESC_SE_Li128ELb0ELb1ELb1ELb0EEENS1_19SingleTileSchedulerILb0ELb1ELb1ELi128EEEEEEEEEvNT_6ParamsE --------------------------
	.section	.text._ZN7cutlass13device_kernelIN5flash19enable_sm80_to_sm89INS1_16FlashAttnFwdSm80INS1_25CollectiveMainloopFwdSm80ILi4ELi1ELb0EN4cute5tupleIJNS5_1CILi128EEENS7_ILi64EEENS7_ILi96EEEEEELi96ENS_10bfloat16_tEfNS_4arch4Sm80ELb0ELb0ELb0ELb0ELb1ELb0ELb1ELb1EEENS1_21CollectiveEpilogueFwdINS6_IJS8_SA_S9_EEENS6_IJNS7_ILi1EEESI_SI_EEESC_SE_Li128ELb0ELb1ELb1ELb0EEENS1_19SingleTileSchedulerILb0ELb1ELb1ELi128EEEEEEEEEvNT_6ParamsE,"ax",@progbits
	.sectioninfo	@"SHI_REGISTERS=255"
	.align	128
.text._ZN7cutlass13device_kernelIN5flash19enable_sm80_to_sm89INS1_16FlashAttnFwdSm80INS1_25CollectiveMainloopFwdSm80ILi4ELi1ELb0EN4cute5tupleIJNS5_1CILi128EEENS7_ILi64EEENS7_ILi96EEEEEELi96ENS_10bfloat16_tEfNS_4arch4Sm80ELb0ELb0ELb0ELb0ELb1ELb0ELb1ELb1EEENS1_21CollectiveEpilogueFwdINS6_IJS8_SA_S9_EEENS6_IJNS7_ILi1EEESI_SI_EEESC_SE_Li128ELb0ELb1ELb1ELb0EEENS1_19SingleTileSchedulerILb0ELb1ELb1ELi128EEEEEEEEEvNT_6ParamsE:
        .type           _ZN7cutlass13device_kernelIN5flash19enable_sm80_to_sm89INS1_16FlashAttnFwdSm80INS1_25CollectiveMainloopFwdSm80ILi4ELi1ELb0EN4cute5tupleIJNS5_1CILi128EEENS7_ILi64EEENS7_ILi96EEEEEELi96ENS_10bfloat16_tEfNS_4arch4Sm80ELb0ELb0ELb0ELb0ELb1ELb0ELb1ELb1EEENS1_21CollectiveEpilogueFwdINS6_IJS8_SA_S9_EEENS6_IJNS7_ILi1EEESI_SI_EEESC_SE_Li128ELb0ELb1ELb1ELb0EEENS1_19SingleTileSchedulerILb0ELb1ELb1ELi128EEEEEEEEEvNT_6ParamsE,@function
        .size           _ZN7cutlass13device_kernelIN5flash19enable_sm80_to_sm89INS1_16FlashAttnFwdSm80INS1_25CollectiveMainloopFwdSm80ILi4ELi1ELb0EN4cute5tupleIJNS5_1CILi128EEENS7_ILi64EEENS7_ILi96EEEEEELi96ENS_10bfloat16_tEfNS_4arch4Sm80ELb0ELb0ELb0ELb0ELb1ELb0ELb1ELb1EEENS1_21CollectiveEpilogueFwdINS6_IJS8_SA_S9_EEENS6_IJNS7_ILi1EEESI_SI_EEESC_SE_Li128ELb0ELb1ELb1ELb0EEENS1_19SingleTileSchedulerILb0ELb1ELb1ELi128EEEEEEEEEvNT_6ParamsE,(.L_x_3664 - _ZN7cutlass13device_kernelIN5flash19enable_sm80_to_sm89INS1_16FlashAttnFwdSm80INS1_25CollectiveMainloopFwdSm80ILi4ELi1ELb0EN4cute5tupleIJNS5_1CILi128EEENS7_ILi64EEENS7_ILi96EEEEEELi96ENS_10bfloat16_tEfNS_4arch4Sm80ELb0ELb0ELb0ELb0ELb1ELb0ELb1ELb1EEENS1_21CollectiveEpilogueFwdINS6_IJS8_SA_S9_EEENS6_IJNS7_ILi1EEESI_SI_EEESC_SE_Li128ELb0ELb1ELb1ELb0EEENS1_19SingleTileSchedulerILb0ELb1ELb1ELi128EEEEEEEEEvNT_6ParamsE)
        .other          _ZN7cutlass13device_kernelIN5flash19enable_sm80_to_sm89INS1_16FlashAttnFwdSm80INS1_25CollectiveMainloopFwdSm80ILi4ELi1ELb0EN4cute5tupleIJNS5_1CILi128EEENS7_ILi64EEENS7_ILi96EEEEEELi96ENS_10bfloat16_tEfNS_4arch4Sm80ELb0ELb0ELb0ELb0ELb1ELb0ELb1ELb1EEENS1_21CollectiveEpilogueFwdINS6_IJS8_SA_S9_EEENS6_IJNS7_ILi1EEESI_SI_EEESC_SE_Li128ELb0ELb1ELb1ELb0EEENS1_19SingleTileSchedulerILb0ELb1ELb1ELi128EEEEEEEEEvNT_6ParamsE,@"STO_CUDA_ENTRY STV_DEFAULT"
_ZN7cutlass13device_kernelIN5flash19enable_sm80_to_sm89INS1_16FlashAttnFwdSm80INS1_25CollectiveMainloopFwdSm80ILi4ELi1ELb0EN4cute5tupleIJNS5_1CILi128EEENS7_ILi64EEENS7_ILi96EEEEEELi96ENS_10bfloat16_tEfNS_4arch4Sm80ELb0ELb0ELb0ELb0ELb1ELb0ELb1ELb1EEENS1_21CollectiveEpilogueFwdINS6_IJS8_SA_S9_EEENS6_IJNS7_ILi1EEESI_SI_EEESC_SE_Li128ELb0ELb1ELb1ELb0EEENS1_19SingleTileSchedulerILb0ELb1ELb1ELi128EEEEEEEEEvNT_6ParamsE:
        /* <DEDUP_REMOVED lines=9> */
[----:B--23--:R-:W-:Y:S01]  /*0090*/  IMAD.MOV.U32 R0, RZ, RZ, c[0x0][0x550] ;  /* 0x00015400ff007624 */ /* 0x00cfe200078e00ff */
[----:B------:R-:W-:-:S04]  /*00a0*/  MOV R251, R2 ;  /* 0x0000000200fb7202 */ /* 0x000fc80000000f00 */
[----:B------:R-:W-:-:S13]  /*00b0*/  ISETP.NE.AND P0, PT, R0, 0x1, PT ;  /* 0x000000010000780c */ /* 0x000fda0003f05270 */
[----:B------:R-:W-:Y:S05]  /*00c0*/  @!P0 BRA `(.L_x_1815) ;  /* 0x0000008000008947 */ /* 0x000fea0003800000 */
[----:B------:R-:W-:-:S05]  /*00d0*/  IMAD.HI.U32 R0, R2, c[0x0][0x554], RZ ;  /* 0x0001550002007a27 */ /* 0x000fca00078e00ff */
[----:B------:R-:W-:Y:S01]  /*00e0*/  SHF.R.U32.HI R251, RZ, c[0x0][0x558], R0 ;  /* 0x00015600fffb7a19 */ /* 0x000fe20000011600 */
[----:B------:R-:W-:Y:S05]  /*00f0*/  BRA `(.L_x_1815) ;  /* 0x0000005000007947 */ /* 0x000fea0003800000 */
.L_x_1814:
[----:B--23--:R-:W-:Y:S01]  /*0100*/  IMAD.MOV.U32 R0, RZ, RZ, c[0x0][0x550] ;  /* 0x00015400ff007624 */ /* 0x00cfe200078e00ff */
[----:B------:R-:W-:-:S04]  /*0110*/  MOV R251, R2 ;  /* 0x0000000200fb7202 */ /* 0x000fc80000000f00 */
[----:B------:R-:W-:-:S13]  /*0120*/  ISETP.NE.AND P0, PT, R0, 0x1, PT ;  /* 0x000000010000780c */ /* 0x000fda0003f05270 */
[----:B------:R-:W-:-:S05]  /*0130*/  @P0 IMAD.HI.U32 R0, R2, c[0x0][0x554], RZ ;  /* 0x0001550002000a27 */ /* 0x000fca00078e00ff */
[----:B------:R-:W-:Y:S02]  /*0140*/  @P0 SHF.R.U32.HI R251, RZ, c[0x0][0x558], R0 ;  /* 0x00015600fffb0a19 */ /* 0x000fe40000011600 */
.L_x_1815:
[----:B------:R-:W-:Y:S02]  /*0150*/  ISETP.GE.AND P0, PT, R25, RZ, PT ;  /* 0x000000ff1900720c */ /* 0x000fe40003f06270 */
[----:B------:R-:W-:-:S05]  /*0160*/  IADD3 R0, -R251, RZ, RZ ;  /* 0x000000fffb007210 */ /* 0x000fca0007ffe1ff */
[----:B------:R-:W-:-:S06]  /*0170*/  IMAD R11, R0, c[0x0][0x550], R2 ;  /* 0x00015400000b7a24 */ /* 0x000fcc00078e0202 */
[----:B------:R-:W-:Y:S05]  /*0180*/  @!P0 EXIT ;  /* 0x000000000000894d */ /* 0x000fea0003800000 */
[----:B------:R-:W-:Y:S01]  /*0190*/  ISETP.NE.U32.AND P0, PT, RZ, c[0x0][0x370], PT ;  /* 0x0000dc00ff007a0c */ /* 0x000fe20003f05070 */
[----:B------:R-:W-:Y:S01]  /*01a0*/  IMAD.MOV.U32 R252, RZ, RZ, RZ ;  /* 0x000000fffffc7224 */ /* 0x000fe200078e00ff */
[----:B------:R-:W-:Y:S02]  /*01b0*/  ULDC.64 UR6, c[0x0][0x118] ;  /* 0x0000460000067ab9 */ /* 0x000fe40000000a00 */
[----:B------:R-:W-:Y:S01]  /*01c0*/  ISETP.NE.AND.EX P0, PT, RZ, c[0x0][0x374], PT, P0 ;  /* 0x0000dd00ff007a0c */ /* 0x000fe20003f05300 */
[----:B------:R-:W-:-:S04]  /*01d0*/  IMAD.MOV.U32 R0, RZ, RZ, c[0x0][0x2ac] ;  /* 0x0000ab00ff007624 */ /* 0x000fc800078e00ff */
[----:B------:R-:W-:-:S08]  /*01e0*/  IMAD R138, R0, c[0x0][0x1d0], RZ ;  /* 0x00007400008a7a24 */ /* 0x000fd000078e02ff */
[----:B------:R-:W-:-:S04]  /*01f0*/  @P0 IMAD.MOV.U32 R2, RZ, RZ, 0x4 ;  /* 0x00000004ff020424 */ /* 0x000fc800078e00ff */
[----:B------:R-:W-:-:S05]  /*0200*/  @P0 IMAD.WIDE R2, R25, R2, c[0x0][0x370] ;  /* 0x0000dc0019020625 */ /* 0x000fca00078e0202 */
[----:B------:R1:W5:Y:S01]  /*0210*/  @P0 LDG.E R252, [R2.64] ;  /* 0x0000000602fc0981 */ /* 0x000362000c1e1900 */
[C---:B------:R-:W-:Y:S02]  /*0220*/  ISETP.GE.AND P0, PT, R138.reuse, 0x1, PT ;  /* 0x000000018a00780c */ /* 0x040fe40003f06270 */
[----:B-1----:R-:W-:-:S04]  /*0230*/  IADD3 R2, R138, 0x3f, RZ ;  /* 0x0000003f8a027810 */ /* 0x002fc80007ffe0ff */
[----:B------:R-:W-:-:S04]  /*0240*/  SHF.R.S32.HI R0, RZ, 0x1f, R2 ;  /* 0x0000001fff007819 */ /* 0x000fc80000011402 */
[----:B------:R-:W-:Y:S01]  /*0250*/  LEA.HI R2, R0, R2, RZ, 0x6 ;  /* 0x0000000200027211 */ /* 0x000fe200078f30ff */
[----:B------:R-:W-:-:S03]  /*0260*/  IMAD.MOV.U32 R0, RZ, RZ, RZ ;  /* 0x000000ffff007224 */ /* 0x000fc600078e00ff */
[----:B------:R-:W-:Y:S01]  /*0270*/  SHF.R.S32.HI R10, RZ, 0x6, R2 ;  /* 0x00000006ff0a7819 */ /* 0x000fe20000011402 */
        /* <DEDUP_REMOVED lines=8> */
[----:B------:R-:W1:Y:S08]  /*0300*/  I2F.RP R2, R4 ;  /* 0x0000000400027306 */ /* 0x000e700000209400 */
[----:B-1----:R-:W1:Y:S02]  /*0310*/  MUFU.RCP R2, R2 ;  /* 0x0000000200027308 */ /* 0x002e640000001000 */
[----:B-1----:R-:W-:-:S06]  /*0320*/  IADD3 R2, R2, 0xffffffe, RZ ;  /* 0x0ffffffe02027810 */ /* 0x002fcc0007ffe0ff */
[----:B------:R-:W1:Y:S02]  /*0330*/  F2I.FTZ.U32.TRUNC.NTZ R3, R2 ;  /* 0x0000000200037305 */ /* 0x000e64000021f000 */
[----:B-1----:R-:W-:Y:S02]  /*0340*/  IMAD.MOV R0, RZ, RZ, -R3 ;  /* 0x000000ffff007224 */ /* 0x002fe400078e0a03 */
        /* <DEDUP_REMOVED lines=20> */
.L_x_1816:
        /* <DEDUP_REMOVED lines=59> */
[----:B------:R-:W-:-:S04]  /*0840*/  @P2 IMAD.MOV.U32 R2, RZ, RZ, 0x4 ;  /* 0x00000004ff022424 */ /* 0x000fc800078e00ff */
[----:B------:R-:W-:-:S05]  /*0850*/  @P2 IMAD.WIDE R2, R25, R2, c[0x0][0x340] ;  /* 0x0000d00019022625 */ /* 0x000fca00078e0202 */
[----:B------:R1:W5:Y:S01]  /*0860*/  @P2 LDG.E R14, [R2.64] ;  /* 0x00000006020e2981 */ /* 0x000362000c1e1900 */
[----:B------:R-:W-:Y:S01]  /*0870*/  SHF.R.S32.HI R9, RZ, 0x1f, R172 ;  /* 0x0000001fff097819 */ /* 0x000fe200000114ac */
[----:B------:R-:W-:Y:S01]  /*0880*/  IMAD.MOV.U32 R0, RZ, RZ, c[0x0][0x2c4] ;  /* 0x0000b100ff007624 */ /* 0x000fe200078e00ff */
[----:B------:R-:W-:Y:S01]  /*0890*/  SHF.R.S32.HI R6, RZ, 0x1f, R25 ;  /* 0x0000001fff067819 */ /* 0x000fe20000011419 */
[----:B------:R-:W2:Y:S01]  /*08a0*/  S2R R15, SR_CTAID.X ;  /* 0x00000000000f7919 */ /* 0x000ea20000002500 */
        /* <DEDUP_REMOVED lines=15> */
[----:B-1----:R-:W-:-:S04]  /*09a0*/  LEA.HI R3, R9, R172, RZ, 0x2 ;  /* 0x000000ac09037211 */ /* 0x002fc800078f10ff */
[----:B------:R-:W-:Y:S02]  /*09b0*/  LOP3.LUT R2, R3, 0xfffffffc, RZ, 0xc0, !PT ;  /* 0xfffffffc03027812 */ /* 0x000fe400078ec0ff */
[----:B------:R-:W-:-:S03]  /*09c0*/  SHF.R.S32.HI R13, RZ, 0x2, R3 ;  /* 0x00000002ff0d7819 */ /* 0x000fc60000011403 */
[----:B------:R-:W-:Y:S02]  /*09d0*/  IMAD.IADD R8, R172, 0x1, -R2 ;  /* 0x00000001ac087824 */ /* 0x000fe400078e0a02 */
[----:B------:R-:W-:-:S04]  /*09e0*/  IMAD.WIDE.U32 R2, R251, c[0x0][0x1b8], RZ ;  /* 0x00006e00fb027a25 */ /* 0x000fc800078e00ff */
[----:B------:R-:W-:Y:S02]  /*09f0*/  IMAD R245, R8, 0x20, R13 ;  /* 0x0000002008f57824 */ /* 0x000fe400078e020d */
[----:B------:R-:W-:Y:S02]  /*0a00*/  IMAD.IADD R3, R3, 0x1, R0 ;  /* 0x0000000103037824 */ /* 0x000fe400078e0200 */
[----:B--2---:R-:W-:Y:S02]  /*0a10*/  IMAD R4, R15, 0x80, R245 ;  /* 0x000000800f047824 */ /* 0x004fe400078e02f5 */
        /* <DEDUP_REMOVED lines=38> */
[----:B------:R1:W2:Y:S01]  /*0c80*/  SHFL.IDX PT, R3, R11, RZ, 0x1c1f ;  /* 0x001c1fff0b037589 */ /* 0x0002a200000e0000 */
[----:B------:R-:W-:-:S02]  /*0c90*/  ISETP.GE.AND P0, PT, R15, UR4, PT ;  /* 0x000000040f007c0c */ /* 0x000fc4000bf06270 */
[----:B------:R-:W-:Y:S01]  /*0ca0*/  LOP3.LUT R4, R0, 0xfffffffc, RZ, 0xc0, !PT ;  /* 0xfffffffc00047812 */ /* 0x000fe200078ec0ff */
[----:B------:R1:W3:Y:S01]  /*0cb0*/  SHFL.IDX PT, R2, R12, RZ, 0x1c1f ;  /* 0x001c1fff0c027589 */ /* 0x0002e200000e0000 */
        /* <DEDUP_REMOVED lines=10> */
[----:B-123--:R-:W-:Y:S01]  /*0d60*/  SHF.R.S32.HI R5, RZ, 0x1f, R18 ;  /* 0x0000001fff057819 */ /* 0x00efe20000011412 */
        /* <DEDUP_REMOVED lines=13> */
.L_x_1819:
[----:B-123--:R-:W-:Y:S05]  /*0e40*/  BSYNC B0 ;  /* 0x0000000000007941 */ /* 0x00efea0003800000 */
.L_x_1818:
[----:B------:R-:W-:Y:S01]  /*0e50*/  IADD3 R0, R15, 0x20, RZ ;  /* 0x000000200f007810 */ /* 0x000fe20007ffe0ff */
[----:B------:R1:W2:Y:S01]  /*0e60*/  SHFL.IDX PT, R3, R11, 0x1, 0x1c1f ;  /* 0x003c1f000b037f89 */ /* 0x0002a200000e0000 */
[----:B------:R-:W-:Y:S02]  /*0e70*/  BSSY B0, `(.L_x_1820) ;  /* 0x0000012000007945 */ /* 0x000fe40003800000 */
[----:B------:R-:W-:Y:S01]  /*0e80*/  ISETP.GE.AND P0, PT, R0, UR4, PT ;  /* 0x0000000400007c0c */ /* 0x000fe2000bf06270 */
[----:B------:R1:W3:-:S12]  /*0e90*/  SHFL.IDX PT, R2, R12, 0x1, 0x1c1f ;  /* 0x003c1f000c027f89 */ /* 0x0002d800000e0000 */
[----:B------:R-:W-:Y:S05]  /*0ea0*/  @P0 BRA `(.L_x_1821) ;  /* 0x000000e000000947 */ /* 0x000fea0003800000 */
[----:B------:R-:W-:Y:S01]  /*0eb0*/  SHF.R.S32.HI R5, RZ, 0x1f, R18 ;  /* 0x0000001fff057819 */ /* 0x000fe20000011412 */
[----:B--23--:R-:W-:Y:S01]  /*0ec0*/  IMAD.WIDE R8, R56, 0x2, R2 ;  /* 0x0000000238087825 */ /* 0x00cfe200078e0202 */
        /* <DEDUP_REMOVED lines=12> */
.L_x_1821:
[----:B------:R-:W-:Y:S05]  /*0f90*/  BSYNC B0 ;  /* 0x0000000000007941 */ /* 0x000fea0003800000 */
.L_x_1820:
[----:B--2---:R-:W-:Y:S01]  /*0fa0*/  IADD3 R0, R15, 0x40, RZ ;  /* 0x000000400f007810 */ /* 0x004fe20007ffe0ff */
[----:B------:R2:W4:Y:S01]  /*0fb0*/  SHFL.IDX PT, R3, R11, 0x2, 0x1c1f ;  /* 0x005c1f000b037f89 */ /* 0x00052200000e0000 */
[----:B------:R-:W-:Y:S02]  /*0fc0*/  BSSY B0, `(.L_x_1822) ;  /* 0x0000012000007945 */ /* 0x000fe40003800000 */
[----:B------:R-:W-:Y:S01]  /*0fd0*/  ISETP.GE.AND P0, PT, R0, UR4, PT ;  /* 0x0000000400007c0c */ /* 0x000fe2000bf06270 */
[----:B---3--:R2:W3:-:S12]  /*0fe0*/  SHFL.IDX PT, R2, R12, 0x2, 0x1c1f ;  /* 0x005c1f000c027f89 */ /* 0x0084d800000e0000 */
        /* <DEDUP_REMOVED lines=15> */
.L_x_1823:
[----:B------:R-:W-:Y:S05]  /*10e0*/  BSYNC B0 ;  /* 0x0000000000007941 */ /* 0x000fea0003800000 */
.L_x_1822:
[----:B---3--:R-:W-:Y:S01]  /*10f0*/  IMAD.MOV.U32 R0, RZ, RZ, c[0x0][0x2b8] ;  /* 0x0000ae00ff007624 */ /* 0x008fe200078e00ff */
[----:B------:R-:W-:Y:S01]  /*1100*/  IADD3 R152, R200, -0x1, RZ ;  /* 0xffffffffc8987810 */ /* 0x000fe20007ffe0ff */
[----:B------:R-:W-:Y:S01]  /*1110*/  SHFL.IDX PT, R2, R12, 0x3, 0x1c1f ;  /* 0x007c1f000c027f89 */ /* 0x000fe200000e0000 */
[----:B-----5:R-:W-:Y:S01]  /*1120*/  SHF.R.S32.HI R5, RZ, 0x1f, R14 ;  /* 0x0000001fff057819 */ /* 0x020fe2000001140e */
[----:B------:R-:W-:Y:S01]  /*1130*/  IMAD.WIDE.U32 R162, R14, c[0x0][0x2b0], RZ ;  /* 0x0000ac000ea27a25 */ /* 0x000fe200078e00ff */
[----:B------:R-:W-:Y:S01]  /*1140*/  ISETP.NE.AND P0, PT, R0, 0x1, PT ;  /* 0x000000010000780c */ /* 0x000fe20003f05270 */
[----:B----4-:R-:W3:Y:S01]  /*1150*/  SHFL.IDX PT, R3, R11, 0x3, 0x1c1f ;  /* 0x007c1f000b037f89 */ /* 0x010ee200000e0000 */
[----:B------:R-:W-:Y:S01]  /*1160*/  IADD3 R7, R15, 0x60, RZ ;  /* 0x000000600f077810 */ /* 0x000fe20007ffe0ff */
[----:B------:R-:W-:Y:S01]  /*1170*/  IMAD R0, R152, 0x40, R245 ;  /* 0x0000004098007824 */ /* 0x000fe200078e02f5 */
[----:B------:R-:W-:Y:S01]  /*1180*/  SHF.R.S32.HI R9, RZ, 0x1f, R55 ;  /* 0x0000001fff097819 */ /* 0x000fe20000011437 */
[----:B------:R-:W-:Y:S01]  /*1190*/  IMAD R5, R5, c[0x0][0x2b0], RZ ;  /* 0x0000ac0005057a24 */ /* 0x000fe200078e02ff */
[----:B------:R-:W-:Y:S01]  /*11a0*/  ISETP.GE.AND P2, PT, R7, UR4, PT ;  /* 0x0000000407007c0c */ /* 0x000fe2000bf46270 */
[C---:B------:R-:W-:Y:S01]  /*11b0*/  IMAD.IADD R10, R0.reuse, 0x1, R252 ;  /* 0x00000001000a7824 */ /* 0x040fe200078e02fc */
[----:B------:R-:W-:Y:S01]  /*11c0*/  ISETP.GE.AND P6, PT, R0, R138, PT ;  /* 0x0000008a0000720c */ /* 0x000fe20003fc6270 */
[----:B------:R-:W-:Y:S01]  /*11d0*/  IMAD R8, R14, c[0x0][0x2b4], R5 ;  /* 0x0000ad000e087a24 */ /* 0x000fe200078e0205 */
[----:B------:R-:W-:Y:S01]  /*11e0*/  LEA.HI R9, R9, R55, RZ, 0x3 ;  /* 0x0000003709097211 */ /* 0x000fe200078f18ff */
[----:B------:R-:W-:Y:S01]  /*11f0*/  IMAD.MOV.U32 R0, RZ, RZ, R10 ;  /* 0x000000ffff007224 */ /* 0x000fe200078e000a */
[----:B------:R-:W-:Y:S01]  /*1200*/  ISETP.GT.OR P6, PT, R245, 0x3f, P6 ;  /* 0x0000003ff500780c */ /* 0x000fe200037c4670 */
[----:B------:R-:W-:Y:S01]  /*1210*/  @P0 IMAD.HI.U32 R6, R10, c[0x0][0x2bc], RZ ;  /* 0x0000af000a060a27 */ /* 0x000fe200078e00ff */
[----:B------:R-:W-:Y:S01]  /*1220*/  LOP3.LUT R186, R9, 0xfffffff8, RZ, 0xc0, !PT ;  /* 0xfffffff809ba7812 */ /* 0x000fe200078ec0ff */
[----:B------:R-:W-:Y:S02]  /*1230*/  STL.64 [R1+0x8], R162 ;  /* 0x000008a201007387 */ /* 0x000fe40000100a00 */
[----:B------:R-:W-:Y:S01]  /*1240*/  IMAD.SHL.U32 R221, R221, 0x2, RZ ;  /* 0x00000002dddd7824 */ /* 0x000fe200078e00ff */
[----:B------:R-:W-:Y:S01]  /*1250*/  @P0 SHF.R.U32.HI R0, RZ, c[0x0][0x2c0], R6 ;  /* 0x0000b000ff000a19 */ /* 0x000fe20000011606 */
[----:B------:R-:W-:Y:S01]  /*1260*/  IMAD.IADD R160, R163, 0x1, R8 ;  /* 0x00000001a3a07824 */ /* 0x000fe200078e0208 */
[----:B------:R-:W-:Y:S01]  /*1270*/  SHF.R.S32.HI R6, RZ, 0x1f, R18 ;  /* 0x0000001fff067819 */ /* 0x000fe20000011412 */
[----:B------:R-:W-:-:S03]  /*1280*/  IMAD.MOV.U32 R222, RZ, RZ, RZ ;  /* 0x000000ffffde7224 */ /* 0x000fc600078e00ff */
[----:B------:R-:W-:Y:S01]  /*1290*/  LEA.HI R5, R6, R18, RZ, 0x3 ;  /* 0x0000001206057211 */ /* 0x000fe200078f18ff */
[----:B---3--:R-:W-:-:S04]  /*12a0*/  @!P2 IMAD.WIDE R6, R56, 0x2, R2 ;  /* 0x000000023806a825 */ /* 0x008fc800078e0202 */
[----:B------:R-:W-:Y:S01]  /*12b0*/  IMAD.WIDE.U32 R158, R251, c[0x0][0x1e8], RZ ;  /* 0x00007a00fb9e7a25 */ /* 0x000fe200078e00ff */
[----:B------:R-:W-:Y:S01]  /*12c0*/  LOP3.LUT R185, R5, 0xfffffff8, RZ, 0xc0, !PT ;  /* 0xfffffff805b97812 */ /* 0x000fe200078ec0ff */
[----:B------:R-:W-:Y:S01]  /*12d0*/  @!PT LDS RZ, [RZ] ;  /* 0x00000000fffff984 */ /* 0x000fe20000000800 */
[----:B------:R3:W-:Y:S01]  /*12e0*/  @!P2 LDGSTS.E.BYPASS.LTC128B.128 [R221+0x7900], [R6.64], !P5 ;  /* 0x0790000006ddafae */ /* 0x0007e2000e901d46 */
[----:B------:R-:W-:-:S03]  /*12f0*/  @!P6 IADD3 R5, P1, R0, R162, RZ ;  /* 0x000000a20005e210 */ /* 0x000fc60007f3e0ff */
[----:B------:R-:W-:-:S04]  /*1300*/  @!P2 IMAD.WIDE R8, R185, 0x2, R2 ;  /* 0x00000002b908a825 */ /* 0x000fc800078e0202 */
[----:B------:R-:W-:Y:S01]  /*1310*/  IMAD R138, R152, -0x40, R138 ;  /* 0xffffffc0988a7824 */ /* 0x000fe200078e028a */
[----:B------:R4:W-:Y:S01]  /*1320*/  @!P2 LDGSTS.E.BYPASS.LTC128B.128 [R221+0x9900], [R8.64], !P4 ;  /* 0x0990000008ddafae */ /* 0x0009e2000e101d46 */
[----:B------:R-:W-:Y:S01]  /*1330*/  @!P2 IMAD.WIDE R2, R186, 0x2, R2 ;  /* 0x00000002ba02a825 */ /* 0x000fe200078e0202 */
[----:B------:R-:W-:-:S03]  /*1340*/  SHF.R.S32.HI R14, RZ, 0x4, R19 ;  /* 0x00000004ff0e7819 */ /* 0x000fc60000011413 */
[----:B------:R-:W-:Y:S01]  /*1350*/  IMAD.WIDE.U32 R26, R251, c[0x0][0x210], RZ ;  /* 0x00008400fb1a7a25 */ /* 0x000fe200078e00ff */
[----:B------:R1:W-:Y:S04]  /*1360*/  @!P2 LDGSTS.E.BYPASS.LTC128B.128 [R221+0xb900], [R2.64], !P3 ;  /* 0x0b90000002ddafae */ /* 0x0003e8000d901d46 */
[----:B------:R-:W0:Y:S01]  /*1370*/  LDGDEPBAR ;  /* 0x00000000000079af */ /* 0x000e220000000000 */
[----:B-12---:R-:W-:Y:S02]  /*1380*/  LOP3.LUT R12, R24, 0xfffffff8, RZ, 0xc0, !PT ;  /* 0xfffffff8180c7812 */ /* 0x006fe400078ec0ff */
[----:B------:R-:W-:Y:S01]  /*1390*/  SHF.R.S32.HI R11, RZ, 0x1f, R16 ;  /* 0x0000001fff0b7819 */ /* 0x000fe20000011410 */
[----:B------:R-:W-:Y:S01]  /*13a0*/  STL [R1+0x1c], R160 ;  /* 0x00001ca001007387 */ /* 0x000fe20000100800 */
[----:B---3--:R-:W-:-:S02]  /*13b0*/  @!P6 LEA.HI.X.SX32 R7, R0, R160, 0x1, P1 ;  /* 0x000000a00007e211 */ /* 0x008fc400008f0eff */
[----:B------:R-:W-:-:S04]  /*13c0*/  @!P6 LEA R6, P1, R5, c[0x0][0x2a0], 0x2 ;  /* 0x0000a8000506ea11 */ /* 0x000fc800078210ff */
[----:B------:R-:W-:Y:S01]  /*13d0*/  @!P6 LEA.HI.X R7, R5, c[0x0][0x2a4], R7, 0x2, P1 ;  /* 0x0000a9000507ea11 */ /* 0x000fe200008f1407 */
[----:B------:R-:W-:Y:S06]  /*13e0*/  BAR.SYNC.DEFER_BLOCKING 0x0 ;  /* 0x0000000000007b1d */ /* 0x000fec0000010000 */
[----:B------:R-:W2:Y:S01]  /*13f0*/  @!P6 LDG.E R222, [R6.64] ;  /* 0x0000000606dee981 */ /* 0x000ea2000c1e1900 */
[----:B------:R-:W-:Y:S01]  /*1400*/  IMAD.MOV R0, RZ, RZ, -R0 ;  /* 0x000000ffff007224 */ /* 0x000fe200078e0a00 */
[----:B----4-:R-:W-:Y:S01]  /*1410*/  SHF.R.S32.HI R9, RZ, 0x1f, R251 ;  /* 0x0000001fff097819 */ /* 0x010fe200000114fb */
[----:B------:R-:W-:Y:S01]  /*1420*/  IMAD.IADD R54, R138, 0x1, -R13 ;  /* 0x000000018a367824 */ /* 0x000fe200078e0a0d */
[----:B------:R-:W-:Y:S01]  /*1430*/  ISETP.GE.AND P3, PT, R56, c[0x0][0x1d4], PT ;  /* 0x0000750038007a0c */ /* 0x000fe20003f66270 */
[----:B------:R-:W-:Y:S01]  /*1440*/  IMAD R223, R0, c[0x0][0x2b8], R10 ;  /* 0x0000ae0000df7a24 */ /* 0x000fe200078e020a */
[----:B------:R-:W-:Y:S01]  /*1450*/  ISETP.GE.AND P2, PT, R18, c[0x0][0x1d4], PT ;  /* 0x0000750012007a0c */ /* 0x000fe20003f46270 */
[----:B------:R-:W-:Y:S01]  /*1460*/  IMAD.IADD R12, R172, 0x1, -R12 ;  /* 0x00000001ac0c7824 */ /* 0x000fe200078e0a0c */
[----:B------:R-:W-:Y:S01]  /*1470*/  ISETP.GE.AND P5, PT, R54, 0x1, PT ;  /* 0x000000013600780c */ /* 0x000fe20003fa6270 */
[----:B------:R-:W-:Y:S01]  /*1480*/  IMAD.WIDE.U32 R2, R223, c[0x0][0x1e0], RZ ;  /* 0x00007800df027a25 */ /* 0x000fe200078e00ff */
[----:B------:R-:W-:Y:S01]  /*1490*/  SHF.R.S32.HI R5, RZ, 0x1f, R223 ;  /* 0x0000001fff057819 */ /* 0x000fe200000114df */
[----:B------:R-:W-:Y:S01]  /*14a0*/  STL.64 [R1], R158 ;  /* 0x0000009e01007387 */ /* 0x000fe20000100a00 */
[----:B------:R-:W-:-:S02]  /*14b0*/  LEA.HI R13, R12, R12, RZ, 0x1 ;  /* 0x0000000c0c0d7211 */ /* 0x000fc400078f08ff */
[----:B------:R-:W-:Y:S01]  /*14c0*/  ISETP.GT.AND P6, PT, R54, 0x20, PT ;  /* 0x000000203600780c */ /* 0x000fe20003fc4270 */
[C---:B------:R-:W-:Y:S01]  /*14d0*/  IMAD R0, R5.reuse, c[0x0][0x1e0], RZ ;  /* 0x0000780005007a24 */ /* 0x040fe200078e02ff */
[----:B------:R-:W-:Y:S01]  /*14e0*/  SHF.R.S32.HI R156, RZ, 0x1f, R56 ;  /* 0x0000001fff9c7819 */ /* 0x000fe20000011438 */
[----:B------:R-:W-:Y:S01]  /*14f0*/  IMAD R5, R5, c[0x0][0x208], RZ ;  /* 0x0000820005057a24 */ /* 0x000fe200078e02ff */
[----:B------:R-:W-:Y:S01]  /*1500*/  SHF.R.S32.HI R155, RZ, 0x1f, R185 ;  /* 0x0000001fff9b7819 */ /* 0x000fe200000114b9 */
[C---:B------:R-:W-:Y:S01]  /*1510*/  IMAD R0, R223.reuse, c[0x0][0x1e4], R0 ;  /* 0x00007900df007a24 */ /* 0x040fe200078e0200 */
[----:B------:R-:W-:Y:S01]  /*1520*/  SHF.R.S32.HI R154, RZ, 0x1f, R186 ;  /* 0x0000001fff9a7819 */ /* 0x000fe200000114ba */
[----:B------:R-:W-:Y:S02]  /*1530*/  IMAD R5, R223, c[0x0][0x20c], R5 ;  /* 0x00008300df057a24 */ /* 0x000fe400078e0205 */
[----:B------:R-:W-:Y:S02]  /*1540*/  IMAD.IADD R3, R3, 0x1, R0 ;  /* 0x0000000103037824 */ /* 0x000fe400078e0200 */
[----:B------:R-:W-:-:S04]  /*1550*/  IMAD R0, R9, c[0x0][0x1e8], RZ ;  /* 0x00007a0009007a24 */ /* 0x000fc800078e02ff */
[----:B------:R-:W-:-:S04]  /*1560*/  IMAD R0, R251, c[0x0][0x1ec], R0 ;  /* 0x00007b00fb007a24 */ /* 0x000fc800078e0200 */
[----:B------:R-:W-:-:S05]  /*1570*/  IMAD.IADD R157, R159, 0x1, R0 ;  /* 0x000000019f9d7824 */ /* 0x000fca00078e0200 */
[----:B------:R-:W-:Y:S04]  /*1580*/  STL [R1+0x18], R157 ;  /* 0x0000189d01007387 */ /* 0x000fe80000100800 */
[----:B------:R-:W-:Y:S01]  /*1590*/  STL.64 [R1+0x10], R26 ;  /* 0x0000101a01007387 */ /* 0x000fe20000100a00 */
[----:B--2---:R-:W-:Y:S01]  /*15a0*/  SHF.R.S32.HI R10, RZ, 0x1f, R222 ;  /* 0x0000001fff0a7819 */ /* 0x004fe200000114de */
[----:B------:R-:W-:-:S04]  /*15b0*/  IMAD.WIDE.U32 R6, R222, c[0x0][0x1f0], R2 ;  /* 0x00007c00de067a25 */ /* 0x000fc800078e0002 */
[----:B------:R-:W-:Y:S01]  /*15c0*/  IMAD R8, R10, c[0x0][0x1f0], RZ ;  /* 0x00007c000a087a24 */ /* 0x000fe200078e02ff */
[----:B------:R-:W-:Y:S01]  /*15d0*/  IADD3 R0, P1, R158, R6, RZ ;  /* 0x000000069e007210 */ /* 0x000fe20007f3e0ff */
[----:B------:R-:W-:-:S04]  /*15e0*/  IMAD.WIDE.U32 R2, R223, c[0x0][0x208], RZ ;  /* 0x00008200df027a25 */ /* 0x000fc800078e00ff */
[C---:B------:R-:W-:Y:S02]  /*15f0*/  IMAD R8, R222.reuse, c[0x0][0x1f4], R8 ;  /* 0x00007d00de087a24 */ /* 0x040fe400078e0208 */
[----:B------:R-:W-:Y:S01]  /*1600*/  IMAD.IADD R3, R3, 0x1, R5 ;  /* 0x0000000103037824 */ /* 0x000fe200078e0205 */
[----:B------:R-:W-:Y:S02]  /*1610*/  LOP3.LUT R5, R17, 0x7fffffe, RZ, 0xc0, !PT ;  /* 0x07fffffe11057812 */ /* 0x000fe400078ec0ff */
[----:B------:R-:W-:Y:S01]  /*1620*/  IADD3.X R6, R157, R7, R8, P1, !PT ;  /* 0x000000079d067210 */ /* 0x000fe20000ffe408 */
[----:B------:R-:W-:Y:S01]  /*1630*/  IMAD.WIDE.U32 R2, R222, c[0x0][0x218], R2 ;  /* 0x00008600de027a25 */ /* 0x000fe200078e0002 */
[----:B------:R-:W-:Y:S02]  /*1640*/  LEA R15, P1, R0, c[0x0][0x1c8], 0x1 ;  /* 0x00007200000f7a11 */ /* 0x000fe400078208ff */
[----:B------:R-:W-:Y:S01]  /*1650*/  LEA.HI R8, R19, R14, RZ, 0x1 ;  /* 0x0000000e13087211 */ /* 0x000fe200078f08ff */
[----:B------:R-:W-:Y:S01]  /*1660*/  IMAD.IADD R137, R16, 0x1, -R5 ;  /* 0x0000000110897824 */ /* 0x000fe200078e0a05 */
[----:B------:R-:W-:Y:S01]  /*1670*/  LEA.HI.X R20, R0, c[0x0][0x1cc], R6, 0x1, P1 ;  /* 0x0000730000147a11 */ /* 0x000fe200008f0c06 */
[----:B------:R-:W-:Y:S01]  /*1680*/  IMAD R0, R9, c[0x0][0x210], RZ ;  /* 0x0000840009007a24 */ /* 0x000fe200078e02ff */
[----:B------:R-:W-:Y:S01]  /*1690*/  SHFL.IDX PT, R6, R15, RZ, 0x1c1f ;  /* 0x001c1fff0f067589 */ /* 0x000fe200000e0000 */
[----:B------:R-:W-:-:S02]  /*16a0*/  LOP3.LUT R8, R8, 0xfffffffe, RZ, 0xc0, !PT ;  /* 0xfffffffe08087812 */ /* 0x000fc400078ec0ff */
[----:B------:R-:W-:Y:S01]  /*16b0*/  IMAD R5, R251, c[0x0][0x214], R0 ;  /* 0x00008500fb057a24 */ /* 0x000fe200078e0200 */
[----:B------:R-:W1:Y:S01]  /*16c0*/  SHFL.IDX PT, R7, R20, RZ, 0x1c1f ;  /* 0x001c1fff14077589 */ /* 0x000e6200000e0000 */
[----:B------:R-:W-:Y:S01]  /*16d0*/  IMAD R0, R10, c[0x0][0x218], RZ ;  /* 0x000086000a007a24 */ /* 0x000fe200078e02ff */
[----:B------:R-:W-:Y:S01]  /*16e0*/  LEA.HI R19, R11, R16, RZ, 0x3 ;  /* 0x000000100b137211 */ /* 0x000fe200078f18ff */
[----:B------:R-:W-:Y:S01]  /*16f0*/  IMAD.IADD R25, R27, 0x1, R5 ;  /* 0x000000011b197824 */ /* 0x000fe200078e0205 */
[----:B------:R-:W-:Y:S01]  /*1700*/  IADD3 R5, P1, R26, R2, RZ ;  /* 0x000000021a057210 */ /* 0x000fe20007f3e0ff */
[----:B------:R-:W-:Y:S01]  /*1710*/  IMAD R0, R222, c[0x0][0x21c], R0 ;  /* 0x00008700de007a24 */ /* 0x000fe200078e0200 */
[----:B------:R-:W-:Y:S01]  /*1720*/  LOP3.LUT R11, R13, 0x7fffffe, RZ, 0xc0, !PT ;  /* 0x07fffffe0d0b7812 */ /* 0x000fe200078ec0ff */
[----:B------:R-:W-:Y:S01]  /*1730*/  IMAD.IADD R14, R14, 0x1, -R8 ;  /* 0x000000010e0e7824 */ /* 0x000fe200078e0a08 */
[----:B------:R-:W-:Y:S02]  /*1740*/  STL [R1+0x20], R25 ;  /* 0x0000201901007387 */ /* 0x000fe40000100800 */
[----:B------:R-:W-:Y:S01]  /*1750*/  IADD3.X R10, R25, R3, R0, P1, !PT ;  /* 0x00000003190a7210 */ /* 0x000fe20000ffe400 */
[----:B------:R-:W-:Y:S01]  /*1760*/  IMAD.IADD R17, R12, 0x1, -R11 ;  /* 0x000000010c117824 */ /* 0x000fe200078e0a0b */
[----:B------:R-:W-:-:S03]  /*1770*/  LEA R0, P1, R5, c[0x0][0x1f8], 0x1 ;  /* 0x00007e0005007a11 */ /* 0x000fc600078208ff */
[----:B------:R-:W-:Y:S01]  /*1780*/  IMAD R17, R14, 0x8, R17 ;  /* 0x000000080e117824 */ /* 0x000fe200078e0211 */
[----:B------:R-:W-:Y:S01]  /*1790*/  LEA.HI.X R11, R5, c[0x0][0x1fc], R10, 0x1, P1 ;  /* 0x00007f00050b7a11 */ /* 0x000fe200008f0c0a */
[----:B------:R-:W2:Y:S01]  /*17a0*/  SHFL.IDX PT, R16, R0, RZ, 0x1c1f ;  /* 0x001c1fff00107589 */ /* 0x000ea200000e0000 */
[----:B------:R-:W-:Y:S01]  /*17b0*/  IMAD.SHL.U32 R5, R21, 0x40, RZ ;  /* 0x0000004015057824 */ /* 0x000fe200078e00ff */
[----:B------:R-:W-:Y:S02]  /*17c0*/  ISETP.GE.AND P1, PT, R55, c[0x0][0x1d4], PT ;  /* 0x0000750037007a0c */ /* 0x000fe40003f26270 */
[----:B------:R3:W-:Y:S02]  /*17d0*/  SHFL.IDX PT, R10, R0, 0x1, 0x1c1f ;  /* 0x003c1f00000a7f89 */ /* 0x0007e400000e0000 */
[----:B------:R-:W-:Y:S01]  /*17e0*/  LOP3.LUT R5, R5, 0xc0, RZ, 0xc0, !PT ;  /* 0x000000c005057812 */ /* 0x000fe200078ec0ff */
[--C-:B-1----:R-:W-:Y:S01]  /*17f0*/  @P5 IMAD.WIDE R8, R56, 0x2, R6.reuse ;  /* 0x0000000238085825 */ /* 0x102fe200078e0206 */
[----:B------:R-:W-:Y:S03]  /*1800*/  SHFL.IDX PT, R12, R11, RZ, 0x1c1f ;  /* 0x001c1fff0b0c7589 */ /* 0x000fe600000e0000 */
[--C-:B------:R-:W-:Y:S01]  /*1810*/  @P5 IMAD.WIDE R2, R185, 0x2, R6.reuse ;  /* 0x00000002b9025825 */ /* 0x100fe200078e0206 */
[----:B------:R1:W-:Y:S03]  /*1820*/  @P5 LDGSTS.E.BYPASS.LTC128B.128 [R221+0x3100], [R8.64], !P3 ;  /* 0x0310000008dd5fae */ /* 0x0003e6000d901d46 */
[----:B------:R-:W-:Y:S01]  /*1830*/  @P5 IMAD.WIDE R6, R186, 0x2, R6 ;  /* 0x00000002ba065825 */ /* 0x000fe200078e0206 */
[----:B------:R4:W-:Y:S04]  /*1840*/  @P5 LDGSTS.E.BYPASS.LTC128B.128 [R221+0x4100], [R2.64], !P2 ;  /* 0x0410000002dd5fae */ /* 0x0009e8000d101d46 */
[----:B------:R2:W-:Y:S04]  /*1850*/  @P5 LDGSTS.E.BYPASS.LTC128B.128 [R221+0x5100], [R6.64], !P1 ;  /* 0x0510000006dd5fae */ /* 0x0005e8000c901d46 */
[----:B------:R-:W-:Y:S01]  /*1860*/  SHFL.IDX PT, R11, R11, 0x1, 0x1c1f ;  /* 0x003c1f000b0b7f89 */ /* 0x000fe200000e0000 */
[----:B---3--:R-:W-:-:S04]  /*1870*/  SHF.R.S32.HI R0, RZ, 0x1, R13 ;  /* 0x00000001ff007819 */ /* 0x008fc8000001140d */
[C---:B------:R-:W-:Y:S01]  /*1880*/  LOP3.LUT P4, RZ, R0.reuse, 0x2, RZ, 0xc0, !PT ;  /* 0x0000000200ff7812 */ /* 0x040fe2000788c0ff */
[----:B------:R-:W-:-:S05]  /*1890*/  IMAD.SHL.U32 R0, R0, 0x40, RZ ;  /* 0x0000004000007824 */ /* 0x000fca00078e00ff */
[----:B------:R-:W-:Y:S01]  /*18a0*/  LOP3.LUT R0, R0, 0xc0, RZ, 0xc0, !PT ;  /* 0x000000c000007812 */ /* 0x000fe200078ec0ff */
[----:B-1----:R-:W-:Y:S02]  /*18b0*/  IMAD.SHL.U32 R8, R14, 0x8, RZ ;  /* 0x000000080e087824 */ /* 0x002fe400078e00ff */
[----:B------:R-:W-:Y:S01]  /*18c0*/  IMAD.SHL.U32 R9, R22, 0x8, RZ ;  /* 0x0000000816097824 */ /* 0x000fe200078e00ff */
[----:B----4-:R1:W-:Y:S02]  /*18d0*/  SHFL.IDX PT, R2, R15, 0x1, 0x1c1f ;  /* 0x003c1f000f027f89 */ /* 0x0103e400000e0000 */
[----:B------:R-:W-:Y:S02]  /*18e0*/  LOP3.LUT R8, R5, 0x8, R8, 0xf8, !PT ;  /* 0x0000000805087812 */ /* 0x000fe400078ef808 */
[----:B------:R-:W-:Y:S01]  /*18f0*/  SHF.R.U32.HI R5, RZ, 0x3, R5 ;  /* 0x00000003ff057819 */ /* 0x000fe20000011605 */
[----:B------:R-:W3:Y:S03]  /*1900*/  SHFL.IDX PT, R3, R20, 0x1, 0x1c1f ;  /* 0x003c1f0014037f89 */ /* 0x000ee600000e0000 */
[----:B------:R-:W-:-:S02]  /*1910*/  LOP3.LUT R136, R8, R5, RZ, 0x3c, !PT ;  /* 0x0000000508887212 */ /* 0x000fc400078e3cff */
[----:B------:R-:W-:Y:S02]  /*1920*/  LOP3.LUT R5, R0, 0x8, R9, 0xf8, !PT ;  /* 0x0000000800057812 */ /* 0x000fe400078ef809 */
[----:B------:R-:W-:-:S04]  /*1930*/  SHF.R.U32.HI R0, RZ, 0x3, R0 ;  /* 0x00000003ff007819 */ /* 0x000fc80000011600 */
[----:B------:R-:W-:Y:S01]  /*1940*/  LOP3.LUT R5, R5, R0, RZ, 0x3c, !PT ;  /* 0x0000000005057212 */ /* 0x000fe200078e3cff */
[----:B------:R-:W-:-:S05]  /*1950*/  IMAD.SHL.U32 R0, R19, 0x20, RZ ;  /* 0x0000002013007824 */ /* 0x000fca00078e00ff */
[----:B------:R-:W-:Y:S01]  /*1960*/  LOP3.LUT R57, R0, 0xffffff00, RZ, 0xc0, !PT ;  /* 0xffffff0000397812 */ /* 0x000fe200078ec0ff */
[----:B-1----:R-:W-:-:S04]  /*1970*/  IMAD.WIDE R14, R56, 0x2, RZ ;  /* 0x00000002380e7825 */ /* 0x002fc800078e02ff */
[----:B------:R-:W-:Y:S01]  /*1980*/  IMAD R0, R23, 0x200, R57 ;  /* 0x0000020017007824 */ /* 0x000fe200078e0239 */
[----:B--2---:R-:W-:Y:S01]  /*1990*/  IADD3 R60, P5, R16, R14, RZ ;  /* 0x0000000e103c7210 */ /* 0x004fe20007fbe0ff */
[----:B---3--:R-:W-:-:S04]  /*19a0*/  @P6 IMAD.WIDE R6, R56, 0x2, R2 ;  /* 0x0000000238066825 */ /* 0x008fc800078e0202 */
[--C-:B------:R-:W-:Y:S01]  /*19b0*/  @P6 IMAD.WIDE R8, R185, 0x2, R2.reuse ;  /* 0x00000002b9086825 */ /* 0x100fe200078e0202 */
[----:B------:R1:W-:Y:S03]  /*19c0*/  @P6 LDGSTS.E.BYPASS.LTC128B.128 [R221+0x3900], [R6.64], !P3 ;  /* 0x0390000006dd6fae */ /* 0x0003e6000d901d46 */
[----:B------:R-:W-:Y:S01]  /*19d0*/  @P6 IMAD.WIDE R2, R186, 0x2, R2 ;  /* 0x00000002ba026825 */ /* 0x000fe200078e0202 */
[----:B------:R2:W-:Y:S03]  /*19e0*/  @P6 LDGSTS.E.BYPASS.LTC128B.128 [R221+0x4900], [R8.64], !P2 ;  /* 0x0490000008dd6fae */ /* 0x0005e6000d101d46 */
[----:B------:R-:W-:Y:S01]  /*19f0*/  IMAD.X R61, R12, 0x1, R15, P5 ;  /* 0x000000010c3d7824 */ /* 0x000fe200028e060f */
[----:B------:R3:W-:Y:S01]  /*1a00*/  @P6 LDGSTS.E.BYPASS.LTC128B.128 [R221+0x5900], [R2.64], !P1 ;  /* 0x0590000002dd6fae */ /* 0x0007e2000c901d46 */
[----:B------:R-:W-:Y:S01]  /*1a10*/  IADD3 R58, P5, R14, R10, RZ ;  /* 0x0000000a0e3a7210 */ /* 0x000fe20007fbe0ff */
[----:B------:R-:W-:-:S02]  /*1a20*/  IMAD R0, R137, 0x20, R0 ;  /* 0x0000002089007824 */ /* 0x000fc400078e0200 */
[----:B------:R-:W0:Y:S02]  /*1a30*/  LDGDEPBAR ;  /* 0x00000000000079af */ /* 0x000e240000000000 */
[----:B------:R-:W-:Y:S02]  /*1a40*/  IMAD.X R59, R15, 0x1, R11, P5 ;  /* 0x000000010f3b7824 */ /* 0x000fe400028e060b */
[----:B------:R-:W-:-:S04]  /*1a50*/  IMAD.IADD R0, R136, 0x1, R0 ;  /* 0x0000000188007824 */ /* 0x000fc800078e0200 */
[----:B------:R-:W-:-:S04]  /*1a60*/  IMAD.SHL.U32 R219, R0, 0x2, RZ ;  /* 0x0000000200db7824 */ /* 0x000fc800078e00ff */
[----:B------:R-:W-:Y:S02]  /*1a70*/  IMAD R220, R4, 0x2, R219 ;  /* 0x0000000204dc7824 */ /* 0x000fe400078e02db */
[----:B-1----:R-:W-:-:S04]  /*1a80*/  IMAD.WIDE R6, R185, 0x2, RZ ;  /* 0x00000002b9067825 */ /* 0x002fc800078e02ff */
[----:B--2---:R-:W-:Y:S01]  /*1a90*/  IMAD.WIDE R8, R186, 0x2, RZ ;  /* 0x00000002ba087825 */ /* 0x004fe200078e02ff */
[----:B------:R-:W-:Y:S02]  /*1aa0*/  IADD3 R52, P6, R16, R6, RZ ;  /* 0x0000000610347210 */ /* 0x000fe40007fde0ff */
[----:B------:R-:W-:Y:S01]  /*1ab0*/  IADD3 R50, P5, R6, R10, RZ ;  /* 0x0000000a06327210 */ /* 0x000fe20007fbe0ff */
[----:B---3--:R-:W-:Y:S01]  /*1ac0*/  IMAD.U32 R3, R17, 0x20, R5 ;  /* 0x0000002011037824 */ /* 0x008fe200078e0005 */
[----:B------:R-:W-:-:S04]  /*1ad0*/  DEPBAR.LE SB0, 0x1 ;  /* 0x000080400000791a */ /* 0x000fc80000000000 */
[----:B------:R-:W-:-:S04]  /*1ae0*/  DEPBAR.LE SB0, 0x0 ;  /* 0x000080000000791a */ /* 0x000fc80000000000 */
[----:B------:R-:W-:Y:S01]  /*1af0*/  BAR.SYNC.DEFER_BLOCKING 0x0 ;  /* 0x0000000000007b1d */ /* 0x000fe20000010000 */
[----:B------:R-:W-:Y:S01]  /*1b00*/  IMAD.X R53, R12, 0x1, R7, P6 ;  /* 0x000000010c357824 */ /* 0x000fe200030e0607 */
[----:B------:R-:W-:Y:S01]  /*1b10*/  IADD3 R48, P6, R16, R8, RZ ;  /* 0x0000000810307210 */ /* 0x000fe20007fde0ff */
[----:B------:R-:W-:Y:S01]  /*1b20*/  IMAD.X R51, R7, 0x1, R11, P5 ;  /* 0x0000000107337824 */ /* 0x000fe200028e060b */
[----:B------:R-:W-:Y:S01]  /*1b30*/  IADD3 R6, P5, R8, R10, RZ ;  /* 0x0000000a08067210 */ /* 0x000fe20007fbe0ff */
[----:B------:R-:W-:Y:S02]  /*1b40*/  IMAD.SHL.U32 R139, R3, 0x2, RZ ;  /* 0x00000002038b7824 */ /* 0x000fe400078e00ff */
[----:B------:R-:W-:Y:S01]  /*1b50*/  IMAD.X R49, R12, 0x1, R9, P6 ;  /* 0x000000010c317824 */ /* 0x000fe200030e0609 */
[----:B------:R-:W-:Y:S01]  /*1b60*/  ISETP.GE.AND P6, PT, R18, c[0x0][0x1d4], PT ;  /* 0x0000750012007a0c */ /* 0x000fe20003fc6270 */
[----:B------:R-:W-:Y:S02]  /*1b70*/  IMAD.MOV.U32 R2, RZ, RZ, 0x10 ;  /* 0x00000010ff027424 */ /* 0x000fe400078e00ff */
[----:B------:R-:W-:Y:S01]  /*1b80*/  IMAD.X R7, R9, 0x1, R11, P5 ;  /* 0x0000000109077824 */ /* 0x000fe200028e060b */
[----:B------:R-:W-:-:S02]  /*1b90*/  ISETP.GE.AND P5, PT, R56, c[0x0][0x1d4], PT ;  /* 0x0000750038007a0c */ /* 0x000fc40003fa6270 */
[----:B------:R-:W-:Y:S02]  /*1ba0*/  SEL R2, R2, 0xfffffff0, !P4 ;  /* 0xfffffff002027807 */ /* 0x000fe40006000000 */
[----:B------:R-:W-:Y:S02]  /*1bb0*/  ISETP.LT.OR P4, PT, R54, 0x1, P5 ;  /* 0x000000013600780c */ /* 0x000fe40002f81670 */
[----:B------:R-:W-:Y:S01]  /*1bc0*/  ISETP.GE.AND P5, PT, R55, c[0x0][0x1d4], PT ;  /* 0x0000750037007a0c */ /* 0x000fe20003fa6270 */
[----:B------:R-:W-:Y:S01]  /*1bd0*/  IMAD R0, R2, 0x2, R139 ;  /* 0x0000000202007824 */ /* 0x000fe200078e028b */
[----:B------:R-:W-:Y:S04]  /*1be0*/  LDSM.16.M88.4 R16, [R219+0x7100] ;  /* 0x00710000db10783b */ /* 0x000fe80000000200 */
[----:B------:R-:W1:Y:S04]  /*1bf0*/  LDSM.16.M88.4 R36, [R139+0x3100] ;  /* 0x003100008b24783b */ /* 0x000e680000000200 */
[----:B------:R-:W2:Y:S04]  /*1c00*/  LDSM.16.M88.4 R20, [R219+0x6100] ;  /* 0x00610000db14783b */ /* 0x000ea80000000200 */
[----:B------:R-:W3:Y:S04]  /*1c10*/  LDSM.16.M88.4 R32, [R139+0x3500] ;  /* 0x003500008b20783b */ /* 0x000ee80000000200 */
[----:B------:R-:W4:Y:S04]  /*1c20*/  LDSM.16.M88.4 R28, [R139+0x3900] ;  /* 0x003900008b1c783b */ /* 0x000f280000000200 */
[----:B------:R-:W2:Y:S04]  /*1c30*/  LDSM.16.M88.4 R24, [R139+0x3d00] ;  /* 0x003d00008b18783b */ /* 0x000ea80000000200 */
[----:B------:R-:W-:Y:S04]  /*1c40*/  LDSM.16.M88.4 R44, [R0+0x3100] ;  /* 0x00310000002c783b */ /* 0x000fe80000000200 */
[----:B------:R-:W-:Y:S04]  /*1c50*/  LDSM.16.M88.4 R40, [R0+0x3500] ;  /* 0x003500000028783b */ /* 0x000fe80000000200 */
[----:B------:R-:W-:Y:S04]  /*1c60*/  LDSM.16.M88.4 R64, [R0+0x3900] ;  /* 0x003900000040783b */ /* 0x000fe80000000200 */
[----:B------:R3:W-:Y:S04]  /*1c70*/  LDSM.16.M88.4 R68, [R0+0x3d00] ;  /* 0x003d00000044783b */ /* 0x0007e80000000200 */
[----:B------:R-:W-:Y:S04]  /*1c80*/  LDSM.16.M88.4 R12, [R220+0x6100] ;  /* 0x00610000dc0c783b */ /* 0x000fe80000000200 */
[----:B------:R-:W4:Y:S01]  /*1c90*/  LDSM.16.M88.4 R8, [R220+0x7100] ;  /* 0x00710000dc08783b */ /* 0x000f220000000200 */
[----:B-1----:R-:W-:Y:S03]  /*1ca0*/  HMMA.16816.F32.BF16 R80, R16, R36, RZ ;  /* 0x000000241050723c */ /* 0x002fe600000418ff */
[----:B------:R-:W-:Y:S01]  /*1cb0*/  @!PT LDS RZ, [RZ] ;  /* 0x00000000fffff984 */ /* 0x000fe20000000800 */
[----:B------:R-:W-:Y:S01]  /*1cc0*/  @!PT LDS RZ, [RZ] ;  /* 0x00000000fffff984 */ /* 0x000fe20000000800 */
[----:B------:R-:W-:Y:S01]  /*1cd0*/  @!PT LDS RZ, [RZ] ;  /* 0x00000000fffff984 */ /* 0x000fe20000000800 */
[----:B------:R1:W-:Y:S01]  /*1ce0*/  LDGSTS.E.BYPASS.LTC128B.128 [R221+0x100], [R60.64], !P4 ;  /* 0x001000003cdd7fae */ /* 0x0003e2000e101d46 */
[----:B------:R-:W-:-:S02]  /*1cf0*/  ISETP.LT.OR P4, PT, R54, 0x1, P6 ;  /* 0x000000013600780c */ /* 0x000fc40003781670 */
[----:B------:R-:W-:Y:S02]  /*1d00*/  ISETP.LT.OR P6, PT, R54, 0x21, P6 ;  /* 0x000000213600780c */ /* 0x000fe400037c1670 */
[----:B------:R-:W-:Y:S01]  /*1d10*/  HMMA.16816.F32.BF16 R104, R16, R38, RZ ;  /* 0x000000261068723c */ /* 0x000fe200000418ff */
[----:B---3--:R-:W-:-:S07]  /*1d20*/  IADD3 R0, R139, 0x3100, RZ ;  /* 0x000031008b007810 */ /* 0x008fce0007ffe0ff */
[----:B--2---:R-:W-:Y:S01]  /*1d30*/  HMMA.16816.F32.BF16 R92, R20, R36, RZ ;  /* 0x00000024145c723c */ /* 0x004fe200000418ff */
[----:B------:R2:W-:Y:S01]  /*1d40*/  LDGSTS.E.BYPASS.LTC128B.128 [R221+0x1100], [R52.64], !P4 ;  /* 0x0110000034dd7fae */ /* 0x0005e2000e101d46 */
[----:B------:R-:W-:Y:S01]  /*1d50*/  ISETP.LT.OR P4, PT, R54, 0x1, P5 ;  /* 0x000000013600780c */ /* 0x000fe20002f81670 */
[----:B------:R-:W-:Y:S01]  /*1d60*/  IMAD R218, R2, 0x2, R0 ;  /* 0x0000000202da7824 */ /* 0x000fe200078e0200 */
[----:B------:R-:W-:Y:S01]  /*1d70*/  ISETP.LT.OR P5, PT, R54, 0x21, P5 ;  /* 0x000000213600780c */ /* 0x000fe20002fa1670 */
[----:B------:R-:W-:-:S03]  /*1d80*/  IMAD R0, R137, 0x20, R57 ;  /* 0x0000002089007824 */ /* 0x000fc600078e0239 */
[----:B------:R-:W-:Y:S01]  /*1d90*/  HMMA.16816.F32.BF16 R88, R20, R38, RZ ;  /* 0x000000261458723c */ /* 0x000fe200000418ff */
[----:B------:R-:W-:-:S06]  /*1da0*/  IMAD.IADD R0, R136, 0x1, R0 ;  /* 0x0000000188007824 */ /* 0x000fcc00078e0200 */
[----:B------:R3:W-:Y:S01]  /*1db0*/  LDGSTS.E.BYPASS.LTC128B.128 [R221+0x2100], [R48.64], !P4 ;  /* 0x0210000030dd7fae */ /* 0x0007e2000e101d46 */
[----:B------:R-:W-:Y:S01]  /*1dc0*/  HMMA.16816.F32.BF16 R76, R16, R32, RZ ;  /* 0x00000020104c723c */ /* 0x000fe200000418ff */
[----:B------:R-:W-:-:S04]  /*1dd0*/  ISETP.GE.AND P4, PT, R56, c[0x0][0x1d4], PT ;  /* 0x0000750038007a0c */ /* 0x000fc80003f86270 */
[----:B------:R-:W-:-:S03]  /*1de0*/  ISETP.LT.OR P4, PT, R54, 0x21, P4 ;  /* 0x000000213600780c */ /* 0x000fc60002781670 */
[----:B------:R-:W-:Y:S08]  /*1df0*/  HMMA.16816.F32.BF16 R112, R16, R34, RZ ;  /* 0x000000221070723c */ /* 0x000ff000000418ff */
[----:B------:R-:W-:Y:S02]  /*1e00*/  HMMA.16816.F32.BF16 R36, R20, R32, RZ ;  /* 0x000000201424723c */ /* 0x000fe400000418ff */
[----:B------:R3:W-:Y:S01]  /*1e10*/  LDGSTS.E.BYPASS.LTC128B.128 [R221+0x900], [R58.64], !P4 ;  /* 0x009000003add7fae */ /* 0x0007e2000e101d46 */
[----:B------:R-:W-:-:S03]  /*1e20*/  ISETP.GT.AND P4, PT, R152, R250, PT ;  /* 0x000000fa9800720c */ /* 0x000fc60003f84270 */
[----:B------:R3:W-:Y:S01]  /*1e30*/  LDGSTS.E.BYPASS.LTC128B.128 [R221+0x1900], [R50.64], !P6 ;  /* 0x0190000032dd7fae */ /* 0x0007e2000f101d46 */
[----:B------:R-:W-:Y:S01]  /*1e40*/  ISETP.GT.AND P6, PT, R245, 0x3f, PT ;  /* 0x0000003ff500780c */ /* 0x000fe20003fc4270 */
[----:B------:R-:W-:Y:S02]  /*1e50*/  HMMA.16816.F32.BF16 R84, R20, R34, RZ ;  /* 0x000000221454723c */ /* 0x000fe400000418ff */
[----:B------:R3:W-:Y:S04]  /*1e60*/  LDGSTS.E.BYPASS.LTC128B.128 [R221+0x2900], [R6.64], !P5 ;  /* 0x0290000006dd7fae */ /* 0x0007e8000e901d46 */
[----:B--2---:R-:W-:Y:S02]  /*1e70*/  LDSM.16.M88.4 R52, [R139+0x4500] ;  /* 0x004500008b34783b */ /* 0x004fe40000000200 */
[C---:B----4-:R-:W-:Y:S02]  /*1e80*/  HMMA.16816.F32.BF16 R72, R16.reuse, R28, RZ ;  /* 0x0000001c1048723c */ /* 0x050fe400000418ff */
[----:B------:R-:W0:Y:S06]  /*1e90*/  LDGDEPBAR ;  /* 0x00000000000079af */ /* 0x000e2c0000000000 */
[C---:B-1----:R-:W-:Y:S08]  /*1ea0*/  HMMA.16816.F32.BF16 R60, R16.reuse, R24, RZ ;  /* 0x00000018103c723c */ /* 0x042ff000000418ff */
[C---:B------:R-:W-:Y:S01]  /*1eb0*/  HMMA.16816.F32.BF16 R108, R16.reuse, R30, RZ ;  /* 0x0000001e106c723c */ /* 0x040fe200000418ff */
[----:B---3--:R-:W-:Y:S07]  /*1ec0*/  LDSM.16.M88.4 R48, [R218+0x1800] ;  /* 0x00180000da30783b */ /* 0x008fee0000000200 */
[----:B------:R-:W-:Y:S01]  /*1ed0*/  HMMA.16816.F32.BF16 R96, R16, R26, RZ ;  /* 0x0000001a1060723c */ /* 0x000fe200000418ff */
[----:B------:R-:W-:Y:S07]  /*1ee0*/  LDSM.16.M88.4 R16, [R219+0x9100] ;  /* 0x00910000db10783b */ /* 0x000fee0000000200 */
[C---:B------:R-:W-:Y:S08]  /*1ef0*/  HMMA.16816.F32.BF16 R32, R20.reuse, R28, RZ ;  /* 0x0000001c1420723c */ /* 0x040ff000000418ff */
[C---:B------:R-:W-:Y:S08]  /*1f00*/  HMMA.16816.F32.BF16 R100, R20.reuse, R30, RZ ;  /* 0x0000001e1464723c */ /* 0x040ff000000418ff */
[C---:B------:R-:W-:Y:S08]  /*1f10*/  HMMA.16816.F32.BF16 R28, R20.reuse, R24, RZ ;  /* 0x00000018141c723c */ /* 0x040ff000000418ff */
[----:B------:R-:W-:Y:S01]  /*1f20*/  HMMA.16816.F32.BF16 R24, R20, R26, RZ ;  /* 0x0000001a1418723c */ /* 0x000fe200000418ff */
[----:B------:R-:W-:Y:S07]  /*1f30*/  LDSM.16.M88.4 R20, [R139+0x4d00] ;  /* 0x004d00008b14783b */ /* 0x000fee0000000200 */
[C---:B------:R-:W-:Y:S01]  /*1f40*/  HMMA.16816.F32.BF16 R144, R8.reuse, R68, R60 ;  /* 0x000000440890723c */ /* 0x040fe2000004183c */
[----:B------:R-:W1:Y:S07]  /*1f50*/  LDSM.16.M88.4 R60, [R139+0x4100] ;  /* 0x004100008b3c783b */ /* 0x000e6e0000000200 */
[C---:B------:R-:W-:Y:S08]  /*1f60*/  HMMA.16816.F32.BF16 R120, R8.reuse, R70, R96 ;  /* 0x000000460878723c */ /* 0x040ff00000041860 */
[C---:B------:R-:W-:Y:S08]  /*1f70*/  HMMA.16816.F32.BF16 R80, R8.reuse, R44, R80 ;  /* 0x0000002c0850723c */ /* 0x040ff00000041850 */
[C---:B------:R-:W-:Y:S08]  /*1f80*/  HMMA.16816.F32.BF16 R116, R8.reuse, R40, R76 ;  /* 0x000000280874723c */ /* 0x040ff0000004184c */
[C---:B------:R-:W-:Y:S08]  /*1f90*/  HMMA.16816.F32.BF16 R148, R8.reuse, R64, R72 ;  /* 0x000000400894723c */ /* 0x040ff00000041848 */
[C---:B------:R-:W-:Y:S08]  /*1fa0*/  HMMA.16816.F32.BF16 R104, R8.reuse, R46, R104 ;  /* 0x0000002e0868723c */ /* 0x040ff00000041868 */
[----:B------:R-:W-:Y:S08]  /*1fb0*/  HMMA.16816.F32.BF16 R112, R8, R42, R112 ;  /* 0x0000002a0870723c */ /* 0x000ff00000041870 */
[C---:B------:R-:W-:Y:S08]  /*1fc0*/  HMMA.16816.F32.BF16 R96, R12.reuse, R44, R92 ;  /* 0x0000002c0c60723c */ /* 0x040ff0000004185c */
[C---:B------:R-:W-:Y:S01]  /*1fd0*/  HMMA.16816.F32.BF16 R124, R12.reuse, R40, R36 ;  /* 0x000000280c7c723c */ /* 0x040fe20000041824 */
[----:B------:R-:W2:Y:S07]  /*1fe0*/  LDSM.16.M88.4 R36, [R139+0x4900] ;  /* 0x004900008b24783b */ /* 0x000eae0000000200 */
[C---:B------:R-:W-:Y:S01]  /*1ff0*/  HMMA.16816.F32.BF16 R128, R12.reuse, R64, R32 ;  /* 0x000000400c80723c */ /* 0x040fe20000041820 */
[----:B------:R-:W-:Y:S07]  /*2000*/  LDSM.16.M88.4 R32, [R218+0x1000] ;  /* 0x00100000da20783b */ /* 0x000fee0000000200 */
[C---:B------:R-:W-:Y:S01]  /*2010*/  HMMA.16816.F32.BF16 R132, R12.reuse, R68, R28 ;  /* 0x000000440c84723c */ /* 0x040fe2000004181c */
[----:B------:R-:W-:Y:S07]  /*2020*/  LDSM.16.M88.4 R28, [R218+0x1400] ;  /* 0x00140000da1c783b */ /* 0x000fee0000000200 */
[C---:B------:R-:W-:Y:S08]  /*2030*/  HMMA.16816.F32.BF16 R44, R12.reuse, R46, R88 ;  /* 0x0000002e0c2c723c */ /* 0x040ff00000041858 */
[C---:B------:R-:W-:Y:S08]  /*2040*/  HMMA.16816.F32.BF16 R40, R12.reuse, R42, R84 ;  /* 0x0000002a0c28723c */ /* 0x040ff00000041854 */
[C---:B------:R-:W-:Y:S08]  /*2050*/  HMMA.16816.F32.BF16 R72, R12.reuse, R66, R100 ;  /* 0x000000420c48723c */ /* 0x040ff00000041864 */
[----:B------:R-:W-:Y:S01]  /*2060*/  HMMA.16816.F32.BF16 R76, R12, R70, R24 ;  /* 0x000000460c4c723c */ /* 0x000fe20000041818 */
[----:B------:R-:W3:Y:S04]  /*2070*/  LDSM.16.M88.4 R12, [R219+0x8100] ;  /* 0x00810000db0c783b */ /* 0x000ee80000000200 */
[----:B------:R-:W4:Y:S03]  /*2080*/  LDSM.16.M88.4 R24, [R220+0x8100] ;  /* 0x00810000dc18783b */ /* 0x000f260000000200 */
[----:B------:R-:W-:Y:S01]  /*2090*/  HMMA.16816.F32.BF16 R140, R8, R66, R108 ;  /* 0x00000042088c723c */ /* 0x000fe2000004186c */
[----:B------:R-:W3:Y:S04]  /*20a0*/  LDSM.16.M88.4 R8, [R220+0x9100] ;  /* 0x00910000dc08783b */ /* 0x000ee80000000200 */
[----:B------:R-:W3:Y:S03]  /*20b0*/  LDSM.16.M88.4 R64, [R218+0x1c00] ;  /* 0x001c0000da40783b */ /* 0x000ee60000000200 */
[C---:B-1----:R-:W-:Y:S08]  /*20c0*/  HMMA.16816.F32.BF16 R92, R16.reuse, R60, R80 ;  /* 0x0000003c105c723c */ /* 0x042ff00000041850 */
[C---:B------:R-:W-:Y:S08]  /*20d0*/  HMMA.16816.F32.BF16 R88, R16.reuse, R62, R104 ;  /* 0x0000003e1058723c */ /* 0x040ff00000041868 */
[C---:B------:R-:W-:Y:S08]  /*20e0*/  HMMA.16816.F32.BF16 R80, R16.reuse, R54, R112 ;  /* 0x000000361050723c */ /* 0x040ff00000041870 */
[C---:B------:R-:W-:Y:S08]  /*20f0*/  HMMA.16816.F32.BF16 R84, R16.reuse, R52, R116 ;  /* 0x000000341054723c */ /* 0x040ff00000041874 */
[C---:B--2---:R-:W-:Y:S08]  /*2100*/  HMMA.16816.F32.BF16 R104, R16.reuse, R36, R148 ;  /* 0x000000241068723c */ /* 0x044ff00000041894 */
[C---:B------:R-:W-:Y:S08]  /*2110*/  HMMA.16816.F32.BF16 R108, R16.reuse, R20, R144 ;  /* 0x00000014106c723c */ /* 0x040ff00000041890 */
[C---:B------:R-:W-:Y:S08]  /*2120*/  HMMA.16816.F32.BF16 R112, R16.reuse, R38, R140 ;  /* 0x000000261070723c */ /* 0x040ff0000004188c */
[----:B------:R-:W-:Y:S08]  /*2130*/  HMMA.16816.F32.BF16 R100, R16, R22, R120 ;  /* 0x000000161064723c */ /* 0x000ff00000041878 */
[C---:B---3--:R-:W-:Y:S08]  /*2140*/  HMMA.16816.F32.BF16 R96, R12.reuse, R60, R96 ;  /* 0x0000003c0c60723c */ /* 0x048ff00000041860 */
[C---:B------:R-:W-:Y:S08]  /*2150*/  HMMA.16816.F32.BF16 R60, R12.reuse, R62, R44 ;  /* 0x0000003e0c3c723c */ /* 0x040ff0000004182c */
[C---:B------:R-:W-:Y:S08]  /*2160*/  HMMA.16816.F32.BF16 R16, R12.reuse, R36, R128 ;  /* 0x000000240c10723c */ /* 0x040ff00000041880 */
[C---:B------:R-:W-:Y:S08]  /*2170*/  HMMA.16816.F32.BF16 R44, R12.reuse, R52, R124 ;  /* 0x000000340c2c723c */ /* 0x040ff0000004187c */
[C---:B------:R-:W-:Y:S01]  /*2180*/  HMMA.16816.F32.BF16 R40, R12.reuse, R54, R40 ;  /* 0x000000360c28723c */ /* 0x040fe20000041828 */
[----:B------:R-:W-:Y:S07]  /*2190*/  LDSM.16.M88.4 R52, [R139+0x5100] ;  /* 0x005100008b34783b */ /* 0x000fee0000000200 */
[C---:B------:R-:W-:Y:S01]  /*21a0*/  HMMA.16816.F32.BF16 R68, R12.reuse, R38, R72 ;  /* 0x000000260c44723c */ /* 0x040fe20000041848 */
[----:B------:R-:W-:Y:S07]  /*21b0*/  LDSM.16.M88.4 R36, [R139+0x5d00] ;  /* 0x005d00008b24783b */ /* 0x000fee0000000200 */
[C---:B------:R-:W-:Y:S08]  /*21c0*/  HMMA.16816.F32.BF16 R72, R12.reuse, R20, R132 ;  /* 0x000000140c48723c */ /* 0x040ff00000041884 */
[----:B------:R-:W-:Y:S01]  /*21d0*/  HMMA.16816.F32.BF16 R76, R12, R22, R76 ;  /* 0x000000160c4c723c */ /* 0x000fe2000004184c */
[----:B------:R-:W1:Y:S04]  /*21e0*/  LDSM.16.M88.4 R20, [R219+0xb100] ;  /* 0x00b10000db14783b */ /* 0x000e680000000200 */
[----:B------:R-:W-:Y:S03]  /*21f0*/  LDSM.16.M88.4 R12, [R220+0xa100] ;  /* 0x00a10000dc0c783b */ /* 0x000fe60000000200 */
[C---:B----4-:R-:W-:Y:S08]  /*2200*/  HMMA.16816.F32.BF16 R124, R24.reuse, R34, R60 ;  /* 0x00000022187c723c */ /* 0x050ff0000004183c */
[C---:B------:R-:W-:Y:S01]  /*2210*/  HMMA.16816.F32.BF16 R116, R24.reuse, R48, R16 ;  /* 0x000000301874723c */ /* 0x040fe20000041810 */
[----:B------:R-:W2:Y:S07]  /*2220*/  LDSM.16.M88.4 R16, [R219+0xa100] ;  /* 0x00a10000db10783b */ /* 0x000eae0000000200 */
[C---:B------:R-:W-:Y:S01]  /*2230*/  HMMA.16816.F32.BF16 R60, R24.reuse, R28, R44 ;  /* 0x0000001c183c723c */ /* 0x040fe2000004182c */
[----:B------:R-:W3:Y:S07]  /*2240*/  LDSM.16.M88.4 R44, [R139+0x5500] ;  /* 0x005500008b2c783b */ /* 0x000eee0000000200 */
[----:B------:R-:W-:Y:S01]  /*2250*/  HMMA.16816.F32.BF16 R120, R24, R30, R40 ;  /* 0x0000001e1878723c */ /* 0x000fe20000041828 */
[----:B------:R-:W4:Y:S07]  /*2260*/  LDSM.16.M88.4 R40, [R139+0x5900] ;  /* 0x005900008b28783b */ /* 0x000f2e0000000200 */
[C---:B------:R-:W-:Y:S08]  /*2270*/  HMMA.16816.F32.BF16 R92, R8.reuse, R32, R92 ;  /* 0x00000020085c723c */ /* 0x040ff0000004185c */
[----:B------:R-:W-:Y:S08]  /*2280*/  HMMA.16816.F32.BF16 R148, R8, R34, R88 ;  /* 0x000000220894723c */ /* 0x000ff00000041858 */
[----:B------:R-:W-:Y:S01]  /*2290*/  HMMA.16816.F32.BF16 R128, R24, R32, R96 ;  /* 0x000000201880723c */ /* 0x000fe20000041860 */
[----:B------:R-:W-:Y:S07]  /*22a0*/  LDSM.16.M88.4 R32, [R218+0x2400] ;  /* 0x00240000da20783b */ /* 0x000fee0000000200 */
[C---:B------:R-:W-:Y:S08]  /*22b0*/  HMMA.16816.F32.BF16 R144, R8.reuse, R28, R84 ;  /* 0x0000001c0890723c */ /* 0x040ff00000041854 */
[C---:B------:R-:W-:Y:S01]  /*22c0*/  HMMA.16816.F32.BF16 R140, R8.reuse, R30, R80 ;  /* 0x0000001e088c723c */ /* 0x040fe20000041850 */
[----:B------:R-:W-:Y:S07]  /*22d0*/  LDSM.16.M88.4 R28, [R218+0x2800] ;  /* 0x00280000da1c783b */ /* 0x000fee0000000200 */
[C---:B------:R-:W-:Y:S08]  /*22e0*/  HMMA.16816.F32.BF16 R88, R8.reuse, R48, R104 ;  /* 0x000000300858723c */ /* 0x040ff00000041868 */
[C---:B------:R-:W-:Y:S08]  /*22f0*/  HMMA.16816.F32.BF16 R84, R8.reuse, R50, R112 ;  /* 0x000000320854723c */ /* 0x040ff00000041870 */
[C---:B------:R-:W-:Y:S08]  /*2300*/  HMMA.16816.F32.BF16 R80, R8.reuse, R64, R108 ;  /* 0x000000400850723c */ /* 0x040ff0000004186c */
[----:B------:R-:W-:Y:S01]  /*2310*/  HMMA.16816.F32.BF16 R132, R8, R66, R100 ;  /* 0x000000420884723c */ /* 0x000fe20000041864 */
[----:B------:R-:W-:Y:S07]  /*2320*/  LDSM.16.M88.4 R8, [R220+0xb100] ;  /* 0x00b10000dc08783b */ /* 0x000fee0000000200 */
[C---:B------:R-:W-:Y:S01]  /*2330*/  HMMA.16816.F32.BF16 R112, R24.reuse, R50, R68 ;  /* 0x000000321870723c */ /* 0x040fe20000041844 */
[----:B------:R-:W3:Y:S07]  /*2340*/  LDSM.16.M88.4 R48, [R218+0x2000] ;  /* 0x00200000da30783b */ /* 0x000eee0000000200 */
[C---:B------:R-:W-:Y:S08]  /*2350*/  HMMA.16816.F32.BF16 R108, R24.reuse, R64, R72 ;  /* 0x00000040186c723c */ /* 0x040ff00000041848 */
[----:B------:R-:W-:Y:S01]  /*2360*/  HMMA.16816.F32.BF16 R76, R24, R66, R76 ;  /* 0x00000042184c723c */ /* 0x000fe2000004184c */
[----:B------:R-:W4:Y:S01]  /*2370*/  LDSM.16.M88.4 R24, [R218+0x2c00] ;  /* 0x002c0000da18783b */ /* 0x000f220000000200 */
[----:B------:R-:W-:-:S06]  /*2380*/  DEPBAR.LE SB0, 0x0 ;  /* 0x000080000000791a */ /* 0x000fcc0000000000 */
[C---:B-1----:R-:W-:Y:S08]  /*2390*/  HMMA.16816.F32.BF16 R104, R20.reuse, R52, R92 ;  /* 0x000000341468723c */ /* 0x042ff0000004185c */
[----:B------:R-:W-:Y:S08]  /*23a0*/  HMMA.16816.F32.BF16 R100, R20, R54, R148 ;  /* 0x000000361464723c */ /* 0x000ff00000041894 */
[C---:B--2---:R-:W-:Y:S08]  /*23b0*/  HMMA.16816.F32.BF16 R68, R16.reuse, R52, R128 ;  /* 0x000000341044723c */ /* 0x044ff00000041880 */
[----:B------:R-:W-:Y:S08]  /*23c0*/  HMMA.16816.F32.BF16 R64, R16, R54, R124 ;  /* 0x000000361040723c */ /* 0x000ff0000004187c */
[C---:B---3--:R-:W-:Y:S08]  /*23d0*/  HMMA.16816.F32.BF16 R96, R20.reuse, R44, R144 ;  /* 0x0000002c1460723c */ /* 0x048ff00000041890 */
[----:B------:R-:W-:Y:S08]  /*23e0*/  HMMA.16816.F32.BF16 R92, R20, R46, R140 ;  /* 0x0000002e145c723c */ /* 0x000ff0000004188c */
[C---:B------:R-:W-:Y:S08]  /*23f0*/  HMMA.16816.F32.BF16 R60, R16.reuse, R44, R60 ;  /* 0x0000002c103c723c */ /* 0x040ff0000004183c */
[----:B------:R-:W-:Y:S08]  /*2400*/  HMMA.16816.F32.BF16 R52, R16, R46, R120 ;  /* 0x0000002e1034723c */ /* 0x000ff00000041878 */
[C---:B----4-:R-:W-:Y:S08]  /*2410*/  HMMA.16816.F32.BF16 R88, R20.reuse, R40, R88 ;  /* 0x000000281458723c */ /* 0x050ff00000041858 */
[C---:B------:R-:W-:Y:S08]  /*2420*/  HMMA.16816.F32.BF16 R84, R20.reuse, R42, R84 ;  /* 0x0000002a1454723c */ /* 0x040ff00000041854 */
[C---:B------:R-:W-:Y:S08]  /*2430*/  HMMA.16816.F32.BF16 R80, R20.reuse, R36, R80 ;  /* 0x000000241450723c */ /* 0x040ff00000041850 */
[----:B------:R-:W-:Y:S08]  /*2440*/  HMMA.16816.F32.BF16 R72, R20, R38, R132 ;  /* 0x000000261448723c */ /* 0x000ff00000041884 */
[C---:B------:R-:W-:Y:S08]  /*2450*/  HMMA.16816.F32.BF16 R44, R16.reuse, R40, R116 ;  /* 0x00000028102c723c */ /* 0x040ff00000041874 */
[C---:B------:R-:W-:Y:S08]  /*2460*/  HMMA.16816.F32.BF16 R40, R16.reuse, R42, R112 ;  /* 0x0000002a1028723c */ /* 0x040ff00000041870 */
[C---:B------:R-:W-:Y:S08]  /*2470*/  HMMA.16816.F32.BF16 R20, R16.reuse, R36, R108 ;  /* 0x000000241014723c */ /* 0x040ff0000004186c */
[----:B------:R-:W-:Y:S08]  /*2480*/  HMMA.16816.F32.BF16 R16, R16, R38, R76 ;  /* 0x000000261010723c */ /* 0x000ff0000004184c */
[C---:B------:R-:W-:Y:S08]  /*2490*/  HMMA.16816.F32.BF16 R104, R8.reuse, R48, R104 ;  /* 0x000000300868723c */ /* 0x040ff00000041868 */
[----:B------:R-:W-:Y:S08]  /*24a0*/  HMMA.16816.F32.BF16 R100, R8, R50, R100 ;  /* 0x000000320864723c */ /* 0x000ff00000041864 */
[C---:B------:R-:W-:Y:S08]  /*24b0*/  HMMA.16816.F32.BF16 R68, R12.reuse, R48, R68 ;  /* 0x000000300c44723c */ /* 0x040ff00000041844 */
[----:B------:R-:W-:Y:S08]  /*24c0*/  HMMA.16816.F32.BF16 R48, R12, R50, R64 ;  /* 0x000000320c30723c */ /* 0x000ff00000041840 */
[----:B------:R-:W-:Y:S08]  /*24d0*/  HMMA.16816.F32.BF16 R76, R8, R26, R72 ;  /* 0x0000001a084c723c */ /* 0x000ff00000041848 */
[----:B------:R-:W-:Y:S08]  /*24e0*/  HMMA.16816.F32.BF16 R64, R12, R34, R52 ;  /* 0x000000220c40723c */ /* 0x000ff00000041834 */
[----:B------:R-:W-:Y:S08]  /*24f0*/  HMMA.16816.F32.BF16 R80, R8, R24, R80 ;  /* 0x000000180850723c */ /* 0x000ff00000041850 */
[C---:B------:R-:W-:Y:S08]  /*2500*/  HMMA.16816.F32.BF16 R72, R12.reuse, R32, R60 ;  /* 0x000000200c48723c */ /* 0x040ff0000004183c */
[----:B------:R-:W-:Y:S08]  /*2510*/  HMMA.16816.F32.BF16 R52, R12, R24, R20 ;  /* 0x000000180c34723c */ /* 0x000ff00000041814 */
[C---:B------:R-:W-:Y:S08]  /*2520*/  HMMA.16816.F32.BF16 R96, R8.reuse, R32, R96 ;  /* 0x000000200860723c */ /* 0x040ff00000041860 */
[C---:B------:R-:W-:Y:S08]  /*2530*/  HMMA.16816.F32.BF16 R92, R8.reuse, R34, R92 ;  /* 0x00000022085c723c */ /* 0x040ff0000004185c */
[C---:B------:R-:W-:Y:S08]  /*2540*/  HMMA.16816.F32.BF16 R88, R8.reuse, R28, R88 ;  /* 0x0000001c0858723c */ /* 0x040ff00000041858 */
[----:B------:R-:W-:Y:S08]  /*2550*/  HMMA.16816.F32.BF16 R84, R8, R30, R84 ;  /* 0x0000001e0854723c */ /* 0x000ff00000041854 */
[C---:B------:R-:W-:Y:S08]  /*2560*/  HMMA.16816.F32.BF16 R60, R12.reuse, R28, R44 ;  /* 0x0000001c0c3c723c */ /* 0x040ff0000004182c */
[C---:B------:R-:W-:Y:S08]  /*2570*/  HMMA.16816.F32.BF16 R40, R12.reuse, R30, R40 ;  /* 0x0000001e0c28723c */ /* 0x040ff00000041828 */
[----:B------:R-:W-:Y:S01]  /*2580*/  HMMA.16816.F32.BF16 R24, R12, R26, R16 ;  /* 0x0000001a0c18723c */ /* 0x000fe20000041810 */
[----:B------:R-:W-:Y:S06]  /*2590*/  BAR.SYNC.DEFER_BLOCKING 0x0 ;  /* 0x0000000000007b1d */ /* 0x000fec0000010000 */
[----:B------:R-:W-:Y:S05]  /*25a0*/  @!P4 BRA `(.L_x_1824) ;  /* 0x000004200000c947 */ /* 0x000fea0003800000 */
[----:B------:R-:W-:Y:S02]  /*25b0*/  IMAD R3, R152, 0x40, R252 ;  /* 0x0000004098037824 */ /* 0x000fe400078e02fc */
        /* <DEDUP_REMOVED lines=15> */
[----:B------:R-:W-:Y:S01]  /*26b0*/  IADD3 R8, -R20, 0x10, RZ ;  /* 0x0000001014087810 */ /* 0x000fe20007ffe1ff */
[----:B------:R-:W-:Y:S01]  /*26c0*/  IMAD.SHL.U32 R18, R186, 0x2, RZ ;  /* 0x00000002ba127824 */ /* 0x000fe200078e00ff */
[----:B------:R-:W-:Y:S02]  /*26d0*/  SEL R19, RZ, 0x10, P1 ;  /* 0x00000010ff137807 */ /* 0x000fe40000800000 */
[----:B------:R-:W-:-:S02]  /*26e0*/  SHF.R.S32.HI R2, RZ, 0x1f, R223 ;  /* 0x0000001fff027819 */ /* 0x000fc400000114df */
[----:B------:R-:W-:-:S03]  /*26f0*/  SHF.L.U64.HI R9, R56, 0x1, R156 ;  /* 0x0000000138097819 */ /* 0x000fc6000001029c */
[----:B------:R-:W-:Y:S02]  /*2700*/  IMAD R5, R2, c[0x0][0x1e0], RZ ;  /* 0x0000780002057a24 */ /* 0x000fe400078e02ff */
[----:B------:R-:W-:-:S04]  /*2710*/  IMAD.WIDE.U32 R2, R223, c[0x0][0x1e0], RZ ;  /* 0x00007800df027a25 */ /* 0x000fc800078e00ff */
[----:B------:R-:W-:-:S04]  /*2720*/  IMAD R5, R223, c[0x0][0x1e4], R5 ;  /* 0x00007900df057a24 */ /* 0x000fc800078e0205 */
[----:B------:R-:W-:Y:S01]  /*2730*/  IMAD.IADD R3, R3, 0x1, R5 ;  /* 0x0000000103037824 */ /* 0x000fe200078e0205 */
[----:B-1----:R-:W-:Y:S02]  /*2740*/  SHF.L.U64.HI R7, R185, 0x1, R155 ;  /* 0x00000001b9077819 */ /* 0x002fe4000001029b */
        /* <DEDUP_REMOVED lines=11> */
[----:B------:R4:W5:Y:S01]  /*2800*/  SHFL.IDX PT, R17, R6, RZ, 0x1c1f ;  /* 0x001c1fff06117589 */ /* 0x00096200000e0000 */
[----:B-1----:R-:W-:-:S02]  /*2810*/  LOP3.LUT R5, R8, 0xf, RZ, 0xc0, !PT ;  /* 0x0000000f08057812 */ /* 0x002fc400078ec0ff */
[----:B------:R-:W-:Y:S02]  /*2820*/  IADD3 R8, -R21, 0x10, RZ ;  /* 0x0000001015087810 */ /* 0x000fe40007ffe1ff */
[-C--:B--2---:R-:W-:Y:S02]  /*2830*/  IADD3 R14, P5, P4, R5, R2.reuse, R22 ;  /* 0x00000002050e7210 */ /* 0x084fe40007cbe016 */
[----:B------:R-:W-:Y:S01]  /*2840*/  LOP3.LUT R5, R8, 0xf, RZ, 0xc0, !PT ;  /* 0x0000000f08057812 */ /* 0x000fe200078ec0ff */
[----:B----4-:R-:W-:Y:S01]  /*2850*/  IMAD.SHL.U32 R6, R185, 0x2, RZ ;  /* 0x00000002b9067824 */ /* 0x010fe200078e00ff */
[----:B------:R-:W-:Y:S02]  /*2860*/  IADD3 R8, -R19, 0x10, RZ ;  /* 0x0000001013087810 */ /* 0x000fe40007ffe1ff */
[----:B---3--:R-:W-:Y:S02]  /*2870*/  IADD3.X R15, RZ, R3, R9, P5, P4 ;  /* 0x00000003ff0f7210 */ /* 0x008fe40002fe8409 */
[----:B------:R-:W-:-:S02]  /*2880*/  IADD3 R12, P5, P4, R5, R2, R6 ;  /* 0x00000002050c7210 */ /* 0x000fc40007cbe006 */
[----:B------:R-:W-:Y:S02]  /*2890*/  LOP3.LUT R5, R8, 0xf, RZ, 0xc0, !PT ;  /* 0x0000000f08057812 */ /* 0x000fe400078ec0ff */
[----:B------:R-:W-:Y:S02]  /*28a0*/  IADD3.X R13, RZ, R3, R7, P5, P4 ;  /* 0x00000003ff0d7210 */ /* 0x000fe40002fe8407 */
[----:B------:R-:W-:Y:S02]  /*28b0*/  IADD3 R10, P5, P4, R5, R2, R18 ;  /* 0x00000002050a7210 */ /* 0x000fe40007cbe012 */
[----:B------:R-:W-:-:S04]  /*28c0*/  SHF.L.U64.HI R5, R186, 0x1, R154 ;  /* 0x00000001ba057819 */ /* 0x000fc8000001029a */
[----:B------:R-:W-:Y:S02]  /*28d0*/  IADD3.X R11, RZ, R3, R5, P5, P4 ;  /* 0x00000003ff0b7210 */ /* 0x000fe40002fe8405 */
[C---:B------:R-:W-:Y:S02]  /*28e0*/  IADD3 R8, P5, R16.reuse, R22, RZ ;  /* 0x0000001610087210 */ /* 0x040fe40007fbe0ff */
[----:B------:R-:W-:-:S03]  /*28f0*/  IADD3 R6, P4, R16, R6, RZ ;  /* 0x0000000610067210 */ /* 0x000fc60007f9e0ff */
[C---:B-----5:R-:W-:Y:S01]  /*2900*/  IMAD.X R9, R17.reuse, 0x1, R9, P5 ;  /* 0x0000000111097824 */ /* 0x060fe200028e0609 */
        /* <DEDUP_REMOVED lines=12> */
.L_x_1824:
[----:B-1----:R-:W-:Y:S01]  /*29d0*/  LOP3.LUT R2, R153, 0xffffffe0, RZ, 0xc0, !PT ;  /* 0xffffffe099027812 */ /* 0x002fe200078ec0ff */
[----:B------:R-:W-:Y:S01]  /*29e0*/  IMAD.SHL.U32 R216, R0, 0x2, RZ ;  /* 0x0000000200d87824 */ /* 0x000fe200078e00ff */
[----:B------:R-:W0:Y:S03]  /*29f0*/  LDGDEPBAR ;  /* 0x00000000000079af */ /* 0x000e260000000000 */
[----:B------:R-:W-:Y:S01]  /*2a00*/  IMAD.IADD R2, R172, 0x1, -R2 ;  /* 0x00000001ac027824 */ /* 0x000fe200078e0a02 */
[----:B------:R-:W-:Y:S01]  /*2a10*/  LDSM.16.MT88.4 R20, [R216+0x1100] ;  /* 0x00110000d814783b */ /* 0x000fe20000004200 */
        /* <DEDUP_REMOVED lines=12> */
[----:B------:R-:W-:Y:S02]  /*2ae0*/  FSEL R11, R105, -INF , P4 ;  /* 0xff800000690b7808 */ /* 0x000fe40002000000 */
[C---:B------:R-:W-:Y:S02]  /*2af0*/  ISETP.GT.AND P5, PT, R2.reuse, 0x8, PT ;  /* 0x000000080200780c */ /* 0x040fe40003fa4270 */
        /* <DEDUP_REMOVED lines=9> */
[----:B------:R-:W-:-:S02]  /*2b90*/  FSEL R14, R101, -INF , P4 ;  /* 0xff800000650e7808 */ /* 0x000fc40002000000 */
[C---:B------:R-:W-:Y:S02]  /*2ba0*/  ISETP.GT.AND P5, PT, R2.reuse, 0x10, PT ;  /* 0x000000100200780c */ /* 0x040fe40003fa4270 */
        /* <DEDUP_REMOVED lines=23> */
[----:B------:R-:W-:Y:S02]  /*2d20*/  ISETP.GT.AND P5, PT, R2, 0x20, PT ;  /* 0x000000200200780c */ /* 0x000fe40003fa4270 */
        /* <DEDUP_REMOVED lines=12> */
[----:B------:R-:W-:Y:S02]  /*2df0*/  FSEL R138, R89, -INF , P4 ;  /* 0xff800000598a7808 */ /* 0x000fe40002000000 */
[----:B------:R-:W-:Y:S02]  /*2e00*/  ISETP.GT.AND P5, PT, R2, 0x28, PT ;  /* 0x000000280200780c */ /* 0x000fe40003fa4270 */
        /* <DEDUP_REMOVED lines=12> */
[----:B------:R-:W-:Y:S02]  /*2ed0*/  FSEL R133, R85, -INF , P4 ;  /* 0xff80000055857808 */ /* 0x000fe40002000000 */
[----:B------:R-:W-:Y:S02]  /*2ee0*/  ISETP.GT.AND P5, PT, R2, 0x30, PT ;  /* 0x000000300200780c */ /* 0x000fe40003fa4270 */
[----:B------:R-:W-:-:S02]  /*2ef0*/  FMNMX.FTZ R3, R132, R3, !PT ;  /* 0x0000000384037209 */ /* 0x000fc40007810000 */
[----:B------:R-:W-:Y:S02]  /*2f00*/  FMNMX.FTZ R5, R57, R5, !PT ;  /* 0x0000000539057209 */ /* 0x000fe40007810000 */
[----:B------:R-:W-:Y:S02]  /*2f10*/  FSEL R167, R87, -INF , P4 ;  /* 0xff80000057a77808 */ /* 0x000fe40002000000 */
[----:B------:R-:W-:Y:S02]  /*2f20*/  FSEL R183, R43, -INF , P4 ;  /* 0xff8000002bb77808 */ /* 0x000fe40002000000 */
[----:B------:R-:W-:Y:S02]  /*2f30*/  FSEL R179, R41, -INF , P4 ;  /* 0xff80000029b37808 */ /* 0x000fe40002000000 */
[----:B------:R-:W-:Y:S01]  /*2f40*/  ISETP.GT.AND P4, PT, R2, 0x31, PT ;  /* 0x000000310200780c */ /* 0x000fe20003f84270 */
[----:B------:R-:W-:Y:S01]  /*2f50*/  LDSM.16.MT88.4 R40, [R217+0x2100] ;  /* 0x00210000d928783b */ /* 0x000fe20000004200 */
[----:B------:R-:W-:-:S02]  /*2f60*/  FSEL R213, R80, -INF , P5 ;  /* 0xff80000050d57808 */ /* 0x000fc40002800000 */
[----:B------:R-:W-:Y:S02]  /*2f70*/  FMNMX.FTZ R3, R133, R3, !PT ;  /* 0x0000000385037209 */ /* 0x000fe40007810000 */
        /* <DEDUP_REMOVED lines=57> */
[----:B------:R-:W-:-:S02]  /*3310*/  FMNMX.FTZ R2, R182, R3, !PT ;  /* 0x00000003b6027209 */ /* 0x000fc40007810000 */
[----:B-1----:R-:W-:Y:S01]  /*3320*/  FMNMX.FTZ R135, R7, R5, !PT ;  /* 0x0000000507877209 */ /* 0x002fe20007810000 */
[----:B------:R-:W-:Y:S01]  /*3330*/  SHFL.BFLY PT, R9, R8, 0x1, 0x1f ;  /* 0x0c201f0008097f89 */ /* 0x000fe200000e0000 */
[----:B------:R-:W-:Y:S02]  /*3340*/  FMNMX.FTZ R2, R180, R2, !PT ;  /* 0x00000002b4027209 */ /* 0x000fe40007810000 */
[----:B------:R-:W-:Y:S01]  /*3350*/  FSEL R237, R26, -INF , P4 ;  /* 0xff8000001aed7808 */ /* 0x000fe20002000000 */
[----:B------:R-:W1:Y:S01]  /*3360*/  SHFL.BFLY PT, R3, R6, 0x2, 0x1f ;  /* 0x0c401f0006037f89 */ /* 0x000e6200000e0000 */
[----:B------:R-:W-:Y:S01]  /*3370*/  FMNMX.FTZ R2, R183, R2, !PT ;  /* 0x00000002b7027209 */ /* 0x000fe20007810000 */
[C---:B------:R-:W-:Y:S01]  /*3380*/  FMUL.FTZ R12, R135.reuse, c[0x0][0x2d0] ;  /* 0x0000b400870c7a20 */ /* 0x040fe20000410000 */
[----:B------:R-:W-:Y:S02]  /*3390*/  FSETP.NEU.FTZ.AND P4, PT, R135, -INF , PT ;  /* 0xff8000008700780b */ /* 0x000fe40003f9d000 */
[----:B------:R-:W-:-:S02]  /*33a0*/  FMNMX.FTZ R2, R151, R2, !PT ;  /* 0x0000000297027209 */ /* 0x000fc40007810000 */
[----:B------:R-:W-:Y:S02]  /*33b0*/  FSEL R12, R12, RZ, P4 ;  /* 0x000000ff0c0c7208 */ /* 0x000fe40002000000 */
[----:B------:R-:W-:Y:S02]  /*33c0*/  FMNMX.FTZ R5, R203, R2, !PT ;  /* 0x00000002cb057209 */ /* 0x000fe40007810000 */
[----:B------:R-:W-:Y:S01]  /*33d0*/  FSEL R238, R27, -INF , P5 ;  /* 0xff8000001bee7808 */ /* 0x000fe20002800000 */
[----:B------:R-:W-:Y:S01]  /*33e0*/  FFMA.FTZ R2, R10, c[0x0][0x2d0], -R12 ;  /* 0x0000b4000a027a23 */ /* 0x000fe2000001080c */
[----:B------:R-:W-:Y:S01]  /*33f0*/  FMNMX.FTZ R5, R237, R5, !PT ;  /* 0x00000005ed057209 */ /* 0x000fe20007810000 */
[----:B------:R-:W-:Y:S02]  /*3400*/  LDSM.16.MT88.4 R24, [R216+0x100] ;  /* 0x00010000d818783b */ /* 0x000fe40000004200 */
[----:B------:R2:W-:Y:S01]  /*3410*/  MUFU.EX2 R148, R2 ;  /* 0x0000000200947308 */ /* 0x0005e20000000800 */
[----:B------:R-:W-:-:S02]  /*3420*/  FMNMX.FTZ R5, R238, R5, !PT ;  /* 0x00000005ee057209 */ /* 0x000fc40007810000 */
[----:B-1----:R-:W-:Y:S01]  /*3430*/  FMNMX.FTZ R7, R6, R3, !PT ;  /* 0x0000000306077209 */ /* 0x002fe20007810000 */
[--C-:B------:R-:W-:Y:S02]  /*3440*/  FFMA.FTZ R3, R11, c[0x0][0x2d0], -R12.reuse ;  /* 0x0000b4000b037a23 */ /* 0x100fe4000001080c */
[----:B------:R-:W-:Y:S02]  /*3450*/  FFMA.FTZ R6, R13, c[0x0][0x2d0], -R12 ;  /* 0x0000b4000d067a23 */ /* 0x000fe4000001080c */
[----:B------:R1:W3:Y:S01]  /*3460*/  MUFU.EX2 R18, R3 ;  /* 0x0000000300127308 */ /* 0x0002e20000000800 */
[----:B--2---:R-:W-:Y:S02]  /*3470*/  FMNMX.FTZ R2, R9, R8, !PT ;  /* 0x0000000809027209 */ /* 0x004fe40007810000 */
[----:B------:R-:W2:Y:S02]  /*3480*/  SHFL.BFLY PT, R8, R5, 0x2, 0x1f ;  /* 0x0c401f0005087f89 */ /* 0x000ea400000e0000 */
[----:B------:R-:W-:-:S03]  /*3490*/  FSETP.NEU.FTZ.AND P4, PT, R2, -INF , PT ;  /* 0xff8000000200780b */ /* 0x000fc60003f9d000 */
[----:B------:R4:W-:Y:S01]  /*34a0*/  MUFU.EX2 R190, R6 ;  /* 0x0000000600be7308 */ /* 0x0009e20000000800 */
[----:B------:R-:W5:Y:S01]  /*34b0*/  SHFL.BFLY PT, R9, R7, 0x1, 0x1f ;  /* 0x0c201f0007097f89 */ /* 0x000f6200000e0000 */
[----:B-1----:R-:W-:-:S05]  /*34c0*/  FMUL.FTZ R3, R2, c[0x0][0x2d0] ;  /* 0x0000b40002037a20 */ /* 0x002fca0000410000 */
[----:B------:R-:W-:Y:S01]  /*34d0*/  FSEL R3, R3, RZ, P4 ;  /* 0x000000ff03037208 */ /* 0x000fe20002000000 */
[----:B----4-:R-:W-:-:S04]  /*34e0*/  FFMA.FTZ R6, R14, c[0x0][0x2d0], -R12 ;  /* 0x0000b4000e067a23 */ /* 0x010fc8000001080c */
[--C-:B------:R-:W-:Y:S01]  /*34f0*/  FFMA.FTZ R0, R16, c[0x0][0x2d0], -R3.reuse ;  /* 0x0000b40010007a23 */ /* 0x100fe20000010803 */
[----:B------:R1:W-:Y:S01]  /*3500*/  MUFU.EX2 R197, R6 ;  /* 0x0000000600c57308 */ /* 0x0003e20000000800 */
[----:B--2---:R-:W-:Y:S01]  /*3510*/  FMNMX.FTZ R5, R5, R8, !PT ;  /* 0x0000000805057209 */ /* 0x004fe20007810000 */
[----:B------:R-:W-:Y:S02]  /*3520*/  FFMA.FTZ R4, R28, c[0x0][0x2d0], -R3 ;  /* 0x0000b4001c047a23 */ /* 0x000fe40000010803 */
[----:B------:R-:W-:Y:S01]  /*3530*/  LDSM.16.MT88.4 R28, [R217+0x1100] ;  /* 0x00110000d91c783b */ /* 0x000fe20000004200 */
[----:B-----5:R-:W-:-:S03]  /*3540*/  FMNMX.FTZ R137, R7, R9, !PT ;  /* 0x0000000907897209 */ /* 0x020fc60007810000 */
[----:B------:R2:W-:Y:S01]  /*3550*/  MUFU.EX2 R14, R0 ;  /* 0x00000000000e7308 */ /* 0x0005e20000000800 */
[----:B------:R-:W-:Y:S01]  /*3560*/  FSETP.NEU.FTZ.AND P4, PT, R137, -INF , PT ;  /* 0xff8000008900780b */ /* 0x000fe20003f9d000 */
[----:B-1----:R-:W-:-:S06]  /*3570*/  FFMA.FTZ R6, R15, c[0x0][0x2d0], -R3 ;  /* 0x0000b4000f067a23 */ /* 0x002fcc0000010803 */
        /* <DEDUP_REMOVED lines=55> */
[----:B------:R-:W2:Y:S07]  /*38f0*/  LDSM.16.MT88.4 R24, [R216+0x500] ;  /* 0x00050000d818783b */ /* 0x000eae0000004200 */
[----:B------:R-:W-:Y:S01]  /*3900*/  HMMA.16816.F32.BF16 R64, R8, R16, RZ ;  /* 0x000000100840723c */ /* 0x000fe200000418ff */
[----:B-1----:R-:W-:-:S04]  /*3910*/  FFMA.FTZ R4, R48, c[0x0][0x2d0], -R12 ;  /* 0x0000b40030047a23 */ /* 0x002fc8000001080c */
[----:B------:R1:W-:Y:S03]  /*3920*/  MUFU.EX2 R199, R4 ;  /* 0x0000000400c77308 */ /* 0x0003e60000000800 */
[C---:B------:R-:W-:Y:S01]  /*3930*/  HMMA.16816.F32.BF16 R140, R8.reuse, R18, RZ ;  /* 0x00000012088c723c */ /* 0x040fe200000418ff */
[----:B------:R-:W-:Y:S07]  /*3940*/  LDSM.16.MT88.4 R16, [R216+0x1500] ;  /* 0x00150000d810783b */ /* 0x000fee0000004200 */
[----:B------:R-:W-:Y:S01]  /*3950*/  HMMA.16816.F32.BF16 R60, R8, R20, RZ ;  /* 0x00000014083c723c */ /* 0x000fe200000418ff */
[----:B-1----:R-:W-:-:S07]  /*3960*/  FFMA.FTZ R4, R49, c[0x0][0x2d0], -R12 ;  /* 0x0000b40031047a23 */ /* 0x002fce000001080c */
[C---:B------:R-:W-:Y:S01]  /*3970*/  HMMA.16816.F32.BF16 R128, R8.reuse, R22, RZ ;  /* 0x000000160880723c */ /* 0x040fe200000418ff */
[----:B------:R-:W1:Y:S01]  /*3980*/  LDSM.16.MT88.4 R20, [R217+0x500] ;  /* 0x00050000d914783b */ /* 0x000e620000004200 */
[----:B------:R3:W-:Y:S06]  /*3990*/  MUFU.EX2 R201, R4 ;  /* 0x0000000400c97308 */ /* 0x0007ec0000000800 */
[C---:B------:R-:W-:Y:S08]  /*39a0*/  HMMA.16816.F32.BF16 R52, R8.reuse, R28, RZ ;  /* 0x0000001c0834723c */ /* 0x040ff000000418ff */
[----:B------:R-:W-:Y:S01]  /*39b0*/  HMMA.16816.F32.BF16 R152, R8, R30, RZ ;  /* 0x0000001e0898723c */ /* 0x000fe200000418ff */
[----:B------:R-:W4:Y:S01]  /*39c0*/  LDSM.16.MT88.4 R28, [R217+0x1500] ;  /* 0x00150000d91c783b */ /* 0x000f220000004200 */
[----:B---3--:R-:W-:-:S04]  /*39d0*/  FFMA.FTZ R4, R50, c[0x0][0x2d0], -R12 ;  /* 0x0000b40032047a23 */ /* 0x008fc8000001080c */
[----:B------:R3:W5:Y:S02]  /*39e0*/  MUFU.EX2 R202, R4 ;  /* 0x0000000400ca7308 */ /* 0x0007640000000800 */
[C---:B------:R-:W-:Y:S08]  /*39f0*/  HMMA.16816.F32.BF16 R156, R8.reuse, R34, RZ ;  /* 0x00000022089c723c */ /* 0x040ff000000418ff */
[----:B------:R-:W-:Y:S01]  /*3a00*/  HMMA.16816.F32.BF16 R44, R8, R40, RZ ;  /* 0x00000028082c723c */ /* 0x000fe200000418ff */
[----:B---3--:R-:W-:-:S07]  /*3a10*/  FFMA.FTZ R4, R51, c[0x0][0x2d0], -R3 ;  /* 0x0000b40033047a23 */ /* 0x008fce0000010803 */
[C---:B------:R-:W-:Y:S01]  /*3a20*/  HMMA.16816.F32.BF16 R160, R8.reuse, R42, RZ ;  /* 0x0000002a08a0723c */ /* 0x040fe200000418ff */
[----:B-----5:R-:W-:Y:S01]  /*3a30*/  F2FP.BF16.PACK_AB R6, R202, R201 ;  /* 0x000000c9ca06723e */ /* 0x020fe200000010ff */
[----:B------:R3:W-:Y:S06]  /*3a40*/  MUFU.EX2 R241, R4 ;  /* 0x0000000400f17308 */ /* 0x0007ec0000000800 */
[----:B------:R-:W-:Y:S01]  /*3a50*/  HMMA.16816.F32.BF16 R48, R8, R32, RZ ;  /* 0x000000200830723c */ /* 0x000fe200000418ff */
[----:B------:R-:W5:Y:S06]  /*3a60*/  LDSM.16.MT88.4 R32, [R216+0x2500] ;  /* 0x00250000d820783b */ /* 0x000f6c0000004200 */
[----:B------:R-:W-:-:S02]  /*3a70*/  FFMA.FTZ R8, R123, c[0x0][0x2d0], -R0 ;  /* 0x0000b4007b087a23 */ /* 0x000fc40000010800 */
[----:B---3--:R-:W-:Y:S02]  /*3a80*/  FFMA.FTZ R4, R57, c[0x0][0x2d0], -R3 ;  /* 0x0000b40039047a23 */ /* 0x008fe40000010803 */
[----:B------:R3:W-:Y:S01]  /*3a90*/  MUFU.EX2 R234, R8 ;  /* 0x0000000800ea7308 */ /* 0x0007e20000000800 */
[----:B------:R-:W-:-:S07]  /*3aa0*/  IMAD.MOV.U32 R57, RZ, RZ, R151 ;  /* 0x000000ffff397224 */ /* 0x000fce00078e0097 */
[----:B------:R1:W1:Y:S01]  /*3ab0*/  MUFU.EX2 R244, R4 ;  /* 0x0000000400f47308 */ /* 0x0002620000000800 */
[----:B---3--:R-:W-:-:S07]  /*3ac0*/  FFMA.FTZ R8, R122, c[0x0][0x2d0], -R0 ;  /* 0x0000b4007a087a23 */ /* 0x008fce0000010800 */
[----:B------:R3:W-:Y:S01]  /*3ad0*/  MUFU.EX2 R233, R8 ;  /* 0x0000000800e97308 */ /* 0x0007e20000000800 */
[----:B-1----:R-:W-:Y:S01]  /*3ae0*/  FFMA.FTZ R4, R58, c[0x0][0x2d0], -R3 ;  /* 0x0000b4003a047a23 */ /* 0x002fe20000010803 */
[----:B------:R-:W-:Y:S01]  /*3af0*/  F2FP.BF16.PACK_AB R5, R244, R241 ;  /* 0x000000f1f405723e */ /* 0x000fe200000010ff */
[----:B------:R-:W-:-:S05]  /*3b00*/  IMAD.MOV.U32 R58, RZ, RZ, R150 ;  /* 0x000000ffff3a7224 */ /* 0x000fca00078e0096 */
[----:B------:R1:W-:Y:S01]  /*3b10*/  MUFU.EX2 R243, R4 ;  /* 0x0000000400f37308 */ /* 0x0003e20000000800 */
[----:B---3--:R-:W-:Y:S02]  /*3b20*/  FFMA.FTZ R8, R127, c[0x0][0x2d0], -R13 ;  /* 0x0000b4007f087a23 */ /* 0x008fe4000001080d */
[----:B------:R-:W-:-:S05]  /*3b30*/  IMAD.MOV.U32 R127, RZ, RZ, R14 ;  /* 0x000000ffff7f7224 */ /* 0x000fca00078e000e */
[----:B------:R3:W-:Y:S01]  /*3b40*/  MUFU.EX2 R227, R8 ;  /* 0x0000000800e37308 */ /* 0x0007e20000000800 */
[--C-:B------:R-:W-:Y:S02]  /*3b50*/  FFMA.FTZ R14, R166, c[0x0][0x2d0], -R3.reuse ;  /* 0x0000b400a60e7a23 */ /* 0x100fe40000010803 */
[----:B-1----:R-:W-:Y:S02]  /*3b60*/  FFMA.FTZ R4, R59, c[0x0][0x2d0], -R3 ;  /* 0x0000b4003b047a23 */ /* 0x002fe40000010803 */
[----:B------:R-:W-:-:S03]  /*3b70*/  IMAD.MOV.U32 R59, RZ, RZ, R149 ;  /* 0x000000ffff3b7224 */ /* 0x000fc600078e0095 */
[----:B------:R1:W1:Y:S01]  /*3b80*/  MUFU.EX2 R242, R4 ;  /* 0x0000000400f27308 */ /* 0x0002620000000800 */
[----:B---3--:R-:W-:-:S07]  /*3b90*/  FFMA.FTZ R8, R126, c[0x0][0x2d0], -R13 ;  /* 0x0000b4007e087a23 */ /* 0x008fce000001080d */
[----:B------:R3:W-:Y:S01]  /*3ba0*/  MUFU.EX2 R187, R14 ;  /* 0x0000000e00bb7308 */ /* 0x0007e20000000800 */
[----:B------:R-:W-:Y:S02]  /*3bb0*/  IMAD.MOV.U32 R126, RZ, RZ, R148 ;  /* 0x000000ffff7e7224 */ /* 0x000fe400078e0094 */
[----:B-1----:R-:W-:-:S05]  /*3bc0*/  FFMA.FTZ R4, R120, c[0x0][0x2d0], -R0 ;  /* 0x0000b40078047a23 */ /* 0x002fca0000010800 */
[----:B------:R1:W-:Y:S01]  /*3bd0*/  MUFU.EX2 R228, R8 ;  /* 0x0000000800e47308 */ /* 0x0003e20000000800 */
[----:B------:R-:W-:-:S07]  /*3be0*/  F2FP.BF16.PACK_AB R7, R242, R243 ;  /* 0x000000f3f207723e */ /* 0x000fce00000010ff */
[----:B------:R2:W-:Y:S01]  /*3bf0*/  MUFU.EX2 R236, R4 ;  /* 0x0000000400ec7308 */ /* 0x0005e20000000800 */
[----:B---3--:R-:W-:Y:S02]  /*3c00*/  FFMA.FTZ R14, R167, c[0x0][0x2d0], -R3 ;  /* 0x0000b400a70e7a23 */ /* 0x008fe40000010803 */
[----:B-1----:R-:W-:-:S05]  /*3c10*/  FFMA.FTZ R8, R125, c[0x0][0x2d0], -R13 ;  /* 0x0000b4007d087a23 */ /* 0x002fca000001080d */
[----:B------:R1:W-:Y:S01]  /*3c20*/  MUFU.EX2 R192, R14 ;  /* 0x0000000e00c07308 */ /* 0x0003e20000000800 */
[----:B--2---:R-:W-:-:S07]  /*3c30*/  FFMA.FTZ R4, R121, c[0x0][0x2d0], -R0 ;  /* 0x0000b40079047a23 */ /* 0x004fce0000010800 */
[----:B------:R2:W-:Y:S08]  /*3c40*/  MUFU.EX2 R226, R8 ;  /* 0x0000000800e27308 */ /* 0x0005f00000000800 */
[----:B------:R3:W3:Y:S01]  /*3c50*/  MUFU.EX2 R235, R4 ;  /* 0x0000000400eb7308 */ /* 0x0006e20000000800 */
[----:B-1----:R-:W-:Y:S02]  /*3c60*/  FFMA.FTZ R14, R176, c[0x0][0x2d0], -R0 ;  /* 0x0000b400b00e7a23 */ /* 0x002fe40000010800 */
[----:B--2---:R-:W-:-:S05]  /*3c70*/  FFMA.FTZ R8, R124, c[0x0][0x2d0], -R13 ;  /* 0x0000b4007c087a23 */ /* 0x004fca000001080d */
[----:B------:R1:W2:Y:S01]  /*3c80*/  MUFU.EX2 R225, R8 ;  /* 0x0000000800e17308 */ /* 0x0002a20000000800 */
[----:B---3--:R-:W-:-:S07]  /*3c90*/  F2FP.BF16.PACK_AB R4, R199, R248 ;  /* 0x000000f8c704723e */ /* 0x008fce00000010ff */
[----:B------:R-:W-:Y:S01]  /*3ca0*/  HMMA.16816.F32.BF16 R172, R4, R24, R116 ;  /* 0x0000001804ac723c */ /* 0x000fe20000041874 */
[----:B-1----:R-:W-:-:S07]  /*3cb0*/  FFMA.FTZ R8, R134, c[0x0][0x2d0], -R12 ;  /* 0x0000b40086087a23 */ /* 0x002fce000001080c */
[C---:B------:R-:W-:Y:S01]  /*3cc0*/  HMMA.16816.F32.BF16 R168, R4.reuse, R20, R112 ;  /* 0x0000001404a8723c */ /* 0x040fe20000041870 */
[----:B------:R1:W-:Y:S07]  /*3cd0*/  MUFU.EX2 R210, R8 ;  /* 0x0000000800d27308 */ /* 0x0003ee0000000800 */
[C---:B------:R-:W-:Y:S08]  /*3ce0*/  HMMA.16816.F32.BF16 R120, R4.reuse, R16, R108 ;  /* 0x000000100478723c */ /* 0x040ff0000004186c */
[----:B----4-:R-:W-:Y:S01]  /*3cf0*/  HMMA.16816.F32.BF16 R116, R4, R28, R104 ;  /* 0x0000001c0474723c */ /* 0x010fe20000041868 */
[----:B-1----:R-:W-:-:S02]  /*3d00*/  FFMA.FTZ R8, R138, c[0x0][0x2d0], -R12 ;  /* 0x0000b4008a087a23 */ /* 0x002fc4000001080c */
[----:B------:R1:W-:Y:S05]  /*3d10*/  MUFU.EX2 R138, R14 ;  /* 0x0000000e008a7308 */ /* 0x0003ea0000000800 */
[C---:B-----5:R-:W-:Y:S03]  /*3d20*/  HMMA.16816.F32.BF16 R112, R4.reuse, R32, R100 ;  /* 0x000000200470723c */ /* 0x060fe60000041864 */
[----:B------:R3:W4:Y:S05]  /*3d30*/  MUFU.EX2 R209, R8 ;  /* 0x0000000800d17308 */ /* 0x00072a0000000800 */
[----:B------:R-:W-:Y:S01]  /*3d40*/  HMMA.16816.F32.BF16 R108, R4, R36, R96 ;  /* 0x00000024046c723c */ /* 0x000fe20000041860 */
[----:B-1----:R-:W-:-:S07]  /*3d50*/  FFMA.FTZ R14, R177, c[0x0][0x2d0], -R0 ;  /* 0x0000b400b10e7a23 */ /* 0x002fce0000010800 */
[----:B------:R-:W-:Y:S01]  /*3d60*/  HMMA.16816.F32.BF16 R148, R4, R26, R92 ;  /* 0x0000001a0494723c */ /* 0x000fe2000004185c */
[----:B---3--:R-:W-:-:S04]  /*3d70*/  FFMA.FTZ R8, R132, c[0x0][0x2d0], -R12 ;  /* 0x0000b40084087a23 */ /* 0x008fc8000001080c */
[----:B------:R1:W-:Y:S03]  /*3d80*/  MUFU.EX2 R208, R8 ;  /* 0x0000000800d07308 */ /* 0x0003e60000000800 */
[C---:B------:R-:W-:Y:S08]  /*3d90*/  HMMA.16816.F32.BF16 R104, R4.reuse, R22, R88 ;  /* 0x000000160468723c */ /* 0x040ff00000041858 */
[----:B------:R-:W-:Y:S01]  /*3da0*/  HMMA.16816.F32.BF16 R100, R4, R18, R84 ;  /* 0x000000120464723c */ /* 0x000fe20000041854 */
[----:B-1----:R-:W-:-:S07]  /*3db0*/  FFMA.FTZ R8, R133, c[0x0][0x2d0], -R12 ;  /* 0x0000b40085087a23 */ /* 0x002fce000001080c */
[----:B------:R-:W-:Y:S01]  /*3dc0*/  HMMA.16816.F32.BF16 R96, R4, R30, R80 ;  /* 0x0000001e0460723c */ /* 0x000fe20000041850 */
[----:B------:R1:W-:Y:S01]  /*3dd0*/  MUFU.EX2 R133, R14 ;  /* 0x0000000e00857308 */ /* 0x0003e20000000800 */
[----:B------:R-:W-:-:S06]  /*3de0*/  IMAD.MOV.U32 R87, RZ, RZ, R196 ;  /* 0x000000ffff577224 */ /* 0x000fcc00078e00c4 */
[C---:B------:R-:W-:Y:S01]  /*3df0*/  HMMA.16816.F32.BF16 R92, R4.reuse, R34, R76 ;  /* 0x00000022045c723c */ /* 0x040fe2000004184c */
[----:B------:R3:W-:Y:S07]  /*3e00*/  MUFU.EX2 R195, R8 ;  /* 0x0000000800c37308 */ /* 0x0007ee0000000800 */
[----:B------:R-:W-:Y:S01]  /*3e10*/  HMMA.16816.F32.BF16 R88, R4, R38, R68 ;  /* 0x000000260458723c */ /* 0x000fe20000041844 */
[----:B-1----:R-:W-:-:S04]  /*3e20*/  FFMA.FTZ R14, R178, c[0x0][0x2d0], -R0 ;  /* 0x0000b400b20e7a23 */ /* 0x002fc80000010800 */
[----:B------:R1:W-:Y:S02]  /*3e30*/  MUFU.EX2 R134, R14 ;  /* 0x0000000e00867308 */ /* 0x0003e40000000800 */
[----:B------:R-:W-:Y:S02]  /*3e40*/  F2FP.BF16.PACK_AB R4, R235, R236 ;  /* 0x000000eceb04723e */ /* 0x000fe400000010ff */
[----:B------:R-:W-:Y:S01]  /*3e50*/  F2FP.BF16.PACK_AB R5, R228, R227 ;  /* 0x000000e3e405723e */ /* 0x000fe200000010ff */
[----:B---3--:R-:W-:Y:S01]  /*3e60*/  FFMA.FTZ R8, R164, c[0x0][0x2d0], -R3 ;  /* 0x0000b400a4087a23 */ /* 0x008fe20000010803 */
[----:B------:R-:W-:Y:S02]  /*3e70*/  F2FP.BF16.PACK_AB R6, R233, R234 ;  /* 0x000000eae906723e */ /* 0x000fe400000010ff */
[----:B--2---:R-:W-:Y:S01]  /*3e80*/  F2FP.BF16.PACK_AB R7, R225, R226 ;  /* 0x000000e2e107723e */ /* 0x004fe200000010ff */
[----:B------:R2:W-:Y:S06]  /*3e90*/  MUFU.EX2 R194, R8 ;  /* 0x0000000800c27308 */ /* 0x0005ec0000000800 */
[----:B------:R-:W-:Y:S01]  /*3ea0*/  HMMA.16816.F32.BF16 R80, R4, R24, R72 ;  /* 0x000000180450723c */ /* 0x000fe20000041848 */
[----:B-1----:R-:W-:-:S07]  /*3eb0*/  FFMA.FTZ R14, R179, c[0x0][0x2d0], -R0 ;  /* 0x0000b400b30e7a23 */ /* 0x002fce0000010800 */
[----:B------:R-:W-:Y:S01]  /*3ec0*/  HMMA.16816.F32.BF16 R204, R4, R36, R44 ;  /* 0x0000002404cc723c */ /* 0x000fe2000004182c */
[----:B--2---:R-:W-:-:S04]  /*3ed0*/  FFMA.FTZ R8, R165, c[0x0][0x2d0], -R3 ;  /* 0x0000b400a5087a23 */ /* 0x004fc80000010803 */
[----:B------:R1:W2:Y:S03]  /*3ee0*/  MUFU.EX2 R193, R8 ;  /* 0x0000000800c17308 */ /* 0x0002a60000000800 */
[C---:B------:R-:W-:Y:S08]  /*3ef0*/  HMMA.16816.F32.BF16 R72, R4.reuse, R16, R60 ;  /* 0x000000100448723c */ /* 0x040ff0000004183c */
[C---:B------:R-:W-:Y:S01]  /*3f00*/  HMMA.16816.F32.BF16 R44, R4.reuse, R18, R128 ;  /* 0x00000012042c723c */ /* 0x040fe20000041880 */
[----:B------:R-:W3:Y:S04]  /*3f10*/  LDSM.16.MT88.4 R16, [R216+0x900] ;  /* 0x00090000d810783b */ /* 0x000ee80000004200 */
[----:B-1----:R-:W1:Y:S02]  /*3f20*/  LDSM.16.MT88.4 R8, [R217+0x900] ;  /* 0x00090000d908783b */ /* 0x002e640000004200 */
[----:B------:R-:W-:Y:S01]  /*3f30*/  IMAD.MOV.U32 R131, RZ, RZ, R57 ;  /* 0x000000ffff837224 */ /* 0x000fe200078e0039 */
[----:B------:R-:W-:Y:S01]  /*3f40*/  HMMA.16816.F32.BF16 R76, R4, R20, R64 ;  /* 0x00000014044c723c */ /* 0x000fe20000041840 */
[----:B------:R-:W-:-:S02]  /*3f50*/  IMAD.MOV.U32 R130, RZ, RZ, R203 ;  /* 0x000000ffff827224 */ /* 0x000fc400078e00cb */
[----:B------:R-:W-:Y:S02]  /*3f60*/  IMAD.MOV.U32 R129, RZ, RZ, R202 ;  /* 0x000000ffff817224 */ /* 0x000fe400078e00ca */
[----:B------:R-:W-:-:S03]  /*3f70*/  IMAD.MOV.U32 R128, RZ, RZ, R201 ;  /* 0x000000ffff807224 */ /* 0x000fc600078e00c9 */
[C---:B------:R-:W-:Y:S08]  /*3f80*/  HMMA.16816.F32.BF16 R68, R4.reuse, R28, R52 ;  /* 0x0000001c0444723c */ /* 0x040ff00000041834 */
[C---:B------:R-:W-:Y:S08]  /*3f90*/  HMMA.16816.F32.BF16 R64, R4.reuse, R32, R48 ;  /* 0x000000200440723c */ /* 0x040ff00000041830 */
[C---:B------:R-:W-:Y:S01]  /*3fa0*/  HMMA.16816.F32.BF16 R60, R4.reuse, R26, R144 ;  /* 0x0000001a043c723c */ /* 0x040fe20000041890 */
[----:B------:R-:W-:Y:S07]  /*3fb0*/  LDSM.16.MT88.4 R24, [R217+0x1900] ;  /* 0x00190000d918783b */ /* 0x000fee0000004200 */
[C---:B------:R-:W-:Y:S01]  /*3fc0*/  HMMA.16816.F32.BF16 R48, R4.reuse, R22, R140 ;  /* 0x000000160430723c */ /* 0x040fe2000004188c */
[----:B------:R-:W5:Y:S07]  /*3fd0*/  LDSM.16.MT88.4 R20, [R216+0x1900] ;  /* 0x00190000d814783b */ /* 0x000f6e0000004200 */
[C---:B------:R-:W-:Y:S01]  /*3fe0*/  HMMA.16816.F32.BF16 R40, R4.reuse, R30, R152 ;  /* 0x0000001e0428723c */ /* 0x040fe20000041898 */
[----:B------:R-:W1:Y:S06]  /*3ff0*/  LDSM.16.MT88.4 R28, [R216+0x2900] ;  /* 0x00290000d81c783b */ /* 0x000e6c0000004200 */
[----:B------:R-:W-:Y:S01]  /*4000*/  IMAD.MOV.U32 R155, RZ, RZ, R200 ;  /* 0x000000ffff9b7224 */ /* 0x000fe200078e00c8 */
[----:B------:R-:W-:Y:S01]  /*4010*/  HMMA.16816.F32.BF16 R52, R4, R34, R156 ;  /* 0x000000220434723c */ /* 0x000fe2000004189c */
[----:B------:R-:W5:Y:S01]  /*4020*/  LDSM.16.MT88.4 R32, [R217+0x2900] ;  /* 0x00290000d920783b */ /* 0x000f620000004200 */
[----:B------:R-:W-:-:S02]  /*4030*/  IMAD.MOV.U32 R154, RZ, RZ, R199 ;  /* 0x000000ffff9a7224 */ /* 0x000fc400078e00c7 */
[----:B------:R-:W-:Y:S02]  /*4040*/  IMAD.MOV.U32 R153, RZ, RZ, R198 ;  /* 0x000000ffff997224 */ /* 0x000fe400078e00c6 */
[----:B------:R-:W-:Y:S02]  /*4050*/  IMAD.MOV.U32 R152, RZ, RZ, R197 ;  /* 0x000000ffff987224 */ /* 0x000fe400078e00c5 */
[----:B------:R-:W-:Y:S01]  /*4060*/  HMMA.16816.F32.BF16 R36, R4, R38, R160 ;  /* 0x000000260424723c */ /* 0x000fe200000418a0 */
[----:B------:R-:W-:Y:S02]  /*4070*/  IMAD.MOV.U32 R157, RZ, RZ, R59 ;  /* 0x000000ffff9d7224 */ /* 0x000fe400078e003b */
[----:B------:R-:W-:Y:S02]  /*4080*/  IMAD.MOV.U32 R156, RZ, RZ, R58 ;  /* 0x000000ffff9c7224 */ /* 0x000fe400078e003a */
[----:B------:R-:W-:Y:S02]  /*4090*/  IMAD.MOV.U32 R159, RZ, RZ, R126 ;  /* 0x000000ffff9f7224 */ /* 0x000fe400078e007e */
[----:B----4-:R-:W-:Y:S01]  /*40a0*/  F2FP.BF16.PACK_AB R4, R209, R210 ;  /* 0x000000d2d104723e */ /* 0x010fe200000010ff */
[----:B------:R-:W-:Y:S01]  /*40b0*/  IMAD.MOV.U32 R158, RZ, RZ, R127 ;  /* 0x000000ffff9e7224 */ /* 0x000fe200078e007f */
[----:B--2---:R-:W-:-:S02]  /*40c0*/  F2FP.BF16.PACK_AB R5, R193, R194 ;  /* 0x000000c2c105723e */ /* 0x004fc400000010ff */
[----:B------:R-:W-:Y:S02]  /*40d0*/  F2FP.BF16.PACK_AB R6, R195, R208 ;  /* 0x000000d0c306723e */ /* 0x000fe400000010ff */
[----:B------:R-:W-:-:S07]  /*40e0*/  F2FP.BF16.PACK_AB R7, R192, R187 ;  /* 0x000000bbc007723e */ /* 0x000fce00000010ff */
[C---:B---3--:R-:W-:Y:S07]  /*40f0*/  HMMA.16816.F32.BF16 R140, R4.reuse, R16, R172 ;  /* 0x00000010048c723c */ /* 0x048fee00000418ac */
[----:B------:R-:W-:Y:S01]  /*4100*/  IMAD.MOV.U32 R175, RZ, RZ, R184 ;  /* 0x000000ffffaf7224 */ /* 0x000fe200078e00b8 */
[C---:B-1----:R-:W-:Y:S01]  /*4110*/  HMMA.16816.F32.BF16 R168, R4.reuse, R8, R168 ;  /* 0x0000000804a8723c */ /* 0x042fe200000418a8 */
[----:B------:R1:W-:Y:S07]  /*4120*/  MUFU.EX2 R184, R14 ;  /* 0x0000000e00b87308 */ /* 0x0003ee0000000800 */
[C---:B-----5:R-:W-:Y:S08]  /*4130*/  HMMA.16816.F32.BF16 R124, R4.reuse, R20, R120 ;  /* 0x00000014047c723c */ /* 0x060ff00000041878 */
[C---:B------:R-:W-:Y:S01]  /*4140*/  HMMA.16816.F32.BF16 R196, R4.reuse, R24, R116 ;  /* 0x0000001804c4723c */ /* 0x040fe20000041874 */
[--C-:B-1----:R-:W-:Y:S01]  /*4150*/  FFMA.FTZ R14, R181, c[0x0][0x2d0], -R13.reuse ;  /* 0x0000b400b50e7a23 */ /* 0x102fe2000001080d */
[----:B------:R-:W-:Y:S03]  /*4160*/  LDSM.16.MT88.4 R116, [R216+0x2d00] ;  /* 0x002d0000d874783b */ /* 0x000fe60000004200 */
[----:B------:R1:W-:Y:S03]  /*4170*/  MUFU.EX2 R132, R14 ;  /* 0x0000000e00847308 */ /* 0x0003e60000000800 */
[C---:B------:R-:W-:Y:S08]  /*4180*/  HMMA.16816.F32.BF16 R112, R4.reuse, R28, R112 ;  /* 0x0000001c0470723c */ /* 0x040ff00000041870 */
[----:B------:R-:W-:Y:S01]  /*4190*/  HMMA.16816.F32.BF16 R200, R4, R32, R108 ;  /* 0x0000002004c8723c */ /* 0x000fe2000004186c */
[----:B-1----:R-:W-:-:S07]  /*41a0*/  FFMA.FTZ R14, R182, c[0x0][0x2d0], -R13 ;  /* 0x0000b400b60e7a23 */ /* 0x002fce000001080d */
[C---:B------:R-:W-:Y:S01]  /*41b0*/  HMMA.16816.F32.BF16 R148, R4.reuse, R18, R148 ;  /* 0x000000120494723c */ /* 0x040fe20000041894 */
[----:B------:R1:W2:Y:S07]  /*41c0*/  MUFU.EX2 R59, R14 ;  /* 0x0000000e003b7308 */ /* 0x0002ae0000000800 */
[C---:B------:R-:W-:Y:S08]  /*41d0*/  HMMA.16816.F32.BF16 R100, R4.reuse, R22, R100 ;  /* 0x000000160464723c */ /* 0x040ff00000041864 */
[----:B------:R-:W-:Y:S01]  /*41e0*/  HMMA.16816.F32.BF16 R160, R4, R26, R96 ;  /* 0x0000001a04a0723c */ /* 0x000fe20000041860 */
[----:B-1----:R-:W-:-:S04]  /*41f0*/  FFMA.FTZ R14, R180, c[0x0][0x2d0], -R13 ;  /* 0x0000b400b40e7a23 */ /* 0x002fc8000001080d */
[----:B------:R1:W-:Y:S03]  /*4200*/  MUFU.EX2 R58, R14 ;  /* 0x0000000e003a7308 */ /* 0x0003e60000000800 */
[C---:B------:R-:W-:Y:S01]  /*4210*/  HMMA.16816.F32.BF16 R164, R4.reuse, R30, R92 ;  /* 0x0000001e04a4723c */ /* 0x040fe2000004185c */
[----:B------:R-:W-:Y:S07]  /*4220*/  LDSM.16.MT88.4 R92, [R216+0x1d00] ;  /* 0x001d0000d85c783b */ /* 0x000fee0000004200 */
[----:B------:R-:W-:Y:S01]  /*4230*/  HMMA.16816.F32.BF16 R144, R4, R34, R88 ;  /* 0x000000220490723c */ /* 0x000fe20000041858 */
[----:B-1----:R-:W-:-:S06]  /*4240*/  FFMA.FTZ R14, R183, c[0x0][0x2d0], -R13 ;  /* 0x0000b400b70e7a23 */ /* 0x002fcc000001080d */
[----:B------:R-:W-:Y:S01]  /*4250*/  IMAD.MOV.U32 R91, RZ, RZ, R191 ;  /* 0x000000ffff5b7224 */ /* 0x000fe200078e00bf */
[----:B------:R1:W3:Y:S01]  /*4260*/  MUFU.EX2 R57, R14 ;  /* 0x0000000e00397308 */ /* 0x0002e20000000800 */
[----:B------:R-:W-:Y:S02]  /*4270*/  IMAD.MOV.U32 R90, RZ, RZ, R190 ;  /* 0x000000ffff5a7224 */ /* 0x000fe400078e00be */
[----:B------:R-:W-:Y:S02]  /*4280*/  IMAD.MOV.U32 R89, RZ, RZ, R189 ;  /* 0x000000ffff597224 */ /* 0x000fe400078e00bd */
[----:B------:R-:W-:Y:S02]  /*4290*/  IMAD.MOV.U32 R88, RZ, RZ, R188 ;  /* 0x000000ffff587224 */ /* 0x000fe400078e00bc */
[----:B-1----:R-:W-:Y:S02]  /*42a0*/  IMAD.MOV.U32 R14, RZ, RZ, R87 ;  /* 0x000000ffff0e7224 */ /* 0x002fe400078e0057 */
[----:B------:R-:W-:Y:S01]  /*42b0*/  HMMA.16816.F32.BF16 R84, R4, R10, R104 ;  /* 0x0000000a0454723c */ /* 0x000fe20000041868 */
[----:B------:R-:W-:Y:S06]  /*42c0*/  LDSM.16.MT88.4 R104, [R217+0x1d00] ;  /* 0x001d0000d968783b */ /* 0x000fec0000004200 */
[----:B------:R-:W-:-:S02]  /*42d0*/  F2FP.BF16.PACK_AB R4, R133, R138 ;  /* 0x0000008a8504723e */ /* 0x000fc400000010ff */
[----:B--2---:R-:W-:Y:S02]  /*42e0*/  F2FP.BF16.PACK_AB R5, R59, R132 ;  /* 0x000000843b05723e */ /* 0x004fe400000010ff */
[----:B------:R-:W-:Y:S02]  /*42f0*/  F2FP.BF16.PACK_AB R6, R184, R134 ;  /* 0x00000086b806723e */ /* 0x000fe400000010ff */
[----:B---3--:R-:W-:-:S07]  /*4300*/  F2FP.BF16.PACK_AB R7, R57, R58 ;  /* 0x0000003a3907723e */ /* 0x008fce00000010ff */
[C---:B------:R-:W-:Y:S07]  /*4310*/  HMMA.16816.F32.BF16 R176, R4.reuse, R8, R76 ;  /* 0x0000000804b0723c */ /* 0x040fee000004184c */
[----:B------:R-:W-:Y:S01]  /*4320*/  FFMA.FTZ R8, R213, c[0x0][0x2d0], -R12 ;  /* 0x0000b400d5087a23 */ /* 0x000fe2000001080c */
[----:B------:R-:W-:Y:S01]  /*4330*/  HMMA.16816.F32.BF16 R180, R4, R18, R60 ;  /* 0x0000001204b4723c */ /* 0x000fe2000004183c */
[----:B------:R-:W-:Y:S02]  /*4340*/  IMAD.MOV.U32 R79, RZ, RZ, R175 ;  /* 0x000000ffff4f7224 */ /* 0x000fe400078e00af */
[----:B------:R-:W-:-:S02]  /*4350*/  IMAD.MOV.U32 R78, RZ, RZ, R152 ;  /* 0x000000ffff4e7224 */ /* 0x000fc400078e0098 */
[----:B------:R-:W-:Y:S02]  /*4360*/  IMAD.MOV.U32 R77, RZ, RZ, R153 ;  /* 0x000000ffff4d7224 */ /* 0x000fe400078e0099 */
[----:B------:R-:W-:Y:S01]  /*4370*/  IMAD.MOV.U32 R76, RZ, RZ, R154 ;  /* 0x000000ffff4c7224 */ /* 0x000fe200078e009a */
[C---:B------:R-:W-:Y:S01]  /*4380*/  HMMA.16816.F32.BF16 R172, R4.reuse, R10, R48 ;  /* 0x0000000a04ac723c */ /* 0x040fe20000041830 */
[----:B------:R1:W-:Y:S01]  /*4390*/  MUFU.EX2 R49, R8 ;  /* 0x0000000800317308 */ /* 0x0003e20000000800 */
[----:B------:R-:W-:Y:S02]  /*43a0*/  IMAD.MOV.U32 R9, RZ, RZ, R155 ;  /* 0x000000ffff097224 */ /* 0x000fe400078e009b */
[----:B------:R-:W-:Y:S03]  /*43b0*/  LDSM.16.MT88.4 R152, [R216+0xd00] ;  /* 0x000d0000d898783b */ /* 0x000fe60000004200 */
[----:B------:R-:W-:Y:S01]  /*43c0*/  IMAD.MOV.U32 R10, RZ, RZ, R131 ;  /* 0x000000ffff0a7224 */ /* 0x000fe200078e0083 */
[----:B------:R-:W-:Y:S01]  /*43d0*/  HMMA.16816.F32.BF16 R60, R4, R22, R44 ;  /* 0x00000016043c723c */ /* 0x000fe2000004182c */
[----:B------:R-:W-:-:S02]  /*43e0*/  IMAD.MOV.U32 R11, RZ, RZ, R130 ;  /* 0x000000ffff0b7224 */ /* 0x000fc400078e0082 */
[----:B------:R-:W-:Y:S02]  /*43f0*/  IMAD.MOV.U32 R51, RZ, RZ, R128 ;  /* 0x000000ffff337224 */ /* 0x000fe400078e0080 */
[----:B------:R-:W-:Y:S02]  /*4400*/  IMAD.MOV.U32 R50, RZ, RZ, R129 ;  /* 0x000000ffff327224 */ /* 0x000fe400078e0081 */
[----:B------:R-:W-:Y:S01]  /*4410*/  IMAD.MOV.U32 R213, RZ, RZ, R51 ;  /* 0x000000ffffd57224 */ /* 0x000fe200078e0033 */
[----:B------:R-:W-:Y:S01]  /*4420*/  HMMA.16816.F32.BF16 R96, R4, R24, R68 ;  /* 0x000000180460723c */ /* 0x000fe20000041844 */
[----:B-1----:R-:W-:Y:S02]  /*4430*/  FFMA.FTZ R8, R214, c[0x0][0x2d0], -R12 ;  /* 0x0000b400d6087a23 */ /* 0x002fe4000001080c */
[----:B------:R-:W-:Y:S02]  /*4440*/  IMAD.MOV.U32 R51, RZ, RZ, R9 ;  /* 0x000000ffff337224 */ /* 0x000fe400078e0009 */
[----:B------:R1:W2:Y:S01]  /*4450*/  MUFU.EX2 R48, R8 ;  /* 0x0000000800307308 */ /* 0x0002a20000000800 */
[----:B------:R-:W-:-:S02]  /*4460*/  IMAD.MOV.U32 R9, RZ, RZ, R156 ;  /* 0x000000ffff097224 */ /* 0x000fc400078e009c */
[C---:B------:R-:W-:Y:S01]  /*4470*/  HMMA.16816.F32.BF16 R108, R4.reuse, R20, R72 ;  /* 0x00000014046c723c */ /* 0x040fe20000041848 */
[----:B------:R-:W-:Y:S02]  /*4480*/  IMAD.MOV.U32 R25, RZ, RZ, R89 ;  /* 0x000000ffff197224 */ /* 0x000fe400078e0059 */
[----:B------:R-:W-:Y:S02]  /*4490*/  IMAD.MOV.U32 R46, RZ, RZ, R78 ;  /* 0x000000ffff2e7224 */ /* 0x000fe400078e004e */
[----:B------:R-:W-:Y:S02]  /*44a0*/  IMAD.MOV.U32 R45, RZ, RZ, R79 ;  /* 0x000000ffff2d7224 */ /* 0x000fe400078e004f */
[----:B------:R-:W-:Y:S01]  /*44b0*/  IMAD.MOV.U32 R47, RZ, RZ, R77 ;  /* 0x000000ffff2f7224 */ /* 0x000fe200078e004d */
[----:B------:R-:W-:Y:S01]  /*44c0*/  HMMA.16816.F32.BF16 R188, R4, R16, R80 ;  /* 0x0000001004bc723c */ /* 0x000fe20000041850 */
[----:B------:R-:W3:Y:S01]  /*44d0*/  LDSM.16.MT88.4 R80, [R217+0xd00] ;  /* 0x000d0000d950783b */ /* 0x000ee20000004200 */
[----:B------:R-:W-:-:S02]  /*44e0*/  IMAD.MOV.U32 R214, RZ, RZ, R76 ;  /* 0x000000ffffd67224 */ /* 0x000fc400078e004c */
[----:B-1----:R-:W-:Y:S01]  /*44f0*/  FFMA.FTZ R8, R211, c[0x0][0x2d0], -R12 ;  /* 0x0000b400d3087a23 */ /* 0x002fe2000001080c */
[----:B--2---:R-:W-:Y:S01]  /*4500*/  F2FP.BF16.PACK_AB R128, R48, R49 ;  /* 0x000000313080723e */ /* 0x004fe200000010ff */
[----:B------:R-:W-:Y:S02]  /*4510*/  IMAD.MOV.U32 R211, RZ, RZ, R88 ;  /* 0x000000ffffd37224 */ /* 0x000fe400078e0058 */
[C---:B------:R-:W-:Y:S01]  /*4520*/  HMMA.16816.F32.BF16 R40, R4.reuse, R26, R40 ;  /* 0x0000001a0428723c */ /* 0x040fe20000041828 */
[----:B------:R1:W-:Y:S06]  /*4530*/  MUFU.EX2 R44, R8 ;  /* 0x00000008002c7308 */ /* 0x0003ec0000000800 */
[----:B------:R-:W-:Y:S01]  /*4540*/  IMAD.MOV.U32 R26, RZ, RZ, R159 ;  /* 0x000000ffff1a7224 */ /* 0x000fe200078e009f */
[----:B------:R-:W-:Y:S01]  /*4550*/  HMMA.16816.F32.BF16 R64, R4, R28, R64 ;  /* 0x0000001c0440723c */ /* 0x000fe20000041840 */
[----:B------:R-:W-:-:S06]  /*4560*/  IMAD.MOV.U32 R27, RZ, RZ, R158 ;  /* 0x000000ffff1b7224 */ /* 0x000fcc00078e009e */
[----:B------:R-:W-:Y:S01]  /*4570*/  IMAD.MOV.U32 R29, RZ, RZ, R157 ;  /* 0x000000ffff1d7224 */ /* 0x000fe200078e009d */
[C---:B------:R-:W-:Y:S01]  /*4580*/  HMMA.16816.F32.BF16 R52, R4.reuse, R30, R52 ;  /* 0x0000001e0434723c */ /* 0x040fe20000041834 */
[----:B-1----:R-:W-:Y:S02]  /*4590*/  FFMA.FTZ R8, R212, c[0x0][0x2d0], -R12 ;  /* 0x0000b400d4087a23 */ /* 0x002fe4000001080c */
[----:B------:R-:W-:Y:S02]  /*45a0*/  IMAD.MOV.U32 R212, RZ, RZ, R14 ;  /* 0x000000ffffd47224 */ /* 0x000fe400078e000e */
[----:B------:R1:W2:Y:S03]  /*45b0*/  MUFU.EX2 R24, R8 ;  /* 0x0000000800187308 */ /* 0x0002a60000000800 */
[C---:B------:R-:W-:Y:S08]  /*45c0*/  HMMA.16816.F32.BF16 R120, R4.reuse, R32, R204 ;  /* 0x000000200478723c */ /* 0x040ff000000418cc */
[----:B------:R-:W-:Y:S01]  /*45d0*/  HMMA.16816.F32.BF16 R36, R4, R34, R36 ;  /* 0x000000220424723c */ /* 0x000fe20000041824 */
[----:B------:R-:W4:Y:S01]  /*45e0*/  LDSM.16.MT88.4 R4, [R217+0x2d00] ;  /* 0x002d0000d904783b */ /* 0x000f220000004200 */
[----:B-1----:R-:W-:Y:S01]  /*45f0*/  FFMA.FTZ R8, R229, c[0x0][0x2d0], -R3 ;  /* 0x0000b400e5087a23 */ /* 0x002fe20000010803 */
[----:B--2---:R-:W-:Y:S01]  /*4600*/  F2FP.BF16.PACK_AB R130, R24, R44 ;  /* 0x0000002c1882723e */ /* 0x004fe200000010ff */
[----:B------:R-:W-:-:S02]  /*4610*/  IMAD.MOV.U32 R229, RZ, RZ, R15 ;  /* 0x000000ffffe57224 */ /* 0x000fc400078e000f */
[----:B------:R1:W-:Y:S02]  /*4620*/  MUFU.EX2 R23, R8 ;  /* 0x0000000800177308 */ /* 0x0003e40000000800 */
[----:B-1----:R-:W-:-:S06]  /*4630*/  FFMA.FTZ R8, R231, c[0x0][0x2d0], -R3 ;  /* 0x0000b400e7087a23 */ /* 0x002fcc0000010803 */
[----:B------:R1:W2:Y:S02]  /*4640*/  MUFU.EX2 R22, R8 ;  /* 0x0000000800167308 */ /* 0x0002a40000000800 */
[--C-:B-1----:R-:W-:Y:S01]  /*4650*/  FFMA.FTZ R8, R215, c[0x0][0x2d0], -R3.reuse ;  /* 0x0000b400d7087a23 */ /* 0x102fe20000010803 */
[----:B--2---:R-:W-:Y:S01]  /*4660*/  F2FP.BF16.PACK_AB R129, R22, R23 ;  /* 0x000000171681723e */ /* 0x004fe200000010ff */
[----:B------:R-:W-:Y:S01]  /*4670*/  FFMA.FTZ R3, R224, c[0x0][0x2d0], -R3 ;  /* 0x0000b400e0037a23 */ /* 0x000fe20000010803 */
[----:B------:R-:W-:-:S03]  /*4680*/  IADD3 R224, R51, -0x2, RZ ;  /* 0xfffffffe33e07810 */ /* 0x000fc60007ffe0ff */
[----:B------:R1:W-:Y:S01]  /*4690*/  MUFU.EX2 R20, R8 ;  /* 0x0000000800147308 */ /* 0x0003e20000000800 */
[----:B------:R-:W-:-:S07]  /*46a0*/  ISETP.GE.AND P4, PT, R224, R250, PT ;  /* 0x000000fae000720c */ /* 0x000fce0003f86270 */
[----:B------:R2:W5:Y:S01]  /*46b0*/  MUFU.EX2 R21, R3 ;  /* 0x0000000300157308 */ /* 0x0005620000000800 */
[----:B-1----:R-:W-:Y:S02]  /*46c0*/  FADD.FTZ R8, R26, R229 ;  /* 0x000000e51a087221 */ /* 0x002fe40000010000 */
[----:B--2---:R-:W-:Y:S01]  /*46d0*/  FFMA.FTZ R3, R240, c[0x0][0x2d0], -R0 ;  /* 0x0000b400f0037a23 */ /* 0x004fe20000010800 */
[----:B-----5:R-:W-:-:S04]  /*46e0*/  F2FP.BF16.PACK_AB R131, R21, R20 ;  /* 0x000000141583723e */ /* 0x020fc800000010ff */
[----:B------:R1:W-:Y:S03]  /*46f0*/  MUFU.EX2 R19, R3 ;  /* 0x0000000300137308 */ /* 0x0003e60000000800 */
[C---:B---3--:R-:W-:Y:S08]  /*4700*/  HMMA.16816.F32.BF16 R72, R128.reuse, R80, R168 ;  /* 0x000000508048723c */ /* 0x048ff000000418a8 */
[----:B------:R-:W-:Y:S01]  /*4710*/  HMMA.16816.F32.BF16 R156, R128, R94, R100 ;  /* 0x0000005e809c723c */ /* 0x000fe20000041864 */
[----:B-1----:R-:W-:-:S04]  /*4720*/  FFMA.FTZ R3, R239, c[0x0][0x2d0], -R0 ;  /* 0x0000b400ef037a23 */ /* 0x002fc80000010800 */
[----:B------:R1:W2:Y:S03]  /*4730*/  MUFU.EX2 R18, R3 ;  /* 0x0000000300127308 */ /* 0x0002a60000000800 */
[C---:B------:R-:W-:Y:S08]  /*4740*/  HMMA.16816.F32.BF16 R140, R128.reuse, R152, R140 ;  /* 0x00000098808c723c */ /* 0x040ff0000004188c */
        /* <DEDUP_REMOVED lines=9> */
[----:B-1----:R-:W-:-:S07]  /*47e0*/  FADD.FTZ R3, R212, R27 ;  /* 0x0000001bd4037221 */ /* 0x002fce0000010000 */
[C---:B------:R-:W-:Y:S01]  /*47f0*/  HMMA.16816.F32.BF16 R112, R128.reuse, R116, R112 ;  /* 0x000000748070723c */ /* 0x040fe20000041870 */
[--C-:B--2---:R-:W-:Y:S01]  /*4800*/  FFMA.FTZ R0, R10, c[0x0][0x2d0], -R13.reuse ;  /* 0x0000b4000a007a23 */ /* 0x104fe2000001080d */
[----:B---3--:R-:W-:Y:S01]  /*4810*/  F2FP.BF16.PACK_AB R170, R16, R17 ;  /* 0x0000001110aa723e */ /* 0x008fe200000010ff */
[----:B------:R-:W-:Y:S02]  /*4820*/  IMAD.MOV.U32 R10, RZ, RZ, R90 ;  /* 0x000000ffff0a7224 */ /* 0x000fe400078e005a */
[----:B------:R1:W-:Y:S02]  /*4830*/  MUFU.EX2 R12, R0 ;  /* 0x00000000000c7308 */ /* 0x0003e40000000800 */
[----:B------:R-:W-:Y:S01]  /*4840*/  FADD.FTZ R10, R10, R8 ;  /* 0x000000080a0a7221 */ /* 0x000fe20000010000 */
[----:B------:R-:W-:Y:S01]  /*4850*/  HMMA.16816.F32.BF16 R164, R128, R118, R164 ;  /* 0x0000007680a4723c */ /* 0x000fe200000418a4 */
[----:B-1----:R-:W-:Y:S02]  /*4860*/  FFMA.FTZ R0, R11, c[0x0][0x2d0], -R13 ;  /* 0x0000b4000b007a23 */ /* 0x002fe4000001080d */
[----:B------:R-:W-:-:S02]  /*4870*/  IMAD.MOV.U32 R11, RZ, RZ, R91 ;  /* 0x000000ffff0b7224 */ /* 0x000fc400078e005b */
[----:B------:R1:W2:Y:S03]  /*4880*/  MUFU.EX2 R14, R0 ;  /* 0x00000000000e7308 */ /* 0x0002a60000000800 */
[C---:B------:R-:W-:Y:S08]  /*4890*/  HMMA.16816.F32.BF16 R88, R128.reuse, R92, R124 ;  /* 0x0000005c8058723c */ /* 0x040ff0000004187c */
[----:B----4-:R-:W-:Y:S01]  /*48a0*/  HMMA.16816.F32.BF16 R124, R128, R4, R200 ;  /* 0x00000004807c723c */ /* 0x010fe200000418c8 */
[----:B-1----:R-:W-:Y:S01]  /*48b0*/  FFMA.FTZ R0, R237, c[0x0][0x2d0], -R13 ;  /* 0x0000b400ed007a23 */ /* 0x002fe2000001080d */
[----:B--2---:R-:W-:-:S06]  /*48c0*/  F2FP.BF16.PACK_AB R169, R14, R12 ;  /* 0x0000000c0ea9723e */ /* 0x004fcc00000010ff */
[----:B------:R-:W-:Y:S01]  /*48d0*/  HMMA.16816.F32.BF16 R128, R128, R6, R144 ;  /* 0x000000068080723c */ /* 0x000fe20000041890 */
[----:B------:R1:W-:Y:S02]  /*48e0*/  MUFU.EX2 R15, R0 ;  /* 0x00000000000f7308 */ /* 0x0003e40000000800 */
[----:B-1----:R-:W-:-:S06]  /*48f0*/  FFMA.FTZ R0, R238, c[0x0][0x2d0], -R13 ;  /* 0x0000b400ee007a23 */ /* 0x002fcc000001080d */
[----:B------:R1:W2:Y:S02]  /*4900*/  MUFU.EX2 R13, R0 ;  /* 0x00000000000d7308 */ /* 0x0002a40000000800 */
[----:B-1----:R-:W-:Y:S01]  /*4910*/  FADD.FTZ R0, R9, R29 ;  /* 0x0000001d09007221 */ /* 0x002fe20000010000 */
[----:B--2---:R-:W-:Y:S01]  /*4920*/  F2FP.BF16.PACK_AB R171, R13, R15 ;  /* 0x0000000f0dab723e */ /* 0x004fe200000010ff */
        /* <DEDUP_REMOVED lines=36> */
[----:B------:R-:W-:-:S04]  /*4b70*/  FADD.FTZ R5, R208, R5 ;  /* 0x00000005d0057221 */ /* 0x000fc80000010000 */
[----:B------:R-:W-:Y:S01]  /*4b80*/  FADD.FTZ R5, R195, R5 ;  /* 0x00000005c3057221 */ /* 0x000fe20000010000 */
        /* <DEDUP_REMOVED lines=29> */
[----:B------:R-:W-:Y:S01]  /*4d60*/  FADD.FTZ R249, R21, R249 ;  /* 0x000000f915f97221 */ /* 0x000fe20000010000 */
[----:B------:R-:W-:Y:S05]  /*4d70*/  @!P4 BRA `(.L_x_1825) ;  /* 0x000031700000c947 */ /* 0x000fea0003800000 */
[----:B------:R-:W-:Y:S01]  /*4d80*/  SHF.R.S32.HI R51, RZ, 0x1f, R185 ;  /* 0x0000001fff337819 */ /* 0x000fe200000114b9 */
[C---:B------:R-:W-:Y:S01]  /*4d90*/  IMAD.SHL.U32 R229, R56.reuse, 0x2, RZ ;  /* 0x0000000238e57824 */ /* 0x040fe200078e00ff */
[----:B------:R-:W-:Y:S01]  /*4da0*/  SHF.R.S32.HI R50, RZ, 0x1f, R56 ;  /* 0x0000001fff327819 */ /* 0x000fe20000011438 */
[C---:B------:R-:W-:Y:S01]  /*4db0*/  IMAD.SHL.U32 R227, R185.reuse, 0x2, RZ ;  /* 0x00000002b9e37824 */ /* 0x040fe200078e00ff */
[----:B------:R-:W-:Y:S01]  /*4dc0*/  SHF.L.U64.HI R228, R185, 0x1, R51 ;  /* 0x00000001b9e47819 */ /* 0x000fe20000010233 */
[----:B------:R-:W-:Y:S01]  /*4dd0*/  IMAD.MOV.U32 R3, RZ, RZ, R136 ;  /* 0x000000ffff037224 */ /* 0x000fe200078e0088 */
[----:B------:R-:W-:Y:S01]  /*4de0*/  SHF.R.S32.HI R51, RZ, 0x1f, R186 ;  /* 0x0000001fff337819 */ /* 0x000fe200000114ba */
[----:B------:R-:W-:Y:S01]  /*4df0*/  IMAD.MOV.U32 R138, RZ, RZ, R2 ;  /* 0x000000ffff8a7224 */ /* 0x000fe200078e0002 */
[----:B------:R-:W-:Y:S01]  /*4e00*/  SHF.L.U64.HI R230, R56, 0x1, R50 ;  /* 0x0000000138e67819 */ /* 0x000fe20000010232 */
[----:B------:R-:W-:Y:S01]  /*4e10*/  IMAD.MOV.U32 R132, RZ, RZ, R135 ;  /* 0x000000ffff847224 */ /* 0x000fe200078e0087 */
[----:B------:R-:W-:-:S02]  /*4e20*/  MOV R0, R137 ;  /* 0x0000008900007202 */ /* 0x000fc40000000f00 */
[C---:B------:R-:W-:Y:S02]  /*4e30*/  SHF.L.U64.HI R226, R186.reuse, 0x1, R51 ;  /* 0x00000001bae27819 */ /* 0x040fe40000010233 */
[----:B------:R-:W-:Y:S01]  /*4e40*/  SHF.L.U32 R225, R186, 0x1, RZ ;  /* 0x00000001bae17819 */ /* 0x000fe200000006ff */
[----:B------:R-:W-:Y:S05]  /*4e50*/  BRA `(.L_x_1826) ;  /* 0x0000035000007947 */ /* 0x000fea0003800000 */
.L_x_1828:
[----:B------:R-:W2:Y:S01]  /*4e60*/  LDL.64 R236, [R1+0x8] ;  /* 0x0000080001ec7983 */ /* 0x000ea20000100a00 */
[----:B------:R-:W-:Y:S02]  /*4e70*/  IMAD.MOV.U32 R222, RZ, RZ, RZ ;  /* 0x000000ffffde7224 */ /* 0x000fe400078e00ff */
[----:B------:R-:W-:Y:S01]  /*4e80*/  IMAD R133, R224, 0x40, R252 ;  /* 0x00000040e0857824 */ /* 0x000fe200078e02fc */
[----:B------:R-:W3:Y:S04]  /*4e90*/  LDL R234, [R1+0x1c] ;  /* 0x00001c0001ea7983 */ /* 0x000ee80000100800 */
[----:B------:R-:W4:Y:S01]  /*4ea0*/  LDL.64 R232, [R1] ;  /* 0x0000000001e87983 */ /* 0x000f220000100a00 */
[----:B------:R-:W-:Y:S03]  /*4eb0*/  IADD3 R133, R133, -0x40, R245 ;  /* 0xffffffc085857810 */ /* 0x000fe60007ffe0f5 */
[----:B------:R-:W5:Y:S02]  /*4ec0*/  LDL R231, [R1+0x18] ;  /* 0x0000180001e77983 */ /* 0x000f640000100800 */
[----:B------:R-:W-:Y:S04]  /*4ed0*/  @P0 IMAD.HI.U32 R134, R133, c[0x0][0x2bc], RZ ;  /* 0x0000af0085860a27 */ /* 0x000fe800078e00ff */
[--C-:B------:R-:W-:Y:S01]  /*4ee0*/  IMAD.MOV.U32 R2, RZ, RZ, R133.reuse ;  /* 0x000000ffff027224 */ /* 0x100fe200078e0085 */
[----:B------:R-:W-:Y:S04]  /*4ef0*/  @P0 SHF.R.U32.HI R2, RZ, c[0x0][0x2c0], R134 ;  /* 0x0000b000ff020a19 */ /* 0x000fe80000011686 */
[C---:B--2---:R-:W-:Y:S04]  /*4f00*/  @!P6 IADD3 R135, P4, R2.reuse, R236, RZ ;  /* 0x000000ec0287e210 */ /* 0x044fe80007f9e0ff */
[----:B---3--:R-:W-:Y:S01]  /*4f10*/  @!P6 LEA.HI.X.SX32 R136, R2, R234, 0x1, P4 ;  /* 0x000000ea0288e211 */ /* 0x008fe200020f0eff */
        /* <DEDUP_REMOVED lines=11> */
[----:B------:R-:W-:Y:S04]  /*4fd0*/  IMAD.WIDE.U32 R134, R222, c[0x0][0x1f0], R134 ;  /* 0x00007c00de867a25 */ /* 0x000fe800078e0086 */
[----:B------:R-:W-:Y:S01]  /*4fe0*/  IMAD R2, R2, c[0x0][0x1f0], RZ ;  /* 0x00007c0002027a24 */ /* 0x000fe200078e02ff */
[----:B----4-:R-:W-:Y:S03]  /*4ff0*/  IADD3 R133, P4, R232, R134, RZ ;  /* 0x00000086e8857210 */ /* 0x010fe60007f9e0ff */
[----:B------:R-:W-:Y:S05]  /*5000*/  IMAD R2, R222, c[0x0][0x1f4], R2 ;  /* 0x00007d00de027a24 */ /* 0x000fea00078e0202 */
[----:B-----5:R-:W-:Y:S02]  /*5010*/  IADD3.X R134, R231, R135, R2, P4, !PT ;  /* 0x00000087e7867210 */ /* 0x020fe400027fe402 */
        /* <DEDUP_REMOVED lines=11> */
[C---:B---3--:R-:W-:Y:S01]  /*50d0*/  IADD3 R172, P4, R2.reuse, R229, RZ ;  /* 0x000000e502ac7210 */ /* 0x048fe20007f9e0ff */
[----:B------:R1:W-:Y:S02]  /*50e0*/  LDGSTS.E.BYPASS.LTC128B.128 [R221+0x3100], [R136.64], !P3 ;  /* 0x0310000088dd7fae */ /* 0x0003e4000d901d46 */
[----:B------:R-:W-:Y:S02]  /*50f0*/  IMAD.X R175, R135, 0x1, R226, P5 ;  /* 0x0000000187af7824 */ /* 0x000fe400028e06e2 */
[----:B------:R2:W-:Y:S01]  /*5100*/  LDGSTS.E.BYPASS.LTC128B.128 [R221+0x4100], [R176.64], !P2 ;  /* 0x04100000b0dd7fae */ /* 0x0005e2000d101d46 */
[C---:B----4-:R-:W-:Y:S01]  /*5110*/  IMAD.X R173, R133.reuse, 0x1, R230, P4 ;  /* 0x0000000185ad7824 */ /* 0x050fe200020e06e6 */
[C---:B------:R-:W-:Y:S02]  /*5120*/  IADD3 R134, P4, R2.reuse, R225, RZ ;  /* 0x000000e102867210 */ /* 0x040fe40007f9e0ff */
[----:B------:R2:W-:Y:S03]  /*5130*/  LDGSTS.E.BYPASS.LTC128B.128 [R221+0x5100], [R174.64], !P1 ;  /* 0x05100000aedd7fae */ /* 0x0005e6000c901d46 */
[C---:B------:R-:W-:Y:S01]  /*5140*/  IMAD.X R135, R133.reuse, 0x1, R226, P4 ;  /* 0x0000000185877824 */ /* 0x040fe200020e06e2 */
[----:B------:R2:W-:Y:S01]  /*5150*/  LDGSTS.E.BYPASS.LTC128B.128 [R221+0x3900], [R172.64], !P3 ;  /* 0x03900000acdd7fae */ /* 0x0005e2000d901d46 */
[----:B-1----:R-:W-:Y:S04]  /*5160*/  IADD3 R136, P5, R2, R227, RZ ;  /* 0x000000e302887210 */ /* 0x002fe80007fbe0ff */
[----:B------:R-:W-:Y:S05]  /*5170*/  IADD3.X R137, R133, R228, RZ, P5, !PT ;  /* 0x000000e485897210 */ /* 0x000fea0002ffe4ff */
[----:B------:R2:W-:Y:S04]  /*5180*/  LDGSTS.E.BYPASS.LTC128B.128 [R221+0x4900], [R136.64], !P2 ;  /* 0x0490000088dd7fae */ /* 0x0005e8000d101d46 */
[----:B------:R2:W-:Y:S01]  /*5190*/  LDGSTS.E.BYPASS.LTC128B.128 [R221+0x5900], [R134.64], !P1 ;  /* 0x0590000086dd7fae */ /* 0x0005e2000c901d46 */
[----:B------:R-:W-:-:S05]  /*51a0*/  BRA `(.L_x_1827) ;  /* 0x00000b3000007947 */ /* 0x000fca0003800000 */
.L_x_1826:
[----:B------:R-:W2:Y:S01]  /*51b0*/  LDL.64 R40, [R1+0x10] ;  /* 0x0000100001287983 */ /* 0x000ea20000100a00 */
[----:B------:R-:W-:Y:S04]  /*51c0*/  DEPBAR.LE SB0, 0x0 ;  /* 0x000080000000791a */ /* 0x000fe80000000000 */
[C---:B------:R-:W-:Y:S01]  /*51d0*/  IMAD.WIDE.U32 R28, R223.reuse, c[0x0][0x208], RZ ;  /* 0x00008200df1c7a25 */ /* 0x040fe200078e00ff */
[----:B------:R-:W3:Y:S01]  /*51e0*/  LDL R39, [R1+0x20] ;  /* 0x0000200001277983 */ /* 0x000ee20000100800 */
[----:B------:R-:W-:Y:S05]  /*51f0*/  SHF.R.S32.HI R2, RZ, 0x1f, R223 ;  /* 0x0000001fff027819 */ /* 0x000fea00000114df */
[----:B------:R-:W-:Y:S01]  /*5200*/  BAR.SYNC.DEFER_BLOCKING 0x0 ;  /* 0x0000000000007b1d */ /* 0x000fe20000010000 */
[----:B------:R-:W-:Y:S04]  /*5210*/  IMAD R2, R2, c[0x0][0x208], RZ ;  /* 0x0000820002027a24 */ /* 0x000fe800078e02ff */
[----:B------:R-:W-:Y:S04]  /*5220*/  IMAD R2, R223, c[0x0][0x20c], R2 ;  /* 0x00008300df027a24 */ /* 0x000fe800078e0202 */
[----:B------:R-:W-:Y:S01]  /*5230*/  IMAD.IADD R29, R29, 0x1, R2 ;  /* 0x000000011d1d7824 */ /* 0x000fe200078e0202 */
[----:B------:R-:W-:Y:S03]  /*5240*/  SHF.R.S32.HI R2, RZ, 0x1f, R222 ;  /* 0x0000001fff027819 */ /* 0x000fe600000114de */
[----:B------:R-:W-:Y:S04]  /*5250*/  IMAD.WIDE.U32 R36, R222, c[0x0][0x218], R28 ;  /* 0x00008600de247a25 */ /* 0x000fe800078e001c */
[----:B------:R-:W-:Y:S04]  /*5260*/  IMAD R2, R2, c[0x0][0x218], RZ ;  /* 0x0000860002027a24 */ /* 0x000fe800078e02ff */
[----:B------:R-:W-:Y:S01]  /*5270*/  IMAD R38, R222, c[0x0][0x21c], R2 ;  /* 0x00008700de267a24 */ /* 0x000fe200078e0202 */
[----:B------:R-:W-:Y:S06]  /*5280*/  LDSM.16.M88.4 R64, [R219+0x6100] ;  /* 0x00610000db40783b */ /* 0x000fec0000000200 */
[----:B------:R-:W1:Y:S06]  /*5290*/  LDSM.16.M88.4 R16, [R139+0x3100] ;  /* 0x003100008b10783b */ /* 0x000e6c0000000200 */
[----:B------:R-:W4:Y:S06]  /*52a0*/  LDSM.16.M88.4 R60, [R219+0x7100] ;  /* 0x00710000db3c783b */ /* 0x000f2c0000000200 */
[----:B------:R-:W5:Y:S06]  /*52b0*/  LDSM.16.M88.4 R32, [R139+0x3500] ;  /* 0x003500008b20783b */ /* 0x000f6c0000000200 */
[----:B------:R-:W2:Y:S06]  /*52c0*/  LDSM.16.M88.4 R48, [R139+0x3900] ;  /* 0x003900008b30783b */ /* 0x000eac0000000200 */
[----:B------:R-:W-:Y:S06]  /*52d0*/  LDSM.16.M88.4 R172, [R139+0x3d00] ;  /* 0x003d00008bac783b */ /* 0x000fec0000000200 */
[----:B------:R-:W-:Y:S06]  /*52e0*/  LDSM.16.M88.4 R176, [R220+0x6100] ;  /* 0x00610000dcb0783b */ /* 0x000fec0000000200 */
[----:B------:R-:W-:Y:S01]  /*52f0*/  LDSM.16.M88.4 R180, [R218] ;  /* 0x00000000dab4783b */ /* 0x000fe20000000200 */
[-C--:B-1----:R-:W-:Y:S05]  /*5300*/  HMMA.16816.F32.BF16 R4, R64, R16.reuse, RZ ;  /* 0x000000104004723c */ /* 0x082fea00000418ff */
[----:B------:R-:W-:Y:S03]  /*5310*/  LDSM.16.M88.4 R184, [R220+0x7100] ;  /* 0x00710000dcb8783b */ /* 0x000fe60000000200 */
[C---:B----4-:R-:W-:Y:S03]  /*5320*/  HMMA.16816.F32.BF16 R8, R60.reuse, R16, RZ ;  /* 0x000000103c08723c */ /* 0x050fe600000418ff */
[----:B------:R-:W-:Y:S06]  /*5330*/  LDSM.16.M88.4 R188, [R218+0x800] ;  /* 0x00080000dabc783b */ /* 0x000fec0000000200 */
[----:B------:R-:W-:Y:S01]  /*5340*/  LDSM.16.M88.4 R192, [R218+0xc00] ;  /* 0x000c0000dac0783b */ /* 0x000fe20000000200 */
[-C--:B------:R-:W-:Y:S08]  /*5350*/  HMMA.16816.F32.BF16 R12, R60, R18.reuse, RZ ;  /* 0x000000123c0c723c */ /* 0x080ff000000418ff */
[C---:B------:R-:W-:Y:S08]  /*5360*/  HMMA.16816.F32.BF16 R16, R64.reuse, R18, RZ ;  /* 0x000000124010723c */ /* 0x040ff000000418ff */
[-C--:B-----5:R-:W-:Y:S08]  /*5370*/  HMMA.16816.F32.BF16 R20, R64, R32.reuse, RZ ;  /* 0x000000204014723c */ /* 0x0a0ff000000418ff */
[C---:B------:R-:W-:Y:S08]  /*5380*/  HMMA.16816.F32.BF16 R24, R60.reuse, R32, RZ ;  /* 0x000000203c18723c */ /* 0x040ff000000418ff */
[-C--:B------:R-:W-:Y:S08]  /*5390*/  HMMA.16816.F32.BF16 R28, R60, R34.reuse, RZ ;  /* 0x000000223c1c723c */ /* 0x080ff000000418ff */
[C---:B------:R-:W-:Y:S04]  /*53a0*/  HMMA.16816.F32.BF16 R32, R64.reuse, R34, RZ ;  /* 0x000000224020723c */ /* 0x040fe800000418ff */
[----:B--2---:R-:W-:Y:S04]  /*53b0*/  IADD3 R2, P4, R40, R36, RZ ;  /* 0x0000002428027210 */ /* 0x004fe80007f9e0ff */
[----:B---3--:R-:W-:Y:S02]  /*53c0*/  IADD3.X R40, R39, R37, R38, P4, !PT ;  /* 0x0000002527287210 */ /* 0x008fe400027fe426 */
[-C--:B------:R-:W-:Y:S02]  /*53d0*/  HMMA.16816.F32.BF16 R36, R64, R48.reuse, RZ ;  /* 0x000000304024723c */ /* 0x080fe400000418ff */
[C---:B------:R-:W-:Y:S04]  /*53e0*/  LEA R133, P4, R2.reuse, c[0x0][0x1f8], 0x1 ;  /* 0x00007e0002857a11 */ /* 0x040fe800078808ff */
[----:B------:R-:W-:Y:S01]  /*53f0*/  LEA.HI.X R2, R2, c[0x0][0x1fc], R40, 0x1, P4 ;  /* 0x00007f0002027a11 */ /* 0x000fe200020f0c28 */
[----:B------:R-:W1:Y:S01]  /*5400*/  SHFL.IDX PT, R135, R133, RZ, 0x1c1f ;  /* 0x001c1fff85877589 */ /* 0x000e6200000e0000 */
[C---:B------:R-:W-:Y:S05]  /*5410*/  HMMA.16816.F32.BF16 R40, R60.reuse, R48, RZ ;  /* 0x000000303c28723c */ /* 0x040fea00000418ff */
[----:B------:R-:W2:Y:S03]  /*5420*/  SHFL.IDX PT, R134, R2, RZ, 0x1c1f ;  /* 0x001c1fff02867589 */ /* 0x000ea600000e0000 */
[-C--:B------:R-:W-:Y:S03]  /*5430*/  HMMA.16816.F32.BF16 R44, R60, R50.reuse, RZ ;  /* 0x000000323c2c723c */ /* 0x080fe600000418ff */
[----:B------:R-:W3:Y:S05]  /*5440*/  SHFL.IDX PT, R133, R133, 0x1, 0x1c1f ;  /* 0x003c1f0085857f89 */ /* 0x000eea00000e0000 */
[C---:B------:R-:W-:Y:S01]  /*5450*/  HMMA.16816.F32.BF16 R48, R64.reuse, R50, RZ ;  /* 0x000000324030723c */ /* 0x040fe200000418ff */
[----:B------:R-:W-:Y:S03]  /*5460*/  SHFL.IDX PT, R2, R2, 0x1, 0x1c1f ;  /* 0x003c1f0002027f89 */ /* 0x000fe600000e0000 */
[C---:B-1----:R-:W-:Y:S04]  /*5470*/  IADD3 R196, P5, R135.reuse, R229, RZ ;  /* 0x000000e587c47210 */ /* 0x042fe80007fbe0ff */
[-C--:B------:R-:W-:Y:S01]  /*5480*/  HMMA.16816.F32.BF16 R52, R64, R172.reuse, RZ ;  /* 0x000000ac4034723c */ /* 0x080fe200000418ff */
[C---:B------:R-:W-:Y:S03]  /*5490*/  IADD3 R136, P4, R135.reuse, R227, RZ ;  /* 0x000000e387887210 */ /* 0x040fe60007f9e0ff */
[C---:B--2---:R-:W-:Y:S02]  /*54a0*/  IMAD.X R197, R134.reuse, 0x1, R230, P5 ;  /* 0x0000000186c57824 */ /* 0x044fe400028e06e6 */
[C---:B------:R-:W-:Y:S02]  /*54b0*/  IMAD.X R137, R134.reuse, 0x1, R228, P4 ;  /* 0x0000000186897824 */ /* 0x040fe400020e06e4 */
[C---:B------:R-:W-:Y:S08]  /*54c0*/  HMMA.16816.F32.BF16 R56, R60.reuse, R172, RZ ;  /* 0x000000ac3c38723c */ /* 0x040ff000000418ff */
[-C--:B------:R-:W-:Y:S08]  /*54d0*/  HMMA.16816.F32.BF16 R60, R60, R174.reuse, RZ ;  /* 0x000000ae3c3c723c */ /* 0x080ff000000418ff */
[----:B------:R-:W-:Y:S01]  /*54e0*/  HMMA.16816.F32.BF16 R64, R64, R174, RZ ;  /* 0x000000ae4040723c */ /* 0x000fe200000418ff */
[----:B------:R-:W1:Y:S06]  /*54f0*/  LDSM.16.M88.4 R172, [R218+0x400] ;  /* 0x00040000daac783b */ /* 0x000e6c0000000200 */
[----:B------:R-:W-:Y:S01]  /*5500*/  @!PT LDS RZ, [RZ] ;  /* 0x00000000fffff984 */ /* 0x000fe20000000800 */
[----:B------:R-:W-:Y:S01]  /*5510*/  @!PT LDS RZ, [RZ] ;  /* 0x00000000fffff984 */ /* 0x000fe20000000800 */
[----:B------:R-:W-:Y:S01]  /*5520*/  @!PT LDS RZ, [RZ] ;  /* 0x00000000fffff984 */ /* 0x000fe20000000800 */
[----:B------:R2:W-:Y:S01]  /*5530*/  LDGSTS.E.BYPASS.LTC128B.128 [R221+0x100], [R196.64], !P3 ;  /* 0x00100000c4dd7fae */ /* 0x0005e2000d901d46 */
[-C--:B------:R-:W-:Y:S05]  /*5540*/  HMMA.16816.F32.BF16 R4, R176, R180.reuse, R4 ;  /* 0x000000b4b004723c */ /* 0x080fea0000041804 */
[----:B------:R3:W-:Y:S03]  /*5550*/  LDGSTS.E.BYPASS.LTC128B.128 [R221+0x1100], [R136.64], !P2 ;  /* 0x0110000088dd7fae */ /* 0x0007e6000d101d46 */
[C---:B------:R-:W-:Y:S08]  /*5560*/  HMMA.16816.F32.BF16 R8, R184.reuse, R180, R8 ;  /* 0x000000b4b808723c */ /* 0x040ff00000041808 */
[-C--:B------:R-:W-:Y:S08]  /*5570*/  HMMA.16816.F32.BF16 R12, R184, R182.reuse, R12 ;  /* 0x000000b6b80c723c */ /* 0x080ff0000004180c */
[C---:B------:R-:W-:Y:S04]  /*5580*/  HMMA.16816.F32.BF16 R16, R176.reuse, R182, R16 ;  /* 0x000000b6b010723c */ /* 0x040fe80000041810 */
[----:B--2---:R-:W-:Y:S02]  /*5590*/  IADD3 R196, P5, R135, R225, RZ ;  /* 0x000000e187c47210 */ /* 0x004fe40007fbe0ff */
[C---:B---3--:R-:W-:Y:S02]  /*55a0*/  IADD3 R136, P4, R133.reuse, R229, RZ ;  /* 0x000000e585887210 */ /* 0x048fe40007f9e0ff */
[-C--:B-1----:R-:W-:Y:S04]  /*55b0*/  HMMA.16816.F32.BF16 R20, R176, R172.reuse, R20 ;  /* 0x000000acb014723c */ /* 0x082fe80000041814 */
[----:B------:R-:W-:Y:S01]  /*55c0*/  IMAD.X R197, R134, 0x1, R226, P5 ;  /* 0x0000000186c57824 */ /* 0x000fe200028e06e2 */
[C---:B------:R-:W-:Y:S01]  /*55d0*/  IADD3 R198, P5, R133.reuse, R227, RZ ;  /* 0x000000e385c67210 */ /* 0x040fe20007fbe0ff */
[C---:B------:R-:W-:Y:S01]  /*55e0*/  IMAD.X R137, R2.reuse, 0x1, R230, P4 ;  /* 0x0000000102897824 */ /* 0x040fe200020e06e6 */
[----:B------:R-:W-:Y:S01]  /*55f0*/  IADD3 R134, P4, R133, R225, RZ ;  /* 0x000000e185867210 */ /* 0x000fe20007f9e0ff */
[C---:B------:R-:W-:Y:S01]  /*5600*/  HMMA.16816.F32.BF16 R24, R184.reuse, R172, R24 ;  /* 0x000000acb818723c */ /* 0x040fe20000041818 */
[----:B------:R1:W-:Y:S03]  /*5610*/  LDGSTS.E.BYPASS.LTC128B.128 [R221+0x2100], [R196.64], !P1 ;  /* 0x02100000c4dd7fae */ /* 0x0003e6000c901d46 */
[C---:B------:R-:W-:Y:S02]  /*5620*/  IMAD.X R199, R2.reuse, 0x1, R228, P5 ;  /* 0x0000000102c77824 */ /* 0x040fe400028e06e4 */
[----:B------:R-:W-:Y:S01]  /*5630*/  IMAD.X R135, R2, 0x1, R226, P4 ;  /* 0x0000000102877824 */ /* 0x000fe200020e06e2 */
[----:B------:R2:W-:Y:S01]  /*5640*/  LDGSTS.E.BYPASS.LTC128B.128 [R221+0x900], [R136.64], !P3 ;  /* 0x0090000088dd7fae */ /* 0x0005e2000d901d46 */
[-C--:B------:R-:W-:Y:S03]  /*5650*/  HMMA.16816.F32.BF16 R28, R184, R174.reuse, R28 ;  /* 0x000000aeb81c723c */ /* 0x080fe6000004181c */
[----:B------:R-:W-:Y:S02]  /*5660*/  ISETP.GT.AND P4, PT, R224, R250, PT ;  /* 0x000000fae000720c */ /* 0x000fe40003f84270 */
[----:B------:R1:W-:Y:S03]  /*5670*/  LDGSTS.E.BYPASS.LTC128B.128 [R221+0x1900], [R198.64], !P2 ;  /* 0x01900000c6dd7fae */ /* 0x0003e6000d101d46 */
[C---:B------:R-:W-:Y:S03]  /*5680*/  HMMA.16816.F32.BF16 R32, R176.reuse, R174, R32 ;  /* 0x000000aeb020723c */ /* 0x040fe60000041820 */
[----:B------:R2:W-:Y:S05]  /*5690*/  LDGSTS.E.BYPASS.LTC128B.128 [R221+0x2900], [R134.64], !P1 ;  /* 0x0290000086dd7fae */ /* 0x0005ea000c901d46 */
[-C--:B------:R-:W-:Y:S01]  /*56a0*/  HMMA.16816.F32.BF16 R36, R176, R188.reuse, R36 ;  /* 0x000000bcb024723c */ /* 0x080fe20000041824 */
[----:B------:R-:W-:Y:S06]  /*56b0*/  LDSM.16.M88.4 R200, [R139+0x4100] ;  /* 0x004100008bc8783b */ /* 0x000fec0000000200 */
[----:B------:R-:W0:Y:S01]  /*56c0*/  LDGDEPBAR ;  /* 0x00000000000079af */ /* 0x000e220000000000 */
[C---:B------:R-:W-:Y:S05]  /*56d0*/  HMMA.16816.F32.BF16 R40, R184.reuse, R188, R40 ;  /* 0x000000bcb828723c */ /* 0x040fea0000041828 */
[----:B------:R-:W-:Y:S03]  /*56e0*/  LDSM.16.M88.4 R204, [R219+0x9100] ;  /* 0x00910000dbcc783b */ /* 0x000fe60000000200 */
[-C--:B------:R-:W-:Y:S03]  /*56f0*/  HMMA.16816.F32.BF16 R44, R184, R190.reuse, R44 ;  /* 0x000000beb82c723c */ /* 0x080fe6000004182c */
[----:B-1----:R-:W1:Y:S05]  /*5700*/  LDSM.16.M88.4 R196, [R219+0x8100] ;  /* 0x00810000dbc4783b */ /* 0x002e6a0000000200 */
[C---:B------:R-:W-:Y:S01]  /*5710*/  HMMA.16816.F32.BF16 R48, R176.reuse, R190, R48 ;  /* 0x000000beb030723c */ /* 0x040fe20000041830 */
[----:B------:R-:W3:Y:S06]  /*5720*/  LDSM.16.M88.4 R180, [R139+0x4500] ;  /* 0x004500008bb4783b */ /* 0x000eec0000000200 */
[----:B------:R-:W4:Y:S01]  /*5730*/  LDSM.16.M88.4 R172, [R139+0x4900] ;  /* 0x004900008bac783b */ /* 0x000f220000000200 */
[-C--:B------:R-:W-:Y:S05]  /*5740*/  HMMA.16816.F32.BF16 R52, R176, R192.reuse, R52 ;  /* 0x000000c0b034723c */ /* 0x080fea0000041834 */
[----:B------:R-:W-:Y:S03]  /*5750*/  LDSM.16.M88.4 R188, [R218+0x1000] ;  /* 0x00100000dabc783b */ /* 0x000fe60000000200 */
[C---:B------:R-:W-:Y:S03]  /*5760*/  HMMA.16816.F32.BF16 R56, R184.reuse, R192, R56 ;  /* 0x000000c0b838723c */ /* 0x040fe60000041838 */
[----:B------:R-:W-:Y:S05]  /*5770*/  LDSM.16.M88.4 R208, [R218+0x1800] ;  /* 0x00180000dad0783b */ /* 0x000fea0000000200 */
[-C--:B------:R-:W-:Y:S01]  /*5780*/  HMMA.16816.F32.BF16 R60, R184, R194.reuse, R60 ;  /* 0x000000c2b83c723c */ /* 0x080fe2000004183c */
[----:B------:R-:W5:Y:S06]  /*5790*/  LDSM.16.M88.4 R184, [R139+0x4d00] ;  /* 0x004d00008bb8783b */ /* 0x000f6c0000000200 */
[----:B------:R-:W-:Y:S01]  /*57a0*/  LDSM.16.M88.4 R212, [R218+0x1c00] ;  /* 0x001c0000dad4783b */ /* 0x000fe20000000200 */
[----:B------:R-:W-:Y:S05]  /*57b0*/  HMMA.16816.F32.BF16 R64, R176, R194, R64 ;  /* 0x000000c2b040723c */ /* 0x000fea0000041840 */
[----:B------:R-:W2:Y:S03]  /*57c0*/  LDSM.16.M88.4 R176, [R220+0x8100] ;  /* 0x00810000dcb0783b */ /* 0x000ea60000000200 */
[-C--:B-1----:R-:W-:Y:S03]  /*57d0*/  HMMA.16816.F32.BF16 R4, R196, R200.reuse, R4 ;  /* 0x000000c8c404723c */ /* 0x082fe60000041804 */
[----:B------:R-:W1:Y:S05]  /*57e0*/  LDSM.16.M88.4 R192, [R220+0x9100] ;  /* 0x00910000dcc0783b */ /* 0x000e6a0000000200 */
[C---:B------:R-:W-:Y:S08]  /*57f0*/  HMMA.16816.F32.BF16 R8, R204.reuse, R200, R8 ;  /* 0x000000c8cc08723c */ /* 0x040ff00000041808 */
[-C--:B------:R-:W-:Y:S08]  /*5800*/  HMMA.16816.F32.BF16 R12, R204, R202.reuse, R12 ;  /* 0x000000cacc0c723c */ /* 0x080ff0000004180c */
[C---:B------:R-:W-:Y:S01]  /*5810*/  HMMA.16816.F32.BF16 R16, R196.reuse, R202, R16 ;  /* 0x000000cac410723c */ /* 0x040fe20000041810 */
[----:B------:R-:W1:Y:S07]  /*5820*/  LDSM.16.M88.4 R200, [R218+0x1400] ;  /* 0x00140000dac8783b */ /* 0x000e6e0000000200 */
[-C--:B---3--:R-:W-:Y:S08]  /*5830*/  HMMA.16816.F32.BF16 R20, R196, R180.reuse, R20 ;  /* 0x000000b4c414723c */ /* 0x088ff00000041814 */
[C---:B------:R-:W-:Y:S08]  /*5840*/  HMMA.16816.F32.BF16 R24, R204.reuse, R180, R24 ;  /* 0x000000b4cc18723c */ /* 0x040ff00000041818 */
        /* <DEDUP_REMOVED lines=8> */
[-C--:B-----5:R-:W-:Y:S08]  /*58d0*/  HMMA.16816.F32.BF16 R52, R196, R184.reuse, R52 ;  /* 0x000000b8c434723c */ /* 0x0a0ff00000041834 */
[C---:B------:R-:W-:Y:S08]  /*58e0*/  HMMA.16816.F32.BF16 R56, R204.reuse, R184, R56 ;  /* 0x000000b8cc38723c */ /* 0x040ff00000041838 */
[-C--:B------:R-:W-:Y:S01]  /*58f0*/  HMMA.16816.F32.BF16 R60, R204, R186.reuse, R60 ;  /* 0x000000bacc3c723c */ /* 0x080fe2000004183c */
[----:B------:R-:W-:Y:S07]  /*5900*/  LDSM.16.M88.4 R204, [R220+0xb100] ;  /* 0x00b10000dccc783b */ /* 0x000fee0000000200 */
[----:B------:R-:W-:Y:S01]  /*5910*/  HMMA.16816.F32.BF16 R64, R196, R186, R64 ;  /* 0x000000bac440723c */ /* 0x000fe20000041840 */
[----:B------:R-:W4:Y:S06]  /*5920*/  LDSM.16.M88.4 R184, [R219+0xb100] ;  /* 0x00b10000dbb8783b */ /* 0x000f2c0000000200 */
[----:B------:R-:W-:Y:S01]  /*5930*/  LDSM.16.M88.4 R196, [R139+0x5d00] ;  /* 0x005d00008bc4783b */ /* 0x000fe20000000200 */
[-C--:B--2---:R-:W-:Y:S08]  /*5940*/  HMMA.16816.F32.BF16 R4, R176, R188.reuse, R4 ;  /* 0x000000bcb004723c */ /* 0x084ff00000041804 */
[C---:B-1----:R-:W-:Y:S08]  /*5950*/  HMMA.16816.F32.BF16 R8, R192.reuse, R188, R8 ;  /* 0x000000bcc008723c */ /* 0x042ff00000041808 */
        /* <DEDUP_REMOVED lines=18> */
[----:B------:R-:W5:Y:S06]  /*5a80*/  LDSM.16.M88.4 R176, [R220+0xa100] ;  /* 0x00a10000dcb0783b */ /* 0x000f6c0000000200 */
[----:B------:R-:W2:Y:S01]  /*5a90*/  LDSM.16.M88.4 R212, [R218+0x2800] ;  /* 0x00280000dad4783b */ /* 0x000ea20000000200 */
[-C--:B---3--:R-:W-:Y:S08]  /*5aa0*/  HMMA.16816.F32.BF16 R4, R172, R180.reuse, R4 ;  /* 0x000000b4ac04723c */ /* 0x088ff00000041804 */
[C---:B----4-:R-:W-:Y:S08]  /*5ab0*/  HMMA.16816.F32.BF16 R8, R184.reuse, R180, R8 ;  /* 0x000000b4b808723c */ /* 0x050ff00000041808 */
[-C--:B------:R-:W-:Y:S08]  /*5ac0*/  HMMA.16816.F32.BF16 R12, R184, R182.reuse, R12 ;  /* 0x000000b6b80c723c */ /* 0x080ff0000004180c */
[C---:B------:R-:W-:Y:S01]  /*5ad0*/  HMMA.16816.F32.BF16 R16, R172.reuse, R182, R16 ;  /* 0x000000b6ac10723c */ /* 0x040fe20000041810 */
[----:B------:R-:W3:Y:S01]  /*5ae0*/  LDSM.16.M88.4 R180, [R218+0x2c00] ;  /* 0x002c0000dab4783b */ /* 0x000ee20000000200 */
[----:B------:R-:W-:Y:S05]  /*5af0*/  DEPBAR.LE SB0, 0x0 ;  /* 0x000080000000791a */ /* 0x000fea0000000000 */
[----:B------:R-:W-:Y:S01]  /*5b00*/  BAR.SYNC.DEFER_BLOCKING 0x0 ;  /* 0x0000000000007b1d */ /* 0x000fe20000010000 */
        /* <DEDUP_REMOVED lines=12> */
[-C--:B-----5:R-:W-:Y:S08]  /*5bd0*/  HMMA.16816.F32.BF16 R4, R176, R200.reuse, R4 ;  /* 0x000000c8b004723c */ /* 0x0a0ff00000041804 */
        /* <DEDUP_REMOVED lines=16> */
.L_x_1827:
[----:B------:R-:W-:Y:S01]  /*5ce0*/  FMNMX.FTZ R2, R4, R0, !PT ;  /* 0x0000000004027209 */ /* 0x000fe20007810000 */
[----:B--2---:R-:W-:Y:S01]  /*5cf0*/  LDSM.16.MT88.4 R176, [R217+0x100] ;  /* 0x00010000d9b0783b */ /* 0x004fe20000004200 */
        /* <DEDUP_REMOVED lines=36> */
[----:B------:R-:W1:Y:S01]  /*5f40*/  SHFL.BFLY PT, R137, R2, 0x2, 0x1f ;  /* 0x0c401f0002897f89 */ /* 0x000e6200000e0000 */
[----:B------:R-:W-:Y:S02]  /*5f50*/  FMNMX.FTZ R134, R66, R134, !PT ;  /* 0x0000008642867209 */ /* 0x000fe40007810000 */
[----:B------:R-:W-:Y:S02]  /*5f60*/  FMNMX.FTZ R133, R28, R133, !PT ;  /* 0x000000851c857209 */ /* 0x000fe40007810000 */
[----:B------:R-:W-:Y:S02]  /*5f70*/  FMNMX.FTZ R134, R67, R134, !PT ;  /* 0x0000008643867209 */ /* 0x000fe40007810000 */
        /* <DEDUP_REMOVED lines=17> */
[----:B--2---:R-:W-:Y:S01]  /*6090*/  FMNMX.FTZ R134, R134, R136, !PT ;  /* 0x0000008886867209 */ /* 0x004fe20007810000 */
[----:B------:R-:W1:Y:S01]  /*60a0*/  SHFL.BFLY PT, R137, R2, 0x1, 0x1f ;  /* 0x0c201f0002897f89 */ /* 0x000e6200000e0000 */
[----:B------:R-:W-:Y:S02]  /*60b0*/  FMNMX.FTZ R133, R61, R133, !PT ;  /* 0x000000853d857209 */ /* 0x000fe40007810000 */
[----:B------:R-:W-:Y:S02]  /*60c0*/  FMNMX.FTZ R135, R31, R135, !PT ;  /* 0x000000871f877209 */ /* 0x000fe40007810000 */
[----:B------:R-:W-:Y:S02]  /*60d0*/  ISETP.GT.AND P4, PT, R224, R250, PT ;  /* 0x000000fae000720c */ /* 0x000fe40003f84270 */
[----:B------:R-:W-:Y:S01]  /*60e0*/  FMNMX.FTZ R135, R42, R135, !PT ;  /* 0x000000872a877209 */ /* 0x000fe20007810000 */
[----:B------:R-:W2:Y:S03]  /*60f0*/  SHFL.BFLY PT, R136, R134, 0x1, 0x1f ;  /* 0x0c201f0086887f89 */ /* 0x000ea600000e0000 */
[----:B------:R-:W-:Y:S04]  /*6100*/  FMNMX.FTZ R135, R43, R135, !PT ;  /* 0x000000872b877209 */ /* 0x000fe80007810000 */
[----:B------:R-:W-:Y:S01]  /*6110*/  FMNMX.FTZ R135, R46, R135, !PT ;  /* 0x000000872e877209 */ /* 0x000fe20007810000 */
[----:B------:R-:W3:Y:S01]  /*6120*/  SHFL.BFLY PT, R172, R133, 0x2, 0x1f ;  /* 0x0c401f0085ac7f89 */ /* 0x000ee200000e0000 */
        /* <DEDUP_REMOVED lines=8> */
[--C-:B------:R-:W-:Y:S02]  /*61b0*/  FFMA.FTZ R16, R16, c[0x0][0x2d0], -R180.reuse ;  /* 0x0000b40010107a23 */ /* 0x100fe400000108b4 */
[----:B------:R1:W2:Y:S01]  /*61c0*/  MUFU.EX2 R134, R2 ;  /* 0x0000000200867308 */ /* 0x0002a20000000800 */
[----:B------:R-:W-:Y:S01]  /*61d0*/  FMNMX.FTZ R0, R62, R0, !PT ;  /* 0x000000003e007209 */ /* 0x000fe20007810000 */
[----:B------:R-:W-:Y:S01]  /*61e0*/  FMUL.FTZ R181, R136, c[0x0][0x2d0] ;  /* 0x0000b40088b57a20 */ /* 0x000fe20000410000 */
[----:B---3--:R-:W-:Y:S01]  /*61f0*/  FMNMX.FTZ R133, R133, R172, !PT ;  /* 0x000000ac85857209 */ /* 0x008fe20007810000 */
[--C-:B------:R-:W-:Y:S01]  /*6200*/  FFMA.FTZ R17, R17, c[0x0][0x2d0], -R180.reuse ;  /* 0x0000b40011117a23 */ /* 0x100fe200000108b4 */
[----:B------:R-:W-:Y:S01]  /*6210*/  FMNMX.FTZ R0, R63, R0, !PT ;  /* 0x000000003f007209 */ /* 0x000fe20007810000 */
[--C-:B------:R-:W-:Y:S02]  /*6220*/  FFMA.FTZ R18, R18, c[0x0][0x2d0], -R181.reuse ;  /* 0x0000b40012127a23 */ /* 0x100fe400000108b5 */
[----:B------:R-:W3:Y:S01]  /*6230*/  SHFL.BFLY PT, R172, R133, 0x1, 0x1f ;  /* 0x0c201f0085ac7f89 */ /* 0x000ee200000e0000 */
[--C-:B------:R-:W-:Y:S01]  /*6240*/  FFMA.FTZ R19, R19, c[0x0][0x2d0], -R181.reuse ;  /* 0x0000b40013137a23 */ /* 0x100fe200000108b5 */
[----:B------:R2:W-:Y:S01]  /*6250*/  MUFU.EX2 R242, R16 ;  /* 0x0000001000f27308 */ /* 0x0005e20000000800 */
[--C-:B------:R-:W-:Y:S02]  /*6260*/  FFMA.FTZ R4, R4, c[0x0][0x2d0], -R180.reuse ;  /* 0x0000b40004047a23 */ /* 0x100fe400000108b4 */
[--C-:B------:R-:W-:Y:S02]  /*6270*/  FFMA.FTZ R5, R5, c[0x0][0x2d0], -R180.reuse ;  /* 0x0000b40005057a23 */ /* 0x100fe400000108b4 */
[--C-:B------:R-:W-:Y:S02]  /*6280*/  FFMA.FTZ R6, R6, c[0x0][0x2d0], -R181.reuse ;  /* 0x0000b40006067a23 */ /* 0x100fe400000108b5 */
[--C-:B------:R-:W-:Y:S02]  /*6290*/  FFMA.FTZ R7, R7, c[0x0][0x2d0], -R181.reuse ;  /* 0x0000b40007077a23 */ /* 0x100fe400000108b5 */
[--C-:B------:R-:W-:Y:S01]  /*62a0*/  FFMA.FTZ R36, R36, c[0x0][0x2d0], -R180.reuse ;  /* 0x0000b40024247a23 */ /* 0x100fe200000108b4 */
[----:B------:R4:W-:Y:S01]  /*62b0*/  MUFU.EX2 R244, R17 ;  /* 0x0000001100f47308 */ /* 0x0009e20000000800 */
[--C-:B------:R-:W-:Y:S02]  /*62c0*/  FFMA.FTZ R37, R37, c[0x0][0x2d0], -R180.reuse ;  /* 0x0000b40025257a23 */ /* 0x100fe400000108b4 */
[----:B------:R-:W-:Y:S02]  /*62d0*/  FFMA.FTZ R38, R38, c[0x0][0x2d0], -R181 ;  /* 0x0000b40026267a23 */ /* 0x000fe400000108b5 */
[----:B-1----:R-:W-:Y:S02]  /*62e0*/  FADD.FTZ R2, -R136, R3 ;  /* 0x0000000388027221 */ /* 0x002fe40000010100 */
[----:B------:R-:W1:Y:S01]  /*62f0*/  SHFL.BFLY PT, R3, R0, 0x2, 0x1f ;  /* 0x0c401f0000037f89 */ /* 0x000e6200000e0000 */
[--C-:B------:R-:W-:Y:S02]  /*6300*/  FFMA.FTZ R39, R39, c[0x0][0x2d0], -R181.reuse ;  /* 0x0000b40027277a23 */ /* 0x100fe400000108b5 */
[----:B------:R-:W-:Y:S01]  /*6310*/  FMUL.FTZ R2, R2, c[0x0][0x2d0] ;  /* 0x0000b40002027a20 */ /* 0x000fe20000410000 */
[----:B------:R-:W-:Y:S01]  /*6320*/  MUFU.EX2 R240, R18 ;  /* 0x0000001200f07308 */ /* 0x000fe20000000800 */
[----:B---3--:R-:W-:Y:S01]  /*6330*/  FMNMX.FTZ R135, R133, R172, !PT ;  /* 0x000000ac85877209 */ /* 0x008fe20007810000 */
[--C-:B------:R-:W-:Y:S02]  /*6340*/  FFMA.FTZ R48, R48, c[0x0][0x2d0], -R180.reuse ;  /* 0x0000b40030307a23 */ /* 0x100fe400000108b4 */
[----:B------:R-:W-:Y:S01]  /*6350*/  LDSM.16.MT88.4 R172, [R216+0x100] ;  /* 0x00010000d8ac783b */ /* 0x000fe20000004200 */
[----:B--2---:R-:W-:Y:S02]  /*6360*/  FMUL.FTZ R16, R134, R152 ;  /* 0x0000009886107220 */ /* 0x004fe40000410000 */
[----:B------:R-:W-:Y:S02]  /*6370*/  FMUL.FTZ R182, R135, c[0x0][0x2d0] ;  /* 0x0000b40087b67a20 */ /* 0x000fe40000410000 */
[----:B------:R-:W-:Y:S01]  /*6380*/  FFMA.FTZ R49, R49, c[0x0][0x2d0], -R180 ;  /* 0x0000b40031317a23 */ /* 0x000fe200000108b4 */
[----:B------:R2:W3:Y:S01]  /*6390*/  MUFU.EX2 R133, R2 ;  /* 0x0000000200857308 */ /* 0x0004e20000000800 */
[--C-:B------:R-:W-:Y:S02]  /*63a0*/  FFMA.FTZ R12, R12, c[0x0][0x2d0], -R182.reuse ;  /* 0x0000b4000c0c7a23 */ /* 0x100fe400000108b6 */
[--C-:B------:R-:W-:Y:S02]  /*63b0*/  FFMA.FTZ R13, R13, c[0x0][0x2d0], -R182.reuse ;  /* 0x0000b4000d0d7a23 */ /* 0x100fe400000108b6 */
[--C-:B------:R-:W-:Y:S02]  /*63c0*/  FFMA.FTZ R8, R8, c[0x0][0x2d0], -R182.reuse ;  /* 0x0000b40008087a23 */ /* 0x100fe400000108b6 */
[--C-:B------:R-:W-:Y:S02]  /*63d0*/  FFMA.FTZ R9, R9, c[0x0][0x2d0], -R182.reuse ;  /* 0x0000b40009097a23 */ /* 0x100fe400000108b6 */
[----:B----4-:R-:W-:Y:S01]  /*63e0*/  FMUL.FTZ R17, R134, R153 ;  /* 0x0000009986117220 */ /* 0x010fe20000410000 */
[----:B-1----:R-:W-:Y:S01]  /*63f0*/  FMNMX.FTZ R0, R0, R3, !PT ;  /* 0x0000000300007209 */ /* 0x002fe20007810000 */
[----:B------:R1:W-:Y:S01]  /*6400*/  MUFU.EX2 R239, R19 ;  /* 0x0000001300ef7308 */ /* 0x0003e20000000800 */
[--C-:B------:R-:W-:Y:S02]  /*6410*/  FFMA.FTZ R50, R50, c[0x0][0x2d0], -R181.reuse ;  /* 0x0000b40032327a23 */ /* 0x100fe400000108b5 */
[--C-:B------:R-:W-:Y:S02]  /*6420*/  FFMA.FTZ R51, R51, c[0x0][0x2d0], -R181.reuse ;  /* 0x0000b40033337a23 */ /* 0x100fe400000108b5 */
[--C-:B------:R-:W-:Y:S02]  /*6430*/  FFMA.FTZ R40, R40, c[0x0][0x2d0], -R182.reuse ;  /* 0x0000b40028287a23 */ /* 0x100fe400000108b6 */
[----:B------:R-:W-:Y:S02]  /*6440*/  FFMA.FTZ R41, R41, c[0x0][0x2d0], -R182 ;  /* 0x0000b40029297a23 */ /* 0x000fe400000108b6 */
[--C-:B------:R-:W-:Y:S01]  /*6450*/  FFMA.FTZ R52, R52, c[0x0][0x2d0], -R180.reuse ;  /* 0x0000b40034347a23 */ /* 0x100fe200000108b4 */
[----:B------:R4:W-:Y:S01]  /*6460*/  MUFU.EX2 R241, R4 ;  /* 0x0000000400f17308 */ /* 0x0009e20000000800 */
[----:B------:R-:W-:Y:S02]  /*6470*/  FFMA.FTZ R53, R53, c[0x0][0x2d0], -R180 ;  /* 0x0000b40035357a23 */ /* 0x000fe400000108b4 */
[----:B--2---:R-:W-:Y:S02]  /*6480*/  FADD.FTZ R2, -R135, R132 ;  /* 0x0000008487027221 */ /* 0x004fe40000010100 */
[----:B---3--:R-:W-:Y:S02]  /*6490*/  FMUL.FTZ R18, R133, R154 ;  /* 0x0000009a85127220 */ /* 0x008fe40000410000 */
[----:B------:R-:W-:Y:S02]  /*64a0*/  FMUL.FTZ R2, R2, c[0x0][0x2d0] ;  /* 0x0000b40002027a20 */ /* 0x000fe40000410000 */
[--C-:B------:R-:W-:Y:S01]  /*64b0*/  FFMA.FTZ R54, R54, c[0x0][0x2d0], -R181.reuse ;  /* 0x0000b40036367a23 */ /* 0x100fe200000108b5 */
[----:B------:R-:W2:Y:S01]  /*64c0*/  MUFU.EX2 R243, R5 ;  /* 0x0000000500f37308 */ /* 0x000ea20000000800 */
[--C-:B------:R-:W-:Y:S02]  /*64d0*/  FFMA.FTZ R55, R55, c[0x0][0x2d0], -R181.reuse ;  /* 0x0000b40037377a23 */ /* 0x100fe400000108b5 */
[--C-:B------:R-:W-:Y:S02]  /*64e0*/  FFMA.FTZ R56, R56, c[0x0][0x2d0], -R182.reuse ;  /* 0x0000b40038387a23 */ /* 0x100fe400000108b6 */
[----:B-1----:R-:W-:Y:S02]  /*64f0*/  FMUL.FTZ R19, R133, R155 ;  /* 0x0000009b85137220 */ /* 0x002fe40000410000 */
[----:B------:R-:W-:Y:S01]  /*6500*/  LDSM.16.MT88.4 R152, [R217+0x1100] ;  /* 0x00110000d998783b */ /* 0x000fe20000004200 */
[----:B------:R-:W-:Y:S02]  /*6510*/  FFMA.FTZ R57, R57, c[0x0][0x2d0], -R182 ;  /* 0x0000b40039397a23 */ /* 0x000fe400000108b6 */
[----:B------:R1:W3:Y:S01]  /*6520*/  MUFU.EX2 R132, R2 ;  /* 0x0000000200847308 */ /* 0x0002e20000000800 */
[--C-:B------:R-:W-:Y:S02]  /*6530*/  FFMA.FTZ R20, R20, c[0x0][0x2d0], -R180.reuse ;  /* 0x0000b40014147a23 */ /* 0x100fe400000108b4 */
[----:B------:R-:W-:Y:S02]  /*6540*/  FFMA.FTZ R21, R21, c[0x0][0x2d0], -R180 ;  /* 0x0000b40015157a23 */ /* 0x000fe400000108b4 */
[----:B----4-:R-:W-:Y:S02]  /*6550*/  FMUL.FTZ R4, R134, R144 ;  /* 0x0000009086047220 */ /* 0x010fe40000410000 */
[----:B------:R-:W-:Y:S02]  /*6560*/  FFMA.FTZ R22, R22, c[0x0][0x2d0], -R181 ;  /* 0x0000b40016167a23 */ /* 0x000fe400000108b5 */
        /* <DEDUP_REMOVED lines=8> */
[----:B------:R-:W2:Y:S01]  /*65f0*/  MUFU.EX2 R238, R7 ;  /* 0x0000000700ee7308 */ /* 0x000ea20000000800 */
[----:B------:R-:W-:Y:S02]  /*6600*/  FMUL.FTZ R93, R134, R93 ;  /* 0x0000005d865d7220 */ /* 0x000fe40000410000 */
[C---:B------:R-:W-:Y:S01]  /*6610*/  FMUL.FTZ R94, R133.reuse, R94 ;  /* 0x0000005e855e7220 */ /* 0x040fe20000410000 */
[----:B-1----:R-:W1:Y:S01]  /*6620*/  SHFL.BFLY PT, R2, R0, 0x1, 0x1f ;  /* 0x0c201f0000027f89 */ /* 0x002e6200000e0000 */
[C---:B---3--:R-:W-:Y:S02]  /*6630*/  FMUL.FTZ R88, R132.reuse, R88 ;  /* 0x0000005884587220 */ /* 0x048fe40000410000 */
[----:B------:R-:W-:Y:S02]  /*6640*/  FMUL.FTZ R89, R132, R89 ;  /* 0x0000005984597220 */ /* 0x000fe40000410000 */
[C---:B------:R-:W-:Y:S01]  /*6650*/  FMUL.FTZ R95, R133.reuse, R95 ;  /* 0x0000005f855f7220 */ /* 0x040fe20000410000 */
[----:B------:R3:W-:Y:S01]  /*6660*/  MUFU.EX2 R235, R12 ;  /* 0x0000000c00eb7308 */ /* 0x0007e20000000800 */
[C---:B------:R-:W-:Y:S02]  /*6670*/  FMUL.FTZ R96, R134.reuse, R96 ;  /* 0x0000006086607220 */ /* 0x040fe40000410000 */
[----:B------:R-:W-:Y:S02]  /*6680*/  FMUL.FTZ R97, R134, R97 ;  /* 0x0000006186617220 */ /* 0x000fe40000410000 */
[C---:B----4-:R-:W-:Y:S01]  /*6690*/  FMUL.FTZ R6, R133.reuse, R146 ;  /* 0x0000009285067220 */ /* 0x050fe20000410000 */
[----:B------:R-:W-:Y:S01]  /*66a0*/  F2FP.BF16.PACK_AB R146, R244, R242 ;  /* 0x000000f2f492723e */ /* 0x000fe200000010ff */
[C---:B------:R-:W-:Y:S02]  /*66b0*/  FMUL.FTZ R98, R133.reuse, R98 ;  /* 0x0000006285627220 */ /* 0x040fe40000410000 */
[C---:B------:R-:W-:Y:S01]  /*66c0*/  FMUL.FTZ R99, R133.reuse, R99 ;  /* 0x0000006385637220 */ /* 0x040fe20000410000 */
[----:B------:R-:W-:Y:S01]  /*66d0*/  MUFU.EX2 R236, R13 ;  /* 0x0000000d00ec7308 */ /* 0x000fe20000000800 */
[C---:B------:R-:W-:Y:S02]  /*66e0*/  FMUL.FTZ R100, R132.reuse, R100 ;  /* 0x0000006484647220 */ /* 0x040fe40000410000 */
[----:B------:R-:W-:Y:S01]  /*66f0*/  FMUL.FTZ R101, R132, R101 ;  /* 0x0000006584657220 */ /* 0x000fe20000410000 */
[----:B--2---:R-:W-:Y:S01]  /*6700*/  F2FP.BF16.PACK_AB R145, R238, R237 ;  /* 0x000000edee91723e */ /* 0x004fe200000010ff */
[----:B------:R-:W-:Y:S01]  /*6710*/  FMUL.FTZ R7, R133, R147 ;  /* 0x0000009385077220 */ /* 0x000fe20000410000 */
[----:B------:R-:W-:Y:S01]  /*6720*/  F2FP.BF16.PACK_AB R147, R239, R240 ;  /* 0x000000f0ef93723e */ /* 0x000fe200000010ff */
[----:B------:R-:W-:Y:S01]  /*6730*/  FMUL.FTZ R104, R134, R104 ;  /* 0x0000006886687220 */ /* 0x000fe20000410000 */
[----:B-1----:R-:W-:Y:S01]  /*6740*/  FMNMX.FTZ R2, R2, R0, !PT ;  /* 0x0000000002027209 */ /* 0x002fe20007810000 */
[----:B------:R-:W-:Y:S01]  /*6750*/  FMUL.FTZ R105, R134, R105 ;  /* 0x0000006986697220 */ /* 0x000fe20000410000 */
[----:B------:R1:W-:Y:S01]  /*6760*/  MUFU.EX2 R233, R8 ;  /* 0x0000000800e97308 */ /* 0x0003e20000000800 */
[----:B------:R-:W-:Y:S02]  /*6770*/  FMUL.FTZ R106, R133, R106 ;  /* 0x0000006a856a7220 */ /* 0x000fe40000410000 */
[-C--:B------:R-:W-:Y:S05]  /*6780*/  HMMA.16816.F32.BF16 R4, R144, R172.reuse, R4 ;  /* 0x000000ac9004723c */ /* 0x080fea0000041804 */
[C---:B------:R-:W-:Y:S02]  /*6790*/  FADD.FTZ R0, -R2.reuse, R138 ;  /* 0x0000008a02007221 */ /* 0x040fe40000010100 */
[----:B------:R-:W-:Y:S01]  /*67a0*/  FMUL.FTZ R3, R2, c[0x0][0x2d0] ;  /* 0x0000b40002037a20 */ /* 0x000fe20000410000 */
[----:B------:R-:W2:Y:S01]  /*67b0*/  MUFU.EX2 R234, R9 ;  /* 0x0000000900ea7308 */ /* 0x000ea20000000800 */
[----:B------:R-:W-:Y:S03]  /*67c0*/  FMUL.FTZ R0, R0, c[0x0][0x2d0] ;  /* 0x0000b40000007a20 */ /* 0x000fe60000410000 */
[--C-:B------:R-:W-:Y:S02]  /*67d0*/  FFMA.FTZ R14, R14, c[0x0][0x2d0], -R3.reuse ;  /* 0x0000b4000e0e7a23 */ /* 0x100fe40000010803 */
[--C-:B------:R-:W-:Y:S02]  /*67e0*/  FFMA.FTZ R15, R15, c[0x0][0x2d0], -R3.reuse ;  /* 0x0000b4000f0f7a23 */ /* 0x100fe40000010803 */
[--C-:B------:R-:W-:Y:S02]  /*67f0*/  FFMA.FTZ R10, R10, c[0x0][0x2d0], -R3.reuse ;  /* 0x0000b4000a0a7a23 */ /* 0x100fe40000010803 */
[--C-:B------:R-:W-:Y:S01]  /*6800*/  FFMA.FTZ R11, R11, c[0x0][0x2d0], -R3.reuse ;  /* 0x0000b4000b0b7a23 */ /* 0x100fe20000010803 */
[----:B------:R-:W4:Y:S01]  /*6810*/  MUFU.EX2 R0, R0 ;  /* 0x0000000000007308 */ /* 0x000f220000000800 */
[C---:B---3--:R-:W-:Y:S02]  /*6820*/  FMUL.FTZ R12, R132.reuse, R148 ;  /* 0x00000094840c7220 */ /* 0x048fe40000410000 */
[C---:B-1----:R-:W-:Y:S02]  /*6830*/  FMUL.FTZ R8, R132.reuse, R140 ;  /* 0x0000008c84087220 */ /* 0x042fe40000410000 */
[----:B------:R-:W-:Y:S02]  /*6840*/  FMUL.FTZ R13, R132, R149 ;  /* 0x00000095840d7220 */ /* 0x000fe40000410000 */
[--C-:B------:R-:W-:Y:S02]  /*6850*/  FFMA.FTZ R42, R42, c[0x0][0x2d0], -R3.reuse ;  /* 0x0000b4002a2a7a23 */ /* 0x100fe40000010803 */
[--C-:B------:R-:W-:Y:S01]  /*6860*/  FFMA.FTZ R43, R43, c[0x0][0x2d0], -R3.reuse ;  /* 0x0000b4002b2b7a23 */ /* 0x100fe20000010803 */
[----:B------:R1:W-:Y:S01]  /*6870*/  MUFU.EX2 R186, R14 ;  /* 0x0000000e00ba7308 */ /* 0x0003e20000000800 */
[--C-:B------:R-:W-:Y:S01]  /*6880*/  FFMA.FTZ R58, R58, c[0x0][0x2d0], -R3.reuse ;  /* 0x0000b4003a3a7a23 */ /* 0x100fe20000010803 */
[----:B--2---:R-:W-:Y:S01]  /*6890*/  F2FP.BF16.PACK_AB R140, R234, R233 ;  /* 0x000000e9ea8c723e */ /* 0x004fe200000010ff */
[----:B------:R-:W-:Y:S02]  /*68a0*/  FMUL.FTZ R9, R132, R141 ;  /* 0x0000008d84097220 */ /* 0x000fe40000410000 */
[----:B------:R-:W-:Y:S02]  /*68b0*/  FFMA.FTZ R59, R59, c[0x0][0x2d0], -R3 ;  /* 0x0000b4003b3b7a23 */ /* 0x000fe40000010803 */
[----:B------:R-:W-:Y:S03]  /*68c0*/  FFMA.FTZ R138, R23, c[0x0][0x2d0], -R181 ;  /* 0x0000b400178a7a23 */ /* 0x000fe600000108b5 */
[----:B------:R2:W-:Y:S01]  /*68d0*/  MUFU.EX2 R187, R15 ;  /* 0x0000000f00bb7308 */ /* 0x0005e20000000800 */
[C---:B------:R-:W-:Y:S02]  /*68e0*/  FMUL.FTZ R107, R133.reuse, R107 ;  /* 0x0000006b856b7220 */ /* 0x040fe40000410000 */
[----:B------:R-:W-:Y:S02]  /*68f0*/  FMUL.FTZ R108, R134, R108 ;  /* 0x0000006c866c7220 */ /* 0x000fe40000410000 */
[C---:B----4-:R-:W-:Y:S02]  /*6900*/  FMUL.FTZ R23, R0.reuse, R159 ;  /* 0x0000009f00177220 */ /* 0x050fe40000410000 */
[C---:B------:R-:W-:Y:S02]  /*6910*/  FMUL.FTZ R90, R0.reuse, R90 ;  /* 0x0000005a005a7220 */ /* 0x040fe40000410000 */
[C---:B------:R-:W-:Y:S01]  /*6920*/  FMUL.FTZ R91, R0.reuse, R91 ;  /* 0x0000005b005b7220 */ /* 0x040fe20000410000 */
[----:B------:R3:W-:Y:S01]  /*6930*/  MUFU.EX2 R184, R10 ;  /* 0x0000000a00b87308 */ /* 0x0007e20000000800 */
[C---:B------:R-:W-:Y:S02]  /*6940*/  FMUL.FTZ R102, R0.reuse, R102 ;  /* 0x0000006600667220 */ /* 0x040fe40000410000 */
[C---:B------:R-:W-:Y:S02]  /*6950*/  FMUL.FTZ R103, R0.reuse, R103 ;  /* 0x0000006700677220 */ /* 0x040fe40000410000 */
[----:B-1----:R-:W-:Y:S02]  /*6960*/  FMUL.FTZ R14, R0, R150 ;  /* 0x00000096000e7220 */ /* 0x002fe40000410000 */
[----:B------:R-:W-:Y:S02]  /*6970*/  FMUL.FTZ R109, R134, R109 ;  /* 0x0000006d866d7220 */ /* 0x000fe40000410000 */
[C---:B------:R-:W-:Y:S01]  /*6980*/  FMUL.FTZ R110, R133.reuse, R110 ;  /* 0x0000006e856e7220 */ /* 0x040fe20000410000 */
[----:B------:R-:W1:Y:S01]  /*6990*/  MUFU.EX2 R185, R11 ;  /* 0x0000000b00b97308 */ /* 0x000e620000000800 */
[C---:B------:R-:W-:Y:S02]  /*69a0*/  FMUL.FTZ R111, R133.reuse, R111 ;  /* 0x0000006f856f7220 */ /* 0x040fe40000410000 */
[----:B------:R-:W-:Y:S02]  /*69b0*/  FMUL.FTZ R112, R132, R112 ;  /* 0x0000007084707220 */ /* 0x000fe40000410000 */
[----:B--2---:R-:W-:Y:S02]  /*69c0*/  FMUL.FTZ R15, R0, R151 ;  /* 0x00000097000f7220 */ /* 0x004fe40000410000 */
[----:B------:R-:W2:Y:S01]  /*69d0*/  LDSM.16.MT88.4 R148, [R216+0x1100] ;  /* 0x00110000d894783b */ /* 0x000ea20000004200 */
[----:B------:R-:W-:Y:S02]  /*69e0*/  FMUL.FTZ R113, R132, R113 ;  /* 0x0000007184717220 */ /* 0x000fe40000410000 */
[----:B------:R-:W-:Y:S01]  /*69f0*/  MUFU.EX2 R204, R36 ;  /* 0x0000002400cc7308 */ /* 0x000fe20000000800 */
[C---:B------:R-:W-:Y:S02]  /*6a00*/  FMUL.FTZ R114, R0.reuse, R114 ;  /* 0x0000007200727220 */ /* 0x040fe40000410000 */
[C---:B------:R-:W-:Y:S02]  /*6a10*/  FMUL.FTZ R115, R0.reuse, R115 ;  /* 0x0000007300737220 */ /* 0x040fe40000410000 */
[----:B---3--:R-:W-:Y:S01]  /*6a20*/  FMUL.FTZ R10, R0, R142 ;  /* 0x0000008e000a7220 */ /* 0x008fe20000410000 */
[----:B------:R-:W-:Y:S01]  /*6a30*/  F2FP.BF16.PACK_AB R142, R236, R235 ;  /* 0x000000ebec8e723e */ /* 0x000fe200000010ff */
[C---:B------:R-:W-:Y:S02]  /*6a40*/  FMUL.FTZ R116, R134.reuse, R116 ;  /* 0x0000007486747220 */ /* 0x040fe40000410000 */
[----:B------:R-:W-:Y:S01]  /*6a50*/  FMUL.FTZ R117, R134, R117 ;  /* 0x0000007586757220 */ /* 0x000fe20000410000 */
[----:B------:R-:W-:Y:S01]  /*6a60*/  MUFU.EX2 R205, R37 ;  /* 0x0000002500cd7308 */ /* 0x000fe20000000800 */
[C---:B------:R-:W-:Y:S02]  /*6a70*/  FMUL.FTZ R118, R133.reuse, R118 ;  /* 0x0000007685767220 */ /* 0x040fe40000410000 */
[----:B------:R-:W-:Y:S01]  /*6a80*/  FMUL.FTZ R119, R133, R119 ;  /* 0x0000007785777220 */ /* 0x000fe20000410000 */
[----:B-1----:R-:W-:Y:S01]  /*6a90*/  F2FP.BF16.PACK_AB R141, R185, R184 ;  /* 0x000000b8b98d723e */ /* 0x002fe200000010ff */
[----:B------:R-:W-:Y:S01]  /*6aa0*/  FMUL.FTZ R11, R0, R143 ;  /* 0x0000008f000b7220 */ /* 0x000fe20000410000 */
[----:B------:R-:W-:Y:S01]  /*6ab0*/  F2FP.BF16.PACK_AB R143, R187, R186 ;  /* 0x000000babb8f723e */ /* 0x000fe200000010ff */
[C---:B------:R-:W-:Y:S02]  /*6ac0*/  FMUL.FTZ R120, R134.reuse, R120 ;  /* 0x0000007886787220 */ /* 0x040fe40000410000 */
[----:B------:R-:W-:Y:S01]  /*6ad0*/  FMUL.FTZ R121, R134, R121 ;  /* 0x0000007986797220 */ /* 0x000fe20000410000 */
[----:B------:R-:W-:Y:S01]  /*6ae0*/  MUFU.EX2 R202, R38 ;  /* 0x0000002600ca7308 */ /* 0x000fe20000000800 */
[C---:B------:R-:W-:Y:S02]  /*6af0*/  FMUL.FTZ R122, R133.reuse, R122 ;  /* 0x0000007a857a7220 */ /* 0x040fe40000410000 */
[C---:B------:R-:W-:Y:S04]  /*6b00*/  HMMA.16816.F32.BF16 R8, R140.reuse, R172, R8 ;  /* 0x000000ac8c08723c */ /* 0x040fe80000041808 */
[C---:B------:R-:W-:Y:S02]  /*6b10*/  FMUL.FTZ R123, R133.reuse, R123 ;  /* 0x0000007b857b7220 */ /* 0x040fe40000410000 */
[C---:B------:R-:W-:Y:S01]  /*6b20*/  FMUL.FTZ R124, R132.reuse, R124 ;  /* 0x0000007c847c7220 */ /* 0x040fe20000410000 */
[----:B------:R1:W-:Y:S01]  /*6b30*/  MUFU.EX2 R203, R39 ;  /* 0x0000002700cb7308 */ /* 0x0003e20000000800 */
[-C--:B------:R-:W-:Y:S04]  /*6b40*/  HMMA.16816.F32.BF16 R12, R140, R174.reuse, R12 ;  /* 0x000000ae8c0c723c */ /* 0x080fe8000004180c */
[----:B------:R-:W-:Y:S02]  /*6b50*/  FMUL.FTZ R125, R132, R125 ;  /* 0x0000007d847d7220 */ /* 0x000fe40000410000 */
[----:B------:R-:W-:Y:S02]  /*6b60*/  FMUL.FTZ R126, R0, R126 ;  /* 0x0000007e007e7220 */ /* 0x000fe40000410000 */
[C---:B------:R-:W-:Y:S01]  /*6b70*/  HMMA.16816.F32.BF16 R16, R144.reuse, R174, R16 ;  /* 0x000000ae9010723c */ /* 0x040fe20000041810 */
[----:B------:R-:W-:Y:S03]  /*6b80*/  MUFU.EX2 R200, R48 ;  /* 0x0000003000c87308 */ /* 0x000fe60000000800 */
[C---:B------:R-:W-:Y:S02]  /*6b90*/  FMUL.FTZ R68, R134.reuse, R68 ;  /* 0x0000004486447220 */ /* 0x040fe40000410000 */
[----:B------:R-:W-:Y:S02]  /*6ba0*/  FMUL.FTZ R69, R134, R69 ;  /* 0x0000004586457220 */ /* 0x000fe40000410000 */
[C---:B------:R-:W-:Y:S03]  /*6bb0*/  FMUL.FTZ R70, R133.reuse, R70 ;  /* 0x0000004685467220 */ /* 0x040fe60000410000 */
[----:B------:R-:W-:Y:S01]  /*6bc0*/  MUFU.EX2 R201, R49 ;  /* 0x0000003100c97308 */ /* 0x000fe20000000800 */
[----:B------:R-:W-:Y:S02]  /*6bd0*/  FMUL.FTZ R71, R133, R71 ;  /* 0x0000004785477220 */ /* 0x000fe40000410000 */
[----:B------:R-:W-:Y:S01]  /*6be0*/  FMUL.FTZ R127, R0, R127 ;  /* 0x0000007f007f7220 */ /* 0x000fe20000410000 */
[----:B-1----:R-:W-:Y:S01]  /*6bf0*/  LDSM.16.MT88.4 R36, [R216+0x2500] ;  /* 0x00250000d824783b */ /* 0x002fe20000004200 */
[C---:B------:R-:W-:Y:S02]  /*6c00*/  FMUL.FTZ R128, R132.reuse, R128 ;  /* 0x0000008084807220 */ /* 0x040fe40000410000 */
[C---:B------:R-:W-:Y:S01]  /*6c10*/  FMUL.FTZ R129, R132.reuse, R129 ;  /* 0x0000008184817220 */ /* 0x040fe20000410000 */
[-C--:B------:R-:W-:Y:S02]  /*6c20*/  HMMA.16816.F32.BF16 R68, R144, R176.reuse, R68 ;  /* 0x000000b09044723c */ /* 0x080fe40000041844 */
[----:B------:R1:W-:Y:S01]  /*6c30*/  MUFU.EX2 R232, R20 ;  /* 0x0000001400e87308 */ /* 0x0003e20000000800 */
[C---:B------:R-:W-:Y:S02]  /*6c40*/  FMUL.FTZ R72, R132.reuse, R72 ;  /* 0x0000004884487220 */ /* 0x040fe40000410000 */
[----:B------:R-:W-:Y:S02]  /*6c50*/  FMUL.FTZ R73, R132, R73 ;  /* 0x0000004984497220 */ /* 0x000fe40000410000 */
[C---:B------:R-:W-:Y:S02]  /*6c60*/  FMUL.FTZ R74, R0.reuse, R74 ;  /* 0x0000004a004a7220 */ /* 0x040fe40000410000 */
[C---:B------:R-:W-:Y:S03]  /*6c70*/  FMUL.FTZ R75, R0.reuse, R75 ;  /* 0x0000004b004b7220 */ /* 0x040fe60000410000 */
[----:B------:R-:W-:Y:S01]  /*6c80*/  MUFU.EX2 R199, R50 ;  /* 0x0000003200c77308 */ /* 0x000fe20000000800 */
[C---:B------:R-:W-:Y:S02]  /*6c90*/  FMUL.FTZ R130, R0.reuse, R130 ;  /* 0x0000008200827220 */ /* 0x040fe40000410000 */
[----:B------:R-:W-:Y:S01]  /*6ca0*/  FMUL.FTZ R131, R0, R131 ;  /* 0x0000008300837220 */ /* 0x000fe20000410000 */
[C---:B------:R-:W-:Y:S04]  /*6cb0*/  HMMA.16816.F32.BF16 R72, R140.reuse, R176, R72 ;  /* 0x000000b08c48723c */ /* 0x040fe80000041848 */
[C---:B------:R-:W-:Y:S02]  /*6cc0*/  FMUL.FTZ R76, R132.reuse, R76 ;  /* 0x0000004c844c7220 */ /* 0x040fe40000410000 */
[----:B------:R-:W-:Y:S01]  /*6cd0*/  FMUL.FTZ R77, R132, R77 ;  /* 0x0000004d844d7220 */ /* 0x000fe20000410000 */
[----:B------:R3:W-:Y:S01]  /*6ce0*/  MUFU.EX2 R231, R21 ;  /* 0x0000001500e77308 */ /* 0x0007e20000000800 */
[C---:B------:R-:W-:Y:S04]  /*6cf0*/  FMUL.FTZ R78, R0.reuse, R78 ;  /* 0x0000004e004e7220 */ /* 0x040fe80000410000 */
[----:B------:R-:W-:Y:S02]  /*6d00*/  FMUL.FTZ R79, R0, R79 ;  /* 0x0000004f004f7220 */ /* 0x000fe40000410000 */
[----:B-1----:R-:W-:Y:S02]  /*6d10*/  FMUL.FTZ R20, R132, R156 ;  /* 0x0000009c84147220 */ /* 0x002fe40000410000 */
[--C-:B------:R-:W-:Y:S01]  /*6d20*/  FFMA.FTZ R44, R44, c[0x0][0x2d0], -R182.reuse ;  /* 0x0000b4002c2c7a23 */ /* 0x100fe200000108b6 */
[----:B------:R1:W-:Y:S01]  /*6d30*/  MUFU.EX2 R198, R51 ;  /* 0x0000003300c67308 */ /* 0x0003e20000000800 */
[----:B------:R-:W-:Y:S01]  /*6d40*/  FFMA.FTZ R45, R45, c[0x0][0x2d0], -R182 ;  /* 0x0000b4002d2d7a23 */ /* 0x000fe200000108b6 */
[-C--:B------:R-:W-:Y:S03]  /*6d50*/  HMMA.16816.F32.BF16 R76, R140, R178.reuse, R76 ;  /* 0x000000b28c4c723c */ /* 0x080fe6000004184c */
[C---:B------:R-:W-:Y:S02]  /*6d60*/  FMUL.FTZ R80, R134.reuse, R80 ;  /* 0x0000005086507220 */ /* 0x040fe40000410000 */
[----:B------:R-:W-:Y:S02]  /*6d70*/  FMUL.FTZ R81, R134, R81 ;  /* 0x0000005186517220 */ /* 0x000fe40000410000 */
[C---:B------:R-:W-:Y:S01]  /*6d80*/  FMUL.FTZ R82, R133.reuse, R82 ;  /* 0x0000005285527220 */ /* 0x040fe20000410000 */
[----:B------:R4:W-:Y:S01]  /*6d90*/  MUFU.EX2 R215, R22 ;  /* 0x0000001600d77308 */ /* 0x0009e20000000800 */
[----:B------:R-:W-:Y:S03]  /*6da0*/  FMUL.FTZ R83, R133, R83 ;  /* 0x0000005385537220 */ /* 0x000fe60000410000 */
[----:B---3--:R-:W-:Y:S02]  /*6db0*/  FMUL.FTZ R21, R132, R157 ;  /* 0x0000009d84157220 */ /* 0x008fe40000410000 */
[--C-:B------:R-:W-:Y:S02]  /*6dc0*/  FFMA.FTZ R46, R46, c[0x0][0x2d0], -R3.reuse ;  /* 0x0000b4002e2e7a23 */ /* 0x100fe40000010803 */
[C---:B------:R-:W-:Y:S02]  /*6dd0*/  HMMA.16816.F32.BF16 R80, R144.reuse, R178, R80 ;  /* 0x000000b29050723c */ /* 0x040fe40000041850 */
[----:B------:R-:W-:Y:S02]  /*6de0*/  MUFU.EX2 R197, R40 ;  /* 0x0000002800c57308 */ /* 0x000fe40000000800 */
[----:B------:R-:W-:Y:S01]  /*6df0*/  FFMA.FTZ R47, R47, c[0x0][0x2d0], -R3 ;  /* 0x0000b4002f2f7a23 */ /* 0x000fe20000010803 */
[----:B-1----:R-:W-:Y:S01]  /*6e00*/  LDSM.16.MT88.4 R48, [R217+0x2500] ;  /* 0x00250000d930783b */ /* 0x002fe20000004200 */
[--C-:B------:R-:W-:Y:S02]  /*6e10*/  FFMA.FTZ R64, R64, c[0x0][0x2d0], -R180.reuse ;  /* 0x0000b40040407a23 */ /* 0x100fe400000108b4 */
[-C--:B--2---:R-:W-:Y:S04]  /*6e20*/  HMMA.16816.F32.BF16 R84, R144, R148.reuse, R84 ;  /* 0x000000949054723c */ /* 0x084fe80000041854 */
[----:B------:R-:W-:Y:S01]  /*6e30*/  MUFU.EX2 R196, R41 ;  /* 0x0000002900c47308 */ /* 0x000fe20000000800 */
[--C-:B------:R-:W-:Y:S02]  /*6e40*/  FFMA.FTZ R65, R65, c[0x0][0x2d0], -R180.reuse ;  /* 0x0000b40041417a23 */ /* 0x100fe400000108b4 */
[--C-:B------:R-:W-:Y:S01]  /*6e50*/  FFMA.FTZ R67, R67, c[0x0][0x2d0], -R181.reuse ;  /* 0x0000b40043437a23 */ /* 0x100fe200000108b5 */
[C---:B------:R-:W-:Y:S04]  /*6e60*/  HMMA.16816.F32.BF16 R88, R140.reuse, R148, R88 ;  /* 0x000000948c58723c */ /* 0x040fe80000041858 */
[----:B----4-:R-:W-:Y:S02]  /*6e70*/  FMUL.FTZ R22, R0, R158 ;  /* 0x0000009e00167220 */ /* 0x010fe40000410000 */
[--C-:B------:R-:W-:Y:S01]  /*6e80*/  FFMA.FTZ R32, R32, c[0x0][0x2d0], -R180.reuse ;  /* 0x0000b40020207a23 */ /* 0x100fe200000108b4 */
[----:B------:R-:W-:Y:S01]  /*6e90*/  LDSM.16.MT88.4 R156, [R217+0x500] ;  /* 0x00050000d99c783b */ /* 0x000fe20000004200 */
[----:B------:R-:W-:Y:S01]  /*6ea0*/  FFMA.FTZ R33, R33, c[0x0][0x2d0], -R180 ;  /* 0x0000b40021217a23 */ /* 0x000fe200000108b4 */
[----:B------:R-:W-:Y:S02]  /*6eb0*/  MUFU.EX2 R174, R42 ;  /* 0x0000002a00ae7308 */ /* 0x000fe40000000800 */
[-C--:B------:R-:W-:Y:S03]  /*6ec0*/  HMMA.16816.F32.BF16 R20, R140, R150.reuse, R20 ;  /* 0x000000968c14723c */ /* 0x080fe60000041814 */
[----:B------:R-:W-:Y:S02]  /*6ed0*/  FFMA.FTZ R34, R34, c[0x0][0x2d0], -R181 ;  /* 0x0000b40022227a23 */ /* 0x000fe400000108b5 */
[--C-:B------:R-:W-:Y:S02]  /*6ee0*/  FFMA.FTZ R24, R24, c[0x0][0x2d0], -R182.reuse ;  /* 0x0000b40018187a23 */ /* 0x100fe400000108b6 */
[--C-:B------:R-:W-:Y:S01]  /*6ef0*/  FFMA.FTZ R25, R25, c[0x0][0x2d0], -R182.reuse ;  /* 0x0000b40019197a23 */ /* 0x100fe200000108b6 */
[C---:B------:R-:W-:Y:S01]  /*6f00*/  HMMA.16816.F32.BF16 R92, R144.reuse, R150, R92 ;  /* 0x00000096905c723c */ /* 0x040fe2000004185c */
[----:B------:R1:W-:Y:S01]  /*6f10*/  MUFU.EX2 R214, R138 ;  /* 0x0000008a00d67308 */ /* 0x0003e20000000800 */
[----:B------:R-:W2:Y:S02]  /*6f20*/  LDSM.16.MT88.4 R148, [R216+0x2100] ;  /* 0x00210000d894783b */ /* 0x000ea40000004200 */
[--C-:B------:R-:W-:Y:S02]  /*6f30*/  FFMA.FTZ R26, R26, c[0x0][0x2d0], -R3.reuse ;  /* 0x0000b4001a1a7a23 */ /* 0x100fe40000010803 */
[--C-:B------:R-:W-:Y:S02]  /*6f40*/  FFMA.FTZ R28, R28, c[0x0][0x2d0], -R182.reuse ;  /* 0x0000b4001c1c7a23 */ /* 0x100fe400000108b6 */
[-C--:B------:R-:W-:Y:S03]  /*6f50*/  HMMA.16816.F32.BF16 R96, R144, R152.reuse, R96 ;  /* 0x000000989060723c */ /* 0x080fe60000041860 */
[----:B------:R3:W-:Y:S01]  /*6f60*/  MUFU.EX2 R213, R32 ;  /* 0x0000002000d57308 */ /* 0x0007e20000000800 */
[--C-:B------:R-:W-:Y:S02]  /*6f70*/  FFMA.FTZ R29, R29, c[0x0][0x2d0], -R182.reuse ;  /* 0x0000b4001d1d7a23 */ /* 0x100fe400000108b6 */
[--C-:B------:R-:W-:Y:S02]  /*6f80*/  FFMA.FTZ R30, R30, c[0x0][0x2d0], -R3.reuse ;  /* 0x0000b4001e1e7a23 */ /* 0x100fe40000010803 */
[C---:B------:R-:W-:Y:S04]  /*6f90*/  HMMA.16816.F32.BF16 R100, R140.reuse, R152, R100 ;  /* 0x000000988c64723c */ /* 0x040fe80000041864 */
[----:B------:R-:W-:Y:S01]  /*6fa0*/  FFMA.FTZ R31, R31, c[0x0][0x2d0], -R3 ;  /* 0x0000b4001f1f7a23 */ /* 0x000fe20000010803 */
[----:B------:R4:W-:Y:S01]  /*6fb0*/  MUFU.EX2 R212, R33 ;  /* 0x0000002100d47308 */ /* 0x0009e20000000800 */
[--C-:B------:R-:W-:Y:S02]  /*6fc0*/  FFMA.FTZ R66, R66, c[0x0][0x2d0], -R181.reuse ;  /* 0x0000b40042427a23 */ /* 0x100fe400000108b5 */
[--C-:B------:R-:W-:Y:S04]  /*6fd0*/  FFMA.FTZ R60, R60, c[0x0][0x2d0], -R182.reuse ;  /* 0x0000b4003c3c7a23 */ /* 0x100fe800000108b6 */
[----:B-1----:R-:W-:Y:S02]  /*6fe0*/  FFMA.FTZ R138, R35, c[0x0][0x2d0], -R181 ;  /* 0x0000b400238a7a23 */ /* 0x002fe400000108b5 */
[----:B------:R-:W-:Y:S01]  /*6ff0*/  FMUL.FTZ R35, R0, R163 ;  /* 0x000000a300237220 */ /* 0x000fe20000410000 */
[----:B------:R1:W-:Y:S01]  /*7000*/  MUFU.EX2 R211, R34 ;  /* 0x0000002200d37308 */ /* 0x0003e20000000800 */
[----:B------:R-:W-:Y:S02]  /*7010*/  FFMA.FTZ R61, R61, c[0x0][0x2d0], -R182 ;  /* 0x0000b4003d3d7a23 */ /* 0x000fe400000108b6 */
[----:B------:R-:W-:Y:S02]  /*7020*/  FFMA.FTZ R62, R62, c[0x0][0x2d0], -R3 ;  /* 0x0000b4003e3e7a23 */ /* 0x000fe40000010803 */
[C---:B---3--:R-:W-:Y:S05]  /*7030*/  FMUL.FTZ R32, R132.reuse, R160 ;  /* 0x000000a084207220 */ /* 0x048fea0000410000 */
[----:B------:R3:W-:Y:S01]  /*7040*/  MUFU.EX2 R209, R24 ;  /* 0x0000001800d17308 */ /* 0x0007e20000000800 */
[----:B----4-:R-:W-:Y:S09]  /*7050*/  FMUL.FTZ R33, R132, R161 ;  /* 0x000000a184217220 */ /* 0x010ff20000410000 */
[----:B------:R4:W-:Y:S01]  /*7060*/  MUFU.EX2 R208, R25 ;  /* 0x0000001900d07308 */ /* 0x0009e20000000800 */
[----:B-1----:R-:W-:Y:S09]  /*7070*/  FMUL.FTZ R34, R0, R162 ;  /* 0x000000a200227220 */ /* 0x002ff20000410000 */
[----:B------:R1:W-:Y:S01]  /*7080*/  MUFU.EX2 R173, R43 ;  /* 0x0000002b00ad7308 */ /* 0x0003e20000000800 */
[-C--:B------:R-:W-:Y:S03]  /*7090*/  HMMA.16816.F32.BF16 R32, R140, R154.reuse, R32 ;  /* 0x0000009a8c20723c */ /* 0x080fe60000041820 */
[C---:B---3--:R-:W-:Y:S05]  /*70a0*/  FMUL.FTZ R24, R132.reuse, R164 ;  /* 0x000000a484187220 */ /* 0x048fea0000410000 */
[C---:B------:R-:W-:Y:S01]  /*70b0*/  HMMA.16816.F32.BF16 R104, R144.reuse, R154, R104 ;  /* 0x0000009a9068723c */ /* 0x040fe20000041868 */
[----:B------:R3:W-:Y:S01]  /*70c0*/  MUFU.EX2 R178, R26 ;  /* 0x0000001a00b27308 */ /* 0x0007e20000000800 */
[----:B------:R-:W5:Y:S02]  /*70d0*/  LDSM.16.MT88.4 R152, [R217+0x2100] ;  /* 0x00210000d998783b */ /* 0x000f640000004200 */
[C---:B----4-:R-:W-:Y:S02]  /*70e0*/  FMUL.FTZ R25, R132.reuse, R165 ;  /* 0x000000a584197220 */ /* 0x050fe40000410000 */
[----:B------:R-:W-:Y:S02]  /*70f0*/  FFMA.FTZ R132, R132, R248, R233 ;  /* 0x000000f884847223 */ /* 0x000fe400000100e9 */
[-C--:B--2---:R-:W-:Y:S03]  /*7100*/  HMMA.16816.F32.BF16 R108, R144, R148.reuse, R108 ;  /* 0x00000094906c723c */ /* 0x084fe6000004186c */
[----:B------:R2:W-:Y:S01]  /*7110*/  MUFU.EX2 R210, R138 ;  /* 0x0000008a00d27308 */ /* 0x0005e20000000800 */
[----:B-1----:R-:W-:Y:S04]  /*7120*/  LDSM.16.MT88.4 R40, [R216+0x900] ;  /* 0x00090000d828783b */ /* 0x002fe80000004200 */
[C---:B------:R-:W-:Y:S05]  /*7130*/  HMMA.16816.F32.BF16 R112, R140.reuse, R148, R112 ;  /* 0x000000948c70723c */ /* 0x040fea0000041870 */
[----:B------:R1:W-:Y:S01]  /*7140*/  MUFU.EX2 R207, R28 ;  /* 0x0000001c00cf7308 */ /* 0x0003e20000000800 */
[C---:B---3--:R-:W-:Y:S09]  /*7150*/  FMUL.FTZ R26, R0.reuse, R166 ;  /* 0x000000a6001a7220 */ /* 0x048ff20000410000 */
[----:B------:R3:W-:Y:S01]  /*7160*/  MUFU.EX2 R206, R29 ;  /* 0x0000001d00ce7308 */ /* 0x0007e20000000800 */
[--C-:B--2---:R-:W-:Y:S02]  /*7170*/  FFMA.FTZ R138, R27, c[0x0][0x2d0], -R3.reuse ;  /* 0x0000b4001b8a7a23 */ /* 0x104fe40000010803 */
[----:B------:R-:W-:Y:S02]  /*7180*/  FMUL.FTZ R27, R0, R167 ;  /* 0x000000a7001b7220 */ /* 0x000fe40000410000 */
[----:B------:R-:W-:Y:S05]  /*7190*/  FFMA.FTZ R3, R63, c[0x0][0x2d0], -R3 ;  /* 0x0000b4003f037a23 */ /* 0x000fea0000010803 */
[----:B------:R-:W-:Y:S01]  /*71a0*/  MUFU.EX2 R193, R52 ;  /* 0x0000003400c17308 */ /* 0x000fe20000000800 */
[-C--:B------:R-:W-:Y:S03]  /*71b0*/  HMMA.16816.F32.BF16 R24, R140, R150.reuse, R24 ;  /* 0x000000968c18723c */ /* 0x080fe60000041818 */
[C---:B-1----:R-:W-:Y:S06]  /*71c0*/  FMUL.FTZ R28, R134.reuse, R168 ;  /* 0x000000a8861c7220 */ /* 0x042fec0000410000 */
[----:B------:R-:W1:Y:S01]  /*71d0*/  MUFU.EX2 R192, R53 ;  /* 0x0000003500c07308 */ /* 0x000e620000000800 */
[C---:B------:R-:W-:Y:S01]  /*71e0*/  HMMA.16816.F32.BF16 R116, R144.reuse, R150, R116 ;  /* 0x000000969074723c */ /* 0x040fe20000041874 */
[----:B------:R-:W2:Y:S03]  /*71f0*/  LDSM.16.MT88.4 R148, [R216+0x500] ;  /* 0x00050000d894783b */ /* 0x000ea60000004200 */
[C---:B---3--:R-:W-:Y:S02]  /*7200*/  FMUL.FTZ R29, R134.reuse, R169 ;  /* 0x000000a9861d7220 */ /* 0x048fe40000410000 */
[----:B------:R-:W-:Y:S02]  /*7210*/  FFMA.FTZ R134, R134, R246, R241 ;  /* 0x000000f686867223 */ /* 0x000fe400000100f1 */
[-C--:B-----5:R-:W-:Y:S01]  /*7220*/  HMMA.16816.F32.BF16 R120, R144, R152.reuse, R120 ;  /* 0x000000989078723c */ /* 0x0a0fe20000041878 */
[----:B------:R3:W-:Y:S07]  /*7230*/  MUFU.EX2 R176, R30 ;  /* 0x0000001e00b07308 */ /* 0x0007ee0000000800 */
[C---:B------:R-:W-:Y:S03]  /*7240*/  HMMA.16816.F32.BF16 R124, R140.reuse, R152, R124 ;  /* 0x000000988c7c723c */ /* 0x040fe6000004187c */
[----:B------:R4:W-:Y:S01]  /*7250*/  MUFU.EX2 R175, R31 ;  /* 0x0000001f00af7308 */ /* 0x0009e20000000800 */
[----:B-1----:R-:W-:Y:S04]  /*7260*/  F2FP.BF16.PACK_AB R168, R192, R193 ;  /* 0x000000c1c0a8723e */ /* 0x002fe800000010ff */
[-C--:B------:R-:W-:Y:S05]  /*7270*/  HMMA.16816.F32.BF16 R128, R140, R154.reuse, R128 ;  /* 0x0000009a8c80723c */ /* 0x080fea0000041880 */
[----:B------:R-:W1:Y:S02]  /*7280*/  MUFU.EX2 R177, R138 ;  /* 0x0000008a00b17308 */ /* 0x000e640000000800 */
[----:B------:R-:W-:Y:S01]  /*7290*/  F2FP.BF16.PACK_AB R140, R231, R232 ;  /* 0x000000e8e78c723e */ /* 0x000fe200000010ff */
[C---:B---3--:R-:W-:Y:S01]  /*72a0*/  FMUL.FTZ R30, R133.reuse, R170 ;  /* 0x000000aa851e7220 */ /* 0x048fe20000410000 */
[----:B------:R-:W-:Y:S03]  /*72b0*/  F2FP.BF16.PACK_AB R141, R214, R215 ;  /* 0x000000d7d68d723e */ /* 0x000fe600000010ff */
[----:B------:R-:W-:Y:S03]  /*72c0*/  F2FP.BF16.PACK_AB R142, R212, R213 ;  /* 0x000000d5d48e723e */ /* 0x000fe600000010ff */
[----:B------:R-:W-:Y:S01]  /*72d0*/  MUFU.EX2 R191, R54 ;  /* 0x0000003600bf7308 */ /* 0x000fe20000000800 */
[----:B------:R-:W-:Y:S01]  /*72e0*/  F2FP.BF16.PACK_AB R143, R210, R211 ;  /* 0x000000d3d28f723e */ /* 0x000fe200000010ff */
[C---:B----4-:R-:W-:Y:S02]  /*72f0*/  FMUL.FTZ R31, R133.reuse, R171 ;  /* 0x000000ab851f7220 */ /* 0x050fe40000410000 */
[----:B------:R-:W-:Y:S06]  /*7300*/  FFMA.FTZ R133, R133, R247, R237 ;  /* 0x000000f785857223 */ /* 0x000fec00000100ed */
[----:B------:R3:W4:Y:S01]  /*7310*/  MUFU.EX2 R190, R55 ;  /* 0x0000003700be7308 */ /* 0x0007220000000800 */
[----:B------:R-:W-:Y:S01]  /*7320*/  HMMA.16816.F32.BF16 R28, R144, R154, R28 ;  /* 0x0000009a901c723c */ /* 0x000fe2000004181c */
[----:B------:R-:W5:Y:S06]  /*7330*/  LDSM.16.MT88.4 R152, [R216+0x1500] ;  /* 0x00150000d898783b */ /* 0x000f6c0000004200 */
[----:B------:R-:W-:Y:S01]  /*7340*/  F2FP.BF16.PACK_AB R144, R208, R209 ;  /* 0x000000d1d090723e */ /* 0x000fe200000010ff */
[-C--:B--2---:R-:W-:Y:S01]  /*7350*/  HMMA.16816.F32.BF16 R4, R140, R148.reuse, R4 ;  /* 0x000000948c04723c */ /* 0x084fe20000041804 */
[----:B------:R-:W-:Y:S04]  /*7360*/  MUFU.EX2 R179, R56 ;  /* 0x0000003800b37308 */ /* 0x000fe80000000800 */
[----:B-1----:R-:W-:Y:S02]  /*7370*/  F2FP.BF16.PACK_AB R145, R177, R178 ;  /* 0x000000b2b191723e */ /* 0x002fe400000010ff */
[----:B------:R-:W-:Y:S02]  /*7380*/  F2FP.BF16.PACK_AB R146, R206, R207 ;  /* 0x000000cfce92723e */ /* 0x000fe400000010ff */
[----:B------:R-:W-:Y:S02]  /*7390*/  F2FP.BF16.PACK_AB R147, R175, R176 ;  /* 0x000000b0af93723e */ /* 0x000fe400000010ff */
[----:B------:R1:W-:Y:S01]  /*73a0*/  MUFU.EX2 R195, R44 ;  /* 0x0000002c00c37308 */ /* 0x0003e20000000800 */
[----:B---3--:R-:W-:Y:S04]  /*73b0*/  LDSM.16.MT88.4 R52, [R216+0x2900] ;  /* 0x00290000d834783b */ /* 0x008fe80000004200 */
[C---:B------:R-:W-:Y:S04]  /*73c0*/  HMMA.16816.F32.BF16 R8, R144.reuse, R148, R8 ;  /* 0x000000949008723c */ /* 0x040fe80000041808 */
[----:B----4-:R-:W-:Y:S01]  /*73d0*/  F2FP.BF16.PACK_AB R169, R190, R191 ;  /* 0x000000bfbea9723e */ /* 0x010fe200000010ff */
[----:B------:R2:W3:Y:S03]  /*73e0*/  MUFU.EX2 R194, R45 ;  /* 0x0000002d00c27308 */ /* 0x0004e60000000800 */
[-C--:B------:R-:W-:Y:S07]  /*73f0*/  HMMA.16816.F32.BF16 R12, R144, R150.reuse, R12 ;  /* 0x00000096900c723c */ /* 0x080fee000004180c */
[----:B------:R3:W-:Y:S01]  /*7400*/  MUFU.EX2 R172, R46 ;  /* 0x0000002e00ac7308 */ /* 0x0007e20000000800 */
[C---:B------:R-:W-:Y:S01]  /*7410*/  HMMA.16816.F32.BF16 R16, R140.reuse, R150, R16 ;  /* 0x000000968c10723c */ /* 0x040fe20000041810 */
[----:B------:R-:W4:Y:S03]  /*7420*/  LDSM.16.MT88.4 R148, [R217+0x1500] ;  /* 0x00150000d994783b */ /* 0x000f260000004200 */
[----:B-1----:R-:W-:Y:S04]  /*7430*/  F2FP.BF16.PACK_AB R44, R196, R197 ;  /* 0x000000c5c42c723e */ /* 0x002fe800000010ff */
[-C--:B------:R-:W-:Y:S01]  /*7440*/  HMMA.16816.F32.BF16 R68, R140, R156.reuse, R68 ;  /* 0x0000009c8c44723c */ /* 0x080fe20000041844 */
[----:B------:R-:W1:Y:S03]  /*7450*/  MUFU.EX2 R138, R47 ;  /* 0x0000002f008a7308 */ /* 0x000e660000000800 */
[----:B--2---:R-:W-:Y:S04]  /*7460*/  F2FP.BF16.PACK_AB R45, R173, R174 ;  /* 0x000000aead2d723e */ /* 0x004fe800000010ff */
[C---:B------:R-:W-:Y:S03]  /*7470*/  HMMA.16816.F32.BF16 R72, R144.reuse, R156, R72 ;  /* 0x0000009c9048723c */ /* 0x040fe60000041848 */
[----:B------:R-:W-:Y:S01]  /*7480*/  MUFU.EX2 R189, R64 ;  /* 0x0000004000bd7308 */ /* 0x000fe20000000800 */
[----:B---3--:R-:W-:Y:S04]  /*7490*/  F2FP.BF16.PACK_AB R46, R194, R195 ;  /* 0x000000c3c22e723e */ /* 0x008fe800000010ff */
[-C--:B------:R-:W-:Y:S05]  /*74a0*/  HMMA.16816.F32.BF16 R76, R144, R158.reuse, R76 ;  /* 0x0000009e904c723c */ /* 0x080fea000004184c */
[----:B------:R-:W-:Y:S03]  /*74b0*/  MUFU.EX2 R64, R59 ;  /* 0x0000003b00407308 */ /* 0x000fe60000000800 */
[C---:B------:R-:W-:Y:S04]  /*74c0*/  HMMA.16816.F32.BF16 R80, R140.reuse, R158, R80 ;  /* 0x0000009e8c50723c */ /* 0x040fe80000041850 */
[----:B-1----:R-:W-:Y:S03]  /*74d0*/  F2FP.BF16.PACK_AB R47, R138, R172 ;  /* 0x000000ac8a2f723e */ /* 0x002fe600000010ff */
[----:B------:R-:W1:Y:S01]  /*74e0*/  MUFU.EX2 R188, R65 ;  /* 0x0000004100bc7308 */ /* 0x000e620000000800 */
[-C--:B-----5:R-:W-:Y:S08]  /*74f0*/  HMMA.16816.F32.BF16 R84, R140, R152.reuse, R84 ;  /* 0x000000988c54723c */ /* 0x0a0ff00000041854 */
[C---:B------:R-:W-:Y:S01]  /*7500*/  HMMA.16816.F32.BF16 R88, R144.reuse, R152, R88 ;  /* 0x000000989058723c */ /* 0x040fe20000041858 */
[----:B------:R-:W-:Y:S07]  /*7510*/  MUFU.EX2 R65, R58 ;  /* 0x0000003a00417308 */ /* 0x000fee0000000800 */
[-C--:B------:R-:W-:Y:S03]  /*7520*/  HMMA.16816.F32.BF16 R20, R144, R154.reuse, R20 ;  /* 0x0000009a9014723c */ /* 0x080fe60000041814 */
[----:B------:R-:W-:Y:S01]  /*7530*/  MUFU.EX2 R180, R67 ;  /* 0x0000004300b47308 */ /* 0x000fe20000000800 */
[----:B-1----:R-:W-:Y:S04]  /*7540*/  F2FP.BF16.PACK_AB R170, R188, R189 ;  /* 0x000000bdbcaa723e */ /* 0x002fe800000010ff */
[C---:B------:R-:W-:Y:S01]  /*7550*/  HMMA.16816.F32.BF16 R92, R140.reuse, R154, R92 ;  /* 0x0000009a8c5c723c */ /* 0x040fe2000004185c */
[----:B------:R-:W-:Y:S04]  /*7560*/  LDSM.16.MT88.4 R152, [R216+0xd00] ;  /* 0x000d0000d898783b */ /* 0x000fe80000004200 */
[----:B------:R1:W-:Y:S03]  /*7570*/  MUFU.EX2 R67, R57 ;  /* 0x0000003900437308 */ /* 0x0003e60000000800 */
[-C--:B----4-:R-:W-:Y:S07]  /*7580*/  HMMA.16816.F32.BF16 R96, R140, R148.reuse, R96 ;  /* 0x000000948c60723c */ /* 0x090fee0000041860 */
[----:B------:R-:W2:Y:S01]  /*7590*/  MUFU.EX2 R183, R66 ;  /* 0x0000004200b77308 */ /* 0x000ea20000000800 */
[C---:B------:R-:W-:Y:S08]  /*75a0*/  HMMA.16816.F32.BF16 R100, R144.reuse, R148, R100 ;  /* 0x000000949064723c */ /* 0x040ff00000041864 */
[-C--:B------:R-:W-:Y:S01]  /*75b0*/  HMMA.16816.F32.BF16 R32, R144, R150.reuse, R32 ;  /* 0x000000969020723c */ /* 0x080fe20000041820 */
[----:B------:R-:W-:Y:S01]  /*75c0*/  MUFU.EX2 R66, R60 ;  /* 0x0000003c00427308 */ /* 0x000fe20000000800 */
[----:B-1----:R-:W-:Y:S06]  /*75d0*/  LDSM.16.MT88.4 R56, [R217+0x1d00] ;  /* 0x001d0000d938783b */ /* 0x002fec0000004200 */
[C---:B------:R-:W-:Y:S03]  /*75e0*/  HMMA.16816.F32.BF16 R104, R140.reuse, R150, R104 ;  /* 0x000000968c68723c */ /* 0x040fe60000041868 */
[----:B------:R-:W1:Y:S01]  /*75f0*/  MUFU.EX2 R61, R61 ;  /* 0x0000003d003d7308 */ /* 0x000e620000000800 */
[----:B--2---:R-:W-:Y:S04]  /*7600*/  F2FP.BF16.PACK_AB R171, R180, R183 ;  /* 0x000000b7b4ab723e */ /* 0x004fe800000010ff */
[-C--:B------:R-:W-:Y:S05]  /*7610*/  HMMA.16816.F32.BF16 R108, R140, R36.reuse, R108 ;  /* 0x000000248c6c723c */ /* 0x080fea000004186c */
[----:B------:R-:W-:Y:S03]  /*7620*/  MUFU.EX2 R62, R62 ;  /* 0x0000003e003e7308 */ /* 0x000fe60000000800 */
[C---:B------:R-:W-:Y:S07]  /*7630*/  HMMA.16816.F32.BF16 R112, R144.reuse, R36, R112 ;  /* 0x000000249070723c */ /* 0x040fee0000041870 */
[----:B------:R-:W-:Y:S01]  /*7640*/  F2FP.BF16.PACK_AB R36, R205, R204 ;  /* 0x000000cccd24723e */ /* 0x000fe200000010ff */
[-C--:B------:R-:W-:Y:S01]  /*7650*/  HMMA.16816.F32.BF16 R24, R144, R38.reuse, R24 ;  /* 0x000000269018723c */ /* 0x080fe20000041818 */
[----:B------:R2:W3:Y:S03]  /*7660*/  MUFU.EX2 R60, R3 ;  /* 0x00000003003c7308 */ /* 0x0004e60000000800 */
[----:B------:R-:W-:Y:S04]  /*7670*/  F2FP.BF16.PACK_AB R37, R203, R202 ;  /* 0x000000cacb25723e */ /* 0x000fe800000010ff */
[C---:B------:R-:W-:Y:S07]  /*7680*/  HMMA.16816.F32.BF16 R116, R140.reuse, R38, R116 ;  /* 0x000000268c74723c */ /* 0x040fee0000041874 */
[----:B------:R-:W-:Y:S01]  /*7690*/  F2FP.BF16.PACK_AB R38, R201, R200 ;  /* 0x000000c8c926723e */ /* 0x000fe200000010ff */
[-C--:B------:R-:W-:Y:S04]  /*76a0*/  HMMA.16816.F32.BF16 R120, R140, R48.reuse, R120 ;  /* 0x000000308c78723c */ /* 0x080fe80000041878 */
[----:B------:R-:W-:Y:S04]  /*76b0*/  F2FP.BF16.PACK_AB R39, R198, R199 ;  /* 0x000000c7c627723e */ /* 0x000fe800000010ff */
[C---:B------:R-:W-:Y:S04]  /*76c0*/  HMMA.16816.F32.BF16 R124, R144.reuse, R48, R124 ;  /* 0x00000030907c723c */ /* 0x040fe8000004187c */
[----:B--2---:R-:W-:Y:S02]  /*76d0*/  FFMA.FTZ R3, R0, R249, R184 ;  /* 0x000000f900037223 */ /* 0x004fe400000100b8 */
[----:B------:R-:W-:Y:S02]  /*76e0*/  FADD.FTZ R0, R243, R134 ;  /* 0x00000086f3007221 */ /* 0x000fe40000010000 */
[-C--:B------:R-:W-:Y:S01]  /*76f0*/  HMMA.16816.F32.BF16 R128, R144, R50.reuse, R128 ;  /* 0x000000329080723c */ /* 0x080fe20000041880 */
[----:B------:R-:W2:Y:S03]  /*7700*/  LDSM.16.MT88.4 R144, [R217+0x900] ;  /* 0x00090000d990783b */ /* 0x000ea60000004200 */
[----:B------:R-:W-:Y:S02]  /*7710*/  FADD.FTZ R3, R185, R3 ;  /* 0x00000003b9037221 */ /* 0x000fe40000010000 */
[----:B------:R-:W-:Y:S02]  /*7720*/  FADD.FTZ R0, R242, R0 ;  /* 0x00000000f2007221 */ /* 0x000fe40000010000 */
[----:B------:R-:W-:Y:S01]  /*7730*/  HMMA.16816.F32.BF16 R28, R140, R50, R28 ;  /* 0x000000328c1c723c */ /* 0x000fe2000004181c */
[----:B------:R-:W4:Y:S07]  /*7740*/  LDSM.16.MT88.4 R48, [R216+0x1900] ;  /* 0x00190000d830783b */ /* 0x000f2e0000004200 */
[-C--:B------:R-:W-:Y:S08]  /*7750*/  HMMA.16816.F32.BF16 R4, R36, R40.reuse, R4 ;  /* 0x000000282404723c */ /* 0x080ff00000041804 */
[C---:B------:R-:W-:Y:S08]  /*7760*/  HMMA.16816.F32.BF16 R8, R44.reuse, R40, R8 ;  /* 0x000000282c08723c */ /* 0x040ff00000041808 */
[-C--:B------:R-:W-:Y:S08]  /*7770*/  HMMA.16816.F32.BF16 R12, R44, R42.reuse, R12 ;  /* 0x0000002a2c0c723c */ /* 0x080ff0000004180c */
[C---:B------:R-:W-:Y:S01]  /*7780*/  HMMA.16816.F32.BF16 R16, R36.reuse, R42, R16 ;  /* 0x0000002a2410723c */ /* 0x040fe20000041810 */
[----:B------:R-:W5:Y:S07]  /*7790*/  LDSM.16.MT88.4 R40, [R217+0x1900] ;  /* 0x00190000d928783b */ /* 0x000f6e0000004200 */
[-C--:B--2---:R-:W-:Y:S08]  /*77a0*/  HMMA.16816.F32.BF16 R68, R36, R144.reuse, R68 ;  /* 0x000000902444723c */ /* 0x084ff00000041844 */
[C---:B------:R-:W-:Y:S08]  /*77b0*/  HMMA.16816.F32.BF16 R72, R44.reuse, R144, R72 ;  /* 0x000000902c48723c */ /* 0x040ff00000041848 */
[-C--:B------:R-:W-:Y:S08]  /*77c0*/  HMMA.16816.F32.BF16 R76, R44, R146.reuse, R76 ;  /* 0x000000922c4c723c */ /* 0x080ff0000004184c */
[C---:B------:R-:W-:Y:S08]  /*77d0*/  HMMA.16816.F32.BF16 R80, R36.reuse, R146, R80 ;  /* 0x000000922450723c */ /* 0x040ff00000041850 */
[-C--:B----4-:R-:W-:Y:S08]  /*77e0*/  HMMA.16816.F32.BF16 R84, R36, R48.reuse, R84 ;  /* 0x000000302454723c */ /* 0x090ff00000041854 */
[C---:B------:R-:W-:Y:S08]  /*77f0*/  HMMA.16816.F32.BF16 R88, R44.reuse, R48, R88 ;  /* 0x000000302c58723c */ /* 0x040ff00000041858 */
[-C--:B------:R-:W-:Y:S08]  /*7800*/  HMMA.16816.F32.BF16 R20, R44, R50.reuse, R20 ;  /* 0x000000322c14723c */ /* 0x080ff00000041814 */
[C---:B------:R-:W-:Y:S01]  /*7810*/  HMMA.16816.F32.BF16 R92, R36.reuse, R50, R92 ;  /* 0x00000032245c723c */ /* 0x040fe2000004185c */
[----:B------:R-:W2:Y:S07]  /*7820*/  LDSM.16.MT88.4 R48, [R217+0x2900] ;  /* 0x00290000d930783b */ /* 0x000eae0000004200 */
[-C--:B-----5:R-:W-:Y:S08]  /*7830*/  HMMA.16816.F32.BF16 R96, R36, R40.reuse, R96 ;  /* 0x000000282460723c */ /* 0x0a0ff00000041860 */
[C---:B------:R-:W-:Y:S08]  /*7840*/  HMMA.16816.F32.BF16 R100, R44.reuse, R40, R100 ;  /* 0x000000282c64723c */ /* 0x040ff00000041864 */
[-C--:B------:R-:W-:Y:S08]  /*7850*/  HMMA.16816.F32.BF16 R32, R44, R42.reuse, R32 ;  /* 0x0000002a2c20723c */ /* 0x080ff00000041820 */
[C---:B------:R-:W-:Y:S01]  /*7860*/  HMMA.16816.F32.BF16 R104, R36.reuse, R42, R104 ;  /* 0x0000002a2468723c */ /* 0x040fe20000041868 */
        /* <DEDUP_REMOVED lines=8> */
[-C--:B------:R-:W-:Y:S01]  /*78f0*/  HMMA.16816.F32.BF16 R128, R44, R50.reuse, R128 ;  /* 0x000000322c80723c */ /* 0x080fe20000041880 */
[----:B------:R-:W2:Y:S07]  /*7900*/  LDSM.16.MT88.4 R44, [R216+0x2d00] ;  /* 0x002d0000d82c783b */ /* 0x000eae0000004200 */
[----:B------:R-:W-:Y:S07]  /*7910*/  HMMA.16816.F32.BF16 R28, R36, R50, R28 ;  /* 0x00000032241c723c */ /* 0x000fee000004181c */
[----:B------:R-:W-:Y:S01]  /*7920*/  F2FP.BF16.PACK_AB R36, R67, R179 ;  /* 0x000000b34324723e */ /* 0x000fe200000010ff */
[-C--:B------:R-:W-:Y:S01]  /*7930*/  HMMA.16816.F32.BF16 R144, R168, R152.reuse, R4 ;  /* 0x00000098a890723c */ /* 0x080fe20000041804 */
[----:B------:R-:W2:Y:S04]  /*7940*/  LDSM.16.MT88.4 R4, [R217+0x2d00] ;  /* 0x002d0000d904783b */ /* 0x000ea80000004200 */
[----:B------:R-:W-:Y:S02]  /*7950*/  F2FP.BF16.PACK_AB R37, R64, R65 ;  /* 0x000000414025723e */ /* 0x000fe400000010ff */
[----:B-1----:R-:W-:Y:S02]  /*7960*/  F2FP.BF16.PACK_AB R38, R61, R66 ;  /* 0x000000423d26723e */ /* 0x002fe400000010ff */
[----:B---3--:R-:W-:Y:S07]  /*7970*/  F2FP.BF16.PACK_AB R39, R60, R62 ;  /* 0x0000003e3c27723e */ /* 0x008fee00000010ff */
[C---:B------:R-:W-:Y:S07]  /*7980*/  HMMA.16816.F32.BF16 R140, R36.reuse, R152, R8 ;  /* 0x00000098248c723c */ /* 0x040fee0000041808 */
[----:B------:R-:W-:Y:S01]  /*7990*/  FADD.FTZ R8, R238, R133 ;  /* 0x00000085ee087221 */ /* 0x000fe20000010000 */
[-C--:B------:R-:W-:Y:S04]  /*79a0*/  HMMA.16816.F32.BF16 R148, R36, R154.reuse, R12 ;  /* 0x0000009a2494723c */ /* 0x080fe8000004180c */
[----:B------:R-:W-:Y:S01]  /*79b0*/  FADD.FTZ R10, R234, R132 ;  /* 0x00000084ea0a7221 */ /* 0x000fe20000010000 */
[----:B------:R-:W-:Y:S01]  /*79c0*/  MOV R132, R135 ;  /* 0x0000008700847202 */ /* 0x000fe20000000f00 */
[----:B------:R-:W-:Y:S02]  /*79d0*/  FADD.FTZ R8, R240, R8 ;  /* 0x00000008f0087221 */ /* 0x000fe40000010000 */
[C---:B------:R-:W-:Y:S04]  /*79e0*/  HMMA.16816.F32.BF16 R152, R168.reuse, R154, R16 ;  /* 0x0000009aa898723c */ /* 0x040fe80000041810 */
[----:B------:R-:W-:Y:S02]  /*79f0*/  FADD.FTZ R10, R235, R10 ;  /* 0x0000000aeb0a7221 */ /* 0x000fe40000010000 */
[----:B------:R-:W-:Y:S02]  /*7a00*/  FADD.FTZ R9, R186, R3 ;  /* 0x00000003ba097221 */ /* 0x000fe40000010000 */
[-C--:B----4-:R-:W-:Y:S04]  /*7a10*/  HMMA.16816.F32.BF16 R68, R168, R40.reuse, R68 ;  /* 0x00000028a844723c */ /* 0x090fe80000041844 */
        /* <DEDUP_REMOVED lines=11> */
[-C--:B-----5:R-:W-:Y:S04]  /*7ad0*/  HMMA.16816.F32.BF16 R84, R168, R52.reuse, R84 ;  /* 0x00000034a854723c */ /* 0x0a0fe80000041854 */
        /* <DEDUP_REMOVED lines=32> */
[----:B------:R-:W-:Y:S01]  /*7ce0*/  FADD.FTZ R0, R172, R9 ;  /* 0x00000009ac007221 */ /* 0x000fe20000010000 */
[C---:B------:R-:W-:Y:S04]  /*7cf0*/  HMMA.16816.F32.BF16 R116, R168.reuse, R46, R116 ;  /* 0x0000002ea874723c */ /* 0x040fe80000041874 */
[----:B------:R-:W-:Y:S02]  /*7d00*/  FADD.FTZ R10, R201, R8 ;  /* 0x00000008c90a7221 */ /* 0x000fe40000010000 */
[----:B------:R-:W-:Y:S01]  /*7d10*/  FADD.FTZ R8, R138, R0 ;  /* 0x000000008a087221 */ /* 0x000fe20000010000 */
[----:B------:R-:W-:Y:S01]  /*7d20*/  MOV R138, R2 ;  /* 0x00000002008a7202 */ /* 0x000fe20000000f00 */
[-C--:B------:R-:W-:Y:S04]  /*7d30*/  HMMA.16816.F32.BF16 R120, R168, R4.reuse, R120 ;  /* 0x00000004a878723c */ /* 0x080fe80000041878 */
[----:B------:R-:W-:Y:S04]  /*7d40*/  FADD.FTZ R8, R65, R8 ;  /* 0x0000000841087221 */ /* 0x000fe80000010000 */
[C---:B------:R-:W-:Y:S07]  /*7d50*/  HMMA.16816.F32.BF16 R124, R36.reuse, R4, R124 ;  /* 0x00000004247c723c */ /* 0x040fee000004187c */
[----:B------:R-:W-:Y:S01]  /*7d60*/  FADD.FTZ R4, R199, R11 ;  /* 0x0000000bc7047221 */ /* 0x000fe20000010000 */
[-C--:B------:R-:W-:Y:S04]  /*7d70*/  HMMA.16816.F32.BF16 R128, R36, R6.reuse, R128 ;  /* 0x000000062480723c */ /* 0x080fe80000041880 */
[----:B------:R-:W-:Y:S02]  /*7d80*/  FADD.FTZ R9, R198, R4 ;  /* 0x00000004c6097221 */ /* 0x000fe40000010000 */
[----:B------:R-:W-:Y:S02]  /*7d90*/  FADD.FTZ R5, R194, R3 ;  /* 0x00000003c2057221 */ /* 0x000fe40000010000 */
[----:B------:R-:W-:Y:S01]  /*7da0*/  FADD.FTZ R4, R193, R10 ;  /* 0x0000000ac1047221 */ /* 0x000fe20000010000 */
[----:B------:R-:W-:Y:S04]  /*7db0*/  HMMA.16816.F32.BF16 R168, R168, R6, R28 ;  /* 0x00000006a8a8723c */ /* 0x000fe8000004181c */
[----:B------:R-:W-:Y:S02]  /*7dc0*/  FADD.FTZ R3, R191, R9 ;  /* 0x00000009bf037221 */ /* 0x000fe40000010000 */
[----:B------:R-:W-:Y:S02]  /*7dd0*/  FADD.FTZ R0, R179, R5 ;  /* 0x00000005b3007221 */ /* 0x000fe40000010000 */
[----:B------:R-:W-:Y:S04]  /*7de0*/  FADD.FTZ R4, R192, R4 ;  /* 0x00000004c0047221 */ /* 0x000fe80000010000 */
[----:B------:R-:W-:Y:S02]  /*7df0*/  FADD.FTZ R3, R190, R3 ;  /* 0x00000003be037221 */ /* 0x000fe40000010000 */
[----:B------:R-:W-:Y:S02]  /*7e00*/  FADD.FTZ R5, R67, R0 ;  /* 0x0000000043057221 */ /* 0x000fe40000010000 */
[----:B------:R-:W-:Y:S02]  /*7e10*/  FADD.FTZ R0, R64, R8 ;  /* 0x0000000840007221 */ /* 0x000fe40000010000 */
[----:B------:R-:W-:Y:S02]  /*7e20*/  FADD.FTZ R4, R189, R4 ;  /* 0x00000004bd047221 */ /* 0x000fe40000010000 */
[----:B------:R-:W-:Y:S02]  /*7e30*/  FADD.FTZ R6, R183, R3 ;  /* 0x00000003b7067221 */ /* 0x000fe40000010000 */
[----:B------:R-:W-:Y:S02]  /*7e40*/  FADD.FTZ R5, R66, R5 ;  /* 0x0000000542057221 */ /* 0x000fe40000010000 */
[----:B------:R-:W-:Y:S01]  /*7e50*/  FADD.FTZ R3, R62, R0 ;  /* 0x000000003e037221 */ /* 0x000fe20000010000 */
[----:B------:R-:W-:Y:S01]  /*7e60*/  IADD3 R0, R224, -0x1, RZ ;  /* 0xffffffffe0007810 */ /* 0x000fe20007ffe0ff */
[----:B------:R-:W-:Y:S02]  /*7e70*/  FADD.FTZ R246, R188, R4 ;  /* 0x00000004bcf67221 */ /* 0x000fe40000010000 */
[----:B------:R-:W-:Y:S01]  /*7e80*/  FADD.FTZ R247, R180, R6 ;  /* 0x00000006b4f77221 */ /* 0x000fe20000010000 */
[----:B------:R-:W-:Y:S01]  /*7e90*/  MOV R224, R0 ;  /* 0x0000000000e07202 */ /* 0x000fe20000000f00 */
[----:B------:R-:W-:Y:S01]  /*7ea0*/  FADD.FTZ R248, R61, R5 ;  /* 0x000000053df87221 */ /* 0x000fe20000010000 */
[----:B------:R-:W-:Y:S01]  /*7eb0*/  MOV R0, R137 ;  /* 0x0000008900007202 */ /* 0x000fe20000000f00 */
[----:B------:R-:W-:Y:S01]  /*7ec0*/  FADD.FTZ R249, R60, R3 ;  /* 0x000000033cf97221 */ /* 0x000fe20000010000 */
[----:B------:R-:W-:Y:S01]  /*7ed0*/  MOV R3, R136 ;  /* 0x0000008800037202 */ /* 0x000fe20000000f00 */
[----:B------:R-:W-:-:S05]  /*7ee0*/  @P4 BRA `(.L_x_1826) ;  /* 0xffffd2c000004947 */ /* 0x000fca000383ffff */
.L_x_1825:
[----:B------:R-:W1:Y:S01]  /*7ef0*/  SHFL.BFLY PT, R11, R246, 0x2, 0x1f ;  /* 0x0c401f00f60b7f89 */ /* 0x000e6200000e0000 */
[----:B------:R-:W-:-:S02]  /*7f00*/  MOV R18, 0xff800000 ;  /* 0xff80000000127802 */ /* 0x000fc40000000f00 */
[----:B------:R-:W-:Y:S01]  /*7f10*/  MOV R19, 0xff800000 ;  /* 0xff80000000137802 */ /* 0x000fe20000000f00 */
[----:B------:R-:W2:Y:S01]  /*7f20*/  SHFL.BFLY PT, R7, R248, 0x2, 0x1f ;  /* 0x0c401f00f8077f89 */ /* 0x000ea200000e0000 */
[----:B------:R-:W-:Y:S02]  /*7f30*/  MOV R20, 0xff800000 ;  /* 0xff80000000147802 */ /* 0x000fe40000000f00 */
[----:B------:R-:W-:Y:S01]  /*7f40*/  MOV R21, 0xff800000 ;  /* 0xff80000000157802 */ /* 0x000fe20000000f00 */
[----:B------:R-:W3:Y:S01]  /*7f50*/  SHFL.BFLY PT, R9, R247, 0x2, 0x1f ;  /* 0x0c401f00f7097f89 */ /* 0x000ee200000e0000 */
[----:B------:R-:W-:-:S03]  /*7f60*/  PLOP3.LUT P4, PT, PT, PT, PT, 0x8, 0x0 ;  /* 0x000000000000781c */ /* 0x000fc60003f8e170 */
[----:B------:R-:W4:Y:S01]  /*7f70*/  SHFL.BFLY PT, R6, R249, 0x2, 0x1f ;  /* 0x0c401f00f9067f89 */ /* 0x000f2200000e0000 */
[----:B-1----:R-:W-:Y:S02]  /*7f80*/  FADD.FTZ R11, R11, R246 ;  /* 0x000000f60b0b7221 */ /* 0x002fe40000010000 */
        /* <DEDUP_REMOVED lines=139> */
.L_x_1817:
[----:B------:R-:W-:Y:S05]  /*8840*/  @P4 BRA `(.L_x_1829) ;  /* 0x00001a1000004947 */ /* 0x000fea0003800000 */
[----:B------:R-:W1:Y:S01]  /*8850*/  S2R R16, SR_TID.X ;  /* 0x0000000000107919 */ /* 0x000e620000002100 */
[----:B------:R-:W-:Y:S01]  /*8860*/  SHF.R.S32.HI R10, RZ, 0x1f, R251 ;  /* 0x0000001fff0a7819 */ /* 0x000fe200000114fb */
[----:B------:R-:W-:Y:S01]  /*8870*/  IMAD.WIDE.U32 R2, R251, c[0x0][0x4d0], RZ ;  /* 0x00013400fb027a25 */ /* 0x000fe200078e00ff */
[----:B------:R-:W-:Y:S01]  /*8880*/  MOV R24, c[0x0][0x4e8] ;  /* 0x00013a0000187a02 */ /* 0x000fe20000000f00 */
[----:B------:R-:W2:Y:S01]  /*8890*/  S2R R12, SR_CTAID.Y ;  /* 0x00000000000c7919 */ /* 0x000ea20000002600 */
[----:B------:R-:W-:Y:S01]  /*88a0*/  BSSY B0, `(.L_x_1830) ;  /* 0x00000bd000007945 */ /* 0x000fe20003800000 */
[----:B------:R-:W-:-:S02]  /*88b0*/  IMAD R0, R10, c[0x0][0x4d0], RZ ;  /* 0x000134000a007a24 */ /* 0x000fc400078e02ff */
[----:B------:R-:W-:Y:S01]  /*88c0*/  BAR.SYNC.DEFER_BLOCKING 0x1, 0x80 ;  /* 0x0042000000007b1d */ /* 0x000fe20000010000 */
[----:B------:R-:W-:Y:S01]  /*88d0*/  IMAD.MOV R9, RZ, RZ, -R251 ;  /* 0x000000ffff097224 */ /* 0x000fe200078e0afb */
[C---:B------:R-:W-:Y:S01]  /*88e0*/  ISETP.NE.AND P0, PT, R24.reuse, 0x1, PT ;  /* 0x000000011800780c */ /* 0x040fe20003f05270 */
[----:B------:R-:W-:Y:S02]  /*88f0*/  IMAD R8, R251, c[0x0][0x4d4], R0 ;  /* 0x00013500fb087a24 */ /* 0x000fe400078e0200 */
[----:B------:R-:W-:Y:S01]  /*8900*/  IMAD R24, R24, c[0x0][0x388], RZ ;  /* 0x0000e20018187a24 */ /* 0x000fe200078e02ff */
[----:B------:R-:W3:Y:S04]  /*8910*/  S2R R13, SR_CTAID.Z ;  /* 0x00000000000d7919 */ /* 0x000ee80000002700 */
[----:B------:R-:W4:Y:S01]  /*8920*/  S2R R15, SR_CTAID.X ;  /* 0x00000000000f7919 */ /* 0x000f220000002500 */
[----:B-1----:R-:W-:-:S04]  /*8930*/  SHF.R.S32.HI R11, RZ, 0x1f, R16 ;  /* 0x0000001fff0b7819 */ /* 0x002fc80000011410 */
[-C--:B------:R-:W-:Y:S01]  /*8940*/  LEA.HI R4, R11, R16.reuse, RZ, 0x2 ;  /* 0x000000100b047211 */ /* 0x080fe200078f10ff */
[----:B--2---:R-:W-:Y:S01]  /*8950*/  IMAD R12, R9, c[0x0][0x550], R12 ;  /* 0x00015400090c7a24 */ /* 0x004fe200078e020c */
[----:B------:R-:W-:Y:S02]  /*8960*/  LEA.HI R11, R11, R16, RZ, 0x5 ;  /* 0x000000100b0b7211 */ /* 0x000fe400078f28ff */
[----:B------:R-:W-:Y:S02]  /*8970*/  LOP3.LUT R4, R4, 0xfffffffc, RZ, 0xc0, !PT ;  /* 0xfffffffc04047812 */ /* 0x000fe400078ec0ff */
[--C-:B------:R-:W-:Y:S02]  /*8980*/  SHF.R.S32.HI R6, RZ, 0x5, R11.reuse ;  /* 0x00000005ff067819 */ /* 0x100fe4000001140b */
[----:B------:R-:W-:Y:S01]  /*8990*/  SHF.R.S32.HI R5, RZ, 0x1f, R11 ;  /* 0x0000001fff057819 */ /* 0x000fe2000001140b */
[----:B------:R-:W-:Y:S01]  /*89a0*/  IMAD.IADD R0, R16, 0x1, -R4 ;  /* 0x0000000110007824 */ /* 0x000fe200078e0a04 */
[----:B------:R-:W-:-:S02]  /*89b0*/  LOP3.LUT R11, R11, 0xffffffe0, RZ, 0xc0, !PT ;  /* 0xffffffe00b0b7812 */ /* 0x000fc400078ec0ff */
[----:B------:R-:W-:Y:S01]  /*89c0*/  LEA.HI R4, R5, R6, RZ, 0x2 ;  /* 0x0000000605047211 */ /* 0x000fe200078f10ff */
[----:B------:R-:W-:Y:S01]  /*89d0*/  IMAD.IADD R5, R3, 0x1, R8 ;  /* 0x0000000103057824 */ /* 0x000fe200078e0208 */
[----:B------:R-:W-:Y:S02]  /*89e0*/  LEA.HI R7, R0, R0, RZ, 0x1 ;  /* 0x0000000000077211 */ /* 0x000fe400078f08ff */
[----:B------:R-:W-:Y:S01]  /*89f0*/  LOP3.LUT R8, R4, 0xffffffc, RZ, 0xc0, !PT ;  /* 0x0ffffffc04087812 */ /* 0x000fe200078ec0ff */
[----:B------:R-:W-:Y:S01]  /*8a00*/  IMAD.MOV.U32 R4, RZ, RZ, R2 ;  /* 0x000000ffff047224 */ /* 0x000fe200078e0002 */
[----:B------:R-:W-:Y:S01]  /*8a10*/  IADD3 R16, -R11, R16, RZ ;  /* 0x000000100b107210 */ /* 0x000fe20007ffe1ff */
[C---:B------:R-:W-:Y:S01]  /*8a20*/  IMAD.SHL.U32 R2, R7.reuse, 0x20, RZ ;  /* 0x0000002007027824 */ /* 0x040fe200078e00ff */
[----:B------:R-:W-:Y:S01]  /*8a30*/  LOP3.LUT R3, R7, 0x1ffffffe, RZ, 0xc0, !PT ;  /* 0x1ffffffe07037812 */ /* 0x000fe200078ec0ff */
[----:B------:R-:W-:Y:S01]  /*8a40*/  IMAD.IADD R9, R6, 0x1, -R8 ;  /* 0x0000000106097824 */ /* 0x000fe200078e0a08 */
[----:B------:R-:W-:Y:S01]  /*8a50*/  SHF.R.S32.HI R7, RZ, 0x1f, R16 ;  /* 0x0000001fff077819 */ /* 0x000fe20000011410 */
[----:B---3--:R-:W-:Y:S01]  /*8a60*/  IMAD.WIDE.U32 R4, R13, c[0x0][0x4d8], R4 ;  /* 0x000136000d047a25 */ /* 0x008fe200078e0004 */
[----:B------:R-:W-:-:S02]  /*8a70*/  IADD3 R8, R0, -R3, RZ ;  /* 0x8000000300087210 */ /* 0x000fc40007ffe0ff */
[----:B------:R-:W-:Y:S01]  /*8a80*/  LEA.HI R17, R7, R16, RZ, 0x2 ;  /* 0x0000001007117211 */ /* 0x000fe200078f10ff */
[----:B------:R-:W-:Y:S01]  /*8a90*/  IMAD R0, R10, c[0x0][0x438], RZ ;  /* 0x00010e000a007a24 */ /* 0x000fe200078e02ff */
[----:B------:R-:W-:Y:S02]  /*8aa0*/  SHF.R.S32.HI R10, RZ, 0x1f, R13 ;  /* 0x0000001fff0a7819 */ /* 0x000fe4000001140d */
[----:B------:R-:W-:Y:S01]  /*8ab0*/  SHF.R.S32.HI R7, RZ, 0x2, R17 ;  /* 0x00000002ff077819 */ /* 0x000fe20000011411 */
[C---:B------:R-:W-:Y:S01]  /*8ac0*/  IMAD R6, R251.reuse, c[0x0][0x43c], R0 ;  /* 0x00010f00fb067a24 */ /* 0x040fe200078e0200 */
        /* <DEDUP_REMOVED lines=9> */
[----:B----4-:R-:W-:Y:S02]  /*8b60*/  IMAD R8, R15, 0x80, R8 ;  /* 0x000000800f087824 */ /* 0x010fe400078e0208 */
        /* <DEDUP_REMOVED lines=59> */
[----:B------:R4:W2:Y:S04]  /*8f20*/  SHFL.IDX PT, R7, R0, 0x3, 0x1c1f ;  /* 0x007c1f0000077f89 */ /* 0x0008a800000e0000 */
        /* <DEDUP_REMOVED lines=12> */
[----:B------:R2:W-:Y:S01]  /*8ff0*/  @!P1 ST.E [R6.64], R21 ;  /* 0x0000001506009985 */ /* 0x0005e2000c101906 */
        /* <DEDUP_REMOVED lines=71> */
.L_x_1831:
[----:B-1----:R-:W-:Y:S05]  /*9470*/  BSYNC B0 ;  /* 0x0000000000007941 */ /* 0x002fea0003800000 */
.L_x_1830:
        /* <DEDUP_REMOVED lines=73> */
.L_x_1833:
[----:B------:R-:W-:Y:S05]  /*9910*/  BSYNC B0 ;  /* 0x0000000000007941 */ /* 0x000fea0003800000 */
.L_x_1832:
        /* <DEDUP_REMOVED lines=41> */
[C---:B-1----:R-:W-:Y:S02]  /*9bb0*/  IADD3 R7, R0.reuse, 0x40, RZ ;  /* 0x0000004000077810 */ /* 0x042fe40007ffe0ff */
        /* <DEDUP_REMOVED lines=31> */
.L_x_1835:
[----:B------:R-:W-:Y:S05]  /*9db0*/  BSYNC B0 ;  /* 0x0000000000007941 */ /* 0x000fea0003800000 */
.L_x_1834:
[----:B-1-3--:R1:W3:Y:S04]  /*9dc0*/  SHFL.IDX PT, R3, R22, 0x3, 0x1c1f ;  /* 0x007c1f0016037f89 */ /* 0x00a2e800000e0000 */
        /* <DEDUP_REMOVED lines=15> */
[----:B---34-:R-:W-:Y:S01]  /*9ec0*/  @!P3 IMAD.WIDE R10, R0, 0x4, R2 ;  /* 0x00000004000ab825 */ /* 0x018fe200078e0202 */
        /* <DEDUP_REMOVED lines=13> */
[C---:B---3--:R-:W-:Y:S02]  /*9fa0*/  IADD3 R10, R0.reuse, 0x40, RZ ;  /* 0x00000040000a7810 */ /* 0x048fe40007ffe0ff */
[C---:B------:R-:W-:Y:S02]  /*9fb0*/  IADD3 R11, R0.reuse, 0x48, RZ ;  /* 0x00000048000b7810 */ /* 0x040fe40007ffe0ff */
[----:B----4-:R-:W-:-:S02]  /*9fc0*/  IADD3 R8, R0, 0x30, RZ ;  /* 0x0000003000087810 */ /* 0x010fc40007ffe0ff */
[----:B------:R-:W-:Y:S02]  /*9fd0*/  IADD3 R9, R0, 0x38, RZ ;  /* 0x0000003800097810 */ /* 0x000fe40007ffe0ff */
[----:B------:R-:W-:Y:S02]  /*9fe0*/  ISETP.GE.AND P4, PT, R8, c[0x0][0x3c8], PT ;  /* 0x0000f20008007a0c */ /* 0x000fe40003f86270 */
[----:B------:R-:W-:Y:S02]  /*9ff0*/  ISETP.GE.AND P3, PT, R9, c[0x0][0x3c8], PT ;  /* 0x0000f20009007a0c */ /* 0x000fe40003f66270 */
[----:B-1----:R-:W-:Y:S02]  /*a000*/  @!P6 LEA.HI R4, R13, R13, RZ, 0x1 ;  /* 0x0000000d0d04e211 */ /* 0x002fe400078f08ff */
        /* <DEDUP_REMOVED lines=12> */
[----:B---3--:R-:W-:Y:S02]  /*a0d0*/  @!P4 LEA.HI R4, R8, R8, RZ, 0x1 ;  /* 0x000000080804c211 */ /* 0x008fe400078f08ff */
        /* <DEDUP_REMOVED lines=24> */
.L_x_1829:
        /* <DEDUP_REMOVED lines=10> */
[----:B------:R-:W-:Y:S02]  /*a300*/  SHF.R.S32.HI R0, RZ, 0x1f, R251 ;  /* 0x0000001fff007819 */ /* 0x000fe400000114fb */
[----:B------:R-:W-:Y:S01]  /*a310*/  ISETP.NE.AND P0, PT, R3, 0x1, PT ;  /* 0x000000010300780c */ /* 0x000fe20003f05270 */
[----:B------:R-:W2:Y:S01]  /*a320*/  S2R R10, SR_CTAID.Y ;  /* 0x00000000000a7919 */ /* 0x000ea20000002600 */
[C---:B------:R-:W-:Y:S01]  /*a330*/  IMAD.WIDE.U32 R2, R251.reuse, c[0x0][0x4d0], RZ ;  /* 0x00013400fb027a25 */ /* 0x040fe200078e00ff */
[----:B------:R-:W-:Y:S02]  /*a340*/  IADD3 R5, -R251, RZ, RZ ;  /* 0x000000fffb057210 */ /* 0x000fe40007ffe1ff */
[----:B------:R-:W-:Y:S01]  /*a350*/  MOV R4, R8 ;  /* 0x0000000800047202 */ /* 0x000fe20000000f00 */
[----:B------:R-:W-:-:S04]  /*a360*/  IMAD R0, R0, c[0x0][0x4d0], RZ ;  /* 0x0001340000007a24 */ /* 0x000fc800078e02ff */
[----:B------:R-:W-:-:S03]  /*a370*/  IMAD R0, R251, c[0x0][0x4d4], R0 ;  /* 0x00013500fb007a24 */ /* 0x000fc600078e0200 */
[----:B------:R-:W-:Y:S02]  /*a380*/  @P0 IMAD.HI.U32 R6, R8, c[0x0][0x4ec], RZ ;  /* 0x00013b0008060a27 */ /* 0x000fe400078e00ff */
[----:B------:R-:W-:-:S03]  /*a390*/  IADD3 R3, R3, R0, RZ ;  /* 0x0000000003037210 */ /* 0x000fc60007ffe0ff */
[----:B------:R-:W-:Y:S02]  /*a3a0*/  @P0 SHF.R.U32.HI R4, RZ, c[0x0][0x4f0], R6 ;  /* 0x00013c00ff040a19 */ /* 0x000fe40000011606 */
[----:B-1----:R-:W-:Y:S01]  /*a3b0*/  SHF.R.S32.HI R7, RZ, 0x1f, R9 ;  /* 0x0000001fff077819 */ /* 0x002fe20000011409 */
[----:B------:R-:W-:-:S04]  /*a3c0*/  IMAD.WIDE.U32 R2, R9, c[0x0][0x4d8], R2 ;  /* 0x0001360009027a25 */ /* 0x000fc800078e0002 */
[----:B------:R-:W-:Y:S02]  /*a3d0*/  IMAD R0, R7, c[0x0][0x4d8], RZ ;  /* 0x0001360007007a24 */ /* 0x000fe400078e02ff */
[----:B--2---:R-:W-:Y:S01]  /*a3e0*/  IMAD R7, R5, c[0x0][0x550], R10 ;  /* 0x0001540005077a24 */ /* 0x004fe200078e020a */
[----:B------:R-:W-:Y:S01]  /*a3f0*/  IADD3 R5, -R4, RZ, RZ ;  /* 0x000000ff04057210 */ /* 0x000fe20007ffe1ff */
[----:B------:R-:W-:-:S03]  /*a400*/  IMAD R0, R9, c[0x0][0x4dc], R0 ;  /* 0x0001370009007a24 */ /* 0x000fc600078e0200 */
[----:B------:R-:W-:Y:S01]  /*a410*/  SHF.R.S32.HI R6, RZ, 0x1f, R7 ;  /* 0x0000001fff067819 */ /* 0x000fe20000011407 */
[----:B------:R-:W-:Y:S01]  /*a420*/  IMAD R5, R5, c[0x0][0x4e8], R8 ;  /* 0x00013a0005057a24 */ /* 0x000fe200078e0208 */
[----:B------:R-:W-:-:S03]  /*a430*/  IADD3 R3, R0, R3, RZ ;  /* 0x0000000300037210 */ /* 0x000fc60007ffe0ff */
[----:B------:R-:W-:Y:S01]  /*a440*/  IMAD R6, R6, c[0x0][0x4e0], RZ ;  /* 0x0001380006067a24 */ /* 0x000fe200078e02ff */
        /* <DEDUP_REMOVED lines=15> */
.L_x_1836:
        /* <DEDUP_REMOVED lines=12> */
.L_x_3664:


//--------------------- .text._ZN7cutlass13device_kernelIN5flash19enable_sm80_to_sm89INS1_16FlashAttnFwdSm80INS1_25CollectiveMainloopFwdSm80ILi4ELi1ELb0EN4cute5tupleIJNS5_1CILi128EEENS7_ILi48EEENS7_ILi96EEEEEELi96ENS_10bfloat16_tEfNS_4arch4Sm80ELb0ELb0ELb0ELb1ELb1ELb0ELb1ELb1EEENS1_21CollectiveEpilogueFwdINS6_IJS8_SA_S9_EEENS6_IJNS7_ILi1EEESI_SI_EEESC_SE_Li128ELb1ELb1ELb1ELb0EEENS1_36VarlenDynamicPersistentTileSchedulerILi128ELi48ELi128ELi128ELb1ELb1ELb0ELb0ELb1ELb1EEEEEEEEEvNT_6ParamsE --------------------------
	.section	.text._ZN7cutlass13device_kernelIN5flash19enable_sm80_to_sm89INS1_16FlashAttnFwdSm80INS1_25CollectiveMainloopFwdSm80ILi4ELi1ELb0EN4cute5tupleIJNS5_1CILi128EEENS7_ILi48EEENS7_ILi96EEEEEELi96ENS_10bfloat16_tEfNS_4arch4Sm80ELb0ELb0ELb0ELb1ELb1ELb0ELb1ELb1EEENS1_21CollectiveEpilogueFwdINS6_IJS8_SA_S9_EEENS6_IJNS7_ILi1EEESI_SI_EEESC_SE_Li128ELb1ELb1ELb1ELb0EEENS1_36VarlenDynamicPersistentTileSchedulerILi128ELi48ELi128ELi128ELb1ELb1ELb0ELb0ELb1ELb1EEEEEEEEEvNT_6ParamsE,"ax",@progbits
	.sectioninfo	@"SHI_REGISTERS=255"
	.align	128
.text._ZN7cutlass13device_kernelIN5flash19enable_sm80_to_sm89INS1_16FlashAttnFwdSm80INS1_25CollectiveMainloopFwdSm80ILi4ELi1ELb0EN4cute5tupleIJNS5_1CILi128EEENS7_ILi48EEENS7_ILi96EEEEEELi96ENS_10bfloat16_tEfNS_4arch4Sm80ELb0ELb0ELb0ELb1ELb1ELb0ELb1ELb1EEENS1_21CollectiveEpilogueFwdINS6_IJS8_SA_S9_EEENS6_IJNS7_ILi1EEESI_SI_EEESC_SE_Li128ELb1ELb1ELb1ELb0EEENS1_36VarlenDynamicPersistentTileSchedulerILi128ELi48ELi128ELi128ELb1ELb1ELb0ELb0ELb1ELb1EEEEEEEEEvNT_6ParamsE:
        .type           _ZN7cutlass13device_kernelIN5flash19enable_sm80_to_sm89INS1_16FlashAttnFwdSm80INS1_25CollectiveMainloopFwdSm80ILi4ELi1ELb0EN4cute5tupleIJNS5_1CILi128EEENS7_ILi48EEENS7_ILi96EEEEEELi96ENS_10bfloat16_tEfNS_4arch4Sm80ELb0ELb0ELb0ELb1ELb1ELb0ELb1ELb1EEENS1_21CollectiveEpilogueFwdINS6_IJS8_SA_S9_EEENS6_IJNS7_ILi1EEESI_SI_EEESC_SE_Li128ELb1ELb1ELb1ELb0EEENS1_36VarlenDynamicPersistentTileSchedulerILi128ELi48ELi128ELi128ELb1ELb1ELb0ELb0ELb1ELb1EEEEEEEEEvNT_6ParamsE,@function
        .size           _ZN7cutlass13device_kernelIN5flash19enable_sm80_to_sm89INS1_16FlashAttnFwdSm80INS1_25CollectiveMainloopFwdSm80ILi4ELi1ELb0EN4cute5tupleIJNS5_1CILi128EEENS7_ILi48EEENS7_ILi96EEEEEELi96ENS_10bfloat16_tEfNS_4arch4Sm80ELb0ELb0ELb0ELb1ELb1ELb0ELb1ELb1EEENS1_21CollectiveEpilogueFwdINS6_IJS8_SA_S9_EEENS6_IJNS7_ILi1EEESI_SI_EEESC_SE_Li128ELb1ELb1ELb1ELb0EEENS1_36VarlenDynamicPersistentTileSchedulerILi128ELi48ELi128ELi128ELb1ELb1ELb0ELb0ELb1ELb1EEEEEEEEEvNT_6ParamsE,(.L_x_3665 - _ZN7cutlass13device_kernelIN5flash19enable_sm80_to_sm89INS1_16FlashAttnFwdSm80INS1_25CollectiveMainloopFwdSm80ILi4ELi1ELb0EN4cute5tupleIJNS5_1CILi128EEENS7_ILi48EEENS7_ILi96EEEEEELi96ENS_10bfloat16_tEfNS_4arch4Sm80ELb0ELb0ELb0ELb1ELb1ELb0ELb1ELb1EEENS1_21CollectiveEpilogueFwdINS6_IJS8_SA_S9_EEENS6_IJNS7_ILi1EEESI_SI_EEESC_SE_Li128ELb1ELb1ELb1ELb0EEENS1_36VarlenDynamicPersistentTileSchedulerILi128ELi48ELi128ELi128ELb1ELb1ELb0ELb0ELb1ELb1EEEEEEEEEvNT_6ParamsE)
        .other          _ZN7cutlass13device_kernelIN5flash19enable_sm80_to_sm89INS1_16FlashAttnFwdSm80INS1_25CollectiveMainloopFwdSm80ILi4ELi1ELb0EN4cute5tupleIJNS5_1CILi128EEENS7_ILi48EEENS7_ILi96EEEEEELi96ENS_10bfloat16_tEfNS_4arch4Sm80ELb0ELb0ELb0ELb1ELb1ELb0ELb1ELb1EEENS1_21CollectiveEpilogueFwdINS6_IJS8_SA_S9_EEENS6_IJNS7_ILi1EEESI_SI_EEESC_SE_Li128ELb1ELb1ELb1ELb0EEENS1_36VarlenDynamicPersistentTileSchedulerILi128ELi48ELi128ELi128ELb1ELb1ELb0ELb0ELb1ELb1EEEEEEEEEvNT_6ParamsE,@"STO_CUDA_ENTRY STV_DEFAULT"
_ZN7cutlass13device_kernelIN5flash19enable_sm80_to_sm89INS1_16FlashAttnFwdSm80INS1_25CollectiveMainloopFwdSm80ILi4ELi1ELb0EN4cute5tupleIJNS5_1CILi128EEENS7_ILi48EEENS7_ILi96EEEEEELi96ENS_10bfloat16_tEfNS_4arch4Sm80ELb0ELb0ELb0ELb1ELb1ELb0ELb1ELb1EEENS1_21CollectiveEpilogueFwdINS6_IJS8_SA_S9_EEENS6_IJNS7_ILi1EEESI_SI_EEESC_SE_Li128ELb1ELb1ELb1ELb0EEENS1_36VarlenDynamicPersistentTileSchedulerILi128ELi48ELi128ELi128ELb1ELb1ELb0ELb0ELb1ELb1EEEEEEEEEvNT_6ParamsE:
[----:B------:R-:W-:-:S03]  /*0000*/  MOV R1, c[0x0][0x28] ;  /* 0x00000a0000017a02 */ /* 0x000fc60000000f00 */
[----:B------:R-:W1:Y:S01]  /*0010*/  S2R R2, SR_TID.X ;  /* 0x0000000000027919 */ /* 0x000e620000002100 */
[----:B------:R-:W-:Y:S01]  /*0020*/  IADD3 R1, R1, -0x68, RZ ;  /* 0xffffff9801017810 */ /* 0x000fe20007ffe0ff */
[----:B------:R-:W-:Y:S01]  /*0030*/  ULDC.64 UR6, c[0x0][0x118] ;  /* 0x0000460000067ab9 */ /* 0x000fe20000000a00 */
[----:B-1----:R-:W-:-:S05]  /*0040*/  SHF.R.U32.HI R0, RZ, 0x5, R2 ;  /* 0x00000005ff007819 */ /* 0x002fca0000011602 */
[----:B------:R-:W1:Y:S02]  /*0050*/  SHFL.IDX PT, R3, R0, RZ, 0x1f ;  /* 0x00001fff00037589 */ /* 0x000e6400000e0000 */
[----:B-1----:R-:W-:Y:S02]  /*0060*/  ISETP.NE.AND P0, PT, R3, RZ, PT ;  /* 0x000000ff0300720c */ /* 0x002fe40003f05270 */
[----:B------:R1:W-:Y:S11]  /*0070*/  STL [R1+0x5c], R3 ;  /* 0x00005c0301007387 */ /* 0x0003f60000100800 */
[----:B------:R-:W-:Y:S06]  /*0080*/  @P0 BAR.SYNC.DEFER_BLOCKING 0x5, 0x80 ;  /* 0x0142000000000b1d */ /* 0x000fec0000010000 */
[----:B------:R-:W2:Y:S04]  /*0090*/  @P0 LDS.128 R244, [0xc080] ;  /* 0x00c08000fff40984 */ /* 0x000ea80000000c00 */
[----:B------:R-:W-:Y:S06]  /*00a0*/  @P0 BAR.ARV 0x4, 0x80 ;  /* 0x0102000000000b1d */ /* 0x000fec0000002000 */
[----:B------:R-:W-:Y:S05]  /*00b0*/  @P0 BRA `(.L_x_1837) ;  /* 0x00000a7000000947 */ /* 0x000fea0003800000 */
[----:B-1----:R-:W-:Y:S01]  /*00c0*/  LOP3.LUT R12, R2, 0x1f, RZ, 0xc0, !PT ;  /* 0x0000001f020c7812 */ /* 0x002fe200078ec0ff */
[----:B------:R-:W-:Y:S01]  /*00d0*/  CS2R R8, SRZ ;  /* 0x0000000000087805 */ /* 0x000fe2000001ff00 */
[----:B------:R-:W-:-:S02]  /*00e0*/  IMAD.MOV.U32 R7, RZ, RZ, RZ ;  /* 0x000000ffff077224 */ /* 0x000fc400078e00ff */
[----:B------:R-:W-:-:S04]  /*00f0*/  ISETP.NE.AND P6, PT, R12, 0x1f, PT ;  /* 0x0000001f0c00780c */ /* 0x000fc80003fc5270 */
[----:B------:R-:W-:-:S13]  /*0100*/  ISETP.GE.OR P0, PT, R12, c[0x0][0x53c], !P6 ;  /* 0x00014f000c007a0c */ /* 0x000fda0007706670 */
[----:B------:R-:W-:Y:S02]  /*0110*/  @!P0 IMAD.MOV.U32 R4, RZ, RZ, 0x4 ;  /* 0x00000004ff048424 */ /* 0x000fe400078e00ff */
[----:B------:R-:W-:Y:S02]  /*0120*/  @!P0 IMAD.MOV.U32 R2, RZ, RZ, 0x4 ;  /* 0x00000004ff028424 */ /* 0x000fe400078e00ff */
[----:B------:R-:W-:-:S04]  /*0130*/  @!P0 IMAD.WIDE.U32 R4, R12, R4, c[0x0][0x580] ;  /* 0x000160000c048625 */ /* 0x000fc800078e0004 */
[C---:B------:R-:W-:Y:S01]  /*0140*/  @!P0 IMAD.WIDE.U32 R2, R12.reuse, R2, c[0x0][0x578] ;  /* 0x00015e000c028625 */ /* 0x040fe200078e0002 */
[----:B------:R-:W3:Y:S04]  /*0150*/  @!P0 LDG.E R8, [R4.64] ;  /* 0x0000000604088981 */ /* 0x000ee8000c1e1900 */
[----:B------:R-:W3:Y:S01]  /*0160*/  @!P0 LDG.E R7, [R2.64] ;  /* 0x0000000602078981 */ /* 0x000ee2000c1e1900 */
[C---:B------:R-:W-:Y:S01]  /*0170*/  ISETP.NE.AND P5, PT, R12.reuse, RZ, PT ;  /* 0x000000ff0c00720c */ /* 0x040fe20003fa5270 */
[----:B------:R-:W1:Y:S01]  /*0180*/  S2UR UR4, SR_CTAID.X ;  /* 0x00000000000479c3 */ /* 0x000e620000002500 */
[C---:B------:R-:W-:Y:S02]  /*0190*/  ISETP.GE.U32.AND P4, PT, R12.reuse, 0x2, PT ;  /* 0x000000020c00780c */ /* 0x040fe40003f86070 */
[----:B------:R-:W-:-:S02]  /*01a0*/  ISETP.GE.U32.AND P3, PT, R12, 0x4, PT ;  /* 0x000000040c00780c */ /* 0x000fc40003f66070 */
[C---:B------:R-:W-:Y:S02]  /*01b0*/  ISETP.GE.U32.AND P2, PT, R12.reuse, 0x8, PT ;  /* 0x000000080c00780c */ /* 0x040fe40003f46070 */
[----:B------:R-:W-:Y:S01]  /*01c0*/  ISETP.GE.U32.AND P1, PT, R12, 0x10, PT ;  /* 0x000000100c00780c */ /* 0x000fe20003f26070 */
[----:B---3--:R-:W-:-:S05]  /*01d0*/  IMAD R4, R8, R7, RZ ;  /* 0x0000000708047224 */ /* 0x008fca00078e02ff */
[----:B------:R-:W3:Y:S02]  /*01e0*/  SHFL.UP PT, R0, R4, 0x1, RZ ;  /* 0x0420000004007989 */ /* 0x000ee400000e00ff */
[----:B---3--:R-:W-:-:S05]  /*01f0*/  SEL R0, R0, RZ, P5 ;  /* 0x000000ff00007207 */ /* 0x008fca0002800000 */
[----:B------:R-:W-:-:S05]  /*0200*/  IMAD.IADD R4, R4, 0x1, R0 ;  /* 0x0000000104047824 */ /* 0x000fca00078e0200 */
        /* <DEDUP_REMOVED lines=12> */
[----:B------:R-:W3:Y:S02]  /*02d0*/  SHFL.IDX PT, R6, R4, 0x1f, 0x1f ;  /* 0x03e01f0004067f89 */ /* 0x000ee400000e0000 */
[----:B---3--:R-:W-:-:S04]  /*02e0*/  IMAD R6, R6, c[0x0][0x538], RZ ;  /* 0x00014e0006067a24 */ /* 0x008fc800078e02ff */
[----:B------:R-:W-:Y:S01]  /*02f0*/  IMAD.MOV.U32 R0, RZ, RZ, R6 ;  /* 0x000000ffff007224 */ /* 0x000fe200078e0006 */
[----:B-1----:R-:W-:-:S13]  /*0300*/  ISETP.GT.AND P0, PT, R6, UR4, PT ;  /* 0x0000000406007c0c */ /* 0x002fda000bf04270 */
[----:B------:R-:W-:Y:S05]  /*0310*/  @P0 BRA `(.L_x_1838) ;  /* 0x0000027000000947 */ /* 0x000fea0003800000 */
[----:B------:R-:W-:Y:S02]  /*0320*/  MOV R6, R0 ;  /* 0x0000000000067202 */ /* 0x000fe40000000f00 */
[----:B------:R-:W-:-:S04]  /*0330*/  MOV R9, RZ ;  /* 0x000000ff00097202 */ /* 0x000fc80000000f00 */
.L_x_1842:
        /* <DEDUP_REMOVED lines=12> */
[----:B------:R-:W3:Y:S04]  /*0400*/  @!P0 LDG.E R8, [R4.64] ;  /* 0x0000000604088981 */ /* 0x000ee8000c1e1900 */
[----:B------:R-:W3:Y:S02]  /*0410*/  @!P0 LDG.E R7, [R2.64] ;  /* 0x0000000602078981 */ /* 0x000ee4000c1e1900 */
[----:B---3--:R-:W-:Y:S01]  /*0420*/  IMAD R5, R8, R7, RZ ;  /* 0x0000000708057224 */ /* 0x008fe200078e02ff */
[----:B------:R-:W-:Y:S05]  /*0430*/  BRA.DIV ~URZ, `(.L_x_1840) ;  /* 0x0000c9f27f007947 */ /* 0x000fea000b800000 */
[----:B------:R1:W3:Y:S02]  /*0440*/  SHFL.UP PT, R0, R5, 0x1, RZ ;  /* 0x0420000005007989 */ /* 0x0002e400000e00ff */
.L_x_1958:
        /* <DEDUP_REMOVED lines=16> */
.L_x_1959:
[----:B---3--:R-:W-:-:S05]  /*0550*/  IMAD R0, R0, c[0x0][0x538], RZ ;  /* 0x00014e0000007a24 */ /* 0x008fca00078e02ff */
[----:B------:R-:W-:-:S04]  /*0560*/  IADD3 R6, R0, R6, RZ ;  /* 0x0000000600067210 */ /* 0x000fc80007ffe0ff */
[----:B------:R-:W-:-:S13]  /*0570*/  ISETP.GT.AND P0, PT, R6, UR4, PT ;  /* 0x0000000406007c0c */ /* 0x000fda000bf04270 */
[----:B-12---:R-:W-:Y:S05]  /*0580*/  @!P0 BRA `(.L_x_1842) ;  /* 0xfffffdb000008947 */ /* 0x006fea000383ffff */
.L_x_1838:
[----:B--2---:R-:W-:-:S05]  /*0590*/  IADD3 R244, -R0, R6, RZ ;  /* 0x0000000600f47210 */ /* 0x004fca0007ffe1ff */
[----:B------:R-:W-:-:S05]  /*05a0*/  IMAD R0, R4, c[0x0][0x538], R244 ;  /* 0x00014e0004007a24 */ /* 0x000fca00078e02f4 */
[----:B------:R-:W-:Y:S01]  /*05b0*/  ISETP.GT.AND P0, PT, R0, UR4, PT ;  /* 0x0000000400007c0c */ /* 0x000fe2000bf04270 */
[----:B------:R-:W-:-:S12]  /*05c0*/  BRA.DIV ~URZ, `(.L_x_1843) ;  /* 0x0000ca827f007947 */ /* 0x000fd8000b800000 */
[----:B------:R-:W-:-:S04]  /*05d0*/  VOTE.ANY R0, PT, !P0 ;  /* 0x0000000000007806 */ /* 0x000fc800040e0100 */
.L_x_1960:
[----:B------:R1:W2:Y:S01]  /*05e0*/  POPC R247, R0 ;  /* 0x0000000000f77309 */ /* 0x0002a20000000000 */
[----:B------:R-:W-:Y:S05]  /*05f0*/  BRA.DIV ~URZ, `(.L_x_1844) ;  /* 0x0000ca927f007947 */ /* 0x000fea000b800000 */
[----:B--2---:R2:W3:Y:S01]  /*0600*/  SHFL.IDX PT, R11, R8, R247, 0x1f ;  /* 0x00001ff7080b7589 */ /* 0x0044e200000e0000 */
[----:B------:R-:W-:-:S03]  /*0610*/  MOV R6, RZ ;  /* 0x000000ff00067202 */ /* 0x000fc60000000f00 */
[----:B------:R2:W4:Y:S04]  /*0620*/  SHFL.IDX PT, R10, R7, R247, 0x1f ;  /* 0x00001ff7070a7589 */ /* 0x00052800000e0000 */
.L_x_1961:
[----:B------:R-:W-:Y:S01]  /*0630*/  ISETP.NE.AND P0, PT, R0, RZ, PT ;  /* 0x000000ff0000720c */ /* 0x000fe20003f05270 */
[----:B------:R-:W-:-:S12]  /*0640*/  BSSY B0, `(.L_x_1845) ;  /* 0x0000005000007945 */ /* 0x000fd80003800000 */
[----:B------:R-:W-:Y:S05]  /*0650*/  @!P0 BRA `(.L_x_1846) ;  /* 0x0000003000008947 */ /* 0x000fea0003800000 */
[----:B------:R-:W-:Y:S01]  /*0660*/  IADD3 R198, R247, -0x1, RZ ;  /* 0xfffffffff7c67810 */ /* 0x000fe20007ffe0ff */
[----:B------:R-:W-:Y:S05]  /*0670*/  BRA.DIV ~URZ, `(.L_x_1847) ;  /* 0x0000caf27f007947 */ /* 0x000fea000b800000 */
[----:B------:R1:W2:Y:S02]  /*0680*/  SHFL.IDX PT, R6, R4, R198, 0x1f ;  /* 0x00001fc604067589 */ /* 0x0002a400000e0000 */
.L_x_1846:
[----:B------:R-:W-:Y:S05]  /*0690*/  BSYNC B0 ;  /* 0x0000000000007941 */ /* 0x000fea0003800000 */
.L_x_1845:
[----:B-1-3--:R-:W-:Y:S01]  /*06a0*/  IABS R0, R11 ;  /* 0x0000000b00007213 */ /* 0x00afe20000000000 */
[----:B--2---:R-:W-:Y:S02]  /*06b0*/  IMAD R244, R6, c[0x0][0x538], R244 ;  /* 0x00014e0006f47a24 */ /* 0x004fe400078e02f4 */
[----:B------:R-:W-:Y:S02]  /*06c0*/  IMAD.IADD R247, R247, 0x1, R9 ;  /* 0x00000001f7f77824 */ /* 0x000fe400078e0209 */
[----:B------:R-:W-:Y:S01]  /*06d0*/  IMAD.MOV.U32 R5, RZ, RZ, R0 ;  /* 0x000000ffff057224 */ /* 0x000fe200078e0000 */
[----:B----4-:R-:W-:Y:S02]  /*06e0*/  IABS R0, R10 ;  /* 0x0000000a00007213 */ /* 0x010fe40000000000 */
[----:B------:R-:W-:Y:S01]  /*06f0*/  IADD3 R245, -R244, UR4, RZ ;  /* 0x00000004f4f57c10 */ /* 0x000fe2000fffe1ff */
[----:B------:R-:W1:Y:S02]  /*0700*/  I2F.RP R2, R5 ;  /* 0x0000000500027306 */ /* 0x000e640000209400 */
[----:B------:R-:W-:Y:S01]  /*0710*/  IMAD.MOV.U32 R7, RZ, RZ, R0 ;  /* 0x000000ffff077224 */ /* 0x000fe200078e0000 */
[----:B------:R-:W-:-:S02]  /*0720*/  IABS R6, R245 ;  /* 0x000000f500067213 */ /* 0x000fc40000000000 */
[----:B------:R-:W-:-:S03]  /*0730*/  IABS R0, R11 ;  /* 0x0000000b00007213 */ /* 0x000fc60000000000 */
[----:B------:R-:W-:Y:S01]  /*0740*/  I2F.RP R8, R7 ;  /* 0x0000000700087306 */ /* 0x000fe20000209400 */
[----:B------:R-:W-:-:S07]  /*0750*/  IADD3 R0, RZ, -R0, RZ ;  /* 0x80000000ff007210 */ /* 0x000fce0007ffe0ff */
[----:B-1----:R-:W1:Y:S02]  /*0760*/  MUFU.RCP R2, R2 ;  /* 0x0000000200027308 */ /* 0x002e640000001000 */
[----:B-1----:R-:W-:-:S06]  /*0770*/  IADD3 R2, R2, 0xffffffe, RZ ;  /* 0x0ffffffe02027810 */ /* 0x002fcc0007ffe0ff */
[----:B------:R-:W1:Y:S02]  /*0780*/  F2I.FTZ.U32.TRUNC.NTZ R3, R2 ;  /* 0x0000000200037305 */ /* 0x000e64000021f000 */
[----:B-1----:R-:W-:-:S04]  /*0790*/  IMAD.MOV R2, RZ, RZ, -R3 ;  /* 0x000000ffff027224 */ /* 0x002fc800078e0a03 */
[----:B------:R-:W-:Y:S02]  /*07a0*/  IMAD R4, R2, R5, RZ ;  /* 0x0000000502047224 */ /* 0x000fe400078e02ff */
        /* <DEDUP_REMOVED lines=45> */
[----:B------:R-:W-:-:S04]  /*0a80*/  IMAD R2, R10, R2, R4 ;  /* 0x000000020a027224 */ /* 0x000fc800078e0204 */
[----:B------:R-:W-:Y:S01]  /*0a90*/  IMAD R246, R2, 0x10000, R0 ;  /* 0x0001000002f67824 */ /* 0x000fe200078e0200 */
[----:B------:R-:W-:Y:S05]  /*0aa0*/  BRA `(.L_x_1848) ;  /* 0x0000004000007947 */ /* 0x000fea0003800000 */
.L_x_1839:
[----:B--2---:R-:W-:Y:S01]  /*0ab0*/  IMAD.MOV.U32 R245, RZ, RZ, RZ ;  /* 0x000000fffff57224 */ /* 0x004fe200078e00ff */
[----:B------:R-:W-:Y:S01]  /*0ac0*/  MOV R246, RZ ;  /* 0x000000ff00f67202 */ /* 0x000fe20000000f00 */
[----:B------:R-:W-:Y:S01]  /*0ad0*/  IMAD.U32 R244, RZ, RZ, UR4 ;  /* 0x00000004fff47e24 */ /* 0x000fe2000f8e00ff */
[----:B------:R-:W-:Y:S02]  /*0ae0*/  MOV R247, c[0x0][0x53c] ;  /* 0x00014f0000f77a02 */ /* 0x000fe40000000f00 */
.L_x_1848:
[----:B------:R-:W-:Y:S01]  /*0af0*/  ISETP.NE.AND P0, PT, R12, RZ, PT ;  /* 0x000000ff0c00720c */ /* 0x000fe20003f05270 */
[----:B------:R-:W-:-:S12]  /*0b00*/  WARPSYNC 0xffffffff ;  /* 0xffffffff00007948 */ /* 0x000fd80003800000 */
[----:B------:R1:W-:Y:S04]  /*0b10*/  @!P0 STS.128 [0xc080], R244 ;  /* 0x00c080f4ff008388 */ /* 0x0003e80000000c00 */
[----:B------:R-:W-:Y:S06]  /*0b20*/  BAR.ARV 0x5, 0x80 ;  /* 0x0142000000007b1d */ /* 0x000fec0000002000 */
.L_x_1837:
[----:B-12---:R-:W-:-:S13]  /*0b30*/  ISETP.GE.AND P0, PT, R247, c[0x0][0x53c], PT ;  /* 0x00014f00f7007a0c */ /* 0x006fda0003f06270 */
[----:B------:R-:W-:Y:S05]  /*0b40*/  @P0 EXIT ;  /* 0x000000000000094d */ /* 0x000fea0003800000 */
[----:B------:R-:W1:Y:S01]  /*0b50*/  S2R R11, SR_TID.X ;  /* 0x00000000000b7919 */ /* 0x000e620000002100 */
[----:B------:R-:W-:Y:S02]  /*0b60*/  ULDC UR5, c[0x0][0x2ac] ;  /* 0x0000ab0000057ab9 */ /* 0x000fe40000000800 */
[----:B------:R-:W-:Y:S02]  /*0b70*/  ULDC UR4, c[0x0][0x1d0] ;  /* 0x0000740000047ab9 */ /* 0x000fe40000000800 */
[----:B------:R-:W-:Y:S01]  /*0b80*/  UIMAD UR5, UR5, UR4, URZ ;  /* 0x00000004050572a4 */ /* 0x000fe2000f8e023f */
[----:B-1----:R-:W-:-:S04]  /*0b90*/  SHF.R.S32.HI R9, RZ, 0x1f, R11 ;  /* 0x0000001fff097819 */ /* 0x002fc8000001140b */
[CC--:B------:R-:W-:Y:S02]  /*0ba0*/  LEA.HI R2, R9.reuse, R11.reuse, RZ, 0x4 ;  /* 0x0000000b09027211 */ /* 0x0c0fe400078f20ff */
[CC--:B------:R-:W-:Y:S02]  /*0bb0*/  LEA.HI R17, R9.reuse, R11.reuse, RZ, 0x3 ;  /* 0x0000000b09117211 */ /* 0x0c0fe400078f18ff */
[----:B------:R-:W-:Y:S02]  /*0bc0*/  SHF.R.S32.HI R4, RZ, 0x4, R2 ;  /* 0x00000004ff047819 */ /* 0x000fe40000011402 */
        /* <DEDUP_REMOVED lines=54> */
[----:B------:R-:W-:Y:S01]  /*0f30*/  STL [R1+0x60], R18 ;  /* 0x0000601201007387 */ /* 0x000fe20000100800 */
        /* <DEDUP_REMOVED lines=52> */
[----:B------:R-:W-:Y:S01]  /*1280*/  IMAD.IADD R2, R3, 0x1, R2 ;  /* 0x0000000103027824 */ /* 0x000fe200078e0202 */
[----:B------:R-:W-:Y:S01]  /*1290*/  SEL R5, R6, 0xffffffe0, !P0 ;  /* 0xffffffe006057807 */ /* 0x000fe20004000000 */
[----:B------:R-:W-:Y:S01]  /*12a0*/  IMAD.SHL.U32 R4, R4, 0x2, RZ ;  /* 0x0000000204047824 */ /* 0x000fe200078e00ff */
[----:B------:R-:W-:Y:S01]  /*12b0*/  IADD3 R184, R123, 0x20, RZ ;  /* 0x000000207bb87810 */ /* 0x000fe20007ffe0ff */
[----:B------:R-:W-:Y:S01]  /*12c0*/  IMAD.IADD R3, R3, 0x1, R7 ;  /* 0x0000000103037824 */ /* 0x000fe200078e0207 */
[----:B------:R-:W-:Y:S01]  /*12d0*/  SHF.R.S32.HI R7, RZ, 0x1f, R196 ;  /* 0x0000001fff077819 */ /* 0x000fe200000114c4 */
[----:B------:R-:W-:Y:S01]  /*12e0*/  IMAD.IADD R7, R18, 0x1, R15 ;  /* 0x0000000112077824 */ /* 0x000fe200078e020f */
[C---:B------:R-:W-:Y:S01]  /*12f0*/  IADD3 R13, R4.reuse, 0x8, RZ ;  /* 0x00000008040d7810 */ /* 0x040fe20007ffe0ff */
[----:B------:R-:W-:Y:S01]  /*1300*/  STL [R1+0x2c], R4 ;  /* 0x00002c0401007387 */ /* 0x000fe20000100800 */
[----:B------:R-:W-:-:S02]  /*1310*/  IADD3 R12, R4, 0x10, RZ ;  /* 0x00000010040c7810 */ /* 0x000fc40007ffe0ff */
[C---:B------:R-:W-:Y:S01]  /*1320*/  IADD3 R11, R4.reuse, 0x18, RZ ;  /* 0x00000018040b7810 */ /* 0x040fe20007ffe0ff */
[----:B------:R1:W-:Y:S01]  /*1330*/  STL [R1+0x64], R7 ;  /* 0x0000640701007387 */ /* 0x0003e20000100800 */
[C---:B------:R-:W-:Y:S02]  /*1340*/  IADD3 R10, R4.reuse, 0x20, RZ ;  /* 0x00000020040a7810 */ /* 0x040fe40007ffe0ff */
[C---:B------:R-:W-:Y:S01]  /*1350*/  IADD3 R9, R4.reuse, 0x28, RZ ;  /* 0x0000002804097810 */ /* 0x040fe20007ffe0ff */
[----:B------:R2:W-:Y:S01]  /*1360*/  STL [R1+0x18], R13 ;  /* 0x0000180d01007387 */ /* 0x0005e20000100800 */
[C---:B------:R-:W-:Y:S02]  /*1370*/  IADD3 R8, R4.reuse, 0x30, RZ ;  /* 0x0000003004087810 */ /* 0x040fe40007ffe0ff */
[C---:B------:R-:W-:Y:S01]  /*1380*/  IADD3 R252, R4.reuse, 0x40, RZ ;  /* 0x0000004004fc7810 */ /* 0x040fe20007ffe0ff */
[----:B------:R-:W-:Y:S01]  /*1390*/  STL [R1+0x14], R12 ;  /* 0x0000140c01007387 */ /* 0x000fe20000100800 */
[----:B------:R-:W-:-:S02]  /*13a0*/  IADD3 R251, R4, 0x48, RZ ;  /* 0x0000004804fb7810 */ /* 0x000fc40007ffe0ff */
[C---:B------:R-:W-:Y:S01]  /*13b0*/  IADD3 R250, R4.reuse, 0x50, RZ ;  /* 0x0000005004fa7810 */ /* 0x040fe20007ffe0ff */
[----:B------:R3:W-:Y:S01]  /*13c0*/  STL [R1+0x10], R11 ;  /* 0x0000100b01007387 */ /* 0x0007e20000100800 */
[----:B------:R-:W-:Y:S02]  /*13d0*/  IADD3 R249, R4, 0x58, RZ ;  /* 0x0000005804f97810 */ /* 0x000fe40007ffe0ff */
[----:B------:R-:W-:Y:S01]  /*13e0*/  SHF.R.S32.HI R0, RZ, 0x1f, R252 ;  /* 0x0000001fff007819 */ /* 0x000fe200000114fc */
[----:B------:R4:W-:Y:S01]  /*13f0*/  STL [R1+0xc], R10 ;  /* 0x00000c0a01007387 */ /* 0x0009e20000100800 */
[----:B------:R-:W-:Y:S01]  /*1400*/  SHF.R.S32.HI R0, RZ, 0x1f, R250 ;  /* 0x0000001fff007819 */ /* 0x000fe200000114fa */
[----:B------:R-:W-:Y:S01]  /*1410*/  IMAD.IADD R0, R243, 0x1, R5 ;  /* 0x00000001f3007824 */ /* 0x000fe200078e0205 */
[----:B------:R-:W-:Y:S01]  /*1420*/  LEA R182, R2, 0x6080, 0x1 ;  /* 0x0000608002b67811 */ /* 0x000fe200078e08ff */
[----:B------:R-:W-:Y:S01]  /*1430*/  STL [R1+0x8], R9 ;  /* 0x0000080901007387 */ /* 0x000fe20000100800 */
[----:B------:R-:W-:-:S02]  /*1440*/  LEA R180, R3, 0x1880, 0x1 ;  /* 0x0000188003b47811 */ /* 0x000fc400078e08ff */
[----:B------:R-:W-:Y:S01]  /*1450*/  @P2 IADD3 R184, R123, -0x20, RZ ;  /* 0xffffffe07bb82810 */ /* 0x000fe20007ffe0ff */
[----:B------:R5:W-:Y:S01]  /*1460*/  STL [R1+0x4], R8 ;  /* 0x0000040801007387 */ /* 0x000be20000100800 */
[----:B-1----:R-:W-:Y:S02]  /*1470*/  IADD3 R7, R4, 0x38, RZ ;  /* 0x0000003804077810 */ /* 0x002fe40007ffe0ff */
[----:B------:R-:W-:Y:S02]  /*1480*/  SEL R4, R6, 0xffffffe0, !P3 ;  /* 0xffffffe006047807 */ /* 0x000fe40005800000 */
[----:B--2---:R-:W-:Y:S01]  /*1490*/  SHF.R.S32.HI R13, RZ, 0x1f, R13 ;  /* 0x0000001fff0d7819 */ /* 0x004fe2000001140d */
[----:B------:R-:W-:Y:S01]  /*14a0*/  STL [R1], R7 ;  /* 0x0000000701007387 */ /* 0x000fe20000100800 */
[----:B------:R-:W-:Y:S01]  /*14b0*/  SHF.R.S32.HI R6, RZ, 0x1f, R12 ;  /* 0x0000001fff067819 */ /* 0x000fe2000001140c */
[----:B------:R-:W-:Y:S01]  /*14c0*/  IMAD.IADD R183, R182, 0x1, R4 ;  /* 0x00000001b6b77824 */ /* 0x000fe200078e0204 */
[C---:B------:R-:W-:Y:S01]  /*14d0*/  IADD3 R192, R184.reuse, 0x400, RZ ;  /* 0x00000400b8c07810 */ /* 0x040fe20007ffe0ff */
[----:B------:R-:W-:Y:S01]  /*14e0*/  STL [R1+0x58], R13 ;  /* 0x0000580d01007387 */ /* 0x000fe20000100800 */
[----:B------:R-:W-:Y:S01]  /*14f0*/  IADD3 R191, R184, 0x800, RZ ;  /* 0x00000800b8bf7810 */ /* 0x000fe20007ffe0ff */
[----:B------:R-:W-:Y:S01]  /*1500*/  IMAD.IADD R181, R4, 0x1, R180 ;  /* 0x0000000104b57824 */ /* 0x000fe200078e02b4 */
[----:B---3--:R-:W-:Y:S01]  /*1510*/  SHF.R.S32.HI R11, RZ, 0x1f, R11 ;  /* 0x0000001fff0b7819 */ /* 0x008fe2000001140b */
[----:B------:R1:W-:Y:S01]  /*1520*/  STL [R1+0x54], R6 ;  /* 0x0000540601007387 */ /* 0x0003e20000100800 */
[----:B------:R-:W-:-:S02]  /*1530*/  IADD3 R190, R184, 0xc00, RZ ;  /* 0x00000c00b8be7810 */ /* 0x000fc40007ffe0ff */
[----:B----4-:R-:W-:Y:S01]  /*1540*/  SHF.R.S32.HI R10, RZ, 0x1f, R10 ;  /* 0x0000001fff0a7819 */ /* 0x010fe2000001140a */
[----:B------:R-:W-:Y:S01]  /*1550*/  STL [R1+0x50], R11 ;  /* 0x0000500b01007387 */ /* 0x000fe20000100800 */
[C---:B------:R-:W-:Y:S02]  /*1560*/  IADD3 R189, R184.reuse, 0x1000, RZ ;  /* 0x00001000b8bd7810 */ /* 0x040fe40007ffe0ff */
[C---:B------:R-:W-:Y:S01]  /*1570*/  IADD3 R188, R184.reuse, 0x1400, RZ ;  /* 0x00001400b8bc7810 */ /* 0x040fe20007ffe0ff */
[----:B------:R-:W-:Y:S01]  /*1580*/  STL [R1+0x4c], R10 ;  /* 0x00004c0a01007387 */ /* 0x000fe20000100800 */
[C---:B------:R-:W-:Y:S02]  /*1590*/  IADD3 R187, R184.reuse, 0x1800, RZ ;  /* 0x00001800b8bb7810 */ /* 0x040fe40007ffe0ff */
[----:B-----5:R-:W-:Y:S02]  /*15a0*/  SHF.R.S32.HI R8, RZ, 0x1f, R8 ;  /* 0x0000001fff087819 */ /* 0x020fe40000011408 */
[----:B------:R-:W-:-:S02]  /*15b0*/  IADD3 R186, R184, 0x1c00, RZ ;  /* 0x00001c00b8ba7810 */ /* 0x000fc40007ffe0ff */
[----:B------:R-:W-:Y:S02]  /*15c0*/  IADD3 R185, R184, 0x2000, RZ ;  /* 0x00002000b8b97810 */ /* 0x000fe40007ffe0ff */
[----:B-1----:R-:W-:-:S05]  /*15d0*/  SHF.R.S32.HI R6, RZ, 0x1f, R9 ;  /* 0x0000001fff067819 */ /* 0x002fca0000011409 */
[----:B------:R1:W-:Y:S04]  /*15e0*/  STL [R1+0x48], R6 ;  /* 0x0000480601007387 */ /* 0x0003e80000100800 */
[----:B------:R-:W-:Y:S01]  /*15f0*/  STL [R1+0x44], R8 ;  /* 0x0000440801007387 */ /* 0x000fe20000100800 */
[----:B-1----:R-:W-:Y:S02]  /*1600*/  SHF.R.S32.HI R6, RZ, 0x1f, R7 ;  /* 0x0000001fff067819 */ /* 0x002fe40000011407 */
[----:B------:R-:W-:-:S03]  /*1610*/  SHF.R.S32.HI R7, RZ, 0x1f, R251 ;  /* 0x0000001fff077819 */ /* 0x000fc600000114fb */
[----:B------:R1:W-:Y:S04]  /*1620*/  STL [R1+0x40], R6 ;  /* 0x0000400601007387 */ /* 0x0003e80000100800 */
[----:B------:R2:W-:Y:S01]  /*1630*/  STL [R1+0x20], R0 ;  /* 0x0000200001007387 */ /* 0x0005e20000100800 */
[----:B-1----:R-:W-:Y:S01]  /*1640*/  SHF.R.S32.HI R6, RZ, 0x1f, R249 ;  /* 0x0000001fff067819 */ /* 0x002fe200000114f9 */
[----:B--2---:R-:W-:-:S05]  /*1650*/  IMAD.IADD R0, R5, 0x1, R248 ;  /* 0x0000000105007824 */ /* 0x004fca00078e02f8 */
[----:B------:R1:W-:Y:S02]  /*1660*/  STL [R1+0x1c], R0 ;  /* 0x00001c0001007387 */ /* 0x0003e40000100800 */
.L_x_1957:
[----:B------:R-:W-:-:S04]  /*1670*/  IMAD.MOV.U32 R8, RZ, RZ, 0x4 ;  /* 0x00000004ff087424 */ /* 0x000fc800078e00ff */
[----:B------:R-:W-:-:S05]  /*1680*/  IMAD.WIDE R2, R247, R8, c[0x0][0x588] ;  /* 0x00016200f7027625 */ /* 0x000fca00078e0208 */
[----:B------:R-:W2:Y:S01]  /*1690*/  LDG.E R242, [R2.64] ;  /* 0x0000000602f27981 */ /* 0x000ea2000c1e1900 */
[----:B------:R-:W-:Y:S01]  /*16a0*/  ISETP.NE.U32.AND P4, PT, RZ, c[0x0][0x370], PT ;  /* 0x0000dc00ff007a0c */ /* 0x000fe20003f85070 */
[----:B------:R-:W-:Y:S01]  /*16b0*/  IMAD.MOV.U32 R236, RZ, RZ, RZ ;  /* 0x000000ffffec7224 */ /* 0x000fe200078e00ff */
[----:B------:R-:W-:Y:S01]  /*16c0*/  ISETP.NE.U32.AND P3, PT, RZ, c[0x0][0x360], PT ;  /* 0x0000d800ff007a0c */ /* 0x000fe20003f65070 */
[----:B------:R-:W-:Y:S01]  /*16d0*/  IMAD.MOV.U32 R10, RZ, RZ, RZ ;  /* 0x000000ffff0a7224 */ /* 0x000fe200078e00ff */
[----:B------:R-:W-:Y:S02]  /*16e0*/  ISETP.NE.AND.EX P4, PT, RZ, c[0x0][0x374], PT, P4 ;  /* 0x0000dd00ff007a0c */ /* 0x000fe40003f85340 */
[----:B------:R-:W-:Y:S02]  /*16f0*/  ISETP.NE.AND.EX P3, PT, RZ, c[0x0][0x364], PT, P3 ;  /* 0x0000d900ff007a0c */ /* 0x000fe40003f65330 */
[----:B------:R-:W-:-:S04]  /*1700*/  ISETP.NE.U32.AND P0, PT, RZ, c[0x0][0x348], PT ;  /* 0x0000d200ff007a0c */ /* 0x000fc80003f05070 */
[----:B------:R-:W-:Y:S02]  /*1710*/  ISETP.NE.AND.EX P0, PT, RZ, c[0x0][0x34c], PT, P0 ;  /* 0x0000d300ff007a0c */ /* 0x000fe40003f05300 */
[----:B--2---:R-:W-:Y:S01]  /*1720*/  SHF.R.S32.HI R12, RZ, 0x1f, R242 ;  /* 0x0000001fff0c7819 */ /* 0x004fe200000114f2 */
[C---:B------:R-:W-:Y:S02]  /*1730*/  IMAD.SHL.U32 R14, R242.reuse, 0x4, RZ ;  /* 0x00000004f20e7824 */ /* 0x040fe400078e00ff */
        /* <DEDUP_REMOVED lines=17> */
[----:B-1----:R1:W3:Y:S04]  /*1850*/  LDG.E R0, [R2.64] ;  /* 0x0000000602007981 */ /* 0x0022e8000c1e1900 */
[----:B-12---:R-:W3:Y:S02]  /*1860*/  LDG.E R2, [R2.64+0x4] ;  /* 0x0000040602027981 */ /* 0x006ee4000c1e1900 */
[----:B---3--:R-:W-:-:S02]  /*1870*/  IADD3 R15, -R0, R2, RZ ;  /* 0x00000002000f7210 */ /* 0x008fc40007ffe1ff */
.L_x_1849:
[----:B------:R-:W-:-:S04]  /*1880*/  ISETP.NE.U32.AND P1, PT, RZ, c[0x0][0x368], PT ;  /* 0x0000da00ff007a0c */ /* 0x000fc80003f25070 */
[----:B------:R-:W-:-:S13]  /*1890*/  ISETP.NE.AND.EX P1, PT, RZ, c[0x0][0x36c], PT, P1 ;  /* 0x0000db00ff007a0c */ /* 0x000fda0003f25310 */
[----:B------:R-:W-:Y:S05]  /*18a0*/  @!P1 BRA `(.L_x_1850) ;  /* 0x0000004000009947 */ /* 0x000fea0003800000 */
[----:B--2---:R-:W-:-:S04]  /*18b0*/  IADD3 R2, P1, R14, c[0x0][0x368], RZ ;  /* 0x0000da000e027a10 */ /* 0x004fc80007f3e0ff */
[----:B------:R-:W-:-:S05]  /*18c0*/  IADD3.X R3, R13, c[0x0][0x36c], RZ, P1, !PT ;  /* 0x0000db000d037a10 */ /* 0x000fca0000ffe4ff */
[----:B-1----:R1:W5:Y:S01]  /*18d0*/  LDG.E R0, [R2.64] ;  /* 0x0000000602007981 */ /* 0x002362000c1e1900 */
[----:B------:R-:W-:Y:S05]  /*18e0*/  BRA `(.L_x_1851) ;  /* 0x0000008000007947 */ /* 0x000fea0003800000 */
.L_x_1850:
[----:B------:R-:W-:Y:S01]  /*18f0*/  ISETP.NE.U32.AND P1, PT, RZ, c[0x0][0x350], PT ;  /* 0x0000d400ff007a0c */ /* 0x000fe20003f25070 */
[----:B-1----:R-:W-:-:S03]  /*1900*/  IMAD.U32 R0, RZ, RZ, UR5 ;  /* 0x00000005ff007e24 */ /* 0x002fc6000f8e00ff */
[----:B------:R-:W-:-:S13]  /*1910*/  ISETP.NE.AND.EX P1, PT, RZ, c[0x0][0x354], PT, P1 ;  /* 0x0000d500ff007a0c */ /* 0x000fda0003f25310 */
[----:B------:R-:W-:Y:S05]  /*1920*/  @!P1 BRA `(.L_x_1851) ;  /* 0x0000004000009947 */ /* 0x000fea0003800000 */
[----:B--2---:R-:W-:-:S05]  /*1930*/  IMAD.WIDE R2, R242, R8, c[0x0][0x350] ;  /* 0x0000d400f2027625 */ /* 0x004fca00078e0208 */
[----:B------:R-:W2:Y:S04]  /*1940*/  LDG.E R4, [R2.64] ;  /* 0x0000000602047981 */ /* 0x000ea8000c1e1900 */
[----:B------:R-:W2:Y:S02]  /*1950*/  LDG.E R0, [R2.64+0x4] ;  /* 0x0000040602007981 */ /* 0x000ea4000c1e1900 */
[----:B--2---:R-:W-:-:S04]  /*1960*/  IADD3 R0, -R4, R0, RZ ;  /* 0x0000000004007210 */ /* 0x004fc80007ffe1ff */
.L_x_1851:
[----:B-12---:R-:W-:Y:S01]  /*1970*/  LOP3.LUT R3, R246, 0xff000000, RZ, 0xc0, !PT ;  /* 0xff000000f6037812 */ /* 0x006fe200078ec0ff */
[----:B-----5:R-:W-:Y:S01]  /*1980*/  IMAD.IADD R16, R0, 0x1, -R236 ;  /* 0x0000000100107824 */ /* 0x020fe200078e0aec */
[----:B------:R-:W-:Y:S01]  /*1990*/  LOP3.LUT R4, R246, 0xff0000, RZ, 0xc0, !PT ;  /* 0x00ff0000f6047812 */ /* 0x000fe200078ec0ff */
[----:B------:R-:W-:Y:S01]  /*19a0*/  BSSY B0, `(.L_x_1852) ;  /* 0x000002c000007945 */ /* 0x000fe20003800000 */
[----:B------:R-:W-:-:S02]  /*19b0*/  SHF.R.U32.HI R3, RZ, 0x8, R3 ;  /* 0x00000008ff037819 */ /* 0x000fc40000011603 */
[----:B------:R-:W-:Y:S02]  /*19c0*/  IADD3 R0, R16, 0x2f, RZ ;  /* 0x0000002f10007810 */ /* 0x000fe40007ffe0ff */
[----:B------:R-:W-:Y:S02]  /*19d0*/  LEA.HI R3, R4, R3, RZ, 0x10 ;  /* 0x0000000304037211 */ /* 0x000fe400078f80ff */
[----:B------:R-:W-:Y:S01]  /*19e0*/  ISETP.GE.AND P1, PT, R16, 0x1, PT ;  /* 0x000000011000780c */ /* 0x000fe20003f26270 */
[----:B------:R-:W-:Y:S01]  /*19f0*/  IMAD.HI R0, R0, 0x2aaaaaab, RZ ;  /* 0x2aaaaaab00007827 */ /* 0x000fe200078e02ff */
[----:B------:R-:W-:Y:S02]  /*1a00*/  LOP3.LUT R17, R3, 0xff, RZ, 0xc0, !PT ;  /* 0x000000ff03117812 */ /* 0x000fe400078ec0ff */
[----:B------:R-:W-:Y:S02]  /*1a10*/  SHF.R.U32.HI R5, RZ, 0x10, R3 ;  /* 0x00000010ff057819 */ /* 0x000fe40000011603 */
[----:B------:R-:W-:Y:S01]  /*1a20*/  SHF.R.U32.HI R2, RZ, 0x1f, R0 ;  /* 0x0000001fff027819 */ /* 0x000fe20000011600 */
[----:B------:R1:W-:Y:S03]  /*1a30*/  STL [R1+0x38], R17 ;  /* 0x0000381101007387 */ /* 0x0003e60000100800 */
[----:B------:R-:W-:Y:S01]  /*1a40*/  LEA.HI.SX32 R11, R0, R2, 0x1d ;  /* 0x00000002000b7211 */ /* 0x000fe200078feaff */
[----:B------:R1:W-:Y:S01]  /*1a50*/  STL [R1+0x30], R5 ;  /* 0x0000300501007387 */ /* 0x0003e20000100800 */
[----:B------:R-:W-:Y:S01]  /*1a60*/  IMAD.MOV.U32 R2, RZ, RZ, RZ ;  /* 0x000000ffff027224 */ /* 0x000fe200078e00ff */
        /* <DEDUP_REMOVED lines=31> */
.L_x_1853:
[----:B------:R-:W-:Y:S05]  /*1c60*/  BSYNC B0 ;  /* 0x0000000000007941 */ /* 0x000fea0003800000 */
.L_x_1852:
        /* <DEDUP_REMOVED lines=66> */
[----:B------:R-:W-:Y:S01]  /*2090*/  SEL R6, R12, RZ, !P0 ;  /* 0x000000ff0c067207 */ /* 0x000fe20004000000 */
[----:B------:R-:W-:Y:S01]  /*20a0*/  IMAD R0, R0, c[0x0][0x178], RZ ;  /* 0x00005e0000007a24 */ /* 0x000fe200078e02ff */
[----:B------:R-:W-:Y:S01]  /*20b0*/  ISETP.NE.AND P2, PT, R4, 0x1, PT ;  /* 0x000000010400780c */ /* 0x000fe20003f45270 */
[----:B------:R-:W-:Y:S01]  /*20c0*/  IMAD R5, R245, 0x80, R5 ;  /* 0x00000080f5057824 */ /* 0x000fe200078e0205 */
[----:B------:R-:W-:Y:S01]  /*20d0*/  SEL R4, R242, RZ, !P0 ;  /* 0x000000fff2047207 */ /* 0x000fe20004000000 */
[----:B------:R-:W-:Y:S01]  /*20e0*/  IMAD R0, R10, c[0x0][0x17c], R0 ;  /* 0x00005f000a007a24 */ /* 0x000fe200078e0200 */
[----:B------:R-:W-:Y:S01]  /*20f0*/  ISETP.GE.AND P5, PT, R228, c[0x0][0x198], PT ;  /* 0x00006600e4007a0c */ /* 0x000fe20003fa6270 */
[----:B------:R-:W-:Y:S01]  /*2100*/  IMAD R6, R6, c[0x0][0x1c0], RZ ;  /* 0x0000700006067a24 */ /* 0x000fe200078e02ff */
[----:B------:R-:W-:-:S02]  /*2110*/  ISETP.GE.AND P4, PT, R229, c[0x0][0x198], PT ;  /* 0x00006600e5007a0c */ /* 0x000fc40003f86270 */
[----:B------:R-:W-:Y:S01]  /*2120*/  IADD3 R118, R197, -0x1, RZ ;  /* 0xffffffffc5767810 */ /* 0x000fe20007ffe0ff */
[----:B------:R-:W-:-:S04]  /*2130*/  IMAD R6, R4, c[0x0][0x1c4], R6 ;  /* 0x0000710004067a24 */ /* 0x000fc800078e0206 */
[----:B------:R-:W-:-:S04]  /*2140*/  @P2 IMAD.HI.U32 R7, R5, c[0x0][0x2c8], RZ ;  /* 0x0000b20005072a27 */ /* 0x000fc800078e00ff */
[----:B--2---:R-:W-:-:S05]  /*2150*/  IMAD.WIDE.U32 R2, R10, c[0x0][0x178], RZ ;  /* 0x00005e000a027a25 */ /* 0x004fca00078e00ff */
[----:B------:R-:W-:Y:S02]  /*2160*/  IADD3 R3, R3, R0, RZ ;  /* 0x0000000003037210 */ /* 0x000fe40007ffe0ff */
[----:B------:R-:W-:Y:S02]  /*2170*/  MOV R0, R5 ;  /* 0x0000000500007202 */ /* 0x000fe40000000f00 */
[----:B------:R-:W-:Y:S01]  /*2180*/  @P2 SHF.R.U32.HI R0, RZ, c[0x0][0x2cc], R7 ;  /* 0x0000b300ff002a19 */ /* 0x000fe20000011607 */
[C---:B------:R-:W-:Y:S01]  /*2190*/  IMAD.WIDE.U32 R2, R13.reuse, c[0x0][0x1b8], R2 ;  /* 0x00006e000d027a25 */ /* 0x040fe200078e0002 */
[----:B------:R-:W-:Y:S02]  /*21a0*/  ISETP.GE.AND P2, PT, R196, c[0x0][0x198], PT ;  /* 0x00006600c4007a0c */ /* 0x000fe40003f46270 */
        /* <DEDUP_REMOVED lines=16> */
[----:B------:R-:W-:Y:S01]  /*22b0*/  LEA.HI.X R5, R2, c[0x0][0x164], R0, 0x1, P0 ;  /* 0x0000590002057a11 */ /* 0x000fe200000f0c00 */
[----:B------:R-:W-:Y:S01]  /*22c0*/  @!P1 IMAD.MOV.U32 R14, RZ, RZ, R242 ;  /* 0x000000ffff0e9224 */ /* 0x000fe200078e00f2 */
[----:B------:R-:W-:Y:S05]  /*22d0*/  BRA.DIV ~URZ, `(.L_x_1855) ;  /* 0x0000aef27f007947 */ /* 0x000fea000b800000 */
[----:B------:R1:W2:Y:S02]  /*22e0*/  SHFL.IDX PT, R4, R5, RZ, 0x1c1f ;  /* 0x001c1fff05047589 */ /* 0x0002a400000e0000 */
.L_x_1962:
[----:B------:R-:W-:Y:S05]  /*22f0*/  BRA.DIV ~URZ, `(.L_x_1856) ;  /* 0x0000af427f007947 */ /* 0x000fea000b800000 */
[----:B------:R3:W4:Y:S02]  /*2300*/  SHFL.IDX PT, R0, R12, RZ, 0x1c1f ;  /* 0x001c1fff0c007589 */ /* 0x00072400000e0000 */
.L_x_1963:
[----:B------:R-:W-:Y:S01]  /*2310*/  IMAD R11, R15, c[0x0][0x2c4], RZ ;  /* 0x0000b1000f0b7a24 */ /* 0x000fe200078e02ff */
[----:B------:R-:W-:Y:S01]  /*2320*/  LEA R10, R245, R230, 0x7 ;  /* 0x000000e6f50a7211 */ /* 0x000fe200078e38ff */
        /* <DEDUP_REMOVED lines=20> */
.L_x_1858:
[----:B------:R-:W-:Y:S05]  /*2470*/  BSYNC B0 ;  /* 0x0000000000007941 */ /* 0x000fea0003800000 */
.L_x_1857:
[----:B------:R-:W-:Y:S05]  /*2480*/  BRA.DIV ~URZ, `(.L_x_1859) ;  /* 0x0000ae227f007947 */ /* 0x000fea000b800000 */
[----:B--2---:R2:W1:Y:S04]  /*2490*/  SHFL.IDX PT, R4, R5, 0x1, 0x1c1f ;  /* 0x003c1f0005047f89 */ /* 0x00446800000e0000 */
[----:B----4-:R2:W4:Y:S02]  /*24a0*/  SHFL.IDX PT, R0, R12, 0x1, 0x1c1f ;  /* 0x003c1f000c007f89 */ /* 0x01052400000e0000 */
.L_x_1964:
        /* <DEDUP_REMOVED lines=21> */
.L_x_1861:
[----:B------:R-:W-:Y:S05]  /*2600*/  BSYNC B0 ;  /* 0x0000000000007941 */ /* 0x000fea0003800000 */
.L_x_1860:
[----:B------:R-:W-:Y:S05]  /*2610*/  BRA.DIV ~URZ, `(.L_x_1862) ;  /* 0x0000ad627f007947 */ /* 0x000fea000b800000 */
[----:B-1----:R1:W2:Y:S02]  /*2620*/  SHFL.IDX PT, R4, R5, 0x2, 0x1c1f ;  /* 0x005c1f0005047f89 */ /* 0x0022a400000e0000 */
.L_x_1965:
[----:B------:R-:W-:Y:S05]  /*2630*/  BRA.DIV ~URZ, `(.L_x_1863) ;  /* 0x0000adb27f007947 */ /* 0x000fea000b800000 */
[----:B----4-:R4:W1:Y:S02]  /*2640*/  SHFL.IDX PT, R0, R12, 0x2, 0x1c1f ;  /* 0x005c1f000c007f89 */ /* 0x01086400000e0000 */
.L_x_1966:
        /* <DEDUP_REMOVED lines=21> */
.L_x_1865:
[----:B------:R-:W-:Y:S05]  /*27a0*/  BSYNC B0 ;  /* 0x0000000000007941 */ /* 0x000fea0003800000 */
.L_x_1864:
[----:B------:R-:W-:Y:S05]  /*27b0*/  BRA.DIV ~URZ, `(.L_x_1866) ;  /* 0x0000aca27f007947 */ /* 0x000fea000b800000 */
[----:B-1----:R1:W3:Y:S04]  /*27c0*/  SHFL.IDX PT, R7, R5, 0x3, 0x1c1f ;  /* 0x007c1f0005077f89 */ /* 0x0022e800000e0000 */
[----:B------:R1:W4:Y:S02]  /*27d0*/  SHFL.IDX PT, R2, R12, 0x3, 0x1c1f ;  /* 0x007c1f000c027f89 */ /* 0x00032400000e0000 */
.L_x_1967:
[----:B----4-:R-:W4:Y:S01]  /*27e0*/  LDL R9, [R1+0x3c] ;  /* 0x00003c0001097983 */ /* 0x010f220000100800 */
[----:B------:R-:W-:Y:S01]  /*27f0*/  IADD3 R0, R10, 0x60, RZ ;  /* 0x000000600a007810 */ /* 0x000fe20007ffe0ff */
[----:B------:R-:W-:Y:S01]  /*2800*/  IMAD.MOV.U32 R117, RZ, RZ, 0x30 ;  /* 0x00000030ff757424 */ /* 0x000fe200078e00ff */
[----:B-123--:R-:W-:Y:S01]  /*2810*/  SHF.R.S32.HI R12, RZ, 0x1f, R196 ;  /* 0x0000001fff0c7819 */ /* 0x00efe200000114c4 */
        /* <DEDUP_REMOVED lines=11> */
[----:B------:R-:W-:Y:S01]  /*28d0*/  @!P3 LEA R4, P0, R196, R2, 0x1 ;  /* 0x00000002c404b211 */ /* 0x000fe200078008ff */
[----:B------:R-:W-:Y:S01]  /*28e0*/  IMAD R6, R0, c[0x0][0x2b0], RZ ;  /* 0x0000ac0000067a24 */ /* 0x000fe200078e02ff */
[C---:B------:R-:W-:Y:S01]  /*28f0*/  ISETP.GE.AND P6, PT, R3.reuse, R16, PT ;  /* 0x000000100300720c */ /* 0x040fe20003fc6270 */
[----:B------:R-:W-:Y:S01]  /*2900*/  IMAD.IADD R3, R3, 0x1, R236 ;  /* 0x0000000103037824 */ /* 0x000fe200078e02ec */
[----:B------:R-:W-:Y:S01]  /*2910*/  @!P3 LEA.HI.X R5, R196, R7, R12, 0x1, P0 ;  /* 0x00000007c405b211 */ /* 0x000fe200000f0c0c */
        /* <DEDUP_REMOVED lines=101> */
[----:B------:R1:W4:Y:S04]  /*2f70*/  LDSM.16.M88.4 R8, [R182+0x1000] ;  /* 0x00100000b608783b */ /* 0x0003280000000200 */
[----:B------:R1:W1:Y:S04]  /*2f80*/  LDSM.16.M88.4 R36, [R123] ;  /* 0x000000007b24783b */ /* 0x0002680000000200 */
[----:B------:R1:W1:Y:S04]  /*2f90*/  LDSM.16.M88.4 R32, [R123+0x400] ;  /* 0x000400007b20783b */ /* 0x0002680000000200 */
[----:B------:R1:W1:Y:S04]  /*2fa0*/  LDSM.16.M88.4 R28, [R123+0x800] ;  /* 0x000800007b1c783b */ /* 0x0002680000000200 */
[----:B------:R1:W1:Y:S04]  /*2fb0*/  LDSM.16.M88.4 R16, [R183] ;  /* 0x00000000b710783b */ /* 0x0002680000000200 */
[----:B---3--:R3:W1:Y:S04]  /*2fc0*/  LDSM.16.M88.4 R4, [R183+0x1000] ;  /* 0x00100000b704783b */ /* 0x0086680000000200 */
        /* <DEDUP_REMOVED lines=18> */
[----:B----4-:R-:W-:Y:S05]  /*30f0*/  BRA.DIV ~URZ, `(.L_x_1869) ;  /* 0x0000a4327f007947 */ /* 0x010fea000b800000 */
[----:B------:R1:W2:Y:S04]  /*3100*/  SHFL.IDX PT, R20, R24, 0x1, 0x1c1f ;  /* 0x003c1f0018147f89 */ /* 0x0002a800000e0000 */
[----:B---3--:R1:W3:Y:S02]  /*3110*/  SHFL.IDX PT, R2, R25, 0x1, 0x1c1f ;  /* 0x003c1f0019027f89 */ /* 0x0082e400000e0000 */
.L_x_1968:
[----:B------:R-:W-:Y:S02]  /*3120*/  SHF.R.S32.HI R3, RZ, 0x1f, R196 ;  /* 0x0000001fff037819 */ /* 0x000fe400000114c4 */
[----:B---3--:R-:W-:Y:S02]  /*3130*/  LEA R22, P0, R196, R2, 0x1 ;  /* 0x00000002c4167211 */ /* 0x008fe400078008ff */
[----:B------:R-:W-:Y:S02]  /*3140*/  ISETP.LT.OR P6, PT, R0, 0x21, P6 ;  /* 0x000000210000780c */ /* 0x000fe400037c1670 */
[----:B--2---:R-:W-:-:S02]  /*3150*/  LEA.HI.X R23, R196, R20, R3, 0x1, P0 ;  /* 0x00000014c4177211 */ /* 0x004fc400000f0c03 */
        /* <DEDUP_REMOVED lines=15> */
.L_x_1868:
[----:B----4-:R-:W-:Y:S05]  /*3250*/  BSYNC B0 ;  /* 0x0000000000007941 */ /* 0x010fea0003800000 */
.L_x_1867:
[----:B------:R-:W0:Y:S01]  /*3260*/  LDGDEPBAR ;  /* 0x00000000000079af */ /* 0x000e220000000000 */
[----:B------:R-:W-:Y:S01]  /*3270*/  WARPSYNC 0xffffffff ;  /* 0xffffffff00007948 */ /* 0x000fe20003800000 */
[C---:B------:R-:W-:Y:S01]  /*3280*/  HMMA.16816.F32.BF16 R48, R8.reuse, R36, RZ ;  /* 0x000000240830723c */ /* 0x040fe200000418ff */
[----:B------:R-:W-:Y:S01]  /*3290*/  ISETP.GT.AND P0, PT, R118, R231, PT ;  /* 0x000000e77600720c */ /* 0x000fe20003f04270 */
[----:B------:R-:W-:Y:S06]  /*32a0*/  BSSY B1, `(.L_x_1870) ;  /* 0x00000a9000017945 */ /* 0x000fec0003800000 */
[C---:B------:R-:W-:Y:S08]  /*32b0*/  HMMA.16816.F32.BF16 R40, R8.reuse, R32, RZ ;  /* 0x000000200828723c */ /* 0x040ff000000418ff */
[C---:B--23--:R-:W-:Y:S08]  /*32c0*/  HMMA.16816.F32.BF16 R20, R8.reuse, R28, RZ ;  /* 0x0000001c0814723c */ /* 0x04cff000000418ff */
[C---:B------:R-:W-:Y:S08]  /*32d0*/  HMMA.16816.F32.BF16 R44, R8.reuse, R38, RZ ;  /* 0x00000026082c723c */ /* 0x040ff000000418ff */
[C---:B-1----:R-:W-:Y:S08]  /*32e0*/  HMMA.16816.F32.BF16 R24, R8.reuse, R34, RZ ;  /* 0x000000220818723c */ /* 0x042ff000000418ff */
[----:B------:R-:W-:Y:S08]  /*32f0*/  HMMA.16816.F32.BF16 R8, R8, R30, RZ ;  /* 0x0000001e0808723c */ /* 0x000ff000000418ff */
[C---:B------:R-:W-:Y:S08]  /*3300*/  HMMA.16816.F32.BF16 R52, R12.reuse, R36, RZ ;  /* 0x000000240c34723c */ /* 0x040ff000000418ff */
[C---:B------:R-:W-:Y:S08]  /*3310*/  HMMA.16816.F32.BF16 R36, R12.reuse, R38, RZ ;  /* 0x000000260c24723c */ /* 0x040ff000000418ff */
[C---:B------:R-:W-:Y:S08]  /*3320*/  HMMA.16816.F32.BF16 R68, R12.reuse, R32, RZ ;  /* 0x000000200c44723c */ /* 0x040ff000000418ff */
[C---:B------:R-:W-:Y:S08]  /*3330*/  HMMA.16816.F32.BF16 R80, R12.reuse, R28, RZ ;  /* 0x0000001c0c50723c */ /* 0x040ff000000418ff */
[C---:B------:R-:W-:Y:S01]  /*3340*/  HMMA.16816.F32.BF16 R84, R12.reuse, R34, RZ ;  /* 0x000000220c54723c */ /* 0x040fe200000418ff */
[----:B------:R-:W-:Y:S07]  /*3350*/  LDSM.16.M88.4 R32, [R123+0xc00] ;  /* 0x000c00007b20783b */ /* 0x000fee0000000200 */
[----:B------:R-:W-:Y:S01]  /*3360*/  HMMA.16816.F32.BF16 R92, R12, R30, RZ ;  /* 0x0000001e0c5c723c */ /* 0x000fe200000418ff */
[----:B------:R-:W-:Y:S04]  /*3370*/  LDSM.16.M88.4 R28, [R123+0x1000] ;  /* 0x001000007b1c783b */ /* 0x000fe80000000200 */
[----:B------:R-:W-:Y:S03]  /*3380*/  LDSM.16.M88.4 R12, [R123+0x1400] ;  /* 0x001400007b0c783b */ /* 0x000fe60000000200 */
[C---:B------:R-:W-:Y:S01]  /*3390*/  HMMA.16816.F32.BF16 R108, R4.reuse, R56, R48 ;  /* 0x00000038046c723c */ /* 0x040fe20000041830 */
[----:B------:R-:W-:Y:S07]  /*33a0*/  LDSM.16.M88.4 R48, [R189] ;  /* 0x00000000bd30783b */ /* 0x000fee0000000200 */
[C---:B------:R-:W-:Y:S08]  /*33b0*/  HMMA.16816.F32.BF16 R104, R4.reuse, R64, R40 ;  /* 0x000000400468723c */ /* 0x040ff00000041828 */
[C---:B------:R-:W-:Y:S01]  /*33c0*/  HMMA.16816.F32.BF16 R100, R4.reuse, R72, R20 ;  /* 0x000000480464723c */ /* 0x040fe20000041814 */
[----:B------:R-:W-:Y:S07]  /*33d0*/  LDSM.16.M88.4 R20, [R183+0x3000] ;  /* 0x00300000b714783b */ /* 0x000fee0000000200 */
[C---:B------:R-:W-:Y:S08]  /*33e0*/  HMMA.16816.F32.BF16 R96, R4.reuse, R58, R44 ;  /* 0x0000003a0460723c */ /* 0x040ff0000004182c */
[C---:B------:R-:W-:Y:S01]  /*33f0*/  HMMA.16816.F32.BF16 R88, R4.reuse, R66, R24 ;  /* 0x000000420458723c */ /* 0x040fe20000041818 */
[----:B------:R-:W-:Y:S07]  /*3400*/  LDSM.16.M88.4 R24, [R183+0x2000] ;  /* 0x00200000b718783b */ /* 0x000fee0000000200 */
[----:B------:R-:W-:Y:S01]  /*3410*/  HMMA.16816.F32.BF16 R76, R4, R74, R8 ;  /* 0x0000004a044c723c */ /* 0x000fe20000041808 */
[----:B------:R-:W1:Y:S04]  /*3420*/  LDSM.16.M88.4 R4, [R182+0x3000] ;  /* 0x00300000b604783b */ /* 0x000e680000000200 */
[----:B------:R-:W2:Y:S03]  /*3430*/  LDSM.16.M88.4 R8, [R182+0x2000] ;  /* 0x00200000b608783b */ /* 0x000ea60000000200 */
[C---:B------:R-:W-:Y:S01]  /*3440*/  HMMA.16816.F32.BF16 R60, R16.reuse, R56, R52 ;  /* 0x00000038103c723c */ /* 0x040fe20000041834 */
[----:B------:R-:W3:Y:S07]  /*3450*/  LDSM.16.M88.4 R52, [R190] ;  /* 0x00000000be34783b */ /* 0x000eee0000000200 */
[C---:B------:R-:W-:Y:S01]  /*3460*/  HMMA.16816.F32.BF16 R44, R16.reuse, R58, R36 ;  /* 0x0000003a102c723c */ /* 0x040fe20000041824 */
[----:B------:R-:W4:Y:S07]  /*3470*/  LDSM.16.M88.4 R56, [R188] ;  /* 0x00000000bc38783b */ /* 0x000f2e0000000200 */
[C---:B------:R-:W-:Y:S08]  /*3480*/  HMMA.16816.F32.BF16 R40, R16.reuse, R64, R68 ;  /* 0x000000401028723c */ /* 0x040ff00000041844 */
[C---:B------:R-:W-:Y:S08]  /*3490*/  HMMA.16816.F32.BF16 R68, R16.reuse, R72, R80 ;  /* 0x000000481044723c */ /* 0x040ff00000041850 */
[C---:B------:R-:W-:Y:S08]  /*34a0*/  HMMA.16816.F32.BF16 R36, R16.reuse, R66, R84 ;  /* 0x000000421024723c */ /* 0x040ff00000041854 */
[----:B------:R-:W-:Y:S08]  /*34b0*/  HMMA.16816.F32.BF16 R16, R16, R74, R92 ;  /* 0x0000004a1010723c */ /* 0x000ff0000004185c */
[C---:B-1----:R-:W-:Y:S08]  /*34c0*/  HMMA.16816.F32.BF16 R104, R4.reuse, R28, R104 ;  /* 0x0000001c0468723c */ /* 0x042ff00000041868 */
[C---:B------:R-:W-:Y:S08]  /*34d0*/  HMMA.16816.F32.BF16 R80, R4.reuse, R14, R76 ;  /* 0x0000000e0450723c */ /* 0x040ff0000004184c */
[C---:B------:R-:W-:Y:S08]  /*34e0*/  HMMA.16816.F32.BF16 R64, R4.reuse, R32, R108 ;  /* 0x000000200440723c */ /* 0x040ff0000004186c */
[C---:B------:R-:W-:Y:S08]  /*34f0*/  HMMA.16816.F32.BF16 R100, R4.reuse, R12, R100 ;  /* 0x0000000c0464723c */ /* 0x040ff00000041864 */
[C---:B------:R-:W-:Y:S08]  /*3500*/  HMMA.16816.F32.BF16 R96, R4.reuse, R34, R96 ;  /* 0x000000220460723c */ /* 0x040ff00000041860 */
[----:B------:R-:W-:Y:S08]  /*3510*/  HMMA.16816.F32.BF16 R88, R4, R30, R88 ;  /* 0x0000001e0458723c */ /* 0x000ff00000041858 */
[C---:B--2---:R-:W-:Y:S08]  /*3520*/  HMMA.16816.F32.BF16 R76, R8.reuse, R32, R60 ;  /* 0x00000020084c723c */ /* 0x044ff0000004183c */
[C---:B------:R-:W-:Y:S01]  /*3530*/  HMMA.16816.F32.BF16 R72, R8.reuse, R34, R44 ;  /* 0x000000220848723c */ /* 0x040fe2000004182c */
[----:B------:R-:W-:Y:S07]  /*3540*/  LDSM.16.M88.4 R44, [R123+0x1800] ;  /* 0x001800007b2c783b */ /* 0x000fee0000000200 */
[C---:B------:R-:W-:Y:S01]  /*3550*/  HMMA.16816.F32.BF16 R32, R8.reuse, R28, R40 ;  /* 0x0000001c0820723c */ /* 0x040fe20000041828 */
[----:B------:R-:W-:Y:S07]  /*3560*/  LDSM.16.M88.4 R40, [R123+0x1c00] ;  /* 0x001c00007b28783b */ /* 0x000fee0000000200 */
[C---:B------:R-:W-:Y:S01]  /*3570*/  HMMA.16816.F32.BF16 R28, R8.reuse, R30, R36 ;  /* 0x0000001e081c723c */ /* 0x040fe20000041824 */
[----:B------:R-:W-:Y:S07]  /*3580*/  LDSM.16.M88.4 R36, [R123+0x2000] ;  /* 0x002000007b24783b */ /* 0x000fee0000000200 */
[C---:B------:R-:W-:Y:S08]  /*3590*/  HMMA.16816.F32.BF16 R4, R8.reuse, R12, R68 ;  /* 0x0000000c0804723c */ /* 0x040ff00000041844 */
[----:B------:R-:W-:Y:S01]  /*35a0*/  HMMA.16816.F32.BF16 R8, R8, R14, R16 ;  /* 0x0000000e0808723c */ /* 0x000fe20000041810 */
[----:B------:R-:W1:Y:S04]  /*35b0*/  LDSM.16.M88.4 R12, [R182+0x5000] ;  /* 0x00500000b60c783b */ /* 0x000e680000000200 */
[----:B------:R-:W2:Y:S03]  /*35c0*/  LDSM.16.M88.4 R16, [R182+0x4000] ;  /* 0x00400000b610783b */ /* 0x000ea60000000200 */
[C---:B------:R-:W-:Y:S08]  /*35d0*/  HMMA.16816.F32.BF16 R108, R20.reuse, R48, R104 ;  /* 0x00000030146c723c */ /* 0x040ff00000041868 */
[C---:B---3--:R-:W-:Y:S08]  /*35e0*/  HMMA.16816.F32.BF16 R64, R20.reuse, R52, R64 ;  /* 0x000000341440723c */ /* 0x048ff00000041840 */
[C---:B------:R-:W-:Y:S08]  /*35f0*/  HMMA.16816.F32.BF16 R60, R20.reuse, R54, R96 ;  /* 0x00000036143c723c */ /* 0x040ff00000041860 */
[C---:B------:R-:W-:Y:S08]  /*3600*/  HMMA.16816.F32.BF16 R104, R20.reuse, R50, R88 ;  /* 0x000000321468723c */ /* 0x040ff00000041858 */
[C---:B----4-:R-:W-:Y:S08]  /*3610*/  HMMA.16816.F32.BF16 R112, R20.reuse, R56, R100 ;  /* 0x000000381470723c */ /* 0x050ff00000041864 */
[----:B------:R-:W-:Y:S01]  /*3620*/  HMMA.16816.F32.BF16 R100, R20, R58, R80 ;  /* 0x0000003a1464723c */ /* 0x000fe20000041850 */
[----:B------:R-:W-:Y:S07]  /*3630*/  LDSM.16.M88.4 R20, [R185] ;  /* 0x00000000b914783b */ /* 0x000fee0000000200 */
[C---:B------:R-:W-:Y:S08]  /*3640*/  HMMA.16816.F32.BF16 R96, R24.reuse, R52, R76 ;  /* 0x000000341860723c */ /* 0x040ff0000004184c */
[C---:B------:R-:W-:Y:S01]  /*3650*/  HMMA.16816.F32.BF16 R88, R24.reuse, R48, R32 ;  /* 0x000000301858723c */ /* 0x040fe20000041820 */
[----:B------:R-:W-:Y:S07]  /*3660*/  LDSM.16.M88.4 R32, [R187] ;  /* 0x00000000bb20783b */ /* 0x000fee0000000200 */
[C---:B------:R-:W-:Y:S08]  /*3670*/  HMMA.16816.F32.BF16 R92, R24.reuse, R54, R72 ;  /* 0x00000036185c723c */ /* 0x040ff00000041848 */
[C---:B------:R-:W-:Y:S01]  /*3680*/  HMMA.16816.F32.BF16 R84, R24.reuse, R50, R28 ;  /* 0x000000321854723c */ /* 0x040fe2000004181c */
[----:B------:R-:W-:Y:S07]  /*3690*/  LDSM.16.M88.4 R28, [R186] ;  /* 0x00000000ba1c783b */ /* 0x000fee0000000200 */
[C---:B------:R-:W-:Y:S01]  /*36a0*/  HMMA.16816.F32.BF16 R80, R24.reuse, R56, R4 ;  /* 0x000000381850723c */ /* 0x040fe20000041804 */
[----:B------:R-:W3:Y:S07]  /*36b0*/  LDSM.16.M88.4 R4, [R183+0x5000] ;  /* 0x00500000b704783b */ /* 0x000eee0000000200 */
[----:B------:R-:W-:Y:S01]  /*36c0*/  HMMA.16816.F32.BF16 R76, R24, R58, R8 ;  /* 0x0000003a184c723c */ /* 0x000fe20000041808 */
[----:B------:R-:W4:Y:S01]  /*36d0*/  LDSM.16.M88.4 R8, [R183+0x4000] ;  /* 0x00400000b708783b */ /* 0x000f220000000200 */
[----:B------:R-:W-:-:S06]  /*36e0*/  DEPBAR.LE SB0, 0x0 ;  /* 0x000080000000791a */ /* 0x000fcc0000000000 */
[C---:B-1----:R-:W-:Y:S08]  /*36f0*/  HMMA.16816.F32.BF16 R72, R12.reuse, R44, R64 ;  /* 0x0000002c0c48723c */ /* 0x042ff00000041840 */
[C---:B------:R-:W-:Y:S08]  /*3700*/  HMMA.16816.F32.BF16 R68, R12.reuse, R46, R60 ;  /* 0x0000002e0c44723c */ /* 0x040ff0000004183c */
[C---:B------:R-:W-:Y:S08]  /*3710*/  HMMA.16816.F32.BF16 R64, R12.reuse, R40, R108 ;  /* 0x000000280c40723c */ /* 0x040ff0000004186c */
[C---:B------:R-:W-:Y:S08]  /*3720*/  HMMA.16816.F32.BF16 R60, R12.reuse, R42, R104 ;  /* 0x0000002a0c3c723c */ /* 0x040ff00000041868 */
[C---:B------:R-:W-:Y:S08]  /*3730*/  HMMA.16816.F32.BF16 R56, R12.reuse, R36, R112 ;  /* 0x000000240c38723c */ /* 0x040ff00000041870 */
[----:B------:R-:W-:Y:S08]  /*3740*/  HMMA.16816.F32.BF16 R52, R12, R38, R100 ;  /* 0x000000260c34723c */ /* 0x000ff00000041864 */
[C---:B--2---:R-:W-:Y:S08]  /*3750*/  HMMA.16816.F32.BF16 R48, R16.reuse, R44, R96 ;  /* 0x0000002c1030723c */ /* 0x044ff00000041860 */
[C---:B------:R-:W-:Y:S08]  /*3760*/  HMMA.16816.F32.BF16 R24, R16.reuse, R40, R88 ;  /* 0x000000281018723c */ /* 0x040ff00000041858 */
[C---:B------:R-:W-:Y:S08]  /*3770*/  HMMA.16816.F32.BF16 R44, R16.reuse, R46, R92 ;  /* 0x0000002e102c723c */ /* 0x040ff0000004185c */
[C---:B------:R-:W-:Y:S08]  /*3780*/  HMMA.16816.F32.BF16 R40, R16.reuse, R42, R84 ;  /* 0x0000002a1028723c */ /* 0x040ff00000041854 */
[C---:B------:R-:W-:Y:S08]  /*3790*/  HMMA.16816.F32.BF16 R12, R16.reuse, R36, R80 ;  /* 0x00000024100c723c */ /* 0x040ff00000041850 */
[----:B------:R-:W-:Y:S08]  /*37a0*/  HMMA.16816.F32.BF16 R16, R16, R38, R76 ;  /* 0x000000261010723c */ /* 0x000ff0000004184c */
[C---:B---3--:R-:W-:Y:S08]  /*37b0*/  HMMA.16816.F32.BF16 R76, R4.reuse, R28, R64 ;  /* 0x0000001c044c723c */ /* 0x048ff00000041840 */
[C---:B------:R-:W-:Y:S08]  /*37c0*/  HMMA.16816.F32.BF16 R80, R4.reuse, R30, R60 ;  /* 0x0000001e0450723c */ /* 0x040ff0000004183c */
[C---:B------:R-:W-:Y:S08]  /*37d0*/  HMMA.16816.F32.BF16 R84, R4.reuse, R20, R56 ;  /* 0x000000140454723c */ /* 0x040ff00000041838 */
[C---:B------:R-:W-:Y:S08]  /*37e0*/  HMMA.16816.F32.BF16 R64, R4.reuse, R22, R52 ;  /* 0x000000160440723c */ /* 0x040ff00000041834 */
[C---:B------:R-:W-:Y:S08]  /*37f0*/  HMMA.16816.F32.BF16 R72, R4.reuse, R32, R72 ;  /* 0x000000200448723c */ /* 0x040ff00000041848 */
[----:B------:R-:W-:Y:S08]  /*3800*/  HMMA.16816.F32.BF16 R68, R4, R34, R68 ;  /* 0x000000220444723c */ /* 0x000ff00000041844 */
[C---:B----4-:R-:W-:Y:S08]  /*3810*/  HMMA.16816.F32.BF16 R48, R8.reuse, R32, R48 ;  /* 0x000000200830723c */ /* 0x050ff00000041830 */
[C---:B------:R-:W-:Y:S08]  /*3820*/  HMMA.16816.F32.BF16 R44, R8.reuse, R34, R44 ;  /* 0x00000022082c723c */ /* 0x040ff0000004182c */
[C---:B------:R-:W-:Y:S08]  /*3830*/  HMMA.16816.F32.BF16 R56, R8.reuse, R28, R24 ;  /* 0x0000001c0838723c */ /* 0x040ff00000041818 */
[C---:B------:R-:W-:Y:S08]  /*3840*/  HMMA.16816.F32.BF16 R60, R8.reuse, R30, R40 ;  /* 0x0000001e083c723c */ /* 0x040ff00000041828 */
[C---:B------:R-:W-:Y:S08]  /*3850*/  HMMA.16816.F32.BF16 R52, R8.reuse, R20, R12 ;  /* 0x000000140834723c */ /* 0x040ff0000004180c */
[----:B------:R-:W-:Y:S01]  /*3860*/  HMMA.16816.F32.BF16 R36, R8, R22, R16 ;  /* 0x000000160824723c */ /* 0x000fe20000041810 */
[----:B------:R-:W-:Y:S06]  /*3870*/  BAR.SYNC.DEFER_BLOCKING 0x0 ;  /* 0x0000000000007b1d */ /* 0x000fec0000010000 */
[----:B------:R-:W-:Y:S01]  /*3880*/  @!UPT UIADD3 URZ, URZ, URZ, URZ ;  /* 0x0000003f3f3ff290 */ /* 0x000fe2000fffe03f */
[----:B------:R-:W-:Y:S11]  /*3890*/  @!P0 BRA `(.L_x_1871) ;  /* 0x0000049000008947 */ /* 0x000ff60003800000 */
[----:B------:R-:W-:Y:S02]  /*38a0*/  IMAD.MOV.U32 R0, RZ, RZ, c[0x0][0x2b8] ;  /* 0x0000ae00ff007624 */ /* 0x000fe400078e00ff */
[----:B------:R-:W-:-:S02]  /*38b0*/  IMAD R2, R227, 0x20, R230 ;  /* 0x00000020e3027824 */ /* 0x000fc400078e02e6 */
[----:B------:R-:W-:Y:S01]  /*38c0*/  IMAD.MOV.U32 R194, RZ, RZ, RZ ;  /* 0x000000ffffc27224 */ /* 0x000fe200078e00ff */
[----:B------:R-:W-:Y:S02]  /*38d0*/  ISETP.NE.AND P0, PT, R0, 0x1, PT ;  /* 0x000000010000780c */ /* 0x000fe40003f05270 */
        /* <DEDUP_REMOVED lines=29> */
.L_x_1969:
[----:B------:R-:W-:Y:S05]  /*3ab0*/  BRA.DIV ~URZ, `(.L_x_1873) ;  /* 0x00009bb27f007947 */ /* 0x000fea000b800000 */
[----:B------:R3:W4:Y:S02]  /*3ac0*/  SHFL.IDX PT, R0, R10, RZ, 0x1c1f ;  /* 0x001c1fff0a007589 */ /* 0x00072400000e0000 */
.L_x_1970:
        /* <DEDUP_REMOVED lines=17> */
.L_x_1875:
[----:B------:R-:W-:Y:S05]  /*3be0*/  BSYNC B0 ;  /* 0x0000000000007941 */ /* 0x000fea0003800000 */
.L_x_1874:
[----:B------:R-:W-:Y:S01]  /*3bf0*/  ISETP.GE.AND P0, PT, R11, 0x21, PT ;  /* 0x000000210b00780c */ /* 0x000fe20003f06270 */
[----:B------:R-:W-:Y:S06]  /*3c00*/  BRA.DIV ~URZ, `(.L_x_1876) ;  /* 0x00009ad27f007947 */ /* 0x000fec000b800000 */
[----:B--2---:R2:W1:Y:S04]  /*3c10*/  SHFL.IDX PT, R4, R5, 0x1, 0x1c1f ;  /* 0x003c1f0005047f89 */ /* 0x00446800000e0000 */
[----:B----4-:R2:W4:Y:S02]  /*3c20*/  SHFL.IDX PT, R0, R10, 0x1, 0x1c1f ;  /* 0x003c1f000a007f89 */ /* 0x01052400000e0000 */
.L_x_1971:
        /* <DEDUP_REMOVED lines=16> */
.L_x_1871:
[----:B------:R-:W-:Y:S05]  /*3d30*/  BSYNC B1 ;  /* 0x0000000000017941 */ /* 0x000fea0003800000 */
.L_x_1870:
[----:B----4-:R-:W4:Y:S04]  /*3d40*/  LDL R0, [R1+0x2c] ;  /* 0x00002c0001007983 */ /* 0x010f280000100800 */
[----:B------:R-:W0:Y:S01]  /*3d50*/  LDGDEPBAR ;  /* 0x00000000000079af */ /* 0x000e220000000000 */
[----:B----4-:R-:W-:-:S05]  /*3d60*/  IMAD.IADD R0, R116, 0x1, -R0 ;  /* 0x0000000174007824 */ /* 0x010fca00078e0a00 */
        /* <DEDUP_REMOVED lines=8> */
[----:B------:R-:W-:Y:S02]  /*3df0*/  FSEL R16, R50, -INF , P6 ;  /* 0xff80000032107808 */ /* 0x000fe40003000000 */
[----:B-1----:R-:W-:Y:S02]  /*3e00*/  FSEL R9, R48, -INF , P6 ;  /* 0xff80000030097808 */ /* 0x002fe40003000000 */
[----:B------:R-:W-:Y:S02]  /*3e10*/  FSEL R17, R51, -INF , P5 ;  /* 0xff80000033117808 */ /* 0x000fe40002800000 */
[----:B--23--:R-:W-:-:S02]  /*3e20*/  FSEL R10, R49, -INF , P5 ;  /* 0xff800000310a7808 */ /* 0x00cfc40002800000 */
        /* <DEDUP_REMOVED lines=94> */
.L_x_1972:
        /* <DEDUP_REMOVED lines=15> */
.L_x_1973:
[C---:B------:R-:W-:Y:S01]  /*4500*/  FMUL.FTZ R0, R122.reuse, c[0x0][0x2d0] ;  /* 0x0000b4007a007a20 */ /* 0x040fe20000410000 */
[----:B------:R-:W-:Y:S01]  /*4510*/  FSETP.NEU.FTZ.AND P0, PT, R122, -INF , PT ;  /* 0xff8000007a00780b */ /* 0x000fe20003f1d000 */
[C---:B------:R-:W-:Y:S01]  /*4520*/  FMUL.FTZ R3, R121.reuse, c[0x0][0x2d0] ;  /* 0x0000b40079037a20 */ /* 0x040fe20000410000 */
        /* <DEDUP_REMOVED lines=13> */
[----:B------:R-:W-:Y:S03]  /*4600*/  LDSM.16.MT88.4 R56, [R180+0x1800] ;  /* 0x00180000b438783b */ /* 0x000fe60000004200 */
[----:B------:R4:W-:Y:S01]  /*4610*/  MUFU.EX2 R222, R2 ;  /* 0x0000000200de7308 */ /* 0x0009e20000000800 */
[----:B------:R-:W5:Y:S04]  /*4620*/  LDSM.16.MT88.4 R52, [R181+0x1800] ;  /* 0x00180000b534783b */ /* 0x000f680000004200 */
[----:B------:R-:W-:Y:S01]  /*4630*/  LDSM.16.MT88.4 R48, [R181+0x1000] ;  /* 0x00100000b530783b */ /* 0x000fe20000004200 */
[----:B-1----:R-:W-:Y:S02]  /*4640*/  FFMA.FTZ R0, R10, c[0x0][0x2d0], -R20 ;  /* 0x0000b4000a007a23 */ /* 0x002fe40000010814 */
[----:B------:R1:W-:Y:S01]  /*4650*/  MUFU.EX2 R215, R4 ;  /* 0x0000000400d77308 */ /* 0x0003e20000000800 */
[----:B------:R-:W3:Y:S04]  /*4660*/  LDSM.16.MT88.4 R68, [R181] ;  /* 0x00000000b544783b */ /* 0x000ee80000004200 */
[----:B------:R-:W2:Y:S01]  /*4670*/  LDSM.16.MT88.4 R64, [R180+0xc00] ;  /* 0x000c0000b440783b */ /* 0x000ea20000004200 */
[----:B----4-:R-:W-:-:S02]  /*4680*/  FMUL.FTZ R2, R120, c[0x0][0x2d0] ;  /* 0x0000b40078027a20 */ /* 0x010fc40000410000 */
[----:B------:R4:W-:Y:S01]  /*4690*/  MUFU.EX2 R153, R0 ;  /* 0x0000000000997308 */ /* 0x0009e20000000800 */
[----:B------:R-:W-:Y:S02]  /*46a0*/  LDSM.16.MT88.4 R144, [R180+0x800] ;  /* 0x00080000b490783b */ /* 0x000fe40000004200 */
        /* <DEDUP_REMOVED lines=8> */
[----:B----4-:R-:W-:-:S07]  /*4730*/  FFMA.FTZ R0, R12, c[0x0][0x2d0], -R20 ;  /* 0x0000b4000c007a23 */ /* 0x010fce0000010814 */
[----:B------:R4:W2:Y:S01]  /*4740*/  MUFU.EX2 R217, R0 ;  /* 0x0000000000d97308 */ /* 0x0008a20000000800 */
[----:B-1----:R-:W-:Y:S01]  /*4750*/  F2FP.BF16.PACK_AB R6, R211, R210 ;  /* 0x000000d2d306723e */ /* 0x002fe200000010ff */
[----:B----4-:R-:W-:-:S06]  /*4760*/  FFMA.FTZ R0, R13, c[0x0][0x2d0], -R20 ;  /* 0x0000b4000d007a23 */ /* 0x010fcc0000010814 */
[----:B------:R1:W-:Y:S02]  /*4770*/  MUFU.EX2 R218, R0 ;  /* 0x0000000000da7308 */ /* 0x0003e40000000800 */
[----:B-1----:R-:W-:-:S06]  /*4780*/  FFMA.FTZ R0, R14, c[0x0][0x2d0], -R20 ;  /* 0x0000b4000e007a23 */ /* 0x002fcc0000010814 */
[----:B------:R1:W4:Y:S02]  /*4790*/  MUFU.EX2 R219, R0 ;  /* 0x0000000000db7308 */ /* 0x0003240000000800 */
[----:B-1----:R-:W-:Y:S01]  /*47a0*/  FFMA.FTZ R0, R18, c[0x0][0x2d0], -R20 ;  /* 0x0000b40012007a23 */ /* 0x002fe20000010814 */
[----:B--2---:R-:W-:Y:S02]  /*47b0*/  F2FP.BF16.PACK_AB R18, R217, R177 ;  /* 0x000000b1d912723e */ /* 0x004fe400000010ff */
[----:B----4-:R-:W-:-:S03]  /*47c0*/  F2FP.BF16.PACK_AB R8, R219, R218 ;  /* 0x000000dadb08723e */ /* 0x010fc600000010ff */
[----:B------:R1:W2:Y:S02]  /*47d0*/  MUFU.EX2 R223, R0 ;  /* 0x0000000000df7308 */ /* 0x0002a40000000800 */
[----:B-1----:R-:W-:Y:S01]  /*47e0*/  FFMA.FTZ R0, R16, c[0x0][0x2d0], -R3 ;  /* 0x0000b40010007a23 */ /* 0x002fe20000010803 */
[----:B------:R-:W-:Y:S02]  /*47f0*/  F2FP.BF16.PACK_AB R16, R153, R154 ;  /* 0x0000009a9910723e */ /* 0x000fe400000010ff */
[----:B--2---:R-:W-:-:S03]  /*4800*/  F2FP.BF16.PACK_AB R10, R223, R222 ;  /* 0x000000dedf0a723e */ /* 0x004fc600000010ff */
        /* <DEDUP_REMOVED lines=11> */
[C---:B------:R-:W-:Y:S08]  /*48c0*/  HMMA.16816.F32.BF16 R100, R16.reuse, R60, RZ ;  /* 0x0000003c1064723c */ /* 0x040ff000000418ff */
        /* <DEDUP_REMOVED lines=12> */
[----:B------:R-:W-:Y:S01]  /*4990*/  HMMA.16816.F32.BF16 R160, R8, R48, R100 ;  /* 0x0000003008a0723c */ /* 0x000fe20000041864 */
[----:B-1----:R-:W-:-:S05]  /*49a0*/  FFMA.FTZ R0, R26, c[0x0][0x2d0], -R2 ;  /* 0x0000b4001a007a23 */ /* 0x002fca0000010802 */
        /* <DEDUP_REMOVED lines=10> */
[----:B------:R-:W1:Y:S04]  /*4a50*/  LDSM.16.MT88.4 R28, [R180+0x400] ;  /* 0x00040000b41c783b */ /* 0x000e680000004200 */
[----:B------:R2:W-:Y:S02]  /*4a60*/  MUFU.EX2 R209, R0 ;  /* 0x0000000000d17308 */ /* 0x0005e40000000800 */
[----:B--2---:R-:W-:-:S05]  /*4a70*/  FMUL.FTZ R0, R119, c[0x0][0x2d0] ;  /* 0x0000b40077007a20 */ /* 0x004fca0000410000 */
[----:B------:R-:W-:Y:S02]  /*4a80*/  FSEL R0, R0, RZ, P0 ;  /* 0x000000ff00007208 */ /* 0x000fe40000000000 */
[----:B------:R-:W-:-:S03]  /*4a90*/  ISETP.GE.AND P0, PT, R197, R231, PT ;  /* 0x000000e7c500720c */ /* 0x000fc60003f06270 */
[----:B------:R-:W-:-:S04]  /*4aa0*/  FFMA.FTZ R4, R33, c[0x0][0x2d0], -R0 ;  /* 0x0000b40021047a23 */ /* 0x000fc80000010800 */
[----:B------:R2:W-:Y:S02]  /*4ab0*/  MUFU.EX2 R198, R4 ;  /* 0x0000000400c67308 */ /* 0x0005e40000000800 */
[--C-:B--2---:R-:W-:Y:S02]  /*4ac0*/  FFMA.FTZ R4, R35, c[0x0][0x2d0], -R0.reuse ;  /* 0x0000b40023047a23 */ /* 0x104fe40000010800 */
[----:B------:R-:W-:Y:S04]  /*4ad0*/  HMMA.16816.F32.BF16 R32, R16, R36, RZ ;  /* 0x000000241020723c */ /* 0x000fe800000418ff */
[----:B------:R2:W3:Y:S02]  /*4ae0*/  MUFU.EX2 R178, R4 ;  /* 0x0000000400b27308 */ /* 0x0004e40000000800 */
[----:B--2---:R-:W-:Y:S01]  /*4af0*/  FFMA.FTZ R4, R40, c[0x0][0x2d0], -R0 ;  /* 0x0000b40028047a23 */ /* 0x004fe20000010800 */
[----:B---3--:R-:W-:-:S05]  /*4b00*/  F2FP.BF16.PACK_AB R13, R178, R198 ;  /* 0x000000c6b20d723e */ /* 0x008fca00000010ff */
[----:B------:R2:W-:Y:S11]  /*4b10*/  MUFU.EX2 R179, R4 ;  /* 0x0000000400b37308 */ /* 0x0005f60000000800 */
[----:B------:R-:W-:Y:S01]  /*4b20*/  @!UPT UIADD3 URZ, URZ, URZ, URZ ;  /* 0x0000003f3f3ff290 */ /* 0x000fe2000fffe03f */
[----:B-1----:R-:W-:Y:S01]  /*4b30*/  HMMA.16816.F32.BF16 R136, R8, R28, R32 ;  /* 0x0000001c0888723c */ /* 0x002fe20000041820 */
[----:B------:R-:W1:Y:S01]  /*4b40*/  LDSM.16.MT88.4 R32, [R181+0x400] ;  /* 0x00040000b520783b */ /* 0x000e620000004200 */
[----:B--2---:R-:W-:-:S04]  /*4b50*/  FFMA.FTZ R4, R41, c[0x0][0x2d0], -R0 ;  /* 0x0000b40029047a23 */ /* 0x004fc80000010800 */
[----:B------:R2:W3:Y:S02]  /*4b60*/  MUFU.EX2 R199, R4 ;  /* 0x0000000400c77308 */ /* 0x0004e40000000800 */
[----:B--2---:R-:W-:Y:S01]  /*4b70*/  FFMA.FTZ R4, R42, c[0x0][0x2d0], -R0 ;  /* 0x0000b4002a047a23 */ /* 0x004fe20000010800 */
[----:B---3--:R-:W-:-:S05]  /*4b80*/  F2FP.BF16.PACK_AB R15, R199, R179 ;  /* 0x000000b3c70f723e */ /* 0x008fca00000010ff */
[----:B------:R2:W-:Y:S01]  /*4b90*/  MUFU.EX2 R202, R4 ;  /* 0x0000000400ca7308 */ /* 0x0005e20000000800 */
[----:B-1----:R-:W-:Y:S08]  /*4ba0*/  HMMA.16816.F32.BF16 R148, R8, R32, R108 ;  /* 0x000000200894723c */ /* 0x002ff0000004186c */
[----:B------:R-:W-:Y:S01]  /*4bb0*/  HMMA.16816.F32.BF16 R24, R12, R36, RZ ;  /* 0x000000240c18723c */ /* 0x000fe200000418ff */
[----:B--2---:R-:W-:-:S02]  /*4bc0*/  FFMA.FTZ R4, R43, c[0x0][0x2d0], -R0 ;  /* 0x0000b4002b047a23 */ /* 0x004fc40000010800 */
[----:B------:R-:W1:Y:S05]  /*4bd0*/  LDSM.16.MT88.4 R40, [R181+0x1c00] ;  /* 0x001c0000b528783b */ /* 0x000e6a0000004200 */
[C---:B------:R-:W-:Y:S01]  /*4be0*/  HMMA.16816.F32.BF16 R80, R12.reuse, R56, RZ ;  /* 0x000000380c50723c */ /* 0x040fe200000418ff */
[----:B------:R2:W3:Y:S07]  /*4bf0*/  MUFU.EX2 R203, R4 ;  /* 0x0000000400cb7308 */ /* 0x0004ee0000000800 */
[C---:B------:R-:W-:Y:S08]  /*4c00*/  HMMA.16816.F32.BF16 R72, R12.reuse, R52, RZ ;  /* 0x000000340c48723c */ /* 0x040ff000000418ff */
[----:B------:R-:W-:Y:S01]  /*4c10*/  HMMA.16816.F32.BF16 R92, R12, R68, RZ ;  /* 0x000000440c5c723c */ /* 0x000fe200000418ff */
[----:B--2---:R-:W-:Y:S01]  /*4c20*/  FFMA.FTZ R4, R44, c[0x0][0x2d0], -R0 ;  /* 0x0000b4002c047a23 */ /* 0x004fe20000010800 */
[----:B---3--:R-:W-:-:S03]  /*4c30*/  F2FP.BF16.PACK_AB R5, R203, R202 ;  /* 0x000000cacb05723e */ /* 0x008fc600000010ff */
[----:B------:R2:W-:Y:S03]  /*4c40*/  MUFU.EX2 R205, R4 ;  /* 0x0000000400cd7308 */ /* 0x0005e60000000800 */
[C---:B------:R-:W-:Y:S08]  /*4c50*/  HMMA.16816.F32.BF16 R88, R12.reuse, R64, RZ ;  /* 0x000000400c58723c */ /* 0x040ff000000418ff */
[----:B------:R-:W-:Y:S01]  /*4c60*/  HMMA.16816.F32.BF16 R84, R12, R60, RZ ;  /* 0x0000003c0c54723c */ /* 0x000fe200000418ff */
[----:B--2---:R-:W-:-:S02]  /*4c70*/  FFMA.FTZ R4, R45, c[0x0][0x2d0], -R0 ;  /* 0x0000b4002d047a23 */ /* 0x004fc40000010800 */
[----:B------:R-:W2:Y:S05]  /*4c80*/  LDSM.16.MT88.4 R44, [R180+0x1c00] ;  /* 0x001c0000b42c783b */ /* 0x000eaa0000004200 */
[----:B-1----:R-:W-:Y:S01]  /*4c90*/  HMMA.16816.F32.BF16 R100, R8, R40, R76 ;  /* 0x000000280864723c */ /* 0x002fe2000004184c */
[----:B------:R1:W3:Y:S07]  /*4ca0*/  MUFU.EX2 R204, R4 ;  /* 0x0000000400cc7308 */ /* 0x0002ee0000000800 */
[----:B------:R-:W-:Y:S01]  /*4cb0*/  HMMA.16816.F32.BF16 R76, R12, R38, RZ ;  /* 0x000000260c4c723c */ /* 0x000fe200000418ff */
[----:B-1----:R-:W-:-:S02]  /*4cc0*/  F2FP.BF16.PACK_AB R4, R209, R208 ;  /* 0x000000d0d104723e */ /* 0x002fc400000010ff */
[----:B---3--:R-:W-:-:S07]  /*4cd0*/  F2FP.BF16.PACK_AB R7, R204, R205 ;  /* 0x000000cdcc07723e */ /* 0x008fce00000010ff */
[C---:B------:R-:W-:Y:S01]  /*4ce0*/  HMMA.16816.F32.BF16 R140, R4.reuse, R28, R24 ;  /* 0x0000001c048c723c */ /* 0x040fe20000041818 */
[----:B------:R-:W1:Y:S07]  /*4cf0*/  LDSM.16.MT88.4 R24, [R180+0x1000] ;  /* 0x00100000b418783b */ /* 0x000e6e0000004200 */
[C---:B------:R-:W-:Y:S08]  /*4d00*/  HMMA.16816.F32.BF16 R164, R4.reuse, R40, R72 ;  /* 0x0000002804a4723c */ /* 0x040ff00000041848 */
[----:B--2---:R-:W-:Y:S08]  /*4d10*/  HMMA.16816.F32.BF16 R168, R4, R44, R80 ;  /* 0x0000002c04a8723c */ /* 0x004ff00000041850 */
[C---:B------:R-:W-:Y:S08]  /*4d20*/  HMMA.16816.F32.BF16 R80, R16.reuse, R38, RZ ;  /* 0x000000261050723c */ /* 0x040ff000000418ff */
[-C--:B------:R-:W-:Y:S08]  /*4d30*/  HMMA.16816.F32.BF16 R72, R16, R70.reuse, RZ ;  /* 0x000000461048723c */ /* 0x080ff000000418ff */
[----:B------:R-:W-:Y:S08]  /*4d40*/  HMMA.16816.F32.BF16 R68, R12, R70, RZ ;  /* 0x000000460c44723c */ /* 0x000ff000000418ff */
[-C--:B------:R-:W-:Y:S08]  /*4d50*/  HMMA.16816.F32.BF16 R36, R16, R66.reuse, RZ ;  /* 0x000000421024723c */ /* 0x080ff000000418ff */
[----:B------:R-:W-:Y:S08]  /*4d60*/  HMMA.16816.F32.BF16 R64, R12, R66, RZ ;  /* 0x000000420c40723c */ /* 0x000ff000000418ff */
[----:B------:R-:W-:Y:S08]  /*4d70*/  HMMA.16816.F32.BF16 R92, R4, R32, R92 ;  /* 0x00000020045c723c */ /* 0x000ff0000004185c */
[C---:B-1----:R-:W-:Y:S08]  /*4d80*/  HMMA.16816.F32.BF16 R156, R8.reuse, R24, R104 ;  /* 0x00000018089c723c */ /* 0x042ff00000041868 */
[-C--:B------:R-:W-:Y:S08]  /*4d90*/  HMMA.16816.F32.BF16 R72, R8, R34.reuse, R72 ;  /* 0x000000220848723c */ /* 0x080ff00000041848 */
[C---:B------:R-:W-:Y:S08]  /*4da0*/  HMMA.16816.F32.BF16 R68, R4.reuse, R34, R68 ;  /* 0x000000220444723c */ /* 0x040ff00000041844 */
[----:B------:R-:W-:Y:S08]  /*4db0*/  HMMA.16816.F32.BF16 R104, R4, R24, R88 ;  /* 0x000000180468723c */ /* 0x000ff00000041858 */
[-C--:B------:R-:W-:Y:S08]  /*4dc0*/  HMMA.16816.F32.BF16 R80, R8, R30.reuse, R80 ;  /* 0x0000001e0850723c */ /* 0x080ff00000041850 */
[----:B------:R-:W-:Y:S08]  /*4dd0*/  HMMA.16816.F32.BF16 R76, R4, R30, R76 ;  /* 0x0000001e044c723c */ /* 0x000ff0000004184c */
[-C--:B------:R-:W-:Y:S08]  /*4de0*/  HMMA.16816.F32.BF16 R36, R8, R26.reuse, R36 ;  /* 0x0000001a0824723c */ /* 0x080ff00000041824 */
[----:B------:R-:W-:Y:S08]  /*4df0*/  HMMA.16816.F32.BF16 R32, R4, R26, R64 ;  /* 0x0000001a0420723c */ /* 0x000ff00000041840 */
        /* <DEDUP_REMOVED lines=15> */
[----:B------:R-:W2:Y:S01]  /*4ef0*/  LDSM.16.MT88.4 R60, [R180+0x1400] ;  /* 0x00140000b43c783b */ /* 0x000ea20000004200 */
[----:B-1----:R-:W-:-:S04]  /*4f00*/  FFMA.FTZ R4, R117, c[0x0][0x2d0], -R20 ;  /* 0x0000b40075047a23 */ /* 0x002fc80000010814 */
[----:B------:R1:W3:Y:S02]  /*4f10*/  MUFU.EX2 R43, R4 ;  /* 0x00000004002b7308 */ /* 0x0002e40000000800 */
[----:B------:R-:W-:Y:S07]  /*4f20*/  HMMA.16816.F32.BF16 R96, R8, R46, R56 ;  /* 0x0000002e0860723c */ /* 0x000fee0000041838 */
[----:B------:R-:W-:Y:S02]  /*4f30*/  FADD.FTZ R8, R134, R116 ;  /* 0x0000007486087221 */ /* 0x000fe40000010000 */
[----:B-1----:R-:W-:-:S04]  /*4f40*/  FFMA.FTZ R4, R113, c[0x0][0x2d0], -R20 ;  /* 0x0000b40071047a23 */ /* 0x002fc80000010814 */
[----:B------:R1:W-:Y:S02]  /*4f50*/  MUFU.EX2 R44, R4 ;  /* 0x00000004002c7308 */ /* 0x0003e40000000800 */
[----:B-1----:R-:W-:Y:S01]  /*4f60*/  FFMA.FTZ R4, R112, c[0x0][0x2d0], -R20 ;  /* 0x0000b40070047a23 */ /* 0x002fe20000010814 */
[----:B---3--:R-:W-:-:S05]  /*4f70*/  F2FP.BF16.PACK_AB R112, R43, R42 ;  /* 0x0000002a2b70723e */ /* 0x008fca00000010ff */
[----:B------:R1:W-:Y:S02]  /*4f80*/  MUFU.EX2 R200, R4 ;  /* 0x0000000400c87308 */ /* 0x0003e40000000800 */
[----:B-1----:R-:W-:-:S06]  /*4f90*/  FFMA.FTZ R4, R126, c[0x0][0x2d0], -R3 ;  /* 0x0000b4007e047a23 */ /* 0x002fcc0000010803 */
[----:B------:R1:W-:Y:S02]  /*4fa0*/  MUFU.EX2 R23, R4 ;  /* 0x0000000400177308 */ /* 0x0003e40000000800 */
[----:B-1----:R-:W-:-:S06]  /*4fb0*/  FFMA.FTZ R4, R124, c[0x0][0x2d0], -R3 ;  /* 0x0000b4007c047a23 */ /* 0x002fcc0000010803 */
[----:B------:R1:W3:Y:S02]  /*4fc0*/  MUFU.EX2 R40, R4 ;  /* 0x0000000400287308 */ /* 0x0002e40000000800 */
[--C-:B-1----:R-:W-:Y:S01]  /*4fd0*/  FFMA.FTZ R4, R115, c[0x0][0x2d0], -R3.reuse ;  /* 0x0000b40073047a23 */ /* 0x102fe20000010803 */
[----:B---3--:R-:W-:Y:S01]  /*4fe0*/  F2FP.BF16.PACK_AB R113, R40, R23 ;  /* 0x000000172871723e */ /* 0x008fe200000010ff */
[----:B------:R-:W-:Y:S01]  /*4ff0*/  FFMA.FTZ R3, R114, c[0x0][0x2d0], -R3 ;  /* 0x0000b40072037a23 */ /* 0x000fe20000010803 */
[----:B------:R-:W-:-:S03]  /*5000*/  F2FP.BF16.PACK_AB R114, R200, R44 ;  /* 0x0000002cc872723e */ /* 0x000fc600000010ff */
[----:B------:R1:W-:Y:S08]  /*5010*/  MUFU.EX2 R41, R4 ;  /* 0x0000000400297308 */ /* 0x0003f00000000800 */
[----:B------:R3:W4:Y:S01]  /*5020*/  MUFU.EX2 R201, R3 ;  /* 0x0000000300c97308 */ /* 0x0007220000000800 */
[----:B-1----:R-:W-:Y:S02]  /*5030*/  FADD.FTZ R4, R154, R153 ;  /* 0x000000999a047221 */ /* 0x002fe40000010000 */
[----:B---3--:R-:W-:Y:S01]  /*5040*/  FFMA.FTZ R3, R131, c[0x0][0x2d0], -R2 ;  /* 0x0000b40083037a23 */ /* 0x008fe20000010802 */
[----:B----4-:R-:W-:-:S04]  /*5050*/  F2FP.BF16.PACK_AB R115, R201, R41 ;  /* 0x00000029c973723e */ /* 0x010fc800000010ff */
[----:B------:R1:W-:Y:S03]  /*5060*/  MUFU.EX2 R20, R3 ;  /* 0x0000000300147308 */ /* 0x0003e60000000800 */
[C---:B------:R-:W-:Y:S08]  /*5070*/  HMMA.16816.F32.BF16 R136, R112.reuse, R144, R136 ;  /* 0x000000907088723c */ /* 0x040ff00000041888 */
[----:B--2---:R-:W-:Y:S01]  /*5080*/  HMMA.16816.F32.BF16 R52, R112, R60, R156 ;  /* 0x0000003c7034723c */ /* 0x004fe2000004189c */
[----:B-1----:R-:W-:-:S04]  /*5090*/  FFMA.FTZ R3, R130, c[0x0][0x2d0], -R2 ;  /* 0x0000b40082037a23 */ /* 0x002fc80000010802 */
[----:B------:R1:W2:Y:S03]  /*50a0*/  MUFU.EX2 R21, R3 ;  /* 0x0000000300157308 */ /* 0x0002a60000000800 */
[----:B------:R-:W-:Y:S01]  /*50b0*/  HMMA.16816.F32.BF16 R64, R112, R62, R36 ;  /* 0x0000003e7040723c */ /* 0x000fe20000041824 */
[--C-:B-1----:R-:W-:Y:S01]  /*50c0*/  FFMA.FTZ R3, R127, c[0x0][0x2d0], -R2.reuse ;  /* 0x0000b4007f037a23 */ /* 0x102fe20000010802 */
[----:B--2---:R-:W-:Y:S01]  /*50d0*/  F2FP.BF16.PACK_AB R108, R21, R20 ;  /* 0x00000014156c723e */ /* 0x004fe200000010ff */
[----:B------:R-:W-:Y:S02]  /*50e0*/  FFMA.FTZ R2, R125, c[0x0][0x2d0], -R2 ;  /* 0x0000b4007d027a23 */ /* 0x000fe40000010802 */
[----:B------:R1:W-:Y:S08]  /*50f0*/  MUFU.EX2 R22, R3 ;  /* 0x0000000300167308 */ /* 0x0003f00000000800 */
        /* <DEDUP_REMOVED lines=8> */
[----:B------:R1:W2:Y:S08]  /*5180*/  MUFU.EX2 R9, R2 ;  /* 0x0000000200097308 */ /* 0x0002b00000000800 */
[----:B------:R3:W4:Y:S01]  /*5190*/  MUFU.EX2 R221, R0 ;  /* 0x0000000000dd7308 */ /* 0x0007220000000800 */
[----:B-1----:R-:W-:Y:S01]  /*51a0*/  FADD.FTZ R2, R152, R135 ;  /* 0x0000008798027221 */ /* 0x002fe20000010000 */
[----:B--2---:R-:W-:Y:S01]  /*51b0*/  F2FP.BF16.PACK_AB R109, R9, R10 ;  /* 0x0000000a096d723e */ /* 0x004fe200000010ff */
[----:B------:R-:W1:Y:S01]  /*51c0*/  LDSM.16.MT88.4 R152, [R181+0x800] ;  /* 0x00080000b598783b */ /* 0x000e620000004200 */
[----:B------:R-:W-:Y:S01]  /*51d0*/  HMMA.16816.F32.BF16 R132, R112, R146, R80 ;  /* 0x000000927084723c */ /* 0x000fe20000041850 */
[----:B------:R-:W-:-:S02]  /*51e0*/  FADD.FTZ R3, R176, R2 ;  /* 0x00000002b0037221 */ /* 0x000fc40000010000 */
[----:B------:R-:W-:Y:S02]  /*51f0*/  FADD.FTZ R2, R206, R8 ;  /* 0x00000008ce027221 */ /* 0x000fe40000010000 */
[----:B---3--:R-:W-:Y:S01]  /*5200*/  FADD.FTZ R0, R177, R4 ;  /* 0x00000004b1007221 */ /* 0x008fe20000010000 */
[----:B----4-:R-:W-:Y:S01]  /*5210*/  F2FP.BF16.PACK_AB R111, R221, R11 ;  /* 0x0000000bdd6f723e */ /* 0x010fe200000010ff */
[----:B------:R-:W2:Y:S01]  /*5220*/  LDSM.16.MT88.4 R4, [R181+0x2000] ;  /* 0x00200000b504783b */ /* 0x000ea20000004200 */
        /* <DEDUP_REMOVED lines=14> */
[----:B------:R-:W-:-:S07]  /*5310*/  FADD.FTZ R3, R215, R3 ;  /* 0x00000003d7037221 */ /* 0x000fce0000010000 */
[----:B------:R-:W-:Y:S08]  /*5320*/  HMMA.16816.F32.BF16 R60, R108, R62, R32 ;  /* 0x0000003e6c3c723c */ /* 0x000ff00000041820 */
[-C--:B-1----:R-:W-:Y:S08]  /*5330*/  HMMA.16816.F32.BF16 R128, R112, R152.reuse, R148 ;  /* 0x000000987080723c */ /* 0x082ff00000041894 */
[----:B------:R-:W-:Y:S01]  /*5340*/  HMMA.16816.F32.BF16 R148, R108, R152, R92 ;  /* 0x000000986c94723c */ /* 0x000fe2000004185c */
[----:B------:R-:W1:Y:S07]  /*5350*/  LDSM.16.MT88.4 R92, [R180+0x2000] ;  /* 0x00200000b45c783b */ /* 0x000e6e0000004200 */
[-C--:B--2---:R-:W-:Y:S08]  /*5360*/  HMMA.16816.F32.BF16 R100, R112, R4.reuse, R100 ;  /* 0x000000047064723c */ /* 0x084ff00000041864 */
[----:B------:R-:W-:Y:S07]  /*5370*/  HMMA.16816.F32.BF16 R104, R108, R4, R164 ;  /* 0x000000046c68723c */ /* 0x000fee00000418a4 */
        /* <DEDUP_REMOVED lines=11> */
[C---:B---3--:R-:W-:Y:S01]  /*5430*/  HMMA.16816.F32.BF16 R80, R112.reuse, R78, R88 ;  /* 0x0000004e7050723c */ /* 0x048fe20000041858 */
        /* <DEDUP_REMOVED lines=9> */
[----:B-1----:R-:W-:Y:S01]  /*54d0*/  HMMA.16816.F32.BF16 R84, R112, R92, R84 ;  /* 0x0000005c7054723c */ /* 0x002fe20000041854 */
        /* <DEDUP_REMOVED lines=19> */
.L_x_1891:
        /* <DEDUP_REMOVED lines=32> */
.L_x_1974:
        /* <DEDUP_REMOVED lines=23> */
.L_x_1975:
        /* <DEDUP_REMOVED lines=15> */
.L_x_1882:
[----:B------:R-:W-:Y:S05]  /*5a70*/  BSYNC B0 ;  /* 0x0000000000007941 */ /* 0x000fea0003800000 */
.L_x_1881:
        /* <DEDUP_REMOVED lines=81> */
[----:B------:R-:W-:Y:S01]  /*5f90*/  HMMA.16816.F32.BF16 R48, R156, R174, R48 ;  /* 0x000000ae9c30723c */ /* 0x000fe20000041830 */
[----:B------:R-:W3:Y:S07]  /*5fa0*/  LDSM.16.M88.4 R156, [R186] ;  /* 0x00000000ba9c783b */ /* 0x000eee0000000200 */
[-C--:B-1----:R-:W-:Y:S01]  /*5fb0*/  HMMA.16816.F32.BF16 R4, R160, R164.reuse, R4 ;  /* 0x000000a4a004723c */ /* 0x082fe20000041804 */
[----:B------:R-:W1:Y:S01]  /*5fc0*/  LDSM.16.M88.4 R172, [R185] ;  /* 0x00000000b9ac783b */ /* 0x000e620000000200 */
[----:B------:R-:W-:Y:S07]  /*5fd0*/  DEPBAR.LE SB0, 0x0 ;  /* 0x000080000000791a */ /* 0x000fee0000000000 */
[----:B------:R-:W-:Y:S01]  /*5fe0*/  BAR.SYNC.DEFER_BLOCKING 0x0 ;  /* 0x0000000000007b1d */ /* 0x000fe20000010000 */
[C---:B--2---:R-:W-:Y:S08]  /*5ff0*/  HMMA.16816.F32.BF16 R8, R168.reuse, R164, R8 ;  /* 0x000000a4a808723c */ /* 0x044ff00000041808 */
[-C--:B------:R-:W-:Y:S08]  /*6000*/  HMMA.16816.F32.BF16 R12, R168, R166.reuse, R12 ;  /* 0x000000a6a80c723c */ /* 0x080ff0000004180c */
[C---:B------:R-:W-:Y:S08]  /*6010*/  HMMA.16816.F32.BF16 R16, R160.reuse, R166, R16 ;  /* 0x000000a6a010723c */ /* 0x040ff00000041810 */
[-C--:B---3--:R-:W-:Y:S08]  /*6020*/  HMMA.16816.F32.BF16 R20, R160, R156.reuse, R20 ;  /* 0x0000009ca014723c */ /* 0x088ff00000041814 */
[C---:B------:R-:W-:Y:S08]  /*6030*/  HMMA.16816.F32.BF16 R24, R168.reuse, R156, R24 ;  /* 0x0000009ca818723c */ /* 0x040ff00000041818 */
[-C--:B------:R-:W-:Y:S08]  /*6040*/  HMMA.16816.F32.BF16 R28, R168, R158.reuse, R28 ;  /* 0x0000009ea81c723c */ /* 0x080ff0000004181c */
[C---:B------:R-:W-:Y:S08]  /*6050*/  HMMA.16816.F32.BF16 R32, R160.reuse, R158, R32 ;  /* 0x0000009ea020723c */ /* 0x040ff00000041820 */
[-C--:B-1----:R-:W-:Y:S08]  /*6060*/  HMMA.16816.F32.BF16 R36, R160, R172.reuse, R36 ;  /* 0x000000aca024723c */ /* 0x082ff00000041824 */
[C---:B------:R-:W-:Y:S08]  /*6070*/  HMMA.16816.F32.BF16 R40, R168.reuse, R172, R40 ;  /* 0x000000aca828723c */ /* 0x040ff00000041828 */
[-C--:B------:R-:W-:Y:S08]  /*6080*/  HMMA.16816.F32.BF16 R44, R168, R174.reuse, R44 ;  /* 0x000000aea82c723c */ /* 0x080ff0000004182c */
[----:B------:R-:W-:Y:S01]  /*6090*/  HMMA.16816.F32.BF16 R48, R160, R174, R48 ;  /* 0x000000aea030723c */ /* 0x000fe20000041830 */
[----:B------:R-:W-:Y:S07]  /*60a0*/  @!UPT UIADD3 URZ, URZ, URZ, URZ ;  /* 0x0000003f3f3ff290 */ /* 0x000fee000fffe03f */
[----:B------:R-:W-:-:S11]  /*60b0*/  @!P0 BRA `(.L_x_1885) ;  /* 0x0000045000008947 */ /* 0x000fd60003800000 */
[----:B------:R-:W-:Y:S02]  /*60c0*/  IMAD.MOV.U32 R2, RZ, RZ, 0x1 ;  /* 0x00000001ff027424 */ /* 0x000fe400078e00ff */
        /* <DEDUP_REMOVED lines=11> */
[----:B------:R-:W-:Y:S03]  /*6180*/  @!P1 LEA R156, P0, R116, c[0x0][0x2a0], 0x2 ;  /* 0x0000a800749c9a11 */ /* 0x000fe600078010ff */
[----:B------:R-:W-:Y:S01]  /*6190*/  IMAD R195, R2, c[0x0][0x2b8], R3 ;  /* 0x0000ae0002c37a24 */ /* 0x000fe200078e0203 */
[----:B------:R-:W-:Y:S04]  /*61a0*/  @!P1 LEA.HI.X R157, R116, c[0x0][0x2a4], R157, 0x2, P0 ;  /* 0x0000a900749d9a11 */ /* 0x000fe800000f149d */
[----:B------:R-:W-:Y:S01]  /*61b0*/  SHF.R.S32.HI R2, RZ, 0x1f, R195 ;  /* 0x0000001fff027819 */ /* 0x000fe200000114c3 */
[----:B------:R1:W2:Y:S04]  /*61c0*/  @!P1 LDG.E R194, [R156.64] ;  /* 0x000000069cc29981 */ /* 0x0002a8000c1e1900 */
[----:B------:R-:W-:Y:S02]  /*61d0*/  IMAD R116, R2, c[0x0][0x1e0], RZ ;  /* 0x0000780002747a24 */ /* 0x000fe400078e02ff */
[C---:B------:R-:W-:Y:S04]  /*61e0*/  IMAD.WIDE.U32 R2, R195.reuse, c[0x0][0x1e0], RZ ;  /* 0x00007800c3027a25 */ /* 0x040fe800078e00ff */
[----:B------:R-:W-:Y:S04]  /*61f0*/  IMAD R116, R195, c[0x0][0x1e4], R116 ;  /* 0x00007900c3747a24 */ /* 0x000fe800078e0274 */
[----:B------:R-:W-:Y:S01]  /*6200*/  IMAD.IADD R3, R3, 0x1, R116 ;  /* 0x0000000103037824 */ /* 0x000fe200078e0274 */
[----:B-1----:R-:W-:Y:S04]  /*6210*/  IADD3 R156, -R230, 0x30, RZ ;  /* 0x00000030e69c7810 */ /* 0x002fe80007ffe1ff */
[----:B------:R-:W-:Y:S02]  /*6220*/  ISETP.GE.AND P5, PT, R156, 0x1, PT ;  /* 0x000000019c00780c */ /* 0x000fe40003fa6270 */
[----:B--2---:R-:W-:Y:S01]  /*6230*/  SHF.R.S32.HI R116, RZ, 0x1f, R194 ;  /* 0x0000001fff747819 */ /* 0x004fe200000114c2 */
        /* <DEDUP_REMOVED lines=9> */
.L_x_1976:
[----:B------:R-:W-:-:S05]  /*62d0*/  BRA.DIV ~URZ, `(.L_x_1887) ;  /* 0x000079227f007947 */ /* 0x000fca000b800000 */
[----:B------:R3:W4:Y:S02]  /*62e0*/  SHFL.IDX PT, R2, R162, RZ, 0x1c1f ;  /* 0x001c1fffa2027589 */ /* 0x00072400000e0000 */
.L_x_1977:
        /* <DEDUP_REMOVED lines=19> */
.L_x_1978:
[-C--:B--2---:R-:W-:Y:S02]  /*6420*/  @P0 LEA R158, P2, R196, R2.reuse, 0x1 ;  /* 0x00000002c49e0211 */ /* 0x084fe400078408ff */
[----:B------:R-:W-:Y:S02]  /*6430*/  SHF.R.S32.HI R3, RZ, 0x1f, R196 ;  /* 0x0000001fff037819 */ /* 0x000fe400000114c4 */
[----:B------:R-:W-:Y:S02]  /*6440*/  @P0 LEA R156, P5, R228, R2, 0x1 ;  /* 0x00000002e49c0211 */ /* 0x000fe400078a08ff */
[----:B-1----:R-:W-:Y:S02]  /*6450*/  @P0 LEA.HI.X R159, R196, R116, R3, 0x1, P2 ;  /* 0x00000074c49f0211 */ /* 0x002fe400010f0c03 */
[----:B------:R-:W-:Y:S02]  /*6460*/  SHF.R.S32.HI R161, RZ, 0x1f, R228 ;  /* 0x0000001fffa17819 */ /* 0x000fe400000114e4 */
[C---:B------:R-:W-:Y:S01]  /*6470*/  @P0 LEA R2, P2, R229.reuse, R2, 0x1 ;  /* 0x00000002e5020211 */ /* 0x040fe200078408ff */
[----:B------:R-:W-:Y:S01]  /*6480*/  @!PT LDS RZ, [RZ] ;  /* 0x00000000fffff984 */ /* 0x000fe20000000800 */
[----:B------:R-:W-:Y:S01]  /*6490*/  @!PT LDS RZ, [RZ] ;  /* 0x00000000fffff984 */ /* 0x000fe20000000800 */
[----:B------:R-:W-:Y:S01]  /*64a0*/  @!PT LDS RZ, [RZ] ;  /* 0x00000000fffff984 */ /* 0x000fe20000000800 */
[----:B------:R1:W-:Y:S01]  /*64b0*/  @P0 LDGSTS.E.BYPASS.LTC128B.128 [R193+0x4480], [R158.64], !P4 ;  /* 0x044800009ec10fae */ /* 0x0003e2000e101d46 */
[-C--:B----4-:R-:W-:Y:S02]  /*64c0*/  @P0 LEA.HI.X R157, R228, R116.reuse, R161, 0x1, P5 ;  /* 0x00000074e49d0211 */ /* 0x090fe400028f0ca1 */
[----:B------:R-:W-:Y:S03]  /*64d0*/  SHF.R.S32.HI R160, RZ, 0x1f, R229 ;  /* 0x0000001fffa07819 */ /* 0x000fe600000114e5 */
[----:B------:R1:W-:Y:S01]  /*64e0*/  @P0 LDGSTS.E.BYPASS.LTC128B.128 [R193+0x5080], [R156.64], !P3 ;  /* 0x050800009cc10fae */ /* 0x0003e2000d901d46 */
[----:B------:R-:W-:Y:S05]  /*64f0*/  @P0 LEA.HI.X R3, R229, R116, R160, 0x1, P2 ;  /* 0x00000074e5030211 */ /* 0x000fea00010f0ca0 */
[----:B------:R1:W-:Y:S02]  /*6500*/  @P0 LDGSTS.E.BYPASS.LTC128B.128 [R193+0x5c80], [R2.64], !P6 ;  /* 0x05c8000002c10fae */ /* 0x0003e4000f101d46 */
.L_x_1885:
[----:B------:R-:W-:Y:S05]  /*6510*/  BSYNC B0 ;  /* 0x0000000000007941 */ /* 0x000fea0003800000 */
.L_x_1884:
        /* <DEDUP_REMOVED lines=51> */
.L_x_1979:
[----:B--2---:R-:W-:Y:S01]  /*6850*/  FMNMX.FTZ R122, R116, R2, !PT ;  /* 0x00000002747a7209 */ /* 0x004fe20007810000 */
[----:B------:R-:W-:-:S05]  /*6860*/  BRA.DIV ~URZ, `(.L_x_1890) ;  /* 0x000075227f007947 */ /* 0x000fca000b800000 */
[----:B------:R-:W-:Y:S04]  /*6870*/  SHFL.BFLY PT, R3, R120, 0x2, 0x1f ;  /* 0x0c401f0078037f89 */ /* 0x000fe800000e0000 */
[----:B------:R-:W-:Y:S04]  /*6880*/  SHFL.BFLY PT, R2, R156, 0x2, 0x1f ;  /* 0x0c401f009c027f89 */ /* 0x000fe800000e0000 */
[----:B-1----:R-:W-:Y:S04]  /*6890*/  SHFL.BFLY PT, R116, R157, 0x2, 0x1f ;  /* 0x0c401f009d747f89 */ /* 0x002fe800000e0000 */
[----:B------:R-:W1:Y:S02]  /*68a0*/  SHFL.BFLY PT, R121, R122, 0x1, 0x1f ;  /* 0x0c201f007a797f89 */ /* 0x000e6400000e0000 */
[----:B-1----:R-:W-:Y:S02]  /*68b0*/  FMNMX.FTZ R122, R122, R121, !PT ;  /* 0x000000797a7a7209 */ /* 0x002fe40007810000 */
[----:B------:R-:W-:Y:S02]  /*68c0*/  FMNMX.FTZ R3, R120, R3, !PT ;  /* 0x0000000378037209 */ /* 0x000fe40007810000 */
[----:B------:R-:W-:Y:S02]  /*68d0*/  FMNMX.FTZ R120, R156, R2, !PT ;  /* 0x000000029c787209 */ /* 0x000fe40007810000 */
[----:B------:R-:W-:Y:S01]  /*68e0*/  FMNMX.FTZ R116, R157, R116, !PT ;  /* 0x000000749d747209 */ /* 0x000fe20007810000 */
[----:B------:R-:W1:Y:S04]  /*68f0*/  SHFL.BFLY PT, R156, R3, 0x1, 0x1f ;  /* 0x0c201f00039c7f89 */ /* 0x000e6800000e0000 */
[----:B------:R-:W2:Y:S04]  /*6900*/  SHFL.BFLY PT, R158, R120, 0x1, 0x1f ;  /* 0x0c201f00789e7f89 */ /* 0x000ea800000e0000 */
[----:B------:R4:W3:Y:S01]  /*6910*/  SHFL.BFLY PT, R2, R116, 0x1, 0x1f ;  /* 0x0c201f0074027f89 */ /* 0x0008e200000e0000 */
[----:B-1----:R-:W-:Y:S02]  /*6920*/  FMNMX.FTZ R121, R3, R156, !PT ;  /* 0x0000009c03797209 */ /* 0x002fe40007810000 */
[----:B--2---:R-:W-:Y:S02]  /*6930*/  FMNMX.FTZ R120, R120, R158, !PT ;  /* 0x0000009e78787209 */ /* 0x004fe40007810000 */
.L_x_1980:
[----:B------:R-:W-:Y:S01]  /*6940*/  FADD.FTZ R0, -R122, R0 ;  /* 0x000000007a007221 */ /* 0x000fe20000010100 */
[----:B---3--:R-:W-:Y:S01]  /*6950*/  FMNMX.FTZ R2, R2, R116, !PT ;  /* 0x0000007402027209 */ /* 0x008fe20007810000 */
[----:B------:R-:W-:Y:S01]  /*6960*/  FMUL.FTZ R157, R122, c[0x0][0x2d0] ;  /* 0x0000b4007a9d7a20 */ /* 0x000fe20000410000 */
[----:B------:R-:W-:Y:S01]  /*6970*/  WARPSYNC 0xffffffff ;  /* 0xffffffff00007948 */ /* 0x000fe20003800000 */
[----:B------:R-:W-:Y:S01]  /*6980*/  FMUL.FTZ R0, R0, c[0x0][0x2d0] ;  /* 0x0000b40000007a20 */ /* 0x000fe20000410000 */
[----:B------:R-:W-:Y:S01]  /*6990*/  ISETP.GT.AND P0, PT, R197, R231, PT ;  /* 0x000000e7c500720c */ /* 0x000fe20003f04270 */
[----:B------:R-:W-:Y:S02]  /*69a0*/  FMUL.FTZ R156, R121, c[0x0][0x2d0] ;  /* 0x0000b400799c7a20 */ /* 0x000fe40000410000 */
[----:B------:R1:W2:Y:S01]  /*69b0*/  MUFU.EX2 R3, R0 ;  /* 0x0000000000037308 */ /* 0x0002a20000000800 */
[----:B------:R-:W-:Y:S02]  /*69c0*/  FMUL.FTZ R158, R2, c[0x0][0x2d0] ;  /* 0x0000b400029e7a20 */ /* 0x000fe40000410000 */
[--C-:B------:R-:W-:Y:S02]  /*69d0*/  FFMA.FTZ R6, R6, c[0x0][0x2d0], -R156.reuse ;  /* 0x0000b40006067a23 */ /* 0x100fe4000001089c */
[--C-:B------:R-:W-:Y:S02]  /*69e0*/  FFMA.FTZ R164, R32, c[0x0][0x2d0], -R157.reuse ;  /* 0x0000b40020a47a23 */ /* 0x100fe4000001089d */
[--C-:B------:R-:W-:Y:S02]  /*69f0*/  FFMA.FTZ R163, R33, c[0x0][0x2d0], -R157.reuse ;  /* 0x0000b40021a37a23 */ /* 0x100fe4000001089d */
[--C-:B------:R-:W-:Y:S01]  /*6a00*/  FFMA.FTZ R160, R34, c[0x0][0x2d0], -R156.reuse ;  /* 0x0000b40022a07a23 */ /* 0x100fe2000001089c */
[----:B------:R3:W-:Y:S01]  /*6a10*/  MUFU.EX2 R167, R6 ;  /* 0x0000000600a77308 */ /* 0x0007e20000000800 */
[--C-:B------:R-:W-:Y:S02]  /*6a20*/  FFMA.FTZ R159, R35, c[0x0][0x2d0], -R156.reuse ;  /* 0x0000b400239f7a23 */ /* 0x100fe4000001089c */
[----:B------:R-:W5:Y:S01]  /*6a30*/  LDSM.16.MT88.4 R32, [R180] ;  /* 0x00000000b420783b */ /* 0x000f620000004200 */
[--C-:B------:R-:W-:Y:S02]  /*6a40*/  FFMA.FTZ R7, R7, c[0x0][0x2d0], -R156.reuse ;  /* 0x0000b40007077a23 */ /* 0x100fe4000001089c */
[--C-:B------:R-:W-:Y:S02]  /*6a50*/  FFMA.FTZ R178, R36, c[0x0][0x2d0], -R157.reuse ;  /* 0x0000b40024b27a23 */ /* 0x100fe4000001089d */
[--C-:B------:R-:W-:Y:S02]  /*6a60*/  FFMA.FTZ R177, R37, c[0x0][0x2d0], -R157.reuse ;  /* 0x0000b40025b17a23 */ /* 0x100fe4000001089d */
[----:B------:R-:W-:Y:S01]  /*6a70*/  MUFU.EX2 R206, R7 ;  /* 0x0000000700ce7308 */ /* 0x000fe20000000800 */
[--C-:B------:R-:W-:Y:S02]  /*6a80*/  FFMA.FTZ R162, R22, c[0x0][0x2d0], -R156.reuse ;  /* 0x0000b40016a27a23 */ /* 0x100fe4000001089c */
[--C-:B------:R-:W-:Y:S02]  /*6a90*/  FFMA.FTZ R161, R23, c[0x0][0x2d0], -R156.reuse ;  /* 0x0000b40017a17a23 */ /* 0x100fe4000001089c */
[--C-:B-1----:R-:W-:Y:S02]  /*6aa0*/  FFMA.FTZ R0, R4, c[0x0][0x2d0], -R157.reuse ;  /* 0x0000b40004007a23 */ /* 0x102fe4000001089d */
[----:B------:R-:W-:Y:S02]  /*6ab0*/  FMUL.FTZ R4, R120, c[0x0][0x2d0] ;  /* 0x0000b40078047a20 */ /* 0x000fe40000410000 */
[----:B------:R-:W-:Y:S01]  /*6ac0*/  FFMA.FTZ R173, R50, c[0x0][0x2d0], -R156 ;  /* 0x0000b40032ad7a23 */ /* 0x000fe2000001089c */
[----:B------:R1:W-:Y:S01]  /*6ad0*/  MUFU.EX2 R168, R0 ;  /* 0x0000000000a87308 */ /* 0x0003e20000000800 */
[--C-:B------:R-:W-:Y:S02]  /*6ae0*/  FFMA.FTZ R171, R40, c[0x0][0x2d0], -R4.reuse ;  /* 0x0000b40028ab7a23 */ /* 0x100fe40000010804 */
[----:B----4-:R-:W-:Y:S02]  /*6af0*/  FFMA.FTZ R116, R25, c[0x0][0x2d0], -R4 ;  /* 0x0000b40019747a23 */ /* 0x010fe40000010804 */
[----:B---3--:R-:W-:Y:S02]  /*6b00*/  FFMA.FTZ R6, R14, c[0x0][0x2d0], -R158 ;  /* 0x0000b4000e067a23 */ /* 0x008fe4000001089e */
[--C-:B------:R-:W-:Y:S02]  /*6b10*/  FFMA.FTZ R170, R41, c[0x0][0x2d0], -R4.reuse ;  /* 0x0000b40029aa7a23 */ /* 0x100fe40000010804 */
[--C-:B------:R-:W-:Y:S01]  /*6b20*/  FFMA.FTZ R169, R44, c[0x0][0x2d0], -R4.reuse ;  /* 0x0000b4002ca97a23 */ /* 0x100fe20000010804 */
[----:B------:R-:W-:Y:S01]  /*6b30*/  MUFU.EX2 R219, R6 ;  /* 0x0000000600db7308 */ /* 0x000fe20000000800 */
[----:B------:R-:W-:Y:S02]  /*6b40*/  FFMA.FTZ R172, R45, c[0x0][0x2d0], -R4 ;  /* 0x0000b4002dac7a23 */ /* 0x000fe40000010804 */
[--C-:B------:R-:W-:Y:S02]  /*6b50*/  FFMA.FTZ R166, R20, c[0x0][0x2d0], -R157.reuse ;  /* 0x0000b40014a67a23 */ /* 0x100fe4000001089d */
[--C-:B------:R-:W-:Y:S02]  /*6b60*/  FFMA.FTZ R165, R21, c[0x0][0x2d0], -R157.reuse ;  /* 0x0000b40015a57a23 */ /* 0x100fe4000001089d */
[----:B------:R-:W-:Y:S02]  /*6b70*/  FFMA.FTZ R176, R48, c[0x0][0x2d0], -R157 ;  /* 0x0000b40030b07a23 */ /* 0x000fe4000001089d */
[--C-:B------:R-:W-:Y:S01]  /*6b80*/  FFMA.FTZ R175, R38, c[0x0][0x2d0], -R156.reuse ;  /* 0x0000b40026af7a23 */ /* 0x100fe2000001089c */
[----:B------:R-:W-:Y:S01]  /*6b90*/  MUFU.EX2 R208, R116 ;  /* 0x0000007400d07308 */ /* 0x000fe20000000800 */
[----:B------:R-:W-:Y:S02]  /*6ba0*/  FFMA.FTZ R174, R39, c[0x0][0x2d0], -R156 ;  /* 0x0000b40027ae7a23 */ /* 0x000fe4000001089c */
[--C-:B------:R-:W-:Y:S02]  /*6bb0*/  FFMA.FTZ R25, R28, c[0x0][0x2d0], -R4.reuse ;  /* 0x0000b4001c197a23 */ /* 0x100fe40000010804 */
[----:B-1----:R-:W-:Y:S02]  /*6bc0*/  FADD.FTZ R0, -R121, R117 ;  /* 0x0000007579007221 */ /* 0x002fe40000010100 */
[--C-:B------:R-:W-:Y:S02]  /*6bd0*/  FFMA.FTZ R29, R29, c[0x0][0x2d0], -R4.reuse ;  /* 0x0000b4001d1d7a23 */ /* 0x100fe40000010804 */
[----:B------:R-:W-:Y:S01]  /*6be0*/  FMUL.FTZ R0, R0, c[0x0][0x2d0] ;  /* 0x0000b40000007a20 */ /* 0x000fe20000410000 */
[----:B------:R-:W-:Y:S10]  /*6bf0*/  MUFU.EX2 R214, R165 ;  /* 0x000000a500d67308 */ /* 0x000ff40000000800 */
[----:B------:R1:W-:Y:S10]  /*6c00*/  MUFU.EX2 R117, R0 ;  /* 0x0000000000757308 */ /* 0x0003f40000000800 */
[----:B------:R-:W-:Y:S10]  /*6c10*/  MUFU.EX2 R209, R162 ;  /* 0x000000a200d17308 */ /* 0x000ff40000000800 */
[----:B------:R-:W3:Y:S01]  /*6c20*/  MUFU.EX2 R212, R161 ;  /* 0x000000a100d47308 */ /* 0x000ee20000000800 */
[--C-:B-1----:R-:W-:Y:S02]  /*6c30*/  FFMA.FTZ R0, R5, c[0x0][0x2d0], -R157.reuse ;  /* 0x0000b40005007a23 */ /* 0x102fe4000001089d */
[--C-:B------:R-:W-:Y:S07]  /*6c40*/  FFMA.FTZ R5, R16, c[0x0][0x2d0], -R157.reuse ;  /* 0x0000b40010057a23 */ /* 0x100fee000001089d */
[----:B------:R1:W-:Y:S10]  /*6c50*/  MUFU.EX2 R207, R0 ;  /* 0x0000000000cf7308 */ /* 0x0003f40000000800 */
[----:B------:R4:W-:Y:S10]  /*6c60*/  MUFU.EX2 R211, R5 ;  /* 0x0000000500d37308 */ /* 0x0009f40000000800 */
[----:B------:R-:W-:Y:S01]  /*6c70*/  MUFU.EX2 R215, R164 ;  /* 0x000000a400d77308 */ /* 0x000fe20000000800 */
[--C-:B-1----:R-:W-:Y:S02]  /*6c80*/  FFMA.FTZ R0, R17, c[0x0][0x2d0], -R157.reuse ;  /* 0x0000b40011007a23 */ /* 0x102fe4000001089d */
[----:B------:R-:W-:Y:S07]  /*6c90*/  FFMA.FTZ R157, R49, c[0x0][0x2d0], -R157 ;  /* 0x0000b400319d7a23 */ /* 0x000fee000001089d */
[----:B------:R1:W1:Y:S01]  /*6ca0*/  MUFU.EX2 R226, R0 ;  /* 0x0000000000e27308 */ /* 0x0002620000000800 */
[----:B----4-:R-:W-:Y:S02]  /*6cb0*/  FFMA.FTZ R5, R8, c[0x0][0x2d0], -R4 ;  /* 0x0000b40008057a23 */ /* 0x010fe40000010804 */
[----:B------:R-:W-:Y:S07]  /*6cc0*/  FFMA.FTZ R8, R15, c[0x0][0x2d0], -R158 ;  /* 0x0000b4000f087a23 */ /* 0x000fee000001089e */
[----:B------:R4:W-:Y:S10]  /*6cd0*/  MUFU.EX2 R199, R5 ;  /* 0x0000000500c77308 */ /* 0x0009f40000000800 */
[----:B------:R-:W-:Y:S01]  /*6ce0*/  MUFU.EX2 R218, R8 ;  /* 0x0000000800da7308 */ /* 0x000fe20000000800 */
[----:B-1----:R-:W-:Y:S09]  /*6cf0*/  FFMA.FTZ R0, R18, c[0x0][0x2d0], -R156 ;  /* 0x0000b40012007a23 */ /* 0x002ff2000001089c */
[----:B------:R1:W-:Y:S01]  /*6d00*/  MUFU.EX2 R224, R0 ;  /* 0x0000000000e07308 */ /* 0x0003e20000000800 */
[----:B----4-:R-:W-:Y:S09]  /*6d10*/  FFMA.FTZ R5, R10, c[0x0][0x2d0], -R158 ;  /* 0x0000b4000a057a23 */ /* 0x010ff2000001089e */
[----:B------:R4:W-:Y:S10]  /*6d20*/  MUFU.EX2 R179, R5 ;  /* 0x0000000500b37308 */ /* 0x0009f40000000800 */
[----:B------:R-:W-:Y:S01]  /*6d30*/  MUFU.EX2 R217, R163 ;  /* 0x000000a300d97308 */ /* 0x000fe20000000800 */
[--C-:B-1----:R-:W-:Y:S02]  /*6d40*/  FFMA.FTZ R0, R19, c[0x0][0x2d0], -R156.reuse ;  /* 0x0000b40013007a23 */ /* 0x102fe4000001089c */
[----:B------:R-:W-:Y:S07]  /*6d50*/  FFMA.FTZ R156, R51, c[0x0][0x2d0], -R156 ;  /* 0x0000b400339c7a23 */ /* 0x000fee000001089c */
[----:B------:R1:W1:Y:S01]  /*6d60*/  MUFU.EX2 R225, R0 ;  /* 0x0000000000e17308 */ /* 0x0002620000000800 */
[----:B----4-:R-:W-:Y:S09]  /*6d70*/  FFMA.FTZ R5, R11, c[0x0][0x2d0], -R158 ;  /* 0x0000b4000b057a23 */ /* 0x010ff2000001089e */
        /* <DEDUP_REMOVED lines=8> */
[--C-:B-1----:R-:W-:Y:S09]  /*6e00*/  FFMA.FTZ R0, R9, c[0x0][0x2d0], -R4.reuse ;  /* 0x0000b40009007a23 */ /* 0x102ff20000010804 */
        /* <DEDUP_REMOVED lines=8> */
[----:B------:R1:W4:Y:S10]  /*6e90*/  MUFU.EX2 R223, R0 ;  /* 0x0000000000df7308 */ /* 0x0003340000000800 */
[----:B------:R-:W-:Y:S10]  /*6ea0*/  MUFU.EX2 R164, R173 ;  /* 0x000000ad00a47308 */ /* 0x000ff40000000800 */
[----:B------:R-:W-:Y:S01]  /*6eb0*/  MUFU.EX2 R161, R170 ;  /* 0x000000aa00a17308 */ /* 0x000fe20000000800 */
[----:B-1----:R-:W-:Y:S02]  /*6ec0*/  FADD.FTZ R0, -R2, R119 ;  /* 0x0000007702007221 */ /* 0x002fe40000010100 */
[----:B------:R-:W-:Y:S02]  /*6ed0*/  FFMA.FTZ R119, R24, c[0x0][0x2d0], -R4 ;  /* 0x0000b40018777a23 */ /* 0x000fe40000010804 */
[----:B------:R-:W-:Y:S05]  /*6ee0*/  FMUL.FTZ R0, R0, c[0x0][0x2d0] ;  /* 0x0000b40000007a20 */ /* 0x000fea0000410000 */
[----:B------:R-:W-:Y:S10]  /*6ef0*/  MUFU.EX2 R205, R119 ;  /* 0x0000007700cd7308 */ /* 0x000ff40000000800 */
[----:B------:R-:W1:Y:S10]  /*6f00*/  MUFU.EX2 R0, R0 ;  /* 0x0000000000007308 */ /* 0x000e740000000800 */
[----:B------:R-:W-:Y:S01]  /*6f10*/  MUFU.EX2 R162, R169 ;  /* 0x000000a900a27308 */ /* 0x000fe20000000800 */
[C---:B--2---:R-:W-:Y:S01]  /*6f20*/  FMUL.FTZ R16, R3.reuse, R132 ;  /* 0x0000008403107220 */ /* 0x044fe20000410000 */
[----:B---3--:R-:W-:Y:S01]  /*6f30*/  F2FP.BF16.PACK_AB R25, R212, R209 ;  /* 0x000000d1d419723e */ /* 0x008fe200000010ff */
[----:B------:R-:W-:Y:S02]  /*6f40*/  FMUL.FTZ R17, R3, R133 ;  /* 0x0000008503117220 */ /* 0x000fe40000410000 */
[C---:B------:R-:W-:Y:S02]  /*6f50*/  FMUL.FTZ R18, R117.reuse, R134 ;  /* 0x0000008675127220 */ /* 0x040fe40000410000 */
[C---:B------:R-:W-:Y:S02]  /*6f60*/  FMUL.FTZ R19, R117.reuse, R135 ;  /* 0x0000008775137220 */ /* 0x040fe40000410000 */
[----:B------:R-:W2:Y:S01]  /*6f70*/  LDSM.16.MT88.4 R132, [R181] ;  /* 0x00000000b584783b */ /* 0x000ea20000004200 */
[C---:B------:R-:W-:Y:S02]  /*6f80*/  FMUL.FTZ R6, R117.reuse, R138 ;  /* 0x0000008a75067220 */ /* 0x040fe40000410000 */
[C---:B------:R-:W-:Y:S02]  /*6f90*/  FMUL.FTZ R7, R117.reuse, R139 ;  /* 0x0000008b75077220 */ /* 0x040fe40000410000 */
[C---:B------:R-:W-:Y:S01]  /*6fa0*/  FMUL.FTZ R50, R117.reuse, R126 ;  /* 0x0000007e75327220 */ /* 0x040fe20000410000 */
[----:B------:R-:W-:Y:S01]  /*6fb0*/  F2FP.BF16.PACK_AB R126, R226, R211 ;  /* 0x000000d3e27e723e */ /* 0x000fe200000010ff */
[----:B------:R-:W-:Y:S01]  /*6fc0*/  FMUL.FTZ R51, R117, R127 ;  /* 0x0000007f75337220 */ /* 0x000fe20000410000 */
[----:B------:R-:W-:Y:S01]  /*6fd0*/  F2FP.BF16.PACK_AB R127, R225, R224 ;  /* 0x000000e0e17f723e */ /* 0x000fe200000010ff */
[C---:B------:R-:W-:Y:S02]  /*6fe0*/  FMUL.FTZ R4, R3.reuse, R136 ;  /* 0x0000008803047220 */ /* 0x040fe40000410000 */
[C---:B------:R-:W-:Y:S02]  /*6ff0*/  FMUL.FTZ R5, R3.reuse, R137 ;  /* 0x0000008903057220 */ /* 0x040fe40000410000 */
[----:B------:R-:W-:Y:S01]  /*7000*/  FMUL.FTZ R48, R3, R124 ;  /* 0x0000007c03307220 */ /* 0x000fe20000410000 */
[----:B------:R-:W-:Y:S01]  /*7010*/  F2FP.BF16.PACK_AB R124, R207, R168 ;  /* 0x000000a8cf7c723e */ /* 0x000fe200000010ff */
[----:B------:R-:W-:Y:S01]  /*7020*/  FMUL.FTZ R49, R3, R125 ;  /* 0x0000007d03317220 */ /* 0x000fe20000410000 */
[----:B------:R-:W-:Y:S01]  /*7030*/  F2FP.BF16.PACK_AB R125, R206, R167 ;  /* 0x000000a7ce7d723e */ /* 0x000fe200000010ff */
[----:B------:R-:W-:Y:S01]  /*7040*/  FMUL.FTZ R22, R117, R130 ;  /* 0x0000008275167220 */ /* 0x000fe20000410000 */
[----:B----4-:R-:W-:Y:S01]  /*7050*/  F2FP.BF16.PACK_AB R130, R223, R222 ;  /* 0x000000dedf82723e */ /* 0x010fe200000010ff */
[----:B------:R-:W-:Y:S01]  /*7060*/  FMUL.FTZ R23, R117, R131 ;  /* 0x0000008375177220 */ /* 0x000fe20000410000 */
[----:B------:R-:W-:Y:S01]  /*7070*/  F2FP.BF16.PACK_AB R131, R218, R219 ;  /* 0x000000dbda83723e */ /* 0x000fe200000010ff */
[C---:B------:R-:W-:Y:S02]  /*7080*/  FMUL.FTZ R8, R118.reuse, R140 ;  /* 0x0000008c76087220 */ /* 0x040fe40000410000 */
[-C--:B-----5:R-:W-:Y:S05]  /*7090*/  HMMA.16816.F32.BF16 R4, R124, R32.reuse, R4 ;  /* 0x000000207c04723c */ /* 0x0a0fea0000041804 */
[----:B------:R-:W-:Y:S02]  /*70a0*/  FMUL.FTZ R9, R118, R141 ;  /* 0x0000008d76097220 */ /* 0x000fe40000410000 */
[----:B------:R-:W-:Y:S01]  /*70b0*/  FMUL.FTZ R20, R3, R128 ;  /* 0x0000008003147220 */ /* 0x000fe20000410000 */
[----:B------:R-:W-:Y:S01]  /*70c0*/  F2FP.BF16.PACK_AB R128, R203, R199 ;  /* 0x000000c7cb80723e */ /* 0x000fe200000010ff */
[----:B------:R-:W-:Y:S03]  /*70d0*/  FMUL.FTZ R21, R3, R129 ;  /* 0x0000008103157220 */ /* 0x000fe60000410000 */
[----:B------:R-:W-:Y:S01]  /*70e0*/  F2FP.BF16.PACK_AB R129, R40, R179 ;  /* 0x000000b32881723e */ /* 0x000fe200000010ff */
[C---:B-1----:R-:W-:Y:S02]  /*70f0*/  FMUL.FTZ R10, R0.reuse, R142 ;  /* 0x0000008e000a7220 */ /* 0x042fe40000410000 */
[----:B------:R-:W-:Y:S02]  /*7100*/  FMUL.FTZ R11, R0, R143 ;  /* 0x0000008f000b7220 */ /* 0x000fe40000410000 */
[C---:B------:R-:W-:Y:S01]  /*7110*/  FMUL.FTZ R12, R118.reuse, R144 ;  /* 0x00000090760c7220 */ /* 0x040fe20000410000 */
[----:B------:R-:W1:Y:S01]  /*7120*/  MUFU.EX2 R143, R166 ;  /* 0x000000a6008f7308 */ /* 0x000e620000000800 */
[C---:B------:R-:W-:Y:S02]  /*7130*/  FMUL.FTZ R13, R118.reuse, R145 ;  /* 0x00000091760d7220 */ /* 0x040fe40000410000 */
[----:B------:R-:W-:Y:S01]  /*7140*/  FMUL.FTZ R36, R118, R152 ;  /* 0x0000009876247220 */ /* 0x000fe20000410000 */
[C---:B------:R-:W-:Y:S04]  /*7150*/  HMMA.16816.F32.BF16 R8, R128.reuse, R32, R8 ;  /* 0x000000208008723c */ /* 0x040fe80000041808 */
[C---:B------:R-:W-:Y:S02]  /*7160*/  FMUL.FTZ R14, R0.reuse, R146 ;  /* 0x00000092000e7220 */ /* 0x040fe40000410000 */
[----:B------:R-:W-:Y:S01]  /*7170*/  FMUL.FTZ R15, R0, R147 ;  /* 0x00000093000f7220 */ /* 0x000fe20000410000 */
[----:B------:R-:W-:Y:S01]  /*7180*/  MUFU.EX2 R166, R176 ;  /* 0x000000b000a67308 */ /* 0x000fe20000000800 */
[C---:B------:R-:W-:Y:S04]  /*7190*/  FMUL.FTZ R32, R118.reuse, R148 ;  /* 0x0000009476207220 */ /* 0x040fe80000410000 */
[C---:B------:R-:W-:Y:S01]  /*71a0*/  FMUL.FTZ R33, R118.reuse, R149 ;  /* 0x0000009576217220 */ /* 0x040fe20000410000 */
[-C--:B------:R-:W-:Y:S03]  /*71b0*/  HMMA.16816.F32.BF16 R12, R128, R34.reuse, R12 ;  /* 0x00000022800c723c */ /* 0x080fe6000004180c */
[C---:B------:R-:W-:Y:S02]  /*71c0*/  FMUL.FTZ R37, R118.reuse, R153 ;  /* 0x0000009976257220 */ /* 0x040fe40000410000 */
[C---:B------:R-:W-:Y:S02]  /*71d0*/  FMUL.FTZ R54, R117.reuse, R54 ;  /* 0x0000003675367220 */ /* 0x040fe40000410000 */
[C---:B------:R-:W-:Y:S01]  /*71e0*/  FMUL.FTZ R55, R117.reuse, R55 ;  /* 0x0000003775377220 */ /* 0x040fe20000410000 */
[C---:B------:R-:W-:Y:S04]  /*71f0*/  HMMA.16816.F32.BF16 R16, R124.reuse, R34, R16 ;  /* 0x000000227c10723c */ /* 0x040fe80000041810 */
[C---:B------:R-:W-:Y:S02]  /*7200*/  FMUL.FTZ R56, R118.reuse, R56 ;  /* 0x0000003876387220 */ /* 0x040fe40000410000 */
[----:B------:R-:W-:Y:S02]  /*7210*/  FMUL.FTZ R57, R118, R57 ;  /* 0x0000003976397220 */ /* 0x000fe40000410000 */
[-C--:B--2---:R-:W-:Y:S04]  /*7220*/  HMMA.16816.F32.BF16 R20, R124, R132.reuse, R20 ;  /* 0x000000847c14723c */ /* 0x084fe80000041814 */
[C---:B------:R-:W-:Y:S02]  /*7230*/  FMUL.FTZ R34, R0.reuse, R150 ;  /* 0x0000009600227220 */ /* 0x040fe40000410000 */
[----:B------:R-:W-:Y:S02]  /*7240*/  FMUL.FTZ R35, R0, R151 ;  /* 0x0000009700237220 */ /* 0x000fe40000410000 */
[C---:B------:R-:W-:Y:S04]  /*7250*/  FMUL.FTZ R60, R118.reuse, R60 ;  /* 0x0000003c763c7220 */ /* 0x040fe80000410000 */
[----:B------:R-:W-:Y:S01]  /*7260*/  FMUL.FTZ R61, R118, R61 ;  /* 0x0000003d763d7220 */ /* 0x000fe20000410000 */
[C---:B------:R-:W-:Y:S04]  /*7270*/  HMMA.16816.F32.BF16 R32, R128.reuse, R132, R32 ;  /* 0x000000848020723c */ /* 0x040fe80000041820 */
[C---:B------:R-:W-:Y:S02]  /*7280*/  FMUL.FTZ R38, R0.reuse, R154 ;  /* 0x0000009a00267220 */ /* 0x040fe40000410000 */
[----:B------:R-:W-:Y:S02]  /*7290*/  FMUL.FTZ R39, R0, R155 ;  /* 0x0000009b00277220 */ /* 0x000fe40000410000 */
[C---:B------:R-:W-:Y:S04]  /*72a0*/  FMUL.FTZ R66, R117.reuse, R66 ;  /* 0x0000004275427220 */ /* 0x040fe80000410000 */
[C---:B------:R-:W-:Y:S01]  /*72b0*/  FMUL.FTZ R67, R117.reuse, R67 ;  /* 0x0000004375437220 */ /* 0x040fe20000410000 */
[-C--:B------:R-:W-:Y:S03]  /*72c0*/  HMMA.16816.F32.BF16 R36, R128, R134.reuse, R36 ;  /* 0x000000868024723c */ /* 0x080fe60000041824 */
[C---:B------:R-:W-:Y:S02]  /*72d0*/  FMUL.FTZ R70, R117.reuse, R70 ;  /* 0x0000004675467220 */ /* 0x040fe40000410000 */
[----:B------:R-:W-:Y:S02]  /*72e0*/  FMUL.FTZ R71, R117, R71 ;  /* 0x0000004775477220 */ /* 0x000fe40000410000 */
[C---:B------:R-:W-:Y:S01]  /*72f0*/  FMUL.FTZ R72, R118.reuse, R72 ;  /* 0x0000004876487220 */ /* 0x040fe20000410000 */
[C---:B------:R-:W-:Y:S01]  /*7300*/  HMMA.16816.F32.BF16 R48, R124.reuse, R134, R48 ;  /* 0x000000867c30723c */ /* 0x040fe20000041830 */
[----:B------:R-:W2:Y:S03]  /*7310*/  LDSM.16.MT88.4 R132, [R180+0xc00] ;  /* 0x000c0000b484783b */ /* 0x000ea60000004200 */
[C---:B------:R-:W-:Y:S02]  /*7320*/  FMUL.FTZ R52, R3.reuse, R52 ;  /* 0x0000003403347220 */ /* 0x040fe40000410000 */
[----:B------:R-:W-:Y:S02]  /*7330*/  FMUL.FTZ R53, R3, R53 ;  /* 0x0000003503357220 */ /* 0x000fe40000410000 */
[C---:B------:R-:W-:Y:S04]  /*7340*/  FMUL.FTZ R73, R118.reuse, R73 ;  /* 0x0000004976497220 */ /* 0x040fe80000410000 */
        /* <DEDUP_REMOVED lines=14> */
[----:B------:R-:W-:Y:S01]  /*7430*/  FMUL.FTZ R104, R118, R104 ;  /* 0x0000006876687220 */ /* 0x000fe20000410000 */
[-C--:B--2---:R-:W-:Y:S03]  /*7440*/  HMMA.16816.F32.BF16 R52, R124, R132.reuse, R52 ;  /* 0x000000847c34723c */ /* 0x084fe60000041834 */
[C---:B------:R-:W-:Y:S02]  /*7450*/  FMUL.FTZ R58, R0.reuse, R58 ;  /* 0x0000003a003a7220 */ /* 0x040fe40000410000 */
[----:B------:R-:W-:Y:S02]  /*7460*/  FMUL.FTZ R59, R0, R59 ;  /* 0x0000003b003b7220 */ /* 0x000fe40000410000 */
[----:B------:R-:W-:Y:S02]  /*7470*/  FMUL.FTZ R105, R118, R105 ;  /* 0x0000006976697220 */ /* 0x000fe40000410000 */
[----:B------:R-:W-:Y:S02]  /*7480*/  FFMA.FTZ R24, R117, R201, R167 ;  /* 0x000000c975187223 */ /* 0x000fe400000100a7 */
[----:B------:R-:W-:Y:S01]  /*7490*/  MUFU.EX2 R167, R156 ;  /* 0x0000009c00a77308 */ /* 0x000fe20000000800 */
[C---:B------:R-:W-:Y:S04]  /*74a0*/  HMMA.16816.F32.BF16 R56, R128.reuse, R132, R56 ;  /* 0x000000848038723c */ /* 0x040fe80000041838 */
[C---:B------:R-:W-:Y:S02]  /*74b0*/  FMUL.FTZ R62, R0.reuse, R62 ;  /* 0x0000003e003e7220 */ /* 0x040fe40000410000 */
[----:B------:R-:W-:Y:S02]  /*74c0*/  FMUL.FTZ R63, R0, R63 ;  /* 0x0000003f003f7220 */ /* 0x000fe40000410000 */
[C---:B------:R-:W-:Y:S04]  /*74d0*/  FMUL.FTZ R108, R118.reuse, R108 ;  /* 0x0000006c766c7220 */ /* 0x040fe80000410000 */
[----:B------:R-:W-:Y:S01]  /*74e0*/  FMUL.FTZ R109, R118, R109 ;  /* 0x0000006d766d7220 */ /* 0x000fe20000410000 */
[-C--:B------:R-:W-:Y:S03]  /*74f0*/  HMMA.16816.F32.BF16 R60, R128, R134.reuse, R60 ;  /* 0x00000086803c723c */ /* 0x080fe6000004183c */
[C---:B------:R-:W-:Y:S02]  /*7500*/  FMUL.FTZ R64, R3.reuse, R64 ;  /* 0x0000004003407220 */ /* 0x040fe40000410000 */
[----:B------:R-:W-:Y:S02]  /*7510*/  FMUL.FTZ R65, R3, R65 ;  /* 0x0000004103417220 */ /* 0x000fe40000410000 */
[C---:B------:R-:W-:Y:S02]  /*7520*/  FMUL.FTZ R114, R117.reuse, R114 ;  /* 0x0000007275727220 */ /* 0x040fe40000410000 */
[----:B------:R-:W-:Y:S03]  /*7530*/  FMUL.FTZ R115, R117, R115 ;  /* 0x0000007375737220 */ /* 0x000fe60000410000 */
[C---:B------:R-:W-:Y:S01]  /*7540*/  HMMA.16816.F32.BF16 R64, R124.reuse, R134, R64 ;  /* 0x000000867c40723c */ /* 0x040fe20000041840 */
[----:B------:R-:W2:Y:S03]  /*7550*/  LDSM.16.MT88.4 R132, [R181+0xc00] ;  /* 0x000c0000b584783b */ /* 0x000ea60000004200 */
[C---:B------:R-:W-:Y:S02]  /*7560*/  FMUL.FTZ R68, R3.reuse, R68 ;  /* 0x0000004403447220 */ /* 0x040fe40000410000 */
[----:B------:R-:W-:Y:S02]  /*7570*/  FMUL.FTZ R69, R3, R69 ;  /* 0x0000004503457220 */ /* 0x000fe40000410000 */
[--C-:B------:R-:W-:Y:S04]  /*7580*/  FFMA.FTZ R136, R42, c[0x0][0x2d0], -R158.reuse ;  /* 0x0000b4002a887a23 */ /* 0x100fe8000001089e */
[--C-:B------:R-:W-:Y:S01]  /*7590*/  FFMA.FTZ R137, R43, c[0x0][0x2d0], -R158.reuse ;  /* 0x0000b4002b897a23 */ /* 0x100fe2000001089e */
[----:B------:R-:W-:Y:S01]  /*75a0*/  MUFU.EX2 R156, R136 ;  /* 0x00000088009c7308 */ /* 0x000fe20000000800 */
[--C-:B------:R-:W-:Y:S02]  /*75b0*/  FFMA.FTZ R138, R46, c[0x0][0x2d0], -R158.reuse ;  /* 0x0000b4002e8a7a23 */ /* 0x100fe4000001089e */
[----:B------:R-:W-:Y:S02]  /*75c0*/  FFMA.FTZ R139, R47, c[0x0][0x2d0], -R158 ;  /* 0x0000b4002f8b7a23 */ /* 0x000fe4000001089e */
[----:B------:R-:W-:Y:S01]  /*75d0*/  LDSM.16.MT88.4 R44, [R180+0x1c00] ;  /* 0x001c0000b42c783b */ /* 0x000fe20000004200 */
        /* <DEDUP_REMOVED lines=10> */
[C---:B------:R-:W-:Y:S01]  /*7680*/  FMUL.FTZ R96, R3.reuse, R96 ;  /* 0x0000006003607220 */ /* 0x040fe20000410000 */
[-C--:B--2---:R-:W-:Y:S03]  /*7690*/  HMMA.16816.F32.BF16 R68, R124, R132.reuse, R68 ;  /* 0x000000847c44723c */ /* 0x084fe60000041844 */
        /* <DEDUP_REMOVED lines=10> */
[----:B------:R-:W2:Y:S03]  /*7740*/  LDSM.16.MT88.4 R132, [R180+0x1800] ;  /* 0x00180000b484783b */ /* 0x000ea60000004200 */
[C---:B------:R-:W-:Y:S02]  /*7750*/  FMUL.FTZ R106, R0.reuse, R106 ;  /* 0x0000006a006a7220 */ /* 0x040fe40000410000 */
[C---:B------:R-:W-:Y:S02]  /*7760*/  FMUL.FTZ R107, R0.reuse, R107 ;  /* 0x0000006b006b7220 */ /* 0x040fe40000410000 */
[C---:B------:R-:W-:Y:S04]  /*7770*/  FMUL.FTZ R110, R0.reuse, R110 ;  /* 0x0000006e006e7220 */ /* 0x040fe80000410000 */
[----:B------:R-:W-:Y:S02]  /*7780*/  FMUL.FTZ R111, R0, R111 ;  /* 0x0000006f006f7220 */ /* 0x000fe40000410000 */
[----:B------:R-:W-:Y:S01]  /*7790*/  FADD.FTZ R142, R206, R24 ;  /* 0x00000018ce8e7221 */ /* 0x000fe20000010000 */
[----:B-1----:R-:W-:Y:S01]  /*77a0*/  F2FP.BF16.PACK_AB R24, R214, R143 ;  /* 0x0000008fd618723e */ /* 0x002fe200000010ff */
[----:B------:R-:W-:Y:S02]  /*77b0*/  FFMA.FTZ R0, R0, R221, R179 ;  /* 0x000000dd00007223 */ /* 0x000fe400000100b3 */
[----:B------:R-:W-:Y:S02]  /*77c0*/  FFMA.FTZ R28, R3, R200, R168 ;  /* 0x000000c8031c7223 */ /* 0x000fe400000100a8 */
[----:B------:R-:W-:Y:S01]  /*77d0*/  FADD.FTZ R140, R40, R0 ;  /* 0x00000000288c7221 */ /* 0x000fe20000010000 */
[----:B------:R-:W-:Y:S01]  /*77e0*/  MUFU.EX2 R168, R157 ;  /* 0x0000009d00a87308 */ /* 0x000fe20000000800 */
[----:B------:R-:W-:Y:S01]  /*77f0*/  LDSM.16.MT88.4 R40, [R181+0x1000] ;  /* 0x00100000b528783b */ /* 0x000fe20000004200 */
[----:B------:R-:W-:Y:S01]  /*7800*/  FFMA.FTZ R3, R26, c[0x0][0x2d0], -R158 ;  /* 0x0000b4001a037a23 */ /* 0x000fe2000001089e */
[----:B------:R-:W-:Y:S01]  /*7810*/  F2FP.BF16.PACK_AB R26, R217, R215 ;  /* 0x000000d7d91a723e */ /* 0x000fe200000010ff */
[----:B------:R-:W-:Y:S04]  /*7820*/  FADD.FTZ R28, R207, R28 ;  /* 0x0000001ccf1c7221 */ /* 0x000fe80000010000 */
[----:B------:R-:W-:Y:S01]  /*7830*/  FADD.FTZ R0, R211, R28 ;  /* 0x0000001cd3007221 */ /* 0x000fe20000010000 */
[----:B------:R-:W-:Y:S01]  /*7840*/  F2FP.BF16.PACK_AB R28, R208, R205 ;  /* 0x000000cdd01c723e */ /* 0x000fe200000010ff */
[----:B------:R1:W-:Y:S02]  /*7850*/  MUFU.EX2 R202, R3 ;  /* 0x0000000300ca7308 */ /* 0x0003e40000000800 */
[----:B------:R-:W-:Y:S01]  /*7860*/  FADD.FTZ R0, R226, R0 ;  /* 0x00000000e2007221 */ /* 0x000fe20000010000 */
[-C--:B--2---:R-:W-:Y:S07]  /*7870*/  HMMA.16816.F32.BF16 R84, R124, R132.reuse, R84 ;  /* 0x000000847c54723c */ /* 0x084fee0000041854 */
[----:B------:R-:W-:Y:S01]  /*7880*/  MUFU.EX2 R157, R172 ;  /* 0x000000ac009d7308 */ /* 0x000fe20000000800 */
[C---:B------:R-:W-:Y:S04]  /*7890*/  HMMA.16816.F32.BF16 R88, R128.reuse, R132, R88 ;  /* 0x000000848058723c */ /* 0x040fe80000041858 */
[--C-:B-1----:R-:W-:Y:S01]  /*78a0*/  FFMA.FTZ R3, R27, c[0x0][0x2d0], -R158.reuse ;  /* 0x0000b4001b037a23 */ /* 0x102fe2000001089e */
[----:B------:R-:W-:Y:S03]  /*78b0*/  F2FP.BF16.PACK_AB R27, R216, R213 ;  /* 0x000000d5d81b723e */ /* 0x000fe600000010ff */
[-C--:B------:R-:W-:Y:S01]  /*78c0*/  HMMA.16816.F32.BF16 R92, R128, R134.reuse, R92 ;  /* 0x00000086805c723c */ /* 0x080fe2000004185c */
[----:B------:R-:W1:Y:S07]  /*78d0*/  MUFU.EX2 R200, R3 ;  /* 0x0000000300c87308 */ /* 0x000e6e0000000800 */
[C---:B------:R-:W-:Y:S01]  /*78e0*/  HMMA.16816.F32.BF16 R96, R124.reuse, R134, R96 ;  /* 0x000000867c60723c */ /* 0x040fe20000041860 */
[----:B------:R-:W2:Y:S03]  /*78f0*/  LDSM.16.MT88.4 R132, [R181+0x1800] ;  /* 0x00180000b584783b */ /* 0x000ea60000004200 */
[----:B-1----:R-:W-:Y:S01]  /*7900*/  F2FP.BF16.PACK_AB R29, R200, R202 ;  /* 0x000000cac81d723e */ /* 0x002fe200000010ff */
[--C-:B------:R-:W-:Y:S01]  /*7910*/  FFMA.FTZ R3, R30, c[0x0][0x2d0], -R158.reuse ;  /* 0x0000b4001e037a23 */ /* 0x100fe2000001089e */
[----:B------:R-:W-:Y:S03]  /*7920*/  F2FP.BF16.PACK_AB R30, R204, R210 ;  /* 0x000000d2cc1e723e */ /* 0x000fe600000010ff */
[----:B------:R1:W-:Y:S01]  /*7930*/  MUFU.EX2 R201, R3 ;  /* 0x0000000300c97308 */ /* 0x0003e20000000800 */
[-C--:B--2---:R-:W-:Y:S03]  /*7940*/  HMMA.16816.F32.BF16 R100, R124, R132.reuse, R100 ;  /* 0x000000847c64723c */ /* 0x084fe60000041864 */
[----:B-1----:R-:W-:Y:S05]  /*7950*/  FFMA.FTZ R3, R31, c[0x0][0x2d0], -R158 ;  /* 0x0000b4001f037a23 */ /* 0x002fea000001089e */
[C---:B------:R-:W-:Y:S01]  /*7960*/  HMMA.16816.F32.BF16 R104, R128.reuse, R132, R104 ;  /* 0x000000848068723c */ /* 0x040fe20000041868 */
[----:B------:R-:W-:Y:S07]  /*7970*/  MUFU.EX2 R158, R171 ;  /* 0x000000ab009e7308 */ /* 0x000fee0000000800 */
[-C--:B------:R-:W-:Y:S01]  /*7980*/  HMMA.16816.F32.BF16 R108, R128, R134.reuse, R108 ;  /* 0x00000086806c723c */ /* 0x080fe2000004186c */
[----:B------:R-:W1:Y:S02]  /*7990*/  LDSM.16.MT88.4 R128, [R180+0x400] ;  /* 0x00040000b480783b */ /* 0x000e640000004200 */
[----:B------:R2:W3:Y:S05]  /*79a0*/  MUFU.EX2 R198, R3 ;  /* 0x0000000300c67308 */ /* 0x0004ea0000000800 */
[----:B------:R-:W-:Y:S01]  /*79b0*/  HMMA.16816.F32.BF16 R112, R124, R134, R112 ;  /* 0x000000867c70723c */ /* 0x000fe20000041870 */
[----:B------:R-:W4:Y:S08]  /*79c0*/  LDSM.16.MT88.4 R124, [R181+0x400] ;  /* 0x00040000b57c783b */ /* 0x000f300000004200 */
[----:B------:R-:W-:Y:S03]  /*79d0*/  LDSM.16.MT88.4 R132, [R180+0x800] ;  /* 0x00080000b484783b */ /* 0x000fe60000004200 */
[----:B--2---:R-:W-:Y:S01]  /*79e0*/  FFMA.FTZ R3, R118, R220, R199 ;  /* 0x000000dc76037223 */ /* 0x004fe200000100c7 */
[----:B---3--:R-:W-:Y:S04]  /*79f0*/  F2FP.BF16.PACK_AB R31, R198, R201 ;  /* 0x000000c9c61f723e */ /* 0x008fe800000010ff */
[----:B------:R-:W2:Y:S01]  /*7a00*/  LDSM.16.MT88.4 R116, [R180+0x1000] ;  /* 0x00100000b474783b */ /* 0x000ea20000004200 */
[----:B------:R-:W-:Y:S02]  /*7a10*/  FADD.FTZ R141, R203, R3 ;  /* 0x00000003cb8d7221 */ /* 0x000fe40000010000 */
[----:B------:R-:W-:Y:S01]  /*7a20*/  FADD.FTZ R3, R224, R142 ;  /* 0x0000008ee0037221 */ /* 0x000fe20000010000 */
[-C--:B-1----:R-:W-:Y:S08]  /*7a30*/  HMMA.16816.F32.BF16 R4, R24, R128.reuse, R4 ;  /* 0x000000801804723c */ /* 0x082ff00000041804 */
[C---:B------:R-:W-:Y:S08]  /*7a40*/  HMMA.16816.F32.BF16 R8, R28.reuse, R128, R8 ;  /* 0x000000801c08723c */ /* 0x040ff00000041808 */
[-C--:B------:R-:W-:Y:S08]  /*7a50*/  HMMA.16816.F32.BF16 R12, R28, R130.reuse, R12 ;  /* 0x000000821c0c723c */ /* 0x080ff0000004180c */
[C---:B------:R-:W-:Y:S08]  /*7a60*/  HMMA.16816.F32.BF16 R16, R24.reuse, R130, R16 ;  /* 0x000000821810723c */ /* 0x040ff00000041810 */
[-C--:B----4-:R-:W-:Y:S08]  /*7a70*/  HMMA.16816.F32.BF16 R20, R24, R124.reuse, R20 ;  /* 0x0000007c1814723c */ /* 0x090ff00000041814 */
[C---:B------:R-:W-:Y:S08]  /*7a80*/  HMMA.16816.F32.BF16 R32, R28.reuse, R124, R32 ;  /* 0x0000007c1c20723c */ /* 0x040ff00000041820 */
[-C--:B------:R-:W-:Y:S08]  /*7a90*/  HMMA.16816.F32.BF16 R36, R28, R126.reuse, R36 ;  /* 0x0000007e1c24723c */ /* 0x080ff00000041824 */
[C---:B------:R-:W-:Y:S01]  /*7aa0*/  HMMA.16816.F32.BF16 R48, R24.reuse, R126, R48 ;  /* 0x0000007e1830723c */ /* 0x040fe20000041830 */
[----:B------:R-:W-:Y:S07]  /*7ab0*/  LDSM.16.MT88.4 R124, [R181+0x800] ;  /* 0x00080000b57c783b */ /* 0x000fee0000004200 */
[-C--:B--2---:R-:W-:Y:S08]  /*7ac0*/  HMMA.16816.F32.BF16 R52, R24, R116.reuse, R52 ;  /* 0x000000741834723c */ /* 0x084ff00000041834 */
[C---:B------:R-:W-:Y:S08]  /*7ad0*/  HMMA.16816.F32.BF16 R56, R28.reuse, R116, R56 ;  /* 0x000000741c38723c */ /* 0x040ff00000041838 */
[-C--:B------:R-:W-:Y:S08]  /*7ae0*/  HMMA.16816.F32.BF16 R60, R28, R118.reuse, R60 ;  /* 0x000000761c3c723c */ /* 0x080ff0000004183c */
[C---:B------:R-:W-:Y:S01]  /*7af0*/  HMMA.16816.F32.BF16 R64, R24.reuse, R118, R64 ;  /* 0x000000761840723c */ /* 0x040fe20000041840 */
[----:B------:R-:W1:Y:S07]  /*7b00*/  LDSM.16.MT88.4 R116, [R181+0x1c00] ;  /* 0x001c0000b574783b */ /* 0x000e6e0000004200 */
[-C--:B------:R-:W-:Y:S08]  /*7b10*/  HMMA.16816.F32.BF16 R68, R24, R40.reuse, R68 ;  /* 0x000000281844723c */ /* 0x080ff00000041844 */
[C---:B------:R-:W-:Y:S07]  /*7b20*/  HMMA.16816.F32.BF16 R72, R28.reuse, R40, R72 ;  /* 0x000000281c48723c */ /* 0x040fee0000041848 */
[----:B------:R-:W-:Y:S01]  /*7b30*/  FADD.FTZ R40, R143, R0 ;  /* 0x000000008f287221 */ /* 0x000fe20000010000 */
[-C--:B------:R-:W-:Y:S08]  /*7b40*/  HMMA.16816.F32.BF16 R76, R28, R42.reuse, R76 ;  /* 0x0000002a1c4c723c */ /* 0x080ff0000004184c */
[C---:B------:R-:W-:Y:S01]  /*7b50*/  HMMA.16816.F32.BF16 R80, R24.reuse, R42, R80 ;  /* 0x0000002a1850723c */ /* 0x040fe20000041850 */
[----:B------:R-:W-:Y:S06]  /*7b60*/  MUFU.EX2 R43, R139 ;  /* 0x0000008b002b7308 */ /* 0x000fec0000000800 */
[----:B------:R-:W-:Y:S01]  /*7b70*/  FADD.FTZ R42, R225, R3 ;  /* 0x00000003e12a7221 */ /* 0x000fe20000010000 */
[-C--:B------:R-:W-:Y:S04]  /*7b80*/  HMMA.16816.F32.BF16 R84, R24, R44.reuse, R84 ;  /* 0x0000002c1854723c */ /* 0x080fe80000041854 */
[----:B------:R-:W-:Y:S04]  /*7b90*/  FADD.FTZ R0, R209, R42 ;  /* 0x0000002ad1007221 */ /* 0x000fe80000010000 */
[C---:B------:R-:W-:Y:S01]  /*7ba0*/  HMMA.16816.F32.BF16 R88, R28.reuse, R44, R88 ;  /* 0x0000002c1c58723c */ /* 0x040fe20000041858 */
[----:B------:R-:W2:Y:S07]  /*7bb0*/  MUFU.EX2 R45, R137 ;  /* 0x00000089002d7308 */ /* 0x000eae0000000800 */
[-C--:B------:R-:W-:Y:S03]  /*7bc0*/  HMMA.16816.F32.BF16 R92, R28, R46.reuse, R92 ;  /* 0x0000002e1c5c723c */ /* 0x080fe6000004185c */
[----:B------:R-:W3:Y:S05]  /*7bd0*/  MUFU.EX2 R44, R138 ;  /* 0x0000008a002c7308 */ /* 0x000eea0000000800 */
[C---:B------:R-:W-:Y:S08]  /*7be0*/  HMMA.16816.F32.BF16 R96, R24.reuse, R46, R96 ;  /* 0x0000002e1860723c */ /* 0x040ff00000041860 */
[-C--:B-1----:R-:W-:Y:S08]  /*7bf0*/  HMMA.16816.F32.BF16 R100, R24, R116.reuse, R100 ;  /* 0x000000741864723c */ /* 0x082ff00000041864 */
[C---:B------:R-:W-:Y:S08]  /*7c00*/  HMMA.16816.F32.BF16 R104, R28.reuse, R116, R104 ;  /* 0x000000741c68723c */ /* 0x040ff00000041868 */
[-C--:B------:R-:W-:Y:S07]  /*7c10*/  HMMA.16816.F32.BF16 R108, R28, R118.reuse, R108 ;  /* 0x000000761c6c723c */ /* 0x080fee000004186c */
[----:B------:R-:W-:Y:S01]  /*7c20*/  FADD.FTZ R29, R222, R141 ;  /* 0x0000008dde1d7221 */ /* 0x000fe20000010000 */
[----:B------:R-:W-:Y:S04]  /*7c30*/  HMMA.16816.F32.BF16 R112, R24, R118, R112 ;  /* 0x000000761870723c */ /* 0x000fe80000041870 */
[----:B------:R-:W-:Y:S01]  /*7c40*/  FADD.FTZ R28, R219, R140 ;  /* 0x0000008cdb1c7221 */ /* 0x000fe20000010000 */
[----:B------:R-:W-:Y:S01]  /*7c50*/  F2FP.BF16.PACK_AB R30, R157, R162 ;  /* 0x000000a29d1e723e */ /* 0x000fe200000010ff */
[----:B------:R-:W-:Y:S01]  /*7c60*/  FADD.FTZ R3, R223, R29 ;  /* 0x0000001ddf037221 */ /* 0x000fe20000010000 */
[----:B------:R-:W-:Y:S01]  /*7c70*/  F2FP.BF16.PACK_AB R24, R165, R160 ;  /* 0x000000a0a518723e */ /* 0x000fe200000010ff */
[----:B------:R-:W-:Y:S01]  /*7c80*/  FADD.FTZ R41, R218, R28 ;  /* 0x0000001cda297221 */ /* 0x000fe20000010000 */
[----:B------:R-:W-:Y:S03]  /*7c90*/  F2FP.BF16.PACK_AB R25, R163, R159 ;  /* 0x0000009fa319723e */ /* 0x000fe600000010ff */
[----:B------:R-:W-:Y:S01]  /*7ca0*/  F2FP.BF16.PACK_AB R26, R168, R166 ;  /* 0x000000a6a81a723e */ /* 0x000fe200000010ff */
[----:B------:R-:W-:Y:S01]  /*7cb0*/  FADD.FTZ R3, R205, R3 ;  /* 0x00000003cd037221 */ /* 0x000fe20000010000 */
[----:B------:R-:W-:Y:S02]  /*7cc0*/  F2FP.BF16.PACK_AB R27, R167, R164 ;  /* 0x000000a4a71b723e */ /* 0x000fe400000010ff */
[----:B------:R-:W-:Y:S01]  /*7cd0*/  F2FP.BF16.PACK_AB R28, R161, R158 ;  /* 0x0000009ea11c723e */ /* 0x000fe200000010ff */
[----:B------:R-:W-:Y:S01]  /*7ce0*/  FADD.FTZ R3, R208, R3 ;  /* 0x00000003d0037221 */ /* 0x000fe20000010000 */
[----:B--2---:R-:W-:Y:S02]  /*7cf0*/  F2FP.BF16.PACK_AB R29, R45, R156 ;  /* 0x0000009c2d1d723e */ /* 0x004fe400000010ff */
[----:B---3--:R-:W-:Y:S01]  /*7d00*/  F2FP.BF16.PACK_AB R31, R43, R44 ;  /* 0x0000002c2b1f723e */ /* 0x008fe200000010ff */
[-C--:B------:R-:W-:Y:S01]  /*7d10*/  HMMA.16816.F32.BF16 R136, R24, R132.reuse, R4 ;  /* 0x000000841888723c */ /* 0x080fe20000041804 */
[----:B------:R-:W1:Y:S02]  /*7d20*/  LDSM.16.MT88.4 R4, [R180+0x1400] ;  /* 0x00140000b404783b */ /* 0x000e640000004200 */
[----:B------:R-:W-:Y:S05]  /*7d30*/  MOV R119, R2 ;  /* 0x0000000200777202 */ /* 0x000fea0000000f00 */
[C---:B------:R-:W-:Y:S01]  /*7d40*/  HMMA.16816.F32.BF16 R140, R28.reuse, R132, R8 ;  /* 0x000000841c8c723c */ /* 0x040fe20000041808 */
[----:B------:R-:W2:Y:S07]  /*7d50*/  LDSM.16.MT88.4 R8, [R181+0x1400] ;  /* 0x00140000b508783b */ /* 0x000eae0000004200 */
[-C--:B------:R-:W-:Y:S01]  /*7d60*/  HMMA.16816.F32.BF16 R144, R28, R134.reuse, R12 ;  /* 0x000000861c90723c */ /* 0x080fe2000004180c */
[----:B------:R-:W3:Y:S07]  /*7d70*/  LDSM.16.MT88.4 R12, [R180+0x2000] ;  /* 0x00200000b40c783b */ /* 0x000eee0000004200 */
[C---:B------:R-:W-:Y:S01]  /*7d80*/  HMMA.16816.F32.BF16 R132, R24.reuse, R134, R16 ;  /* 0x000000861884723c */ /* 0x040fe20000041810 */
[----:B------:R-:W4:Y:S07]  /*7d90*/  LDSM.16.MT88.4 R16, [R181+0x2000] ;  /* 0x00200000b510783b */ /* 0x000f2e0000004200 */
        /* <DEDUP_REMOVED lines=50> */
[----:B------:R-:W-:-:S10]  /*80c0*/  @P0 BRA `(.L_x_1891) ;  /* 0xffffd54000000947 */ /* 0x000fd4000383ffff */
.L_x_1879:
        /* <DEDUP_REMOVED lines=16> */
.L_x_1981:
        /* <DEDUP_REMOVED lines=134> */
.L_x_1854:
[----:B------:R-:W2:Y:S01]  /*8a30*/  S2R R2, SR_TID.X ;  /* 0x0000000000027919 */ /* 0x000ea20000002100 */
[----:B------:R-:W-:Y:S01]  /*8a40*/  BSSY B0, `(.L_x_1893) ;  /* 0x0000010000007945 */ /* 0x000fe20003800000 */
[----:B--2---:R-:W-:-:S13]  /*8a50*/  LOP3.LUT P0, RZ, R2, 0x7f, RZ, 0xc0, !PT ;  /* 0x0000007f02ff7812 */ /* 0x004fda000780c0ff */
[----:B------:R-:W-:Y:S05]  /*8a60*/  @P0 BRA `(.L_x_1894) ;  /* 0x000000d000000947 */ /* 0x000fea0003800000 */
[----:B------:R-:W2:Y:S01]  /*8a70*/  S2R R4, SR_LANEID ;  /* 0x0000000000047919 */ /* 0x000ea20000000000 */
        /* <DEDUP_REMOVED lines=11> */
[----:B--2---:R-:W-:-:S06]  /*8b30*/  IADD3 R244, R3, c[0x0][0xc], R2 ;  /* 0x0000030003f47a10 */ /* 0x004fcc0007ffe002 */
.L_x_1894:
[----:B------:R-:W-:Y:S05]  /*8b40*/  BSYNC B0 ;  /* 0x0000000000007941 */ /* 0x000fea0003800000 */
.L_x_1893:
[----:B------:R-:W-:Y:S01]  /*8b50*/  PRMT R0, R0, 0x9910, RZ ;  /* 0x0000991000007816 */ /* 0x000fe200000000ff */
[----:B------:R-:W-:Y:S01]  /*8b60*/  BSSY B1, `(.L_x_1895) ;  /* 0x0000374000017945 */ /* 0x000fe20003800000 */
[----:B------:R-:W-:Y:S02]  /*8b70*/  IMAD.MOV.U32 R74, RZ, RZ, R244 ;  /* 0x000000ffff4a7224 */ /* 0x000fe400078e00f4 */
        /* <DEDUP_REMOVED lines=12> */
[----:B------:R-:W3:Y:S01]  /*8c40*/  LDL.LU R6, [R1+0x30] ;  /* 0x0000300001067983 */ /* 0x000ee20000300800 */
[----:B-1----:R-:W-:Y:S01]  /*8c50*/  F2FP.BF16.PACK_AB R5, R73, R72 ;  /* 0x000000484905723e */ /* 0x002fe200000010ff */
        /* <DEDUP_REMOVED lines=111> */
.L_x_1897:
[----:B------:R-:W3:Y:S04]  /*9350*/  LDL R4, [R1+0x64] ;  /* 0x0000640001047983 */ /* 0x000ee80000100800 */
[----:B--2---:R-:W2:Y:S04]  /*9360*/  LDL.LU R3, [R1+0x34] ;  /* 0x0000340001037983 */ /* 0x004ea80000300800 */
[----:B------:R-:W4:Y:S01]  /*9370*/  LDL R18, [R1+0x38] ;  /* 0x0000380001127983 */ /* 0x000f220000100800 */
[----:B------:R-:W-:Y:S01]  /*9380*/  IMAD.MOV.U32 R2, RZ, RZ, 0x368 ;  /* 0x00000368ff027424 */ /* 0x000fe200078e00ff */
[----:B------:R-:W-:-:S02]  /*9390*/  ISETP.GT.AND P3, PT, R5, 0x1, PT ;  /* 0x000000010500780c */ /* 0x000fc40003f64270 */
[----:B------:R-:W4:Y:S01]  /*93a0*/  LDL R75, [R1+0x60] ;  /* 0x00006000014b7983 */ /* 0x000f220000100800 */
[----:B------:R-:W-:Y:S02]  /*93b0*/  ISETP.NE.U32.AND P0, PT, RZ, c[0x0][0x500], PT ;  /* 0x00014000ff007a0c */ /* 0x000fe40003f05070 */
[----:B------:R-:W-:Y:S02]  /*93c0*/  SEL R2, R2, 0x328, P3 ;  /* 0x0000032802027807 */ /* 0x000fe40001800000 */
[----:B------:R-:W-:Y:S02]  /*93d0*/  ISETP.NE.AND.EX P0, PT, RZ, c[0x0][0x504], PT, P0 ;  /* 0x00014100ff007a0c */ /* 0x000fe40003f05300 */
[----:B------:R1:W3:Y:S08]  /*93e0*/  LDC.64 R6, c[0x0][R2+0x170] ;  /* 0x00005c0002067b82 */ /* 0x0002f00000000a00 */
        /* <DEDUP_REMOVED lines=10> */
[----:B------:R-:W-:Y:S02]  /*9490*/  IMAD.IADD R25, R76, 0x1, -R25 ;  /* 0x000000014c197824 */ /* 0x000fe400078e0a19 */
[----:B---3--:R-:W-:Y:S02]  /*94a0*/  IMAD R10, R245, 0x80, R4 ;  /* 0x00000080f50a7824 */ /* 0x008fe400078e0204 */
[----:B------:R-:W-:Y:S01]  /*94b0*/  IMAD R4, R7, R2, RZ ;  /* 0x0000000207047224 */ /* 0x000fe200078e02ff */
[----:B--2---:R-:W-:Y:S02]  /*94c0*/  SEL R5, R3, RZ, !P0 ;  /* 0x000000ff03057207 */ /* 0x004fe40004000000 */
[----:B------:R-:W-:-:S03]  /*94d0*/  LOP3.LUT R3, R246, 0xffff, RZ, 0xc0, !PT ;  /* 0x0000fffff6037812 */ /* 0x000fc600078ec0ff */
        /* <DEDUP_REMOVED lines=105> */
.L_x_1982:
[----:B------:R-:W-:Y:S05]  /*9b70*/  BRA.DIV ~URZ, `(.L_x_1900) ;  /* 0x000047127f007947 */ /* 0x000fea000b800000 */
[----:B------:R3:W4:Y:S02]  /*9b80*/  SHFL.IDX PT, R0, R12, RZ, 0x1c1f ;  /* 0x001c1fff0c007589 */ /* 0x00072400000e0000 */
.L_x_1983:
[----:B------:R-:W-:Y:S01]  /*9b90*/  LEA R11, R245, R230, 0x7 ;  /* 0x000000e6f50b7211 */ /* 0x000fe200078e38ff */
        /* <DEDUP_REMOVED lines=18> */
.L_x_1902:
[----:B------:R-:W-:Y:S05]  /*9cc0*/  BSYNC B0 ;  /* 0x0000000000007941 */ /* 0x000fea0003800000 */
.L_x_1901:
[----:B------:R-:W-:Y:S05]  /*9cd0*/  BRA.DIV ~URZ, `(.L_x_1903) ;  /* 0x000046227f007947 */ /* 0x000fea000b800000 */
[----:B--2---:R2:W1:Y:S04]  /*9ce0*/  SHFL.IDX PT, R5, R10, 0x1, 0x1c1f ;  /* 0x003c1f000a057f89 */ /* 0x00446800000e0000 */
[----:B----4-:R2:W4:Y:S02]  /*9cf0*/  SHFL.IDX PT, R0, R12, 0x1, 0x1c1f ;  /* 0x003c1f000c007f89 */ /* 0x01052400000e0000 */
.L_x_1984:
        /* <DEDUP_REMOVED lines=19> */
.L_x_1905:
[----:B------:R-:W-:Y:S05]  /*9e30*/  BSYNC B0 ;  /* 0x0000000000007941 */ /* 0x000fea0003800000 */
.L_x_1904:
[----:B------:R-:W-:Y:S05]  /*9e40*/  BRA.DIV ~URZ, `(.L_x_1906) ;  /* 0x000045827f007947 */ /* 0x000fea000b800000 */
[----:B-1----:R1:W2:Y:S02]  /*9e50*/  SHFL.IDX PT, R5, R10, 0x2, 0x1c1f ;  /* 0x005c1f000a057f89 */ /* 0x0022a400000e0000 */
.L_x_1985:
[----:B------:R-:W-:Y:S05]  /*9e60*/  BRA.DIV ~URZ, `(.L_x_1907) ;  /* 0x000045d27f007947 */ /* 0x000fea000b800000 */
[----:B----4-:R4:W1:Y:S02]  /*9e70*/  SHFL.IDX PT, R0, R12, 0x2, 0x1c1f ;  /* 0x005c1f000c007f89 */ /* 0x01086400000e0000 */
.L_x_1986:
        /* <DEDUP_REMOVED lines=19> */
.L_x_1909:
[----:B------:R-:W-:Y:S05]  /*9fb0*/  BSYNC B0 ;  /* 0x0000000000007941 */ /* 0x000fea0003800000 */
.L_x_1908:
[----:B------:R-:W-:Y:S05]  /*9fc0*/  BRA.DIV ~URZ, `(.L_x_1910) ;  /* 0x000044e27f007947 */ /* 0x000fea000b800000 */
[----:B-1----:R1:W3:Y:S04]  /*9fd0*/  SHFL.IDX PT, R6, R10, 0x3, 0x1c1f ;  /* 0x007c1f000a067f89 */ /* 0x0022e800000e0000 */
[----:B------:R1:W4:Y:S02]  /*9fe0*/  SHFL.IDX PT, R0, R12, 0x3, 0x1c1f ;  /* 0x007c1f000c007f89 */ /* 0x00032400000e0000 */
.L_x_1987:
        /* <DEDUP_REMOVED lines=20> */
.L_x_1898:
        /* <DEDUP_REMOVED lines=33> */
.L_x_1988:
[----:B------:R-:W-:Y:S05]  /*a340*/  BRA.DIV ~URZ, `(.L_x_1913) ;  /* 0x000042a27f007947 */ /* 0x000fea000b800000 */
[----:B------:R3:W4:Y:S02]  /*a350*/  SHFL.IDX PT, R0, R12, RZ, 0x1c1f ;  /* 0x001c1fff0c007589 */ /* 0x00072400000e0000 */
.L_x_1989:
        /* <DEDUP_REMOVED lines=13> */
[----:B------:R-:W2:Y:S04]  /*a430*/  LDL R10, [R1] ;  /* 0x00000000010a7983 */ /* 0x000ea80000100800 */
        /* <DEDUP_REMOVED lines=10> */
[----:B------:R3:W-:Y:S01]  /*a4e0*/  @!P6 ST.E.64 [R6.64], R116 ;  /* 0x000000740600e985 */ /* 0x0007e2000c101b06 */
[----:B--2---:R-:W-:Y:S02]  /*a4f0*/  @!P3 LEA.HI.X R3, R21, R4, R22, 0x2, P2 ;  /* 0x000000041503b211 */ /* 0x004fe400010f1416 */
[----:B------:R-:W-:-:S03]  /*a500*/  ISETP.GE.AND P6, PT, R17, c[0x0][0x3c8], PT ;  /* 0x0000f20011007a0c */ /* 0x000fc60003fc6270 */
[----:B------:R2:W-:Y:S01]  /*a510*/  @!P3 ST.E.64 [R2.64], R132 ;  /* 0x000000840200b985 */ /* 0x0005e2000c101b06 */
[----:B------:R-:W-:Y:S02]  /*a520*/  ISETP.GE.AND P3, PT, R15, c[0x0][0x3c8], PT ;  /* 0x0000f2000f007a0c */ /* 0x000fe40003f66270 */
[----:B---3--:R-:W-:-:S04]  /*a530*/  @!P1 LEA R6, P2, R19, R0, 0x2 ;  /* 0x0000000013069211 */ /* 0x008fc800078410ff */
[----:B------:R-:W-:-:S03]  /*a540*/  @!P1 LEA.HI.X R7, R19, R4, R20, 0x2, P2 ;  /* 0x0000000413079211 */ /* 0x000fc600010f1414 */
[C---:B--2---:R-:W-:Y:S02]  /*a550*/  @!P6 LEA R2, P2, R17.reuse, R0, 0x2 ;  /* 0x000000001102e211 */ /* 0x044fe400078410ff */
[----:B------:R2:W-:Y:S01]  /*a560*/  @!P1 ST.E.64 [R6.64], R128 ;  /* 0x0000008006009985 */ /* 0x0005e2000c101b06 */
[----:B------:R-:W-:Y:S02]  /*a570*/  ISETP.GE.AND P1, PT, R8, c[0x0][0x3c8], PT ;  /* 0x0000f20008007a0c */ /* 0x000fe40003f26270 */
[----:B------:R-:W-:-:S05]  /*a580*/  @!P6 LEA.HI.X R3, R17, R4, R18, 0x2, P2 ;  /* 0x000000041103e211 */ /* 0x000fca00010f1412 */
[----:B------:R3:W-:Y:S01]  /*a590*/  @!P6 ST.E.64 [R2.64], R124 ;  /* 0x0000007c0200e985 */ /* 0x0007e2000c101b06 */
[----:B------:R-:W-:Y:S02]  /*a5a0*/  ISETP.GE.AND P6, PT, R13, c[0x0][0x3c8], PT ;  /* 0x0000f2000d007a0c */ /* 0x000fe40003fc6270 */
[----:B--2---:R-:W-:-:S04]  /*a5b0*/  @!P3 LEA R6, P2, R15, R0, 0x2 ;  /* 0x000000000f06b211 */ /* 0x004fc800078410ff */
[----:B------:R-:W-:Y:S02]  /*a5c0*/  @!P3 LEA.HI.X R7, R15, R4, R16, 0x2, P2 ;  /* 0x000000040f07b211 */ /* 0x000fe400010f1410 */
[----:B---3--:R-:W-:-:S03]  /*a5d0*/  @!P1 LEA R2, P2, R8, R0, 0x2 ;  /* 0x0000000008029211 */ /* 0x008fc600078410ff */
[----:B------:R2:W-:Y:S01]  /*a5e0*/  @!P3 ST.E.64 [R6.64], R136 ;  /* 0x000000880600b985 */ /* 0x0005e2000c101b06 */
[----:B------:R-:W-:Y:S02]  /*a5f0*/  ISETP.GE.AND P3, PT, R10, c[0x0][0x3c8], PT ;  /* 0x0000f2000a007a0c */ /* 0x000fe40003f66270 */
[----:B------:R-:W-:Y:S02]  /*a600*/  @!P1 LEA.HI.X R3, R8, R4, R9, 0x2, P2 ;  /* 0x0000000408039211 */ /* 0x000fe400010f1409 */
[----:B------:R-:W-:-:S03]  /*a610*/  @!P6 LEA R8, P2, R13, R0, 0x2 ;  /* 0x000000000d08e211 */ /* 0x000fc600078410ff */
[----:B------:R3:W-:Y:S01]  /*a620*/  @!P1 ST.E.64 [R2.64], R156 ;  /* 0x0000009c02009985 */ /* 0x0007e2000c101b06 */
[----:B------:R-:W-:Y:S02]  /*a630*/  ISETP.GE.AND P1, PT, R252, c[0x0][0x3c8], PT ;  /* 0x0000f200fc007a0c */ /* 0x000fe40003f26270 */
[----:B------:R-:W-:-:S05]  /*a640*/  @!P6 LEA.HI.X R9, R13, R4, R14, 0x2, P2 ;  /* 0x000000040d09e211 */ /* 0x000fca00010f140e */
[----:B------:R4:W-:Y:S01]  /*a650*/  @!P6 ST.E.64 [R8.64], R158 ;  /* 0x0000009e0800e985 */ /* 0x0009e2000c101b06 */
[----:B------:R-:W-:Y:S02]  /*a660*/  ISETP.GE.AND P6, PT, R251, c[0x0][0x3c8], PT ;  /* 0x0000f200fb007a0c */ /* 0x000fe40003fc6270 */
[----:B--2---:R-:W-:-:S04]  /*a670*/  @!P3 LEA R6, P2, R10, R0, 0x2 ;  /* 0x000000000a06b211 */ /* 0x004fc800078410ff */
[----:B------:R-:W-:Y:S02]  /*a680*/  @!P3 LEA.HI.X R7, R10, R4, R11, 0x2, P2 ;  /* 0x000000040a07b211 */ /* 0x000fe400010f140b */
[----:B------:R-:W-:Y:S02]  /*a690*/  SHF.R.S32.HI R10, RZ, 0x1f, R252 ;  /* 0x0000001fff0a7819 */ /* 0x000fe400000114fc */
[----:B---3--:R-:W-:Y:S01]  /*a6a0*/  @!P1 LEA R2, P2, R252, R0, 0x2 ;  /* 0x00000000fc029211 */ /* 0x008fe200078410ff */
[----:B------:R2:W-:Y:S01]  /*a6b0*/  @!P3 ST.E.64 [R6.64], R160 ;  /* 0x000000a00600b985 */ /* 0x0005e2000c101b06 */
[----:B------:R-:W-:Y:S02]  /*a6c0*/  ISETP.GE.AND P3, PT, R250, c[0x0][0x3c8], PT ;  /* 0x0000f200fa007a0c */ /* 0x000fe40003f66270 */
[----:B------:R-:W-:Y:S02]  /*a6d0*/  @!P1 LEA.HI.X R3, R252, R4, R10, 0x2, P2 ;  /* 0x00000004fc039211 */ /* 0x000fe400010f140a */
[----:B------:R-:W-:-:S02]  /*a6e0*/  ISETP.GE.AND P2, PT, R249, c[0x0][0x3c8], PT ;  /* 0x0000f200f9007a0c */ /* 0x000fc40003f46270 */
[----:B------:R-:W-:Y:S01]  /*a6f0*/  SHF.R.S32.HI R10, RZ, 0x1f, R251 ;  /* 0x0000001fff0a7819 */ /* 0x000fe200000114fb */
[----:B------:R3:W-:Y:S01]  /*a700*/  @!P1 ST.E.64 [R2.64], R84 ;  /* 0x0000005402009985 */ /* 0x0007e2000c101b06 */
[C---:B----4-:R-:W-:Y:S02]  /*a710*/  @!P6 LEA R8, P1, R251.reuse, R0, 0x2 ;  /* 0x00000000fb08e211 */ /* 0x050fe400078210ff */
[----:B------:R-:W-:Y:S02]  /*a720*/  SHF.R.S32.HI R11, RZ, 0x1f, R250 ;  /* 0x0000001fff0b7819 */ /* 0x000fe400000114fa */
[----:B------:R-:W-:Y:S02]  /*a730*/  @!P6 LEA.HI.X R9, R251, R4, R10, 0x2, P1 ;  /* 0x00000004fb09e211 */ /* 0x000fe400008f140a */
[----:B------:R-:W-:Y:S02]  /*a740*/  SHF.R.S32.HI R10, RZ, 0x1f, R249 ;  /* 0x0000001fff0a7819 */ /* 0x000fe400000114f9 */
[----:B--2---:R-:W-:-:S04]  /*a750*/  @!P3 LEA R6, P1, R250, R0, 0x2 ;  /* 0x00000000fa06b211 */ /* 0x004fc800078210ff */
[----:B------:R-:W-:Y:S02]  /*a760*/  @!P3 LEA.HI.X R7, R250, R4, R11, 0x2, P1 ;  /* 0x00000004fa07b211 */ /* 0x000fe400008f140b */
[C---:B---3--:R-:W-:Y:S01]  /*a770*/  @!P2 LEA R2, P1, R249.reuse, R0, 0x2 ;  /* 0x00000000f902a211 */ /* 0x048fe200078210ff */
[----:B------:R2:W-:Y:S03]  /*a780*/  @!P6 ST.E.64 [R8.64], R166 ;  /* 0x000000a60800e985 */ /* 0x0005e6000c101b06 */
[----:B------:R-:W-:Y:S01]  /*a790*/  @!P2 LEA.HI.X R3, R249, R4, R10, 0x2, P1 ;  /* 0x00000004f903a211 */ /* 0x000fe200008f140a */
[----:B------:R2:W-:Y:S04]  /*a7a0*/  @!P3 ST.E.64 [R6.64], R96 ;  /* 0x000000600600b985 */ /* 0x0005e8000c101b06 */
[----:B------:R2:W-:Y:S04]  /*a7b0*/  @!P2 ST.E.64 [R2.64], R80 ;  /* 0x000000500200a985 */ /* 0x0005e8000c101b06 */
.L_x_1915:
[----:B------:R-:W-:Y:S05]  /*a7c0*/  BSYNC B0 ;  /* 0x0000000000007941 */ /* 0x000fea0003800000 */
.L_x_1914:
[----:B------:R-:W-:Y:S05]  /*a7d0*/  BRA.DIV ~URZ, `(.L_x_1916) ;  /* 0x00003e827f007947 */ /* 0x000fea000b800000 */
[----:B--2---:R2:W1:Y:S04]  /*a7e0*/  SHFL.IDX PT, R4, R5, 0x1, 0x1c1f ;  /* 0x003c1f0005047f89 */ /* 0x00446800000e0000 */
[----:B----4-:R2:W4:Y:S02]  /*a7f0*/  SHFL.IDX PT, R0, R12, 0x1, 0x1c1f ;  /* 0x003c1f000c007f89 */ /* 0x01052400000e0000 */
.L_x_1990:
[----:B------:R-:W-:Y:S01]  /*a800*/  BSSY B0, `(.L_x_1917) ;  /* 0x0000046000007945 */ /* 0x000fe20003800000 */
[----:B------:R-:W-:Y:S05]  /*a810*/  @P0 BRA `(.L_x_1918) ;  /* 0x0000044000000947 */ /* 0x000fea0003800000 */
[----:B------:R-:W5:Y:S04]  /*a820*/  LDL R23, [R1+0x2c] ;  /* 0x00002c0001177983 */ /* 0x000f680000100800 */
[----:B--2---:R-:W2:Y:S04]  /*a830*/  LDL R21, [R1+0x18] ;  /* 0x0000180001157983 */ /* 0x004ea80000100800 */
[----:B---3--:R-:W3:Y:S04]  /*a840*/  LDL R19, [R1+0x14] ;  /* 0x0000140001137983 */ /* 0x008ee80000100800 */
[----:B----4-:R-:W4:Y:S04]  /*a850*/  LDL R17, [R1+0x10] ;  /* 0x0000100001117983 */ /* 0x010f280000100800 */
[----:B------:R-:W4:Y:S04]  /*a860*/  LDL R22, [R1+0x58] ;  /* 0x0000580001167983 */ /* 0x000f280000100800 */
[----:B------:R-:W4:Y:S04]  /*a870*/  LDL R15, [R1+0xc] ;  /* 0x00000c00010f7983 */ /* 0x000f280000100800 */
[----:B------:R-:W4:Y:S04]  /*a880*/  LDL R20, [R1+0x54] ;  /* 0x0000540001147983 */ /* 0x000f280000100800 */
[----:B------:R-:W4:Y:S04]  /*a890*/  LDL R13, [R1+0x8] ;  /* 0x00000800010d7983 */ /* 0x000f280000100800 */
[----:B------:R-:W4:Y:S04]  /*a8a0*/  LDL R18, [R1+0x50] ;  /* 0x0000500001127983 */ /* 0x000f280000100800 */
[----:B------:R-:W4:Y:S04]  /*a8b0*/  LDL R10, [R1+0x4] ;  /* 0x00000400010a7983 */ /* 0x000f280000100800 */
[----:B------:R-:W4:Y:S04]  /*a8c0*/  LDL R8, [R1] ;  /* 0x0000000001087983 */ /* 0x000f280000100800 */
[----:B------:R-:W4:Y:S04]  /*a8d0*/  LDL R16, [R1+0x4c] ;  /* 0x00004c0001107983 */ /* 0x000f280000100800 */
[----:B------:R-:W4:Y:S04]  /*a8e0*/  LDL R14, [R1+0x48] ;  /* 0x00004800010e7983 */ /* 0x000f280000100800 */
[----:B------:R-:W4:Y:S04]  /*a8f0*/  LDL R11, [R1+0x44] ;  /* 0x00004400010b7983 */ /* 0x000f280000100800 */
[----:B------:R-:W4:Y:S01]  /*a900*/  LDL R9, [R1+0x40] ;  /* 0x0000400001097983 */ /* 0x000f220000100800 */
[----:B-----5:R-:W-:-:S02]  /*a910*/  ISETP.GE.AND P2, PT, R23, c[0x0][0x3c8], PT ;  /* 0x0000f20017007a0c */ /* 0x020fc40003f46270 */
[----:B--2---:R-:W-:Y:S02]  /*a920*/  ISETP.GE.AND P6, PT, R21, c[0x0][0x3c8], PT ;  /* 0x0000f20015007a0c */ /* 0x004fe40003fc6270 */
[----:B---3--:R-:W-:-:S09]  /*a930*/  ISETP.GE.AND P1, PT, R19, c[0x0][0x3c8], PT ;  /* 0x0000f20013007a0c */ /* 0x008fd20003f26270 */
[----:B------:R-:W-:Y:S02]  /*a940*/  @!P2 IMAD.MOV.U32 R6, RZ, RZ, R0 ;  /* 0x000000ffff06a224 */ /* 0x000fe400078e0000 */
[----:B-1----:R-:W-:Y:S01]  /*a950*/  @!P2 IMAD.MOV.U32 R7, RZ, RZ, R4 ;  /* 0x000000ffff07a224 */ /* 0x002fe200078e0004 */
[----:B----4-:R-:W-:Y:S02]  /*a960*/  ISETP.GE.AND P0, PT, R17, c[0x0][0x3c8], PT ;  /* 0x0000f20011007a0c */ /* 0x010fe40003f06270 */
[----:B------:R-:W-:Y:S01]  /*a970*/  @!P6 LEA R2, P3, R21, R0, 0x2 ;  /* 0x000000001502e211 */ /* 0x000fe200078610ff */
[----:B------:R-:W-:-:S03]  /*a980*/  @!P2 IMAD.WIDE R6, R23, 0x4, R6 ;  /* 0x000000041706a825 */ /* 0x000fc600078e0206 */
[----:B------:R-:W-:Y:S02]  /*a990*/  @!P6 LEA.HI.X R3, R21, R4, R22, 0x2, P3 ;  /* 0x000000041503e211 */ /* 0x000fe400018f1416 */
[----:B------:R1:W-:Y:S01]  /*a9a0*/  @!P2 ST.E.64 [R6.64], R138 ;  /* 0x0000008a0600a985 */ /* 0x0003e2000c101b06 */
        /* <DEDUP_REMOVED lines=18> */
[----:B------:R-:W-:Y:S02]  /*aad0*/  SHF.R.S32.HI R13, RZ, 0x1f, R251 ;  /* 0x0000001fff0d7819 */ /* 0x000fe400000114fb */
[----:B-1----:R-:W-:-:S04]  /*aae0*/  @!P1 LEA R6, P2, R10, R0, 0x2 ;  /* 0x000000000a069211 */ /* 0x002fc800078410ff */
[----:B------:R-:W-:Y:S02]  /*aaf0*/  @!P1 LEA.HI.X R7, R10, R4, R11, 0x2, P2 ;  /* 0x000000040a079211 */ /* 0x000fe400010f140b */
[C---:B--2---:R-:W-:Y:S02]  /*ab00*/  @!P0 LEA R2, P6, R8.reuse, R0, 0x2 ;  /* 0x0000000008028211 */ /* 0x044fe400078c10ff */
[----:B------:R-:W-:Y:S01]  /*ab10*/  ISETP.GE.AND P2, PT, R251, c[0x0][0x3c8], PT ;  /* 0x0000f200fb007a0c */ /* 0x000fe20003f46270 */
[----:B------:R1:W-:Y:S01]  /*ab20*/  @!P1 ST.E.64 [R6.64], R130 ;  /* 0x0000008206009985 */ /* 0x0003e2000c101b06 */
[----:B------:R-:W-:Y:S02]  /*ab30*/  @!P0 LEA.HI.X R3, R8, R4, R9, 0x2, P6 ;  /* 0x0000000408038211 */ /* 0x000fe400030f1409 */
[----:B------:R-:W-:Y:S02]  /*ab40*/  ISETP.GE.AND P1, PT, R250, c[0x0][0x3c8], PT ;  /* 0x0000f200fa007a0c */ /* 0x000fe40003f26270 */
[----:B------:R-:W-:Y:S01]  /*ab50*/  @!P3 LEA R10, P6, R252, R0, 0x2 ;  /* 0x00000000fc0ab211 */ /* 0x000fe200078c10ff */
[----:B------:R2:W-:Y:S01]  /*ab60*/  @!P0 ST.E.64 [R2.64], R134 ;  /* 0x0000008602008985 */ /* 0x0005e2000c101b06 */
[----:B------:R-:W-:-:S02]  /*ab70*/  SHF.R.S32.HI R8, RZ, 0x1f, R252 ;  /* 0x0000001fff087819 */ /* 0x000fc400000114fc */
[----:B------:R-:W-:Y:S02]  /*ab80*/  ISETP.GE.AND P0, PT, R249, c[0x0][0x3c8], PT ;  /* 0x0000f200f9007a0c */ /* 0x000fe40003f06270 */
[----:B------:R-:W-:Y:S02]  /*ab90*/  @!P3 LEA.HI.X R11, R252, R4, R8, 0x2, P6 ;  /* 0x00000004fc0bb211 */ /* 0x000fe400030f1408 */
[C---:B------:R-:W-:Y:S02]  /*aba0*/  @!P2 LEA R8, P6, R251.reuse, R0, 0x2 ;  /* 0x00000000fb08a211 */ /* 0x040fe400078c10ff */
[----:B------:R-:W-:Y:S02]  /*abb0*/  SHF.R.S32.HI R14, RZ, 0x1f, R250 ;  /* 0x0000001fff0e7819 */ /* 0x000fe400000114fa */
[----:B------:R-:W-:Y:S02]  /*abc0*/  @!P2 LEA.HI.X R9, R251, R4, R13, 0x2, P6 ;  /* 0x00000004fb09a211 */ /* 0x000fe400030f140d */
[----:B------:R-:W-:-:S02]  /*abd0*/  SHF.R.S32.HI R13, RZ, 0x1f, R249 ;  /* 0x0000001fff0d7819 */ /* 0x000fc400000114f9 */
[----:B-1----:R-:W-:-:S04]  /*abe0*/  @!P1 LEA R6, P6, R250, R0, 0x2 ;  /* 0x00000000fa069211 */ /* 0x002fc800078c10ff */
[----:B------:R-:W-:Y:S02]  /*abf0*/  @!P1 LEA.HI.X R7, R250, R4, R14, 0x2, P6 ;  /* 0x00000004fa079211 */ /* 0x000fe400030f140e */
[C---:B--2---:R-:W-:Y:S01]  /*ac00*/  @!P0 LEA R2, P6, R249.reuse, R0, 0x2 ;  /* 0x00000000f9028211 */ /* 0x044fe200078c10ff */
[----:B------:R1:W-:Y:S03]  /*ac10*/  @!P3 ST.E.64 [R10.64], R168 ;  /* 0x000000a80a00b985 */ /* 0x0003e6000c101b06 */
[----:B------:R-:W-:Y:S01]  /*ac20*/  @!P0 LEA.HI.X R3, R249, R4, R13, 0x2, P6 ;  /* 0x00000004f9038211 */ /* 0x000fe200030f140d */
[----:B------:R1:W-:Y:S04]  /*ac30*/  @!P2 ST.E.64 [R8.64], R98 ;  /* 0x000000620800a985 */ /* 0x0003e8000c101b06 */
[----:B------:R1:W-:Y:S04]  /*ac40*/  @!P1 ST.E.64 [R6.64], R86 ;  /* 0x0000005606009985 */ /* 0x0003e8000c101b06 */
[----:B------:R1:W-:Y:S02]  /*ac50*/  @!P0 ST.E.64 [R2.64], R82 ;  /* 0x0000005202008985 */ /* 0x0003e4000c101b06 */
.L_x_1918:
[----:B------:R-:W-:Y:S05]  /*ac60*/  BSYNC B0 ;  /* 0x0000000000007941 */ /* 0x000fea0003800000 */
.L_x_1917:
[----:B------:R-:W-:Y:S05]  /*ac70*/  BRA.DIV ~URZ, `(.L_x_1919) ;  /* 0x00003ab27f007947 */ /* 0x000fea000b800000 */
[----:B-1----:R1:W2:Y:S02]  /*ac80*/  SHFL.IDX PT, R4, R5, 0x2, 0x1c1f ;  /* 0x005c1f0005047f89 */ /* 0x0022a400000e0000 */
.L_x_1991:
[----:B------:R-:W-:Y:S05]  /*ac90*/  BRA.DIV ~URZ, `(.L_x_1920) ;  /* 0x00003b027f007947 */ /* 0x000fea000b800000 */
[----:B----4-:R4:W1:Y:S02]  /*aca0*/  SHFL.IDX PT, R0, R12, 0x2, 0x1c1f ;  /* 0x005c1f000c007f89 */ /* 0x01086400000e0000 */
.L_x_1992:
        /* <DEDUP_REMOVED lines=15> */
[----:B------:R-:W2:Y:S04]  /*ada0*/  LDL R14, [R1+0x44] ;  /* 0x00004400010e7983 */ /* 0x000ea80000100800 */
[----:B------:R-:W2:Y:S01]  /*adb0*/  LDL R11, [R1+0x40] ;  /* 0x00004000010b7983 */ /* 0x000ea20000100800 */
[----:B-----5:R-:W-:-:S02]  /*adc0*/  ISETP.GE.AND P0, PT, R23, c[0x0][0x3c8], PT ;  /* 0x0000f20017007a0c */ /* 0x020fc40003f06270 */
[----:B---3--:R-:W-:Y:S02]  /*add0*/  ISETP.GE.AND P1, PT, R21, c[0x0][0x3c8], PT ;  /* 0x0000f20015007a0c */ /* 0x008fe40003f26270 */
[----:B----4-:R-:W-:Y:S02]  /*ade0*/  ISETP.GE.AND P2, PT, R19, c[0x0][0x3c8], PT ;  /* 0x0000f20013007a0c */ /* 0x010fe40003f46270 */
[----:B--2---:R-:W-:-:S07]  /*adf0*/  ISETP.GE.AND P4, PT, R8, c[0x0][0x3c8], PT ;  /* 0x0000f20008007a0c */ /* 0x004fce0003f86270 */
[----:B-1----:R-:W-:Y:S02]  /*ae00*/  @!P0 IMAD.MOV.U32 R6, RZ, RZ, R0 ;  /* 0x000000ffff068224 */ /* 0x002fe400078e0000 */
[----:B------:R-:W-:Y:S01]  /*ae10*/  @!P0 IMAD.MOV.U32 R7, RZ, RZ, R4 ;  /* 0x000000ffff078224 */ /* 0x000fe200078e0004 */
[----:B------:R-:W-:-:S03]  /*ae20*/  @!P1 LEA R2, P3, R21, R0, 0x2 ;  /* 0x0000000015029211 */ /* 0x000fc600078610ff */
[----:B------:R-:W-:Y:S01]  /*ae30*/  @!P0 IMAD.WIDE R6, R23, 0x4, R6 ;  /* 0x0000000417068825 */ /* 0x000fe200078e0206 */
[----:B------:R-:W-:Y:S02]  /*ae40*/  @!P1 LEA.HI.X R3, R21, R4, R22, 0x2, P3 ;  /* 0x0000000415039211 */ /* 0x000fe400018f1416 */
[----:B------:R-:W-:Y:S02]  /*ae50*/  ISETP.GE.AND P3, PT, R17, c[0x0][0x3c8], PT ;  /* 0x0000f20011007a0c */ /* 0x000fe40003f66270 */
[----:B------:R1:W-:Y:S04]  /*ae60*/  @!P0 ST.E.64 [R6.64], R30 ;  /* 0x0000001e06008985 */ /* 0x0003e8000c101b06 */
[----:B------:R2:W-:Y:S01]  /*ae70*/  @!P1 ST.E.64 [R2.64], R32 ;  /* 0x0000002002009985 */ /* 0x0005e2000c101b06 */
[----:B------:R-:W-:-:S02]  /*ae80*/  ISETP.GE.AND P1, PT, R15, c[0x0][0x3c8], PT ;  /* 0x0000f2000f007a0c */ /* 0x000fc40003f26270 */
[CC--:B-1----:R-:W-:Y:S02]  /*ae90*/  @!P2 LEA R6, P0, R19.reuse, R0.reuse, 0x2 ;  /* 0x000000001306a211 */ /* 0x0c2fe400078010ff */
[C---:B--2---:R-:W-:Y:S02]  /*aea0*/  @!P4 LEA R2, P6, R8.reuse, R0, 0x2 ;  /* 0x000000000802c211 */ /* 0x044fe400078c10ff */
        /* <DEDUP_REMOVED lines=19> */
[----:B------:R-:W-:Y:S02]  /*afe0*/  SHF.R.S32.HI R13, RZ, 0x1f, R252 ;  /* 0x0000001fff0d7819 */ /* 0x000fe400000114fc */
[----:B------:R-:W-:Y:S02]  /*aff0*/  SHF.R.S32.HI R15, RZ, 0x1f, R251 ;  /* 0x0000001fff0f7819 */ /* 0x000fe400000114fb */
[----:B------:R-:W-:Y:S02]  /*b000*/  SHF.R.S32.HI R14, RZ, 0x1f, R250 ;  /* 0x0000001fff0e7819 */ /* 0x000fe400000114fa */
[----:B-1----:R-:W-:-:S04]  /*b010*/  @!P4 LEA R2, P6, R10, R0, 0x2 ;  /* 0x000000000a02c211 */ /* 0x002fc800078c10ff */
[----:B------:R-:W-:Y:S02]  /*b020*/  @!P4 LEA.HI.X R3, R10, R4, R11, 0x2, P6 ;  /* 0x000000040a03c211 */ /* 0x000fe400030f140b */
[----:B------:R-:W-:-:S03]  /*b030*/  @!P3 LEA R10, P6, R252, R0, 0x2 ;  /* 0x00000000fc0ab211 */ /* 0x000fc600078c10ff */
[----:B------:R1:W-:Y:S01]  /*b040*/  @!P4 ST.E.64 [R2.64], R44 ;  /* 0x0000002c0200c985 */ /* 0x0003e2000c101b06 */
[C---:B------:R-:W-:Y:S02]  /*b050*/  @!P2 LEA R8, P4, R251.reuse, R0, 0x2 ;  /* 0x00000000fb08a211 */ /* 0x040fe400078810ff */
[----:B------:R-:W-:Y:S02]  /*b060*/  @!P3 LEA.HI.X R11, R252, R4, R13, 0x2, P6 ;  /* 0x00000004fc0bb211 */ /* 0x000fe400030f140d */
[C---:B--2---:R-:W-:Y:S02]  /*b070*/  @!P1 LEA R6, P6, R250.reuse, R0, 0x2 ;  /* 0x00000000fa069211 */ /* 0x044fe400078c10ff */
[-C--:B------:R-:W-:Y:S02]  /*b080*/  @!P2 LEA.HI.X R9, R251, R4.reuse, R15, 0x2, P4 ;  /* 0x00000004fb09a211 */ /* 0x080fe400020f140f */
[----:B------:R-:W-:Y:S02]  /*b090*/  SHF.R.S32.HI R13, RZ, 0x1f, R249 ;  /* 0x0000001fff0d7819 */ /* 0x000fe400000114f9 */
[----:B------:R-:W-:Y:S01]  /*b0a0*/  @!P1 LEA.HI.X R7, R250, R4, R14, 0x2, P6 ;  /* 0x00000004fa079211 */ /* 0x000fe200030f140e */
[----:B------:R2:W-:Y:S04]  /*b0b0*/  @!P3 ST.E.64 [R10.64], R68 ;  /* 0x000000440a00b985 */ /* 0x0005e8000c101b06 */
[----:B------:R2:W-:Y:S04]  /*b0c0*/  @!P2 ST.E.64 [R8.64], R60 ;  /* 0x0000003c0800a985 */ /* 0x0005e8000c101b06 */
[----:B------:R2:W-:Y:S01]  /*b0d0*/  @!P1 ST.E.64 [R6.64], R46 ;  /* 0x0000002e06009985 */ /* 0x0005e2000c101b06 */
[----:B-1----:R-:W-:-:S04]  /*b0e0*/  @!P0 LEA R2, P4, R249, R0, 0x2 ;  /* 0x00000000f9028211 */ /* 0x002fc800078810ff */
[----:B------:R-:W-:-:S05]  /*b0f0*/  @!P0 LEA.HI.X R3, R249, R4, R13, 0x2, P4 ;  /* 0x00000004f9038211 */ /* 0x000fca00020f140d */
[----:B------:R2:W-:Y:S04]  /*b100*/  @!P0 ST.E.64 [R2.64], R26 ;  /* 0x0000001a02008985 */ /* 0x0005e8000c101b06 */
.L_x_1922:
[----:B------:R-:W-:Y:S05]  /*b110*/  BSYNC B0 ;  /* 0x0000000000007941 */ /* 0x000fea0003800000 */
.L_x_1921:
[----:B------:R-:W-:Y:S05]  /*b120*/  BRA.DIV ~URZ, `(.L_x_1923) ;  /* 0x000036e27f007947 */ /* 0x000fea000b800000 */
[----:B--2---:R2:W3:Y:S04]  /*b130*/  SHFL.IDX PT, R4, R5, 0x3, 0x1c1f ;  /* 0x007c1f0005047f89 */ /* 0x0044e800000e0000 */
[----:B-1----:R2:W1:Y:S02]  /*b140*/  SHFL.IDX PT, R0, R12, 0x3, 0x1c1f ;  /* 0x007c1f000c007f89 */ /* 0x00246400000e0000 */
.L_x_1993:
[----:B------:R-:W-:Y:S05]  /*b150*/  @P5 BRA `(.L_x_1911) ;  /* 0x0000114000005947 */ /* 0x000fea0003800000 */
[----:B------:R-:W5:Y:S04]  /*b160*/  LDL R21, [R1+0x2c] ;  /* 0x00002c0001157983 */ /* 0x000f680000100800 */
[----:B--2---:R-:W2:Y:S04]  /*b170*/  LDL R8, [R1+0x18] ;  /* 0x0000180001087983 */ /* 0x004ea80000100800 */
        /* <DEDUP_REMOVED lines=9> */
[----:B------:R-:W3:Y:S04]  /*b210*/  LDL R5, [R1] ;  /* 0x0000000001057983 */ /* 0x000ee80000100800 */
[----:B------:R-:W3:Y:S04]  /*b220*/  LDL R14, [R1+0x48] ;  /* 0x00004800010e7983 */ /* 0x000ee80000100800 */
[----:B------:R-:W3:Y:S04]  /*b230*/  LDL R11, [R1+0x44] ;  /* 0x00004400010b7983 */ /* 0x000ee80000100800 */
[----:B------:R-:W3:Y:S01]  /*b240*/  LDL R12, [R1+0x40] ;  /* 0x00004000010c7983 */ /* 0x000ee20000100800 */
[----:B-----5:R-:W-:-:S02]  /*b250*/  ISETP.GE.AND P4, PT, R21, c[0x0][0x3c8], PT ;  /* 0x0000f20015007a0c */ /* 0x020fc40003f86270 */
[----:B--2---:R-:W-:Y:S02]  /*b260*/  ISETP.GE.AND P3, PT, R8, c[0x0][0x3c8], PT ;  /* 0x0000f20008007a0c */ /* 0x004fe40003f66270 */
[----:B----4-:R-:W-:Y:S02]  /*b270*/  ISETP.GE.AND P2, PT, R19, c[0x0][0x3c8], PT ;  /* 0x0000f20013007a0c */ /* 0x010fe40003f46270 */
[----:B---3--:R-:W-:-:S07]  /*b280*/  ISETP.GE.AND P1, PT, R17, c[0x0][0x3c8], PT ;  /* 0x0000f20011007a0c */ /* 0x008fce0003f26270 */
[----:B-1----:R-:W-:Y:S02]  /*b290*/  @!P4 IMAD.MOV.U32 R6, RZ, RZ, R0 ;  /* 0x000000ffff06c224 */ /* 0x002fe400078e0000 */
[----:B------:R-:W-:Y:S01]  /*b2a0*/  @!P4 IMAD.MOV.U32 R7, RZ, RZ, R4 ;  /* 0x000000ffff07c224 */ /* 0x000fe200078e0004 */
[----:B------:R-:W-:Y:S02]  /*b2b0*/  ISETP.GE.AND P0, PT, R15, c[0x0][0x3c8], PT ;  /* 0x0000f2000f007a0c */ /* 0x000fe40003f06270 */
[----:B------:R-:W-:Y:S01]  /*b2c0*/  @!P3 LEA R2, P5, R8, R0, 0x2 ;  /* 0x000000000802b211 */ /* 0x000fe200078a10ff */
[----:B------:R-:W-:-:S03]  /*b2d0*/  @!P4 IMAD.WIDE R6, R21, 0x4, R6 ;  /* 0x000000041506c825 */ /* 0x000fc600078e0206 */
[----:B------:R-:W-:Y:S02]  /*b2e0*/  @!P3 LEA.HI.X R3, R8, R4, R9, 0x2, P5 ;  /* 0x000000040803b211 */ /* 0x000fe400028f1409 */
[----:B------:R1:W-:Y:S01]  /*b2f0*/  @!P4 ST.E.64 [R6.64], R64 ;  /* 0x000000400600c985 */ /* 0x0003e2000c101b06 */
[----:B------:R-:W-:Y:S02]  /*b300*/  ISETP.GE.AND P4, PT, R13, c[0x0][0x3c8], PT ;  /* 0x0000f2000d007a0c */ /* 0x000fe40003f86270 */
[C---:B------:R-:W-:Y:S01]  /*b310*/  @!P2 LEA R8, P5, R19.reuse, R0, 0x2 ;  /* 0x000000001308a211 */ /* 0x040fe200078a10ff */
[----:B------:R2:W-:Y:S03]  /*b320*/  @!P3 ST.E.64 [R2.64], R50 ;  /* 0x000000320200b985 */ /* 0x0005e6000c101b06 */
[----:B------:R-:W-:-:S05]  /*b330*/  @!P2 LEA.HI.X R9, R19, R4, R20, 0x2, P5 ;  /* 0x000000041309a211 */ /* 0x000fca00028f1414 */
[----:B------:R-:W-:Y:S01]  /*b340*/  @!P2 ST.E.64 [R8.64], R70 ;  /* 0x000000460800a985 */ /* 0x000fe2000c101b06 */
[----:B------:R-:W-:Y:S02]  /*b350*/  ISETP.GE.AND P5, PT, R10, c[0x0][0x3c8], PT ;  /* 0x0000f2000a007a0c */ /* 0x000fe40003fa6270 */
[-C--:B-1----:R-:W-:Y:S02]  /*b360*/  @!P1 LEA R6, P6, R17, R0.reuse, 0x2 ;  /* 0x0000000011069211 */ /* 0x082fe400078c10ff */
[----:B--2---:R-:W-:Y:S02]  /*b370*/  @!P0 LEA R2, P3, R15, R0, 0x2 ;  /* 0x000000000f028211 */ /* 0x004fe400078610ff */
[-C--:B------:R-:W-:Y:S02]  /*b380*/  @!P1 LEA.HI.X R7, R17, R4.reuse, R18, 0x2, P6 ;  /* 0x0000000411079211 */ /* 0x080fe400030f1412 */
[----:B------:R-:W-:Y:S02]  /*b390*/  @!P0 LEA.HI.X R3, R15, R4, R16, 0x2, P3 ;  /* 0x000000040f038211 */ /* 0x000fe400018f1410 */
[----:B------:R-:W-:Y:S01]  /*b3a0*/  ISETP.GE.AND P3, PT, R5, c[0x0][0x3c8], PT ;  /* 0x0000f20005007a0c */ /* 0x000fe20003f66270 */
[----:B------:R1:W-:Y:S04]  /*b3b0*/  @!P1 ST.E.64 [R6.64], R66 ;  /* 0x0000004206009985 */ /* 0x0003e8000c101b06 */
[----:B------:R2:W-:Y:S01]  /*b3c0*/  @!P0 ST.E.64 [R2.64], R38 ;  /* 0x0000002602008985 */ /* 0x0005e2000c101b06 */
[----:B------:R-:W-:-:S02]  /*b3d0*/  ISETP.GE.AND P2, PT, R252, c[0x0][0x3c8], PT ;  /* 0x0000f200fc007a0c */ /* 0x000fc40003f46270 */
[----:B------:R-:W-:Y:S02]  /*b3e0*/  ISETP.GE.AND P1, PT, R251, c[0x0][0x3c8], PT ;  /* 0x0000f200fb007a0c */ /* 0x000fe40003f26270 */
[----:B-1----:R-:W-:-:S04]  /*b3f0*/  @!P4 LEA R6, P0, R13, R0, 0x2 ;  /* 0x000000000d06c211 */ /* 0x002fc800078010ff */
[----:B------:R-:W-:Y:S02]  /*b400*/  @!P4 LEA.HI.X R7, R13, R4, R14, 0x2, P0 ;  /* 0x000000040d07c211 */ /* 0x000fe400000f140e */
[----:B------:R-:W-:Y:S02]  /*b410*/  ISETP.GE.AND P0, PT, R250, c[0x0][0x3c8], PT ;  /* 0x0000f200fa007a0c */ /* 0x000fe40003f06270 */
[C---:B--2---:R-:W-:Y:S01]  /*b420*/  @!P5 LEA R2, P6, R10.reuse, R0, 0x2 ;  /* 0x000000000a02d211 */ /* 0x044fe200078c10ff */
[----:B------:R1:W-:Y:S03]  /*b430*/  @!P4 ST.E.64 [R6.64], R54 ;  /* 0x000000360600c985 */ /* 0x0003e6000c101b06 */
[----:B------:R-:W-:Y:S02]  /*b440*/  @!P5 LEA.HI.X R3, R10, R4, R11, 0x2, P6 ;  /* 0x000000040a03d211 */ /* 0x000fe400030f140b */
[----:B------:R-:W-:-:S02]  /*b450*/  @!P3 LEA R10, P4, R5, R0, 0x2 ;  /* 0x00000000050ab211 */ /* 0x000fc400078810ff */
[C---:B------:R-:W-:Y:S01]  /*b460*/  @!P2 LEA R8, P6, R252.reuse, R0, 0x2 ;  /* 0x00000000fc08a211 */ /* 0x040fe200078c10ff */
[----:B------:R2:W-:Y:S01]  /*b470*/  @!P5 ST.E.64 [R2.64], R56 ;  /* 0x000000380200d985 */ /* 0x0005e2000c101b06 */
[-C--:B------:R-:W-:Y:S02]  /*b480*/  @!P3 LEA.HI.X R11, R5, R4.reuse, R12, 0x2, P4 ;  /* 0x00000004050bb211 */ /* 0x080fe400020f140c */
[----:B------:R-:W-:Y:S02]  /*b490*/  SHF.R.S32.HI R13, RZ, 0x1f, R252 ;  /* 0x0000001fff0d7819 */ /* 0x000fe400000114fc */
[----:B------:R-:W-:Y:S02]  /*b4a0*/  SHF.R.S32.HI R12, RZ, 0x1f, R251 ;  /* 0x0000001fff0c7819 */ /* 0x000fe400000114fb */
[----:B------:R-:W-:Y:S02]  /*b4b0*/  SHF.R.S32.HI R5, RZ, 0x1f, R250 ;  /* 0x0000001fff057819 */ /* 0x000fe400000114fa */
[----:B------:R-:W-:Y:S01]  /*b4c0*/  @!P2 LEA.HI.X R9, R252, R4, R13, 0x2, P6 ;  /* 0x00000004fc09a211 */ /* 0x000fe200030f140d */
[----:B------:R3:W-:Y:S01]  /*b4d0*/  @!P3 ST.E.64 [R10.64], R72 ;  /* 0x000000480a00b985 */ /* 0x0007e2000c101b06 */
[----:B-1----:R-:W-:-:S04]  /*b4e0*/  @!P1 LEA R6, P5, R251, R0, 0x2 ;  /* 0x00000000fb069211 */ /* 0x002fc800078a10ff */
[----:B------:R-:W-:Y:S02]  /*b4f0*/  @!P1 LEA.HI.X R7, R251, R4, R12, 0x2, P5 ;  /* 0x00000004fb079211 */ /* 0x000fe400028f140c */
[C---:B--2---:R-:W-:Y:S01]  /*b500*/  @!P0 LEA R2, P4, R250.reuse, R0, 0x2 ;  /* 0x00000000fa028211 */ /* 0x044fe200078810ff */
[----:B------:R3:W-:Y:S03]  /*b510*/  @!P2 ST.E.64 [R8.64], R62 ;  /* 0x0000003e0800a985 */ /* 0x0007e6000c101b06 */
[----:B------:R-:W-:Y:S01]  /*b520*/  @!P0 LEA.HI.X R3, R250, R4, R5, 0x2, P4 ;  /* 0x00000004fa038211 */ /* 0x000fe200020f1405 */
[----:B------:R3:W-:Y:S04]  /*b530*/  @!P1 ST.E.64 [R6.64], R58 ;  /* 0x0000003a06009985 */ /* 0x0007e8000c101b06 */
[----:B------:R3:W-:Y:S01]  /*b540*/  @!P0 ST.E.64 [R2.64], R48 ;  /* 0x0000003002008985 */ /* 0x0007e2000c101b06 */
[----:B------:R-:W-:-:S13]  /*b550*/  ISETP.GE.AND P0, PT, R249, c[0x0][0x3c8], PT ;  /* 0x0000f200f9007a0c */ /* 0x000fda0003f06270 */
[----:B------:R-:W-:Y:S05]  /*b560*/  @P0 BRA `(.L_x_1911) ;  /* 0x00000d3000000947 */ /* 0x000fea0003800000 */
[----:B------:R-:W-:Y:S02]  /*b570*/  SHF.R.S32.HI R5, RZ, 0x1f, R249 ;  /* 0x0000001fff057819 */ /* 0x000fe400000114f9 */
[----:B---3--:R-:W-:-:S04]  /*b580*/  LEA R2, P0, R249, R0, 0x2 ;  /* 0x00000000f9027211 */ /* 0x008fc800078010ff */
[----:B------:R-:W-:-:S05]  /*b590*/  LEA.HI.X R3, R249, R4, R5, 0x2, P0 ;  /* 0x00000004f9037211 */ /* 0x000fca00000f1405 */
[----:B------:R1:W-:Y:S01]  /*b5a0*/  ST.E.64 [R2.64], R28 ;  /* 0x0000001c02007985 */ /* 0x0003e2000c101b06 */
[----:B------:R-:W-:Y:S05]  /*b5b0*/  BRA `(.L_x_1911) ;  /* 0x00000ce000007947 */ /* 0x000fea0003800000 */
.L_x_1896:
[----:B------:R-:W2:Y:S04]  /*b5c0*/  LDL.LU R4, [R1+0x24] ;  /* 0x0000240001047983 */ /* 0x000ea80000300800 */
[----:B------:R-:W3:Y:S01]  /*b5d0*/  LDL.LU R7, [R1+0x28] ;  /* 0x0000280001077983 */ /* 0x000ee20000300800 */
[----:B------:R-:W-:Y:S02]  /*b5e0*/  ISETP.NE.U32.AND P1, PT, RZ, c[0x0][0x508], PT ;  /* 0x00014200ff007a0c */ /* 0x000fe40003f25070 */
[----:B------:R-:W-:Y:S01]  /*b5f0*/  ISETP.NE.U32.AND P3, PT, RZ, c[0x0][0x500], PT ;  /* 0x00014000ff007a0c */ /* 0x000fe20003f65070 */
[----:B------:R-:W4:Y:S01]  /*b600*/  LDL.LU R0, [R1+0x30] ;  /* 0x0000300001007983 */ /* 0x000f220000300800 */
[----:B------:R-:W-:Y:S01]  /*b610*/  ISETP.NE.AND.EX P1, PT, RZ, c[0x0][0x50c], PT, P1 ;  /* 0x00014300ff007a0c */ /* 0x000fe20003f25310 */
[----:B------:R-:W-:Y:S01]  /*b620*/  IMAD.MOV.U32 R6, RZ, RZ, RZ ;  /* 0x000000ffff067224 */ /* 0x000fe200078e00ff */
[----:B------:R-:W-:Y:S01]  /*b630*/  ISETP.NE.AND.EX P3, PT, RZ, c[0x0][0x504], PT, P3 ;  /* 0x00014100ff007a0c */ /* 0x000fe20003f65330 */
[----:B------:R-:W-:Y:S01]  /*b640*/  IMAD.MOV.U32 R20, RZ, RZ, c[0x0][0x388] ;  /* 0x0000e200ff147624 */ /* 0x000fe200078e00ff */
[----:B--2---:R-:W-:-:S09]  /*b650*/  IADD3 R2, P2, R4, c[0x0][0x500], RZ ;  /* 0x0001400004027a10 */ /* 0x004fd20007f5e0ff */
[----:B------:R-:W-:Y:S02]  /*b660*/  @P1 IADD3 R4, P0, R4, c[0x0][0x508], RZ ;  /* 0x0001420004041a10 */ /* 0x000fe40007f1e0ff */
[C---:B---3--:R-:W-:Y:S02]  /*b670*/  IADD3.X R3, R7.reuse, c[0x0][0x504], RZ, P2, !PT ;  /* 0x0001410007037a10 */ /* 0x048fe400017fe4ff */
[----:B-1----:R-:W-:-:S03]  /*b680*/  @P1 IADD3.X R5, R7, c[0x0][0x50c], RZ, P0, !PT ;  /* 0x0001430007051a10 */ /* 0x002fc600007fe4ff */
        /* <DEDUP_REMOVED lines=9> */
.L_x_1924:
[----:B------:R-:W2:Y:S01]  /*b720*/  LDL.LU R0, [R1+0x34] ;  /* 0x0000340001007983 */ /* 0x000ea20000300800 */
[----:B------:R-:W-:Y:S01]  /*b730*/  BSSY B0, `(.L_x_1925) ;  /* 0x0000038000007945 */ /* 0x000fe20003800000 */
[----:B------:R-:W-:Y:S02]  /*b740*/  LOP3.LUT R12, R246, 0xffff, RZ, 0xc0, !PT ;  /* 0x0000fffff60c7812 */ /* 0x000fe400078ec0ff */
[----:B-1----:R-:W1:Y:S01]  /*b750*/  S2R R2, SR_TID.X ;  /* 0x0000000000027919 */ /* 0x002e620000002100 */
[----:B------:R-:W-:-:S02]  /*b760*/  SEL R13, R242, RZ, !P3 ;  /* 0x000000fff20d7207 */ /* 0x000fc40005800000 */
[----:B-----5:R-:W-:Y:S02]  /*b770*/  SHF.R.S32.HI R18, RZ, 0x1f, R6 ;  /* 0x0000001fff127819 */ /* 0x020fe40000011406 */
[----:B-1----:R-:W-:Y:S02]  /*b780*/  ISETP.GT.AND P0, PT, R2, 0x7f, PT ;  /* 0x0000007f0200780c */ /* 0x002fe40003f04270 */
[----:B--2---:R-:W-:-:S11]  /*b790*/  SEL R21, R0, RZ, !P3 ;  /* 0x000000ff00157207 */ /* 0x004fd60005800000 */
[----:B------:R-:W-:Y:S05]  /*b7a0*/  @P0 BRA `(.L_x_1926) ;  /* 0x0000030000000947 */ /* 0x000fea0003800000 */
[----:B------:R-:W-:Y:S01]  /*b7b0*/  IMAD R0, R20, c[0x0][0x4e8], RZ ;  /* 0x00013a0014007a24 */ /* 0x000fe200078e02ff */
[----:B------:R-:W-:-:S04]  /*b7c0*/  LEA R16, R245, R2, 0x7 ;  /* 0x00000002f5107211 */ /* 0x000fc800078e38ff */
        /* <DEDUP_REMOVED lines=46> */
.L_x_1926:
[----:B------:R-:W-:Y:S05]  /*bab0*/  BSYNC B0 ;  /* 0x0000000000007941 */ /* 0x000fea0003800000 */
.L_x_1925:
[----:B------:R-:W-:-:S13]  /*bac0*/  ISETP.GT.AND P0, PT, R19, 0x1, PT ;  /* 0x000000011300780c */ /* 0x000fda0003f04270 */
[----:B------:R-:W-:Y:S05]  /*bad0*/  @P0 BRA `(.L_x_1911) ;  /* 0x000007c000000947 */ /* 0x000fea0003800000 */
[----:B------:R-:W-:Y:S01]  /*bae0*/  MOV R2, c[0x0][0x4e8] ;  /* 0x00013a0000027a02 */ /* 0x000fe20000000f00 */
[----:B-1----:R-:W-:Y:S01]  /*baf0*/  IMAD R0, R18, c[0x0][0x3a0], RZ ;  /* 0x0000e80012007a24 */ /* 0x002fe200078e02ff */
[----:B------:R-:W-:Y:S01]  /*bb00*/  LEA R4, R227, R230, 0x5 ;  /* 0x000000e6e3047211 */ /* 0x000fe200078e28ff */
[----:B------:R-:W-:Y:S01]  /*bb10*/  IMAD R5, R21, c[0x0][0x3f0], RZ ;  /* 0x0000fc0015057a24 */ /* 0x000fe200078e02ff */
[----:B------:R-:W-:Y:S01]  /*bb20*/  ISETP.NE.AND P0, PT, R2, 0x1, PT ;  /* 0x000000010200780c */ /* 0x000fe20003f05270 */
[----:B------:R-:W-:Y:S01]  /*bb30*/  IMAD.WIDE.U32 R2, R6, c[0x0][0x3a0], RZ ;  /* 0x0000e80006027a25 */ /* 0x000fe200078e00ff */
[----:B------:R-:W-:-:S03]  /*bb40*/  LEA R4, R245, R4, 0x7 ;  /* 0x00000004f5047211 */ /* 0x000fc600078e38ff */
        /* <DEDUP_REMOVED lines=26> */
.L_x_1994:
[----:B------:R-:W-:Y:S05]  /*bcf0*/  BRA.DIV ~URZ, `(.L_x_1928) ;  /* 0x00002c527f007947 */ /* 0x000fea000b800000 */
[----:B------:R3:W4:Y:S02]  /*bd00*/  SHFL.IDX PT, R0, R12, RZ, 0x1c1f ;  /* 0x001c1fff0c007589 */ /* 0x00072400000e0000 */
.L_x_1995:
[----:B------:R-:W-:Y:S01]  /*bd10*/  IMAD R11, R20, c[0x0][0x4e8], RZ ;  /* 0x00013a00140b7a24 */ /* 0x000fe200078e02ff */
        /* <DEDUP_REMOVED lines=19> */
.L_x_1930:
[----:B------:R-:W-:Y:S05]  /*be50*/  BSYNC B0 ;  /* 0x0000000000007941 */ /* 0x000fea0003800000 */
.L_x_1929:
[----:B------:R-:W-:Y:S05]  /*be60*/  BRA.DIV ~URZ, `(.L_x_1931) ;  /* 0x00002b527f007947 */ /* 0x000fea000b800000 */
[----:B--2---:R2:W1:Y:S04]  /*be70*/  SHFL.IDX PT, R4, R5, 0x1, 0x1c1f ;  /* 0x003c1f0005047f89 */ /* 0x00446800000e0000 */
[----:B----4-:R2:W4:Y:S02]  /*be80*/  SHFL.IDX PT, R0, R12, 0x1, 0x1c1f ;  /* 0x003c1f000c007f89 */ /* 0x01052400000e0000 */
.L_x_1996:
        /* <DEDUP_REMOVED lines=19> */
.L_x_1933:
[----:B------:R-:W-:Y:S05]  /*bfc0*/  BSYNC B0 ;  /* 0x0000000000007941 */ /* 0x000fea0003800000 */
.L_x_1932:
[----:B------:R-:W-:Y:S05]  /*bfd0*/  BRA.DIV ~URZ, `(.L_x_1934) ;  /* 0x00002ab27f007947 */ /* 0x000fea000b800000 */
[----:B-1----:R1:W2:Y:S02]  /*bfe0*/  SHFL.IDX PT, R4, R5, 0x2, 0x1c1f ;  /* 0x005c1f0005047f89 */ /* 0x0022a400000e0000 */
.L_x_1997:
[----:B------:R-:W-:Y:S05]  /*bff0*/  BRA.DIV ~URZ, `(.L_x_1935) ;  /* 0x00002b027f007947 */ /* 0x000fea000b800000 */
[----:B----4-:R4:W1:Y:S02]  /*c000*/  SHFL.IDX PT, R0, R12, 0x2, 0x1c1f ;  /* 0x005c1f000c007f89 */ /* 0x01086400000e0000 */
.L_x_1998:
        /* <DEDUP_REMOVED lines=19> */
.L_x_1937:
[----:B------:R-:W-:Y:S05]  /*c140*/  BSYNC B0 ;  /* 0x0000000000007941 */ /* 0x000fea0003800000 */
.L_x_1936:
[----:B------:R-:W-:Y:S05]  /*c150*/  BRA.DIV ~URZ, `(.L_x_1938) ;  /* 0x00002a127f007947 */ /* 0x000fea000b800000 */
[----:B--2---:R2:W3:Y:S04]  /*c160*/  SHFL.IDX PT, R4, R5, 0x3, 0x1c1f ;  /* 0x007c1f0005047f89 */ /* 0x0044e800000e0000 */
[----:B-1----:R2:W1:Y:S02]  /*c170*/  SHFL.IDX PT, R0, R12, 0x3, 0x1c1f ;  /* 0x007c1f000c007f89 */ /* 0x00246400000e0000 */
.L_x_1999:
        /* <DEDUP_REMOVED lines=18> */
.L_x_1911:
[----:B------:R-:W-:Y:S05]  /*c2a0*/  BSYNC B1 ;  /* 0x0000000000017941 */ /* 0x000fea0003800000 */
.L_x_1895:
[----:B-1--4-:R-:W4:Y:S02]  /*c2b0*/  LDL R0, [R1+0x5c] ;  /* 0x00005c0001007983 */ /* 0x012f240000100800 */
[----:B----4-:R-:W-:-:S13]  /*c2c0*/  ISETP.NE.AND P0, PT, R0, RZ, PT ;  /* 0x000000ff0000720c */ /* 0x010fda0003f05270 */
[----:B------:R-:W-:Y:S01]  /*c2d0*/  @P0 WARPSYNC 0xffffffff ;  /* 0xffffffff00000948 */ /* 0x000fe20003800000 */
[----:B------:R-:W-:Y:S06]  /*c2e0*/  @P0 BAR.SYNC.DEFER_BLOCKING 0x5, 0x80 ;  /* 0x0142000000000b1d */ /* 0x000fec0000010000 */
[----:B------:R-:W1:Y:S04]  /*c2f0*/  @P0 LDS.128 R244, [0xc080] ;  /* 0x00c08000fff40984 */ /* 0x000e680000000c00 */
[----:B------:R-:W-:Y:S06]  /*c300*/  @P0 BAR.ARV 0x4, 0x80 ;  /* 0x0102000000000b1d */ /* 0x000fec0000002000 */
[----:B------:R-:W-:Y:S05]  /*c310*/  @P0 BRA `(.L_x_1939) ;  /* 0x00000ad000000947 */ /* 0x000fea0003800000 */
[----:B------:R-:W4:Y:S01]  /*c320*/  S2R R0, SR_TID.X ;  /* 0x0000000000007919 */ /* 0x000f220000002100 */
[----:B---3--:R-:W-:Y:S01]  /*c330*/  IMAD.MOV.U32 R7, RZ, RZ, RZ ;  /* 0x000000ffff077224 */ /* 0x008fe200078e00ff */
[----:B----4-:R-:W-:-:S04]  /*c340*/  LOP3.LUT R13, R0, 0x1f, RZ, 0xc0, !PT ;  /* 0x0000001f000d7812 */ /* 0x010fc800078ec0ff */
[----:B------:R-:W-:Y:S01]  /*c350*/  ISETP.NE.AND P5, PT, R13, 0x1f, PT ;  /* 0x0000001f0d00780c */ /* 0x000fe20003fa5270 */
[----:B------:R-:W-:Y:S10]  /*c360*/  BRA.DIV ~URZ, `(.L_x_1940) ;  /* 0x000028d27f007947 */ /* 0x000ff4000b800000 */
[----:B------:R3:W4:Y:S02]  /*c370*/  SHFL.IDX PT, R9, R74, RZ, 0x1f ;  /* 0x00001fff4a097589 */ /* 0x00072400000e0000 */
.L_x_2000:
[----:B------:R-:W-:Y:S05]  /*c380*/  BRA.DIV ~URZ, `(.L_x_1941) ;  /* 0x000029227f007947 */ /* 0x000fea000b800000 */
[----:B------:R3:W4:Y:S02]  /*c390*/  SHFL.IDX PT, R8, R74, 0x1, 0x1f ;  /* 0x00201f004a087f89 */ /* 0x00072400000e0000 */
.L_x_2001:
[----:B-1----:R-:W-:Y:S02]  /*c3a0*/  IMAD.IADD R0, R247, 0x1, R13 ;  /* 0x00000001f7007824 */ /* 0x002fe400078e020d */
[----:B------:R-:W-:-:S03]  /*c3b0*/  IMAD.MOV.U32 R6, RZ, RZ, RZ ;  /* 0x000000ffff067224 */ /* 0x000fc600078e00ff */
[----:B------:R-:W-:-:S13]  /*c3c0*/  ISETP.GE.OR P0, PT, R0, c[0x0][0x53c], !P5 ;  /* 0x00014f0000007a0c */ /* 0x000fda0006f06670 */
[----:B--2---:R-:W-:Y:S01]  /*c3d0*/  @!P0 IMAD.MOV.U32 R2, RZ, RZ, 0x4 ;  /* 0x00000004ff028424 */ /* 0x004fe200078e00ff */
[----:B------:R-:W-:-:S03]  /*c3e0*/  @!P0 MOV R3, 0x4 ;  /* 0x0000000400038802 */ /* 0x000fc60000000f00 */
[----:B------:R-:W-:-:S04]  /*c3f0*/  @!P0 IMAD.WIDE R4, R0, R2, c[0x0][0x580] ;  /* 0x0001600000048625 */ /* 0x000fc800078e0202 */
        /* <DEDUP_REMOVED lines=11> */
[----:B------:R1:W2:Y:S02]  /*c4b0*/  SHFL.UP PT, R4, R0, 0x1, RZ ;  /* 0x0420000000047989 */ /* 0x0002a400000e00ff */
.L_x_2002:
        /* <DEDUP_REMOVED lines=16> */
.L_x_2003:
[----:B--2---:R-:W-:Y:S01]  /*c5c0*/  IMAD R0, R0, c[0x0][0x538], RZ ;  /* 0x00014e0000007a24 */ /* 0x004fe200078e02ff */
[----:B------:R-:W-:Y:S04]  /*c5d0*/  BSSY B1, `(.L_x_1944) ;  /* 0x000007c000017945 */ /* 0x000fe80003800000 */
[----:B----4-:R-:W-:-:S04]  /*c5e0*/  IADD3 R8, R0, R8, RZ ;  /* 0x0000000800087210 */ /* 0x010fc80007ffe0ff */
[----:B------:R-:W-:-:S13]  /*c5f0*/  ISETP.GT.AND P6, PT, R8, R9, PT ;  /* 0x000000090800720c */ /* 0x000fda0003fc4270 */
[----:B------:R-:W-:Y:S05]  /*c600*/  @P6 BRA `(.L_x_1945) ;  /* 0x0000024000006947 */ /* 0x000fea0003800000 */
.L_x_1949:
        /* <DEDUP_REMOVED lines=16> */
.L_x_2004:
        /* <DEDUP_REMOVED lines=16> */
.L_x_2005:
[----:B--2---:R-:W-:-:S05]  /*c810*/  IMAD R0, R0, c[0x0][0x538], RZ ;  /* 0x00014e0000007a24 */ /* 0x004fca00078e02ff */
[----:B------:R-:W-:-:S04]  /*c820*/  IADD3 R8, R0, R8, RZ ;  /* 0x0000000800087210 */ /* 0x000fc80007ffe0ff */
[----:B------:R-:W-:-:S13]  /*c830*/  ISETP.GT.AND P6, PT, R8, R9, PT ;  /* 0x000000090800720c */ /* 0x000fda0003fc4270 */
[----:B-1-3--:R-:W-:Y:S05]  /*c840*/  @!P6 BRA `(.L_x_1949) ;  /* 0xfffffdc00000e947 */ /* 0x00afea000383ffff */
.L_x_1945:
[----:B------:R-:W-:-:S05]  /*c850*/  IADD3 R10, -R0, R8, RZ ;  /* 0x00000008000a7210 */ /* 0x000fca0007ffe1ff */
[----:B------:R-:W-:-:S05]  /*c860*/  IMAD R0, R4, c[0x0][0x538], R10 ;  /* 0x00014e0004007a24 */ /* 0x000fca00078e020a */
[----:B------:R-:W-:Y:S01]  /*c870*/  ISETP.GT.AND P0, PT, R0, R9, PT ;  /* 0x000000090000720c */ /* 0x000fe20003f04270 */
[----:B------:R-:W-:-:S12]  /*c880*/  BRA.DIV ~URZ, `(.L_x_1950) ;  /* 0x000028827f007947 */ /* 0x000fd8000b800000 */
[----:B------:R-:W-:-:S04]  /*c890*/  VOTE.ANY R0, PT, !P0 ;  /* 0x0000000000007806 */ /* 0x000fc800040e0100 */
.L_x_2006:
[----:B------:R2:W4:Y:S01]  /*c8a0*/  POPC R11, R0 ;  /* 0x00000000000b7309 */ /* 0x0005220000000000 */
[----:B------:R-:W-:Y:S05]  /*c8b0*/  BRA.DIV ~URZ, `(.L_x_1951) ;  /* 0x000028927f007947 */ /* 0x000fea000b800000 */
[----:B----4-:R4:W1:Y:S04]  /*c8c0*/  SHFL.IDX PT, R8, R6, R11, 0x1f ;  /* 0x00001f0b06087589 */ /* 0x01086800000e0000 */
[----:B------:R4:W2:Y:S02]  /*c8d0*/  SHFL.IDX PT, R7, R7, R11, 0x1f ;  /* 0x00001f0b07077589 */ /* 0x0008a400000e0000 */
.L_x_2007:
[----:B------:R-:W-:Y:S01]  /*c8e0*/  ISETP.NE.AND P0, PT, R0, RZ, PT ;  /* 0x000000ff0000720c */ /* 0x000fe20003f05270 */
[----:B------:R-:W-:-:S12]  /*c8f0*/  BSSY B0, `(.L_x_1952) ;  /* 0x0000005000007945 */ /* 0x000fd80003800000 */
[----:B------:R-:W-:Y:S05]  /*c900*/  @!P0 BRA `(.L_x_1953) ;  /* 0x0000003000008947 */ /* 0x000fea0003800000 */
[----:B--2---:R-:W-:Y:S01]  /*c910*/  IADD3 R0, R11, -0x1, RZ ;  /* 0xffffffff0b007810 */ /* 0x004fe20007ffe0ff */
[----:B------:R-:W-:Y:S05]  /*c920*/  BRA.DIV ~URZ, `(.L_x_1954) ;  /* 0x000028f27f007947 */ /* 0x000fea000b800000 */
[----:B------:R2:W3:Y:S02]  /*c930*/  SHFL.IDX PT, R12, R4, R0, 0x1f ;  /* 0x00001f00040c7589 */ /* 0x0004e400000e0000 */
.L_x_1953:
[----:B------:R-:W-:Y:S05]  /*c940*/  BSYNC B0 ;  /* 0x0000000000007941 */ /* 0x000fea0003800000 */
.L_x_1952:
[-C--:B-1----:R-:W-:Y:S01]  /*c950*/  IABS R2, R8.reuse ;  /* 0x0000000800027213 */ /* 0x082fe20000000000 */
[----:B---3--:R-:W-:Y:S01]  /*c960*/  IMAD R244, R12, c[0x0][0x538], R10 ;  /* 0x00014e000cf47a24 */ /* 0x008fe200078e020a */
[----:B--2---:R-:W-:Y:S01]  /*c970*/  IABS R0, R7 ;  /* 0x0000000700007213 */ /* 0x004fe20000000000 */
[----:B------:R-:W-:Y:S01]  /*c980*/  IMAD.IADD R247, R11, 0x1, R247 ;  /* 0x000000010bf77824 */ /* 0x000fe200078e02f7 */
[----:B------:R-:W1:Y:S01]  /*c990*/  I2F.RP R4, R2 ;  /* 0x0000000200047306 */ /* 0x000e620000209400 */
[----:B------:R-:W-:Y:S02]  /*c9a0*/  IMAD.IADD R10, R9, 0x1, -R244 ;  /* 0x00000001090a7824 */ /* 0x000fe400078e0af4 */
[----:B----4-:R-:W-:Y:S01]  /*c9b0*/  IMAD.MOV.U32 R6, RZ, RZ, R0 ;  /* 0x000000ffff067224 */ /* 0x010fe200078e0000 */
[----:B------:R-:W-:Y:S02]  /*c9c0*/  IABS R0, R8 ;  /* 0x0000000800007213 */ /* 0x000fe40000000000 */
[----:B------:R-:W-:-:S02]  /*c9d0*/  IABS R9, R10 ;  /* 0x0000000a00097213 */ /* 0x000fc40000000000 */
[----:B------:R-:W-:Y:S01]  /*c9e0*/  I2F.RP R12, R6 ;  /* 0x00000006000c7306 */ /* 0x000fe20000209400 */
[----:B------:R-:W-:-:S07]  /*c9f0*/  IMAD.MOV R0, RZ, RZ, -R0 ;  /* 0x000000ffff007224 */ /* 0x000fce00078e0a00 */
[----:B-1----:R-:W1:Y:S02]  /*ca00*/  MUFU.RCP R4, R4 ;  /* 0x0000000400047308 */ /* 0x002e640000001000 */
[----:B-1----:R-:W-:-:S06]  /*ca10*/  IADD3 R4, R4, 0xffffffe, RZ ;  /* 0x0ffffffe04047810 */ /* 0x002fcc0007ffe0ff */
[----:B------:R-:W1:Y:S02]  /*ca20*/  F2I.FTZ.U32.TRUNC.NTZ R5, R4 ;  /* 0x0000000400057305 */ /* 0x000e64000021f000 */
[----:B-1----:R-:W-:Y:S01]  /*ca30*/  IMAD.MOV R3, RZ, RZ, -R5 ;  /* 0x000000ffff037224 */ /* 0x002fe200078e0a05 */
[----:B------:R-:W-:-:S03]  /*ca40*/  MOV R4, RZ ;  /* 0x000000ff00047202 */ /* 0x000fc60000000f00 */
[----:B------:R-:W-:-:S04]  /*ca50*/  IMAD R3, R3, R2, RZ ;  /* 0x0000000203037224 */ /* 0x000fc800078e02ff */
[----:B------:R-:W-:-:S04]  /*ca60*/  IMAD.HI.U32 R5, R5, R3, R4 ;  /* 0x0000000305057227 */ /* 0x000fc800078e0004 */
[----:B------:R-:W-:Y:S02]  /*ca70*/  IMAD.MOV.U32 R3, RZ, RZ, R9 ;  /* 0x000000ffff037224 */ /* 0x000fe400078e0009 */
[----:B------:R-:W-:Y:S02]  /*ca80*/  IMAD.MOV.U32 R4, RZ, RZ, R0 ;  /* 0x000000ffff047224 */ /* 0x000fe400078e0000 */
[----:B------:R-:W-:-:S04]  /*ca90*/  IMAD.HI.U32 R0, R5, R3, RZ ;  /* 0x0000000305007227 */ /* 0x000fc800078e00ff */
[----:B------:R-:W-:Y:S02]  /*caa0*/  IMAD R3, R0, R4, R3 ;  /* 0x0000000400037224 */ /* 0x000fe400078e0203 */
[----:B------:R-:W1:Y:S03]  /*cab0*/  MUFU.RCP R4, R12 ;  /* 0x0000000c00047308 */ /* 0x000e660000001000 */
        /* <DEDUP_REMOVED lines=35> */
[----:B------:R-:W-:-:S04]  /*ccf0*/  @!P1 LOP3.LUT R2, RZ, R7, RZ, 0x33, !PT ;  /* 0x00000007ff029212 */ /* 0x000fc800078e33ff */
[----:B------:R-:W-:Y:S01]  /*cd00*/  IADD3 R3, -R2, RZ, RZ ;  /* 0x000000ff02037210 */ /* 0x000fe20007ffe1ff */
[----:B------:R-:W-:-:S04]  /*cd10*/  IMAD R2, R7, 0x1000000, R2 ;  /* 0x0100000007027824 */ /* 0x000fc800078e0202 */
[----:B------:R-:W-:-:S04]  /*cd20*/  IMAD R0, R7, R3, R0 ;  /* 0x0000000307007224 */ /* 0x000fc800078e0200 */
[----:B------:R-:W-:Y:S01]  /*cd30*/  IMAD R246, R0, 0x10000, R2 ;  /* 0x0001000000f67824 */ /* 0x000fe200078e0202 */
[----:B------:R-:W-:Y:S05]  /*cd40*/  BRA `(.L_x_1955) ;  /* 0x0000004000007947 */ /* 0x000fea0003800000 */
.L_x_1946:
[----:B------:R-:W-:Y:S01]  /*cd50*/  IMAD.MOV.U32 R244, RZ, RZ, R9 ;  /* 0x000000fffff47224 */ /* 0x000fe200078e0009 */
[----:B------:R-:W-:Y:S01]  /*cd60*/  MOV R246, RZ ;  /* 0x000000ff00f67202 */ /* 0x000fe20000000f00 */
[----:B------:R-:W-:Y:S01]  /*cd70*/  IMAD.MOV.U32 R245, RZ, RZ, RZ ;  /* 0x000000fffff57224 */ /* 0x000fe200078e00ff */
[----:B------:R-:W-:Y:S02]  /*cd80*/  MOV R247, c[0x0][0x53c] ;  /* 0x00014f0000f77a02 */ /* 0x000fe40000000f00 */
.L_x_1955:
[----:B------:R-:W-:Y:S05]  /*cd90*/  BSYNC B1 ;  /* 0x0000000000017941 */ /* 0x000fea0003800000 */
.L_x_1944:
[----:B------:R-:W-:Y:S01]  /*cda0*/  WARPSYNC 0xffffffff ;  /* 0xffffffff00007948 */ /* 0x000fe20003800000 */
[----:B------:R-:W-:Y:S01]  /*cdb0*/  BAR.SYNC.DEFER_BLOCKING 0x4, 0x80 ;  /* 0x0102000000007b1d */ /* 0x000fe20000010000 */
[----:B------:R-:W-:-:S13]  /*cdc0*/  ISETP.NE.AND P0, PT, R13, RZ, PT ;  /* 0x000000ff0d00720c */ /* 0x000fda0003f05270 */
[----:B------:R2:W-:Y:S04]  /*cdd0*/  @!P0 STS.128 [0xc080], R244 ;  /* 0x00c080f4ff008388 */ /* 0x0005e80000000c00 */
[----:B------:R-:W-:Y:S06]  /*cde0*/  BAR.ARV 0x5, 0x80 ;  /* 0x0142000000007b1d */ /* 0x000fec0000002000 */
.L_x_1939:
[----:B-1----:R-:W-:-:S13]  /*cdf0*/  ISETP.GE.AND P0, PT, R247, c[0x0][0x53c], PT ;  /* 0x00014f00f7007a0c */ /* 0x002fda0003f06270 */
[----:B--23--:R-:W-:Y:S01]  /*ce00*/  @P0 CALL.REL.NOINC `(.L_x_1956) ;  /* 0x0000001000000944 */ /* 0x00cfe20003c00000 */
[----:B------:R-:W-:Y:S05]  /*ce10*/  BRA `(.L_x_1957) ;  /* 0xffff485000007947 */ /* 0x000fea000383ffff */
.L_x_1956:
[----:B------:R-:W-:Y:S05]  /*ce20*/  EXIT ;  /* 0x000000000000794d */ /* 0x000fea0003800000 */
.L_x_1840:
[----:B------:R-:W-:Y:S01]  /*ce30*/  IMAD.MOV.U32 R0, RZ, RZ, R5 ;  /* 0x000000ffff007224 */ /* 0x000fe200078e0005 */
[----:B------:R-:W-:Y:S02]  /*ce40*/  MOV R2, 0x1 ;  /* 0x0000000100027802 */ /* 0x000fe40000000f00 */
[----:B------:R-:W-:Y:S02]  /*ce50*/  MOV R3, 0xce70 ;  /* 0x0000ce7000037802 */ /* 0x000fe40000000f00 */
[----:B--2---:R-:W-:Y:S05]  /*ce60*/  CALL.REL.NOINC `($__internal_29_$__cuda_sm70_shflsync_up_p) ;  /* 0x000024d000007944 */ /* 0x004fea0003c00000 */
[----:B------:R-:W-:Y:S01]  /*ce70*/  MOV R0, R4 ;  /* 0x0000000400007202 */ /* 0x000fe20000000f00 */
[----:B------:R-:W-:Y:S05]  /*ce80*/  BRA `(.L_x_1958) ;  /* 0xffff35c000007947 */ /* 0x000fea000383ffff */
.L_x_1841:
[----:B------:R-:W-:Y:S01]  /*ce90*/  IMAD.MOV.U32 R0, RZ, RZ, R5 ;  /* 0x000000ffff007224 */ /* 0x000fe200078e0005 */
[----:B------:R-:W-:Y:S02]  /*cea0*/  MOV R2, 0x2 ;  /* 0x0000000200027802 */ /* 0x000fe40000000f00 */
[----:B------:R-:W-:Y:S02]  /*ceb0*/  MOV R3, 0xced0 ;  /* 0x0000ced000037802 */ /* 0x000fe40000000f00 */
[----:B--2---:R-:W-:Y:S05]  /*cec0*/  CALL.REL.NOINC `($__internal_29_$__cuda_sm70_shflsync_up_p) ;  /* 0x0000247000007944 */ /* 0x004fea0003c00000 */
[----:B------:R-:W-:Y:S01]  /*ced0*/  SEL R0, R4, RZ, P4 ;  /* 0x000000ff04007207 */ /* 0x000fe20002000000 */
[----:B------:R-:W-:Y:S01]  /*cee0*/  IMAD.MOV.U32 R2, RZ, RZ, 0x4 ;  /* 0x00000004ff027424 */ /* 0x000fe200078e00ff */
[----:B------:R-:W-:-:S03]  /*cef0*/  MOV R3, 0xcf20 ;  /* 0x0000cf2000037802 */ /* 0x000fc60000000f00 */
[----:B------:R-:W-:Y:S02]  /*cf00*/  IMAD.IADD R0, R5, 0x1, R0 ;  /* 0x0000000105007824 */ /* 0x000fe400078e0200 */
[----:B------:R-:W-:Y:S05]  /*cf10*/  CALL.REL.NOINC `($__internal_29_$__cuda_sm70_shflsync_up_p) ;  /* 0x0000242000007944 */ /* 0x000fea0003c00000 */
        /* <DEDUP_REMOVED lines=12> */
[----:B------:R-:W-:Y:S02]  /*cfe0*/  MOV R3, 0x1f ;  /* 0x0000001f00037802 */ /* 0x000fe40000000f00 */
[----:B------:R-:W-:Y:S01]  /*cff0*/  MOV R2, 0xd030 ;  /* 0x0000d03000027802 */ /* 0x000fe20000000f00 */
[----:B------:R-:W-:-:S04]  /*d000*/  IMAD.IADD R4, R0, 0x1, R4 ;  /* 0x0000000100047824 */ /* 0x000fc800078e0204 */
[----:B------:R-:W-:Y:S02]  /*d010*/  IMAD.MOV.U32 R199, RZ, RZ, R4 ;  /* 0x000000ffffc77224 */ /* 0x000fe400078e0004 */
[----:B------:R-:W-:Y:S05]  /*d020*/  CALL.REL.NOINC `($__internal_28_$__cuda_sm70_shflsync_idx_p) ;  /* 0x000022c000007944 */ /* 0x000fea0003c00000 */
[----:B------:R-:W-:Y:S01]  /*d030*/  MOV R0, R198 ;  /* 0x000000c600007202 */ /* 0x000fe20000000f00 */
[----:B------:R-:W-:Y:S05]  /*d040*/  BRA `(.L_x_1959) ;  /* 0xffff350000007947 */ /* 0x000fea000383ffff */
.L_x_1843:
[----:B------:R-:W-:Y:S02]  /*d050*/  SEL R0, RZ, 0x1, P0 ;  /* 0x00000001ff007807 */ /* 0x000fe40000000000 */
[----:B------:R-:W-:Y:S02]  /*d060*/  MOV R2, 0xd080 ;  /* 0x0000d08000027802 */ /* 0x000fe40000000f00 */
[----:B------:R-:W-:Y:S05]  /*d070*/  CALL.REL.NOINC `($__internal_30_$__cuda_sm70_votesync_ballot) ;  /* 0x0000233000007944 */ /* 0x000fea0003c00000 */
[----:B------:R-:W-:Y:S05]  /*d080*/  BRA `(.L_x_1960) ;  /* 0xffff355000007947 */ /* 0x000fea000383ffff */
.L_x_1844:
[----:B------:R-:W-:Y:S01]  /*d090*/  IMAD.MOV.U32 R199, RZ, RZ, R8 ;  /* 0x000000ffffc77224 */ /* 0x000fe200078e0008 */
[----:B--2---:R-:W-:Y:S01]  /*d0a0*/  MOV R198, R247 ;  /* 0x000000f700c67202 */ /* 0x004fe20000000f00 */
[----:B------:R-:W-:Y:S01]  /*d0b0*/  IMAD.MOV.U32 R3, RZ, RZ, 0x1f ;  /* 0x0000001fff037424 */ /* 0x000fe200078e00ff */
[----:B------:R-:W-:Y:S02]  /*d0c0*/  MOV R2, 0xd0e0 ;  /* 0x0000d0e000027802 */ /* 0x000fe40000000f00 */
[----:B-1----:R-:W-:Y:S05]  /*d0d0*/  CALL.REL.NOINC `($__internal_28_$__cuda_sm70_shflsync_idx_p) ;  /* 0x0000221000007944 */ /* 0x002fea0003c00000 */
[----:B------:R-:W-:Y:S01]  /*d0e0*/  IMAD.MOV.U32 R11, RZ, RZ, R198 ;  /* 0x000000ffff0b7224 */ /* 0x000fe200078e00c6 */
[----:B------:R-:W-:Y:S01]  /*d0f0*/  MOV R199, R7 ;  /* 0x0000000700c77202 */ /* 0x000fe20000000f00 */
[----:B------:R-:W-:Y:S01]  /*d100*/  IMAD.MOV.U32 R6, RZ, RZ, RZ ;  /* 0x000000ffff067224 */ /* 0x000fe200078e00ff */
[----:B------:R-:W-:Y:S01]  /*d110*/  MOV R198, R247 ;  /* 0x000000f700c67202 */ /* 0x000fe20000000f00 */
[----:B------:R-:W-:Y:S01]  /*d120*/  IMAD.MOV.U32 R3, RZ, RZ, 0x1f ;  /* 0x0000001fff037424 */ /* 0x000fe200078e00ff */
[----:B------:R-:W-:-:S02]  /*d130*/  MOV R2, 0xd150 ;  /* 0x0000d15000027802 */ /* 0x000fc40000000f00 */
[----:B------:R-:W-:Y:S05]  /*d140*/  CALL.REL.NOINC `($__internal_28_$__cuda_sm70_shflsync_idx_p) ;  /* 0x000021a000007944 */ /* 0x000fea0003c00000 */
[----:B------:R-:W-:Y:S01]  /*d150*/  MOV R10, R198 ;  /* 0x000000c6000a7202 */ /* 0x000fe20000000f00 */
[----:B------:R-:W-:Y:S05]  /*d160*/  BRA `(.L_x_1961) ;  /* 0xffff34c000007947 */ /* 0x000fea000383ffff */
.L_x_1847:
[----:B------:R-:W-:Y:S01]  /*d170*/  IMAD.MOV.U32 R199, RZ, RZ, R4 ;  /* 0x000000ffffc77224 */ /* 0x000fe200078e0004 */
[----:B------:R-:W-:-:S02]  /*d180*/  MOV R3, 0x1f ;  /* 0x0000001f00037802 */ /* 0x000fc40000000f00 */
[----:B------:R-:W-:Y:S02]  /*d190*/  MOV R2, 0xd1b0 ;  /* 0x0000d1b000027802 */ /* 0x000fe40000000f00 */
[----:B-1234-:R-:W-:Y:S05]  /*d1a0*/  CALL.REL.NOINC `($__internal_28_$__cuda_sm70_shflsync_idx_p) ;  /* 0x0000214000007944 */ /* 0x01efea0003c00000 */
[----:B------:R-:W-:Y:S01]  /*d1b0*/  MOV R6, R198 ;  /* 0x000000c600067202 */ /* 0x000fe20000000f00 */
[----:B------:R-:W-:Y:S05]  /*d1c0*/  BRA `(.L_x_1846) ;  /* 0xffff34c000007947 */ /* 0x000fea000383ffff */
.L_x_1855:
[----:B------:R-:W-:Y:S01]  /*d1d0*/  IMAD.MOV.U32 R199, RZ, RZ, R5 ;  /* 0x000000ffffc77224 */ /* 0x000fe200078e0005 */
[----:B------:R-:W-:Y:S01]  /*d1e0*/  MOV R198, RZ ;  /* 0x000000ff00c67202 */ /* 0x000fe20000000f00 */
[----:B------:R-:W-:Y:S01]  /*d1f0*/  IMAD.MOV.U32 R3, RZ, RZ, 0x1c1f ;  /* 0x00001c1fff037424 */ /* 0x000fe200078e00ff */
[----:B------:R-:W-:Y:S02]  /*d200*/  MOV R2, 0xd220 ;  /* 0x0000d22000027802 */ /* 0x000fe40000000f00 */
[----:B-----5:R-:W-:Y:S05]  /*d210*/  CALL.REL.NOINC `($__internal_28_$__cuda_sm70_shflsync_idx_p) ;  /* 0x000020d000007944 */ /* 0x020fea0003c00000 */
[----:B------:R-:W-:Y:S01]  /*d220*/  MOV R4, R198 ;  /* 0x000000c600047202 */ /* 0x000fe20000000f00 */
[----:B------:R-:W-:Y:S05]  /*d230*/  BRA `(.L_x_1962) ;  /* 0xffff50b000007947 */ /* 0x000fea000383ffff */
.L_x_1856:
[----:B------:R-:W-:Y:S01]  /*d240*/  IMAD.MOV.U32 R199, RZ, RZ, R12 ;  /* 0x000000ffffc77224 */ /* 0x000fe200078e000c */
[----:B------:R-:W-:Y:S01]  /*d250*/  MOV R198, RZ ;  /* 0x000000ff00c67202 */ /* 0x000fe20000000f00 */
[----:B------:R-:W-:Y:S01]  /*d260*/  IMAD.MOV.U32 R3, RZ, RZ, 0x1c1f ;  /* 0x00001c1fff037424 */ /* 0x000fe200078e00ff */
[----:B------:R-:W-:Y:S02]  /*d270*/  MOV R2, 0xd290 ;  /* 0x0000d29000027802 */ /* 0x000fe40000000f00 */
[----:B-12--5:R-:W-:Y:S05]  /*d280*/  CALL.REL.NOINC `($__internal_28_$__cuda_sm70_shflsync_idx_p) ;  /* 0x0000206000007944 */ /* 0x026fea0003c00000 */
[----:B------:R-:W-:Y:S01]  /*d290*/  MOV R0, R198 ;  /* 0x000000c600007202 */ /* 0x000fe20000000f00 */
[----:B------:R-:W-:Y:S05]  /*d2a0*/  BRA `(.L_x_1963) ;  /* 0xffff506000007947 */ /* 0x000fea000383ffff */
.L_x_1859:
[----:B------:R-:W-:Y:S01]  /*d2b0*/  IMAD.MOV.U32 R199, RZ, RZ, R5 ;  /* 0x000000ffffc77224 */ /* 0x000fe200078e0005 */
[----:B------:R-:W-:Y:S01]  /*d2c0*/  MOV R198, 0x1 ;  /* 0x0000000100c67802 */ /* 0x000fe20000000f00 */
[----:B--2---:R-:W-:Y:S01]  /*d2d0*/  IMAD.MOV.U32 R3, RZ, RZ, 0x1c1f ;  /* 0x00001c1fff037424 */ /* 0x004fe200078e00ff */
[----:B------:R-:W-:-:S02]  /*d2e0*/  MOV R2, 0xd300 ;  /* 0x0000d30000027802 */ /* 0x000fc40000000f00 */
[----:B-1-345:R-:W-:Y:S05]  /*d2f0*/  CALL.REL.NOINC `($__internal_28_$__cuda_sm70_shflsync_idx_p) ;  /* 0x00001ff000007944 */ /* 0x03afea0003c00000 */
[----:B------:R-:W-:Y:S01]  /*d300*/  IMAD.MOV.U32 R4, RZ, RZ, R198 ;  /* 0x000000ffff047224 */ /* 0x000fe200078e00c6 */
[----:B------:R-:W-:Y:S01]  /*d310*/  MOV R198, 0x1 ;  /* 0x0000000100c67802 */ /* 0x000fe20000000f00 */
[----:B------:R-:W-:Y:S01]  /*d320*/  IMAD.MOV.U32 R199, RZ, RZ, R12 ;  /* 0x000000ffffc77224 */ /* 0x000fe200078e000c */
[----:B------:R-:W-:-:S02]  /*d330*/  MOV R3, 0x1c1f ;  /* 0x00001c1f00037802 */ /* 0x000fc40000000f00 */
[----:B------:R-:W-:Y:S02]  /*d340*/  MOV R2, 0xd360 ;  /* 0x0000d36000027802 */ /* 0x000fe40000000f00 */
[----:B------:R-:W-:Y:S05]  /*d350*/  CALL.REL.NOINC `($__internal_28_$__cuda_sm70_shflsync_idx_p) ;  /* 0x00001f9000007944 */ /* 0x000fea0003c00000 */
[----:B------:R-:W-:Y:S01]  /*d360*/  MOV R0, R198 ;  /* 0x000000c600007202 */ /* 0x000fe20000000f00 */
[----:B------:R-:W-:Y:S05]  /*d370*/  BRA `(.L_x_1964) ;  /* 0xffff513000007947 */ /* 0x000fea000383ffff */
.L_x_1862:
[----:B------:R-:W-:Y:S01]  /*d380*/  IMAD.MOV.U32 R199, RZ, RZ, R5 ;  /* 0x000000ffffc77224 */ /* 0x000fe200078e0005 */
[----:B------:R-:W-:Y:S01]  /*d390*/  MOV R198, 0x2 ;  /* 0x0000000200c67802 */ /* 0x000fe20000000f00 */
[----:B-1----:R-:W-:Y:S01]  /*d3a0*/  IMAD.MOV.U32 R3, RZ, RZ, 0x1c1f ;  /* 0x00001c1fff037424 */ /* 0x002fe200078e00ff */
[----:B------:R-:W-:Y:S02]  /*d3b0*/  MOV R2, 0xd3d0 ;  /* 0x0000d3d000027802 */ /* 0x000fe40000000f00 */
[----:B--2345:R-:W-:Y:S05]  /*d3c0*/  CALL.REL.NOINC `($__internal_28_$__cuda_sm70_shflsync_idx_p) ;  /* 0x00001f2000007944 */ /* 0x03cfea0003c00000 */
[----:B------:R-:W-:Y:S01]  /*d3d0*/  MOV R4, R198 ;  /* 0x000000c600047202 */ /* 0x000fe20000000f00 */
[----:B------:R-:W-:Y:S05]  /*d3e0*/  BRA `(.L_x_1965) ;  /* 0xffff524000007947 */ /* 0x000fea000383ffff */
.L_x_1863:
[----:B------:R-:W-:Y:S01]  /*d3f0*/  IMAD.MOV.U32 R199, RZ, RZ, R12 ;  /* 0x000000ffffc77224 */ /* 0x000fe200078e000c */
[----:B------:R-:W-:Y:S01]  /*d400*/  MOV R198, 0x2 ;  /* 0x0000000200c67802 */ /* 0x000fe20000000f00 */
[----:B------:R-:W-:Y:S01]  /*d410*/  IMAD.MOV.U32 R3, RZ, RZ, 0x1c1f ;  /* 0x00001c1fff037424 */ /* 0x000fe200078e00ff */
[----:B------:R-:W-:Y:S02]  /*d420*/  MOV R2, 0xd440 ;  /* 0x0000d44000027802 */ /* 0x000fe40000000f00 */
[----:B-12345:R-:W-:Y:S05]  /*d430*/  CALL.REL.NOINC `($__internal_28_$__cuda_sm70_shflsync_idx_p) ;  /* 0x00001eb000007944 */ /* 0x03efea0003c00000 */
[----:B------:R-:W-:Y:S01]  /*d440*/  MOV R0, R198 ;  /* 0x000000c600007202 */ /* 0x000fe20000000f00 */
[----:B------:R-:W-:Y:S05]  /*d450*/  BRA `(.L_x_1966) ;  /* 0xffff51f000007947 */ /* 0x000fea000383ffff */
.L_x_1866:
[----:B------:R-:W-:Y:S01]  /*d460*/  IMAD.MOV.U32 R199, RZ, RZ, R5 ;  /* 0x000000ffffc77224 */ /* 0x000fe200078e0005 */
[----:B------:R-:W-:Y:S01]  /*d470*/  MOV R198, 0x3 ;  /* 0x0000000300c67802 */ /* 0x000fe20000000f00 */
[----:B-1----:R-:W-:Y:S01]  /*d480*/  IMAD.MOV.U32 R3, RZ, RZ, 0x1c1f ;  /* 0x00001c1fff037424 */ /* 0x002fe200078e00ff */
[----:B------:R-:W-:-:S02]  /*d490*/  MOV R2, 0xd4b0 ;  /* 0x0000d4b000027802 */ /* 0x000fc40000000f00 */
[----:B--2345:R-:W-:Y:S05]  /*d4a0*/  CALL.REL.NOINC `($__internal_28_$__cuda_sm70_shflsync_idx_p) ;  /* 0x00001e4000007944 */ /* 0x03cfea0003c00000 */
        /* <DEDUP_REMOVED lines=8> */
.L_x_1869:
[----:B------:R-:W-:Y:S01]  /*d530*/  IMAD.MOV.U32 R199, RZ, RZ, R24 ;  /* 0x000000ffffc77224 */ /* 0x000fe200078e0018 */
[----:B------:R-:W-:Y:S01]  /*d540*/  MOV R198, 0x1 ;  /* 0x0000000100c67802 */ /* 0x000fe20000000f00 */
[----:B---3--:R-:W-:Y:S01]  /*d550*/  IMAD.MOV.U32 R3, RZ, RZ, 0x1c1f ;  /* 0x00001c1fff037424 */ /* 0x008fe200078e00ff */
[----:B------:R-:W-:Y:S02]  /*d560*/  MOV R2, 0xd580 ;  /* 0x0000d58000027802 */ /* 0x000fe40000000f00 */
[----:B------:R-:W-:Y:S05]  /*d570*/  CALL.REL.NOINC `($__internal_28_$__cuda_sm70_shflsync_idx_p) ;  /* 0x00001d7000007944 */ /* 0x000fea0003c00000 */
[----:B------:R-:W-:Y:S01]  /*d580*/  IMAD.MOV.U32 R20, RZ, RZ, R198 ;  /* 0x000000ffff147224 */ /* 0x000fe200078e00c6 */
[----:B------:R-:W-:Y:S01]  /*d590*/  MOV R198, 0x1 ;  /* 0x0000000100c67802 */ /* 0x000fe20000000f00 */
[----:B------:R-:W-:Y:S01]  /*d5a0*/  IMAD.MOV.U32 R199, RZ, RZ, R25 ;  /* 0x000000ffffc77224 */ /* 0x000fe200078e0019 */
[----:B------:R-:W-:Y:S02]  /*d5b0*/  MOV R3, 0x1c1f ;  /* 0x00001c1f00037802 */ /* 0x000fe40000000f00 */
[----:B------:R-:W-:Y:S02]  /*d5c0*/  MOV R2, 0xd5e0 ;  /* 0x0000d5e000027802 */ /* 0x000fe40000000f00 */
[----:B------:R-:W-:Y:S05]  /*d5d0*/  CALL.REL.NOINC `($__internal_28_$__cuda_sm70_shflsync_idx_p) ;  /* 0x00001d1000007944 */ /* 0x000fea0003c00000 */
[----:B------:R-:W-:Y:S01]  /*d5e0*/  MOV R2, R198 ;  /* 0x000000c600027202 */ /* 0x000fe20000000f00 */
[----:B------:R-:W-:Y:S05]  /*d5f0*/  BRA `(.L_x_1968) ;  /* 0xffff5b2000007947 */ /* 0x000fea000383ffff */
.L_x_1872:
[----:B------:R-:W-:Y:S01]  /*d600*/  IMAD.MOV.U32 R199, RZ, RZ, R5 ;  /* 0x000000ffffc77224 */ /* 0x000fe200078e0005 */
[----:B------:R-:W-:Y:S01]  /*d610*/  MOV R198, RZ ;  /* 0x000000ff00c67202 */ /* 0x000fe20000000f00 */
[----:B------:R-:W-:Y:S01]  /*d620*/  IMAD.MOV.U32 R3, RZ, RZ, 0x1c1f ;  /* 0x00001c1fff037424 */ /* 0x000fe200078e00ff */
[----:B------:R-:W-:-:S02]  /*d630*/  MOV R2, 0xd650 ;  /* 0x0000d65000027802 */ /* 0x000fc40000000f00 */
[----:B------:R-:W-:Y:S05]  /*d640*/  CALL.REL.NOINC `($__internal_28_$__cuda_sm70_shflsync_idx_p) ;  /* 0x00001ca000007944 */ /* 0x000fea0003c00000 */
[----:B------:R-:W-:Y:S01]  /*d650*/  MOV R4, R198 ;  /* 0x000000c600047202 */ /* 0x000fe20000000f00 */
[----:B------:R-:W-:Y:S05]  /*d660*/  BRA `(.L_x_1969) ;  /* 0xffff644000007947 */ /* 0x000fea000383ffff */
.L_x_1873:
[----:B------:R-:W-:Y:S01]  /*d670*/  IMAD.MOV.U32 R199, RZ, RZ, R10 ;  /* 0x000000ffffc77224 */ /* 0x000fe200078e000a */
[----:B------:R-:W-:Y:S01]  /*d680*/  MOV R198, RZ ;  /* 0x000000ff00c67202 */ /* 0x000fe20000000f00 */
[----:B------:R-:W-:Y:S01]  /*d690*/  IMAD.MOV.U32 R3, RZ, RZ, 0x1c1f ;  /* 0x00001c1fff037424 */ /* 0x000fe200078e00ff */
[----:B------:R-:W-:-:S02]  /*d6a0*/  MOV R2, 0xd6c0 ;  /* 0x0000d6c000027802 */ /* 0x000fc40000000f00 */
[----:B-12---:R-:W-:Y:S05]  /*d6b0*/  CALL.REL.NOINC `($__internal_28_$__cuda_sm70_shflsync_idx_p) ;  /* 0x00001c3000007944 */ /* 0x006fea0003c00000 */
[----:B------:R-:W-:Y:S01]  /*d6c0*/  MOV R0, R198 ;  /* 0x000000c600007202 */ /* 0x000fe20000000f00 */
[----:B------:R-:W-:Y:S05]  /*d6d0*/  BRA `(.L_x_1970) ;  /* 0xffff63f000007947 */ /* 0x000fea000383ffff */
.L_x_1876:
[----:B------:R-:W-:Y:S01]  /*d6e0*/  IMAD.MOV.U32 R199, RZ, RZ, R5 ;  /* 0x000000ffffc77224 */ /* 0x000fe200078e0005 */
[----:B------:R-:W-:Y:S01]  /*d6f0*/  MOV R198, 0x1 ;  /* 0x0000000100c67802 */ /* 0x000fe20000000f00 */
[----:B--2---:R-:W-:Y:S01]  /*d700*/  IMAD.MOV.U32 R3, RZ, RZ, 0x1c1f ;  /* 0x00001c1fff037424 */ /* 0x004fe200078e00ff */
[----:B------:R-:W-:-:S03]  /*d710*/  MOV R2, 0xd730 ;  /* 0x0000d73000027802 */ /* 0x000fc60000000f00 */
[----:B-1-34-:R-:W-:Y:S05]  /*d720*/  CALL.REL.NOINC `($__internal_28_$__cuda_sm70_shflsync_idx_p) ;  /* 0x00001bc000007944 */ /* 0x01afea0003c00000 */
        /* <DEDUP_REMOVED lines=8> */
.L_x_1877:
[----:B------:R-:W-:Y:S01]  /*d7b0*/  IMAD.MOV.U32 R116, RZ, RZ, R0 ;  /* 0x000000ffff747224 */ /* 0x000fe200078e0000 */
[----:B------:R-:W-:Y:S02]  /*d7c0*/  MOV R3, 0x2 ;  /* 0x0000000200037802 */ /* 0x000fe40000000f00 */
[----:B------:R-:W-:Y:S02]  /*d7d0*/  MOV R2, 0xd7f0 ;  /* 0x0000d7f000027802 */ /* 0x000fe40000000f00 */
[----:B------:R-:W-:Y:S05]  /*d7e0*/  CALL.REL.NOINC `($__internal_27_$__cuda_sm70_shflsync_bfly_p) ;  /* 0x00001aa000007944 */ /* 0x000fea0003c00000 */
[----:B------:R-:W-:Y:S01]  /*d7f0*/  MOV R2, R158 ;  /* 0x0000009e00027202 */ /* 0x000fe20000000f00 */
[----:B------:R-:W-:Y:S05]  /*d800*/  BRA `(.L_x_1972) ;  /* 0xffff6c0000007947 */ /* 0x000fea000383ffff */
.L_x_1878:
[----:B------:R-:W-:Y:S01]  /*d810*/  IMAD.MOV.U32 R116, RZ, RZ, R4 ;  /* 0x000000ffff747224 */ /* 0x000fe200078e0004 */
[----:B------:R-:W-:Y:S02]  /*d820*/  MOV R3, 0x1 ;  /* 0x0000000100037802 */ /* 0x000fe40000000f00 */
[----:B------:R-:W-:Y:S02]  /*d830*/  MOV R2, 0xd850 ;  /* 0x0000d85000027802 */ /* 0x000fe40000000f00 */
[----:B-1----:R-:W-:Y:S05]  /*d840*/  CALL.REL.NOINC `($__internal_27_$__cuda_sm70_shflsync_bfly_p) ;  /* 0x00001a4000007944 */ /* 0x002fea0003c00000 */
[----:B------:R-:W-:Y:S01]  /*d850*/  FMNMX.FTZ R122, R4, R158, !PT ;  /* 0x0000009e047a7209 */ /* 0x000fe20007810000 */
[----:B------:R-:W-:Y:S01]  /*d860*/  IMAD.MOV.U32 R116, RZ, RZ, R5 ;  /* 0x000000ffff747224 */ /* 0x000fe200078e0005 */
[----:B------:R-:W-:Y:S01]  /*d870*/  MOV R2, 0xd8a0 ;  /* 0x0000d8a000027802 */ /* 0x000fe20000000f00 */
[----:B------:R-:W-:-:S02]  /*d880*/  IMAD.MOV.U32 R3, RZ, RZ, 0x2 ;  /* 0x00000002ff037424 */ /* 0x000fc400078e00ff */
[----:B------:R-:W-:Y:S05]  /*d890*/  CALL.REL.NOINC `($__internal_27_$__cuda_sm70_shflsync_bfly_p) ;  /* 0x000019f000007944 */ /* 0x000fea0003c00000 */
[----:B------:R-:W-:Y:S01]  /*d8a0*/  FMNMX.FTZ R5, R5, R158, !PT ;  /* 0x0000009e05057209 */ /* 0x000fe20007810000 */
[----:B------:R-:W-:Y:S01]  /*d8b0*/  IMAD.MOV.U32 R3, RZ, RZ, 0x1 ;  /* 0x00000001ff037424 */ /* 0x000fe200078e00ff */
[----:B------:R-:W-:-:S03]  /*d8c0*/  MOV R2, 0xd8f0 ;  /* 0x0000d8f000027802 */ /* 0x000fc60000000f00 */
[----:B------:R-:W-:Y:S02]  /*d8d0*/  IMAD.MOV.U32 R116, RZ, RZ, R5 ;  /* 0x000000ffff747224 */ /* 0x000fe400078e0005 */
[----:B------:R-:W-:Y:S05]  /*d8e0*/  CALL.REL.NOINC `($__internal_27_$__cuda_sm70_shflsync_bfly_p) ;  /* 0x000019a000007944 */ /* 0x000fea0003c00000 */
[----:B------:R-:W-:Y:S01]  /*d8f0*/  FMNMX.FTZ R121, R5, R158, !PT ;  /* 0x0000009e05797209 */ /* 0x000fe20007810000 */
[----:B------:R-:W-:Y:S01]  /*d900*/  IMAD.MOV.U32 R116, RZ, RZ, R6 ;  /* 0x000000ffff747224 */ /* 0x000fe200078e0006 */
[----:B------:R-:W-:Y:S01]  /*d910*/  MOV R2, 0xd940 ;  /* 0x0000d94000027802 */ /* 0x000fe20000000f00 */
[----:B------:R-:W-:Y:S02]  /*d920*/  IMAD.MOV.U32 R3, RZ, RZ, 0x2 ;  /* 0x00000002ff037424 */ /* 0x000fe400078e00ff */
        /* <DEDUP_REMOVED lines=16> */
[----:B------:R-:W-:Y:S01]  /*da30*/  MOV R8, R158 ;  /* 0x0000009e00087202 */ /* 0x000fe20000000f00 */
[----:B------:R-:W-:Y:S05]  /*da40*/  BRA `(.L_x_1973) ;  /* 0xffff6ab000007947 */ /* 0x000fea000383ffff */
.L_x_1880:
[----:B------:R-:W-:Y:S01]  /*da50*/  MOV R198, RZ ;  /* 0x000000ff00c67202 */ /* 0x000fe20000000f00 */
[----:B------:R-:W-:Y:S01]  /*da60*/  IMAD.MOV.U32 R199, RZ, RZ, R10 ;  /* 0x000000ffffc77224 */ /* 0x000fe200078e000a */
[----:B------:R-:W-:Y:S01]  /*da70*/  MOV R2, 0xdaa0 ;  /* 0x0000daa000027802 */ /* 0x000fe20000000f00 */
[----:B------:R-:W-:Y:S02]  /*da80*/  IMAD.MOV.U32 R3, RZ, RZ, 0x1c1f ;  /* 0x00001c1fff037424 */ /* 0x000fe400078e00ff */
[----:B-1234-:R-:W-:Y:S05]  /*da90*/  CALL.REL.NOINC `($__internal_28_$__cuda_sm70_shflsync_idx_p) ;  /* 0x0000185000007944 */ /* 0x01efea0003c00000 */
[----:B------:R-:W-:Y:S01]  /*daa0*/  MOV R2, R198 ;  /* 0x000000c600027202 */ /* 0x000fe20000000f00 */
[----:B------:R-:W-:-:S05]  /*dab0*/  BRA `(.L_x_1974) ;  /* 0xffff7d5000007947 */ /* 0x000fca000383ffff */
.L_x_1883:
[----:B------:R-:W-:Y:S01]  /*dac0*/  MOV R198, 0x1 ;  /* 0x0000000100c67802 */ /* 0x000fe20000000f00 */
[----:B------:R-:W-:Y:S01]  /*dad0*/  IMAD.MOV.U32 R199, RZ, RZ, R10 ;  /* 0x000000ffffc77224 */ /* 0x000fe200078e000a */
[----:B------:R-:W-:Y:S01]  /*dae0*/  MOV R2, 0xdb10 ;  /* 0x0000db1000027802 */ /* 0x000fe20000000f00 */
[----:B------:R-:W-:Y:S02]  /*daf0*/  IMAD.MOV.U32 R3, RZ, RZ, 0x1c1f ;  /* 0x00001c1fff037424 */ /* 0x000fe400078e00ff */
[----:B-12-4-:R-:W-:Y:S05]  /*db00*/  CALL.REL.NOINC `($__internal_28_$__cuda_sm70_shflsync_idx_p) ;  /* 0x000017e000007944 */ /* 0x016fea0003c00000 */
[----:B------:R-:W-:Y:S01]  /*db10*/  MOV R3, 0x1c1f ;  /* 0x00001c1f00037802 */ /* 0x000fe20000000f00 */
[----:B------:R-:W-:Y:S01]  /*db20*/  IMAD.MOV.U32 R4, RZ, RZ, R198 ;  /* 0x000000ffff047224 */ /* 0x000fe200078e00c6 */
[----:B------:R-:W-:Y:S01]  /*db30*/  MOV R198, 0x1 ;  /* 0x0000000100c67802 */ /* 0x000fe20000000f00 */
[----:B------:R-:W-:Y:S01]  /*db40*/  IMAD.MOV.U32 R199, RZ, RZ, R11 ;  /* 0x000000ffffc77224 */ /* 0x000fe200078e000b */
[----:B------:R-:W-:Y:S02]  /*db50*/  MOV R2, 0xdb70 ;  /* 0x0000db7000027802 */ /* 0x000fe40000000f00 */
[----:B------:R-:W-:Y:S05]  /*db60*/  CALL.REL.NOINC `($__internal_28_$__cuda_sm70_shflsync_idx_p) ;  /* 0x0000178000007944 */ /* 0x000fea0003c00000 */
[----:B------:R-:W-:Y:S01]  /*db70*/  MOV R2, R198 ;  /* 0x000000c600027202 */ /* 0x000fe20000000f00 */
[----:B------:R-:W-:-:S05]  /*db80*/  BRA `(.L_x_1975) ;  /* 0xffff7df000007947 */ /* 0x000fca000383ffff */
.L_x_1886:
[----:B------:R-:W-:Y:S01]  /*db90*/  MOV R198, RZ ;  /* 0x000000ff00c67202 */ /* 0x000fe20000000f00 */
[----:B------:R-:W-:Y:S01]  /*dba0*/  IMAD.MOV.U32 R199, RZ, RZ, R157 ;  /* 0x000000ffffc77224 */ /* 0x000fe200078e009d */
[----:B------:R-:W-:Y:S01]  /*dbb0*/  MOV R2, 0xdbe0 ;  /* 0x0000dbe000027802 */ /* 0x000fe20000000f00 */
[----:B------:R-:W-:Y:S02]  /*dbc0*/  IMAD.MOV.U32 R3, RZ, RZ, 0x1c1f ;  /* 0x00001c1fff037424 */ /* 0x000fe400078e00ff */
[----:B------:R-:W-:Y:S05]  /*dbd0*/  CALL.REL.NOINC `($__internal_28_$__cuda_sm70_shflsync_idx_p) ;  /* 0x0000171000007944 */ /* 0x000fea0003c00000 */
[----:B------:R-:W-:Y:S01]  /*dbe0*/  MOV R116, R198 ;  /* 0x000000c600747202 */ /* 0x000fe20000000f00 */
[----:B------:R-:W-:-:S05]  /*dbf0*/  BRA `(.L_x_1976) ;  /* 0xffff86d000007947 */ /* 0x000fca000383ffff */
.L_x_1887:
[----:B------:R-:W-:Y:S01]  /*dc00*/  MOV R198, RZ ;  /* 0x000000ff00c67202 */ /* 0x000fe20000000f00 */
[----:B------:R-:W-:Y:S01]  /*dc10*/  IMAD.MOV.U32 R199, RZ, RZ, R162 ;  /* 0x000000ffffc77224 */ /* 0x000fe200078e00a2 */
[----:B------:R-:W-:Y:S01]  /*dc20*/  MOV R2, 0xdc50 ;  /* 0x0000dc5000027802 */ /* 0x000fe20000000f00 */
[----:B------:R-:W-:Y:S02]  /*dc30*/  IMAD.MOV.U32 R3, RZ, RZ, 0x1c1f ;  /* 0x00001c1fff037424 */ /* 0x000fe400078e00ff */
[----:B-12---:R-:W-:Y:S05]  /*dc40*/  CALL.REL.NOINC `($__internal_28_$__cuda_sm70_shflsync_idx_p) ;  /* 0x000016a000007944 */ /* 0x006fea0003c00000 */
[----:B------:R-:W-:Y:S01]  /*dc50*/  MOV R2, R198 ;  /* 0x000000c600027202 */ /* 0x000fe20000000f00 */
[----:B------:R-:W-:-:S05]  /*dc60*/  BRA `(.L_x_1977) ;  /* 0xffff868000007947 */ /* 0x000fca000383ffff */
.L_x_1888:
[----:B------:R-:W-:Y:S01]  /*dc70*/  MOV R198, 0x1 ;  /* 0x0000000100c67802 */ /* 0x000fe20000000f00 */
[----:B------:R-:W-:Y:S01]  /*dc80*/  IMAD.MOV.U32 R199, RZ, RZ, R157 ;  /* 0x000000ffffc77224 */ /* 0x000fe200078e009d */
[----:B--2---:R-:W-:Y:S01]  /*dc90*/  MOV R2, 0xdcc0 ;  /* 0x0000dcc000027802 */ /* 0x004fe20000000f00 */
[----:B------:R-:W-:Y:S02]  /*dca0*/  IMAD.MOV.U32 R3, RZ, RZ, 0x1c1f ;  /* 0x00001c1fff037424 */ /* 0x000fe400078e00ff */
[----:B-1-3--:R-:W-:Y:S05]  /*dcb0*/  CALL.REL.NOINC `($__internal_28_$__cuda_sm70_shflsync_idx_p) ;  /* 0x0000163000007944 */ /* 0x00afea0003c00000 */
        /* <DEDUP_REMOVED lines=8> */
.L_x_1889:
[----:B------:R-:W-:Y:S02]  /*dd40*/  MOV R3, 0x2 ;  /* 0x0000000200037802 */ /* 0x000fe40000000f00 */
[----:B------:R-:W-:Y:S02]  /*dd50*/  MOV R2, 0xdd70 ;  /* 0x0000dd7000027802 */ /* 0x000fe40000000f00 */
[----:B---3--:R-:W-:Y:S05]  /*dd60*/  CALL.REL.NOINC `($__internal_27_$__cuda_sm70_shflsync_bfly_p) ;  /* 0x0000152000007944 */ /* 0x008fea0003c00000 */
[----:B------:R-:W-:Y:S01]  /*dd70*/  MOV R2, R158 ;  /* 0x0000009e00027202 */ /* 0x000fe20000000f00 */
[----:B------:R-:W-:-:S05]  /*dd80*/  BRA `(.L_x_1979) ;  /* 0xffff8ac000007947 */ /* 0x000fca000383ffff */
.L_x_1890:
[----:B------:R-:W-:Y:S01]  /*dd90*/  MOV R3, 0x1 ;  /* 0x0000000100037802 */ /* 0x000fe20000000f00 */
[----:B-1----:R-:W-:Y:S01]  /*dda0*/  IMAD.MOV.U32 R116, RZ, RZ, R122 ;  /* 0x000000ffff747224 */ /* 0x002fe200078e007a */
[----:B------:R-:W-:Y:S02]  /*ddb0*/  MOV R2, 0xddd0 ;  /* 0x0000ddd000027802 */ /* 0x000fe40000000f00 */
[----:B---3--:R-:W-:Y:S05]  /*ddc0*/  CALL.REL.NOINC `($__internal_27_$__cuda_sm70_shflsync_bfly_p) ;  /* 0x000014c000007944 */ /* 0x008fea0003c00000 */
[----:B------:R-:W-:Y:S01]  /*ddd0*/  IMAD.MOV.U32 R116, RZ, RZ, R120 ;  /* 0x000000ffff747224 */ /* 0x000fe200078e0078 */
[----:B------:R-:W-:Y:S01]  /*dde0*/  FMNMX.FTZ R122, R122, R158, !PT ;  /* 0x0000009e7a7a7209 */ /* 0x000fe20007810000 */
[----:B------:R-:W-:Y:S01]  /*ddf0*/  IMAD.MOV.U32 R3, RZ, RZ, 0x2 ;  /* 0x00000002ff037424 */ /* 0x000fe200078e00ff */
[----:B------:R-:W-:Y:S02]  /*de00*/  MOV R2, 0xde20 ;  /* 0x0000de2000027802 */ /* 0x000fe40000000f00 */
[----:B------:R-:W-:Y:S05]  /*de10*/  CALL.REL.NOINC `($__internal_27_$__cuda_sm70_shflsync_bfly_p) ;  /* 0x0000147000007944 */ /* 0x000fea0003c00000 */
[----:B------:R-:W-:Y:S01]  /*de20*/  FMNMX.FTZ R116, R120, R158, !PT ;  /* 0x0000009e78747209 */ /* 0x000fe20007810000 */
[----:B------:R-:W-:Y:S01]  /*de30*/  IMAD.MOV.U32 R3, RZ, RZ, 0x1 ;  /* 0x00000001ff037424 */ /* 0x000fe200078e00ff */
[----:B------:R-:W-:Y:S02]  /*de40*/  MOV R2, 0xde60 ;  /* 0x0000de6000027802 */ /* 0x000fe40000000f00 */
[----:B------:R-:W-:Y:S05]  /*de50*/  CALL.REL.NOINC `($__internal_27_$__cuda_sm70_shflsync_bfly_p) ;  /* 0x0000143000007944 */ /* 0x000fea0003c00000 */
[----:B------:R-:W-:Y:S01]  /*de60*/  IMAD.MOV.U32 R3, RZ, RZ, 0x2 ;  /* 0x00000002ff037424 */ /* 0x000fe200078e00ff */
[----:B------:R-:W-:Y:S01]  /*de70*/  FMNMX.FTZ R121, R116, R158, !PT ;  /* 0x0000009e74797209 */ /* 0x000fe20007810000 */
[----:B------:R-:W-:Y:S01]  /*de80*/  IMAD.MOV.U32 R116, RZ, RZ, R156 ;  /* 0x000000ffff747224 */ /* 0x000fe200078e009c */
        /* <DEDUP_REMOVED lines=15> */
[----:B------:R-:W-:Y:S01]  /*df80*/  MOV R2, R158 ;  /* 0x0000009e00027202 */ /* 0x000fe20000000f00 */
[----:B------:R-:W-:-:S05]  /*df90*/  BRA `(.L_x_1980) ;  /* 0xffff89a000007947 */ /* 0x000fca000383ffff */
.L_x_1892:
[----:B------:R-:W-:Y:S01]  /*dfa0*/  IMAD.MOV.U32 R116, RZ, RZ, R200 ;  /* 0x000000ffff747224 */ /* 0x000fe200078e00c8 */
[----:B------:R-:W-:-:S02]  /*dfb0*/  MOV R3, 0x2 ;  /* 0x0000000200037802 */ /* 0x000fc40000000f00 */
[----:B------:R-:W-:Y:S02]  /*dfc0*/  MOV R2, 0xdfe0 ;  /* 0x0000dfe000027802 */ /* 0x000fe40000000f00 */
[----:B------:R-:W-:Y:S05]  /*dfd0*/  CALL.REL.NOINC `($__internal_27_$__cuda_sm70_shflsync_bfly_p) ;  /* 0x000012b000007944 */ /* 0x000fea0003c00000 */
[----:B------:R-:W-:Y:S01]  /*dfe0*/  FADD.FTZ R116, R200, R158 ;  /* 0x0000009ec8747221 */ /* 0x000fe20000010000 */
[----:B------:R-:W-:Y:S02]  /*dff0*/  MOV R3, 0x1 ;  /* 0x0000000100037802 */ /* 0x000fe40000000f00 */
[----:B------:R-:W-:Y:S02]  /*e000*/  MOV R2, 0xe020 ;  /* 0x0000e02000027802 */ /* 0x000fe40000000f00 */
[----:B------:R-:W-:Y:S05]  /*e010*/  CALL.REL.NOINC `($__internal_27_$__cuda_sm70_shflsync_bfly_p) ;  /* 0x0000127000007944 */ /* 0x000fea0003c00000 */
[----:B------:R-:W-:Y:S01]  /*e020*/  FADD.FTZ R7, R116, R158 ;  /* 0x0000009e74077221 */ /* 0x000fe20000010000 */
[----:B------:R-:W-:Y:S02]  /*e030*/  MOV R116, R201 ;  /* 0x000000c900747202 */ /* 0x000fe40000000f00 */
[----:B------:R-:W-:Y:S02]  /*e040*/  MOV R3, 0x2 ;  /* 0x0000000200037802 */ /* 0x000fe40000000f00 */
[----:B------:R-:W-:Y:S02]  /*e050*/  MOV R2, 0xe070 ;  /* 0x0000e07000027802 */ /* 0x000fe40000000f00 */
[----:B------:R-:W-:Y:S05]  /*e060*/  CALL.REL.NOINC `($__internal_27_$__cuda_sm70_shflsync_bfly_p) ;  /* 0x0000122000007944 */ /* 0x000fea0003c00000 */
[----:B------:R-:W-:Y:S01]  /*e070*/  FADD.FTZ R6, R201, R158 ;  /* 0x0000009ec9067221 */ /* 0x000fe20000010000 */
[----:B------:R-:W-:Y:S02]  /*e080*/  MOV R3, 0x1 ;  /* 0x0000000100037802 */ /* 0x000fe40000000f00 */
[----:B------:R-:W-:-:S02]  /*e090*/  MOV R2, 0xe0c0 ;  /* 0x0000e0c000027802 */ /* 0x000fc40000000f00 */
[----:B------:R-:W-:Y:S02]  /*e0a0*/  MOV R116, R6 ;  /* 0x0000000600747202 */ /* 0x000fe40000000f00 */
        /* <DEDUP_REMOVED lines=8> */
[----:B------:R-:W-:Y:S02]  /*e130*/  MOV R2, 0xe160 ;  /* 0x0000e16000027802 */ /* 0x000fe40000000f00 */
[----:B------:R-:W-:-:S02]  /*e140*/  MOV R116, R5 ;  /* 0x0000000500747202 */ /* 0x000fc40000000f00 */
[----:B------:R-:W-:Y:S05]  /*e150*/  CALL.REL.NOINC `($__internal_27_$__cuda_sm70_shflsync_bfly_p) ;  /* 0x0000113000007944 */ /* 0x000fea0003c00000 */
[----:B------:R-:W-:Y:S01]  /*e160*/  FADD.FTZ R5, R5, R158 ;  /* 0x0000009e05057221 */ /* 0x000fe20000010000 */
[----:B------:R-:W-:-:S02]  /*e170*/  MOV R116, R221 ;  /* 0x000000dd00747202 */ /* 0x000fc40000000f00 */
[----:B------:R-:W-:Y:S02]  /*e180*/  MOV R3, 0x2 ;  /* 0x0000000200037802 */ /* 0x000fe40000000f00 */
[----:B------:R-:W-:Y:S02]  /*e190*/  MOV R2, 0xe1b0 ;  /* 0x0000e1b000027802 */ /* 0x000fe40000000f00 */
[----:B------:R-:W-:Y:S05]  /*e1a0*/  CALL.REL.NOINC `($__internal_27_$__cuda_sm70_shflsync_bfly_p) ;  /* 0x000010e000007944 */ /* 0x000fea0003c00000 */
[----:B------:R-:W-:Y:S01]  /*e1b0*/  FADD.FTZ R4, R221, R158 ;  /* 0x0000009edd047221 */ /* 0x000fe20000010000 */
[----:B------:R-:W-:Y:S02]  /*e1c0*/  MOV R3, 0x1 ;  /* 0x0000000100037802 */ /* 0x000fe40000000f00 */
[----:B------:R-:W-:Y:S02]  /*e1d0*/  MOV R2, 0xe200 ;  /* 0x0000e20000027802 */ /* 0x000fe40000000f00 */
[----:B------:R-:W-:Y:S02]  /*e1e0*/  MOV R116, R4 ;  /* 0x0000000400747202 */ /* 0x000fe40000000f00 */
[----:B------:R-:W-:Y:S05]  /*e1f0*/  CALL.REL.NOINC `($__internal_27_$__cuda_sm70_shflsync_bfly_p) ;  /* 0x0000109000007944 */ /* 0x000fea0003c00000 */
[----:B------:R-:W-:Y:S01]  /*e200*/  MOV R8, R158 ;  /* 0x0000009e00087202 */ /* 0x000fe20000000f00 */
[----:B------:R-:W-:Y:S05]  /*e210*/  BRA `(.L_x_1981) ;  /* 0xffff9fb000007947 */ /* 0x000fea000383ffff */
.L_x_1899:
[----:B-1234-:R-:W-:Y:S01]  /*e220*/  IMAD.MOV.U32 R199, RZ, RZ, R10 ;  /* 0x000000ffffc77224 */ /* 0x01efe200078e000a */
[----:B------:R-:W-:Y:S01]  /*e230*/  MOV R198, RZ ;  /* 0x000000ff00c67202 */ /* 0x000fe20000000f00 */
[----:B------:R-:W-:Y:S01]  /*e240*/  IMAD.MOV.U32 R3, RZ, RZ, 0x1c1f ;  /* 0x00001c1fff037424 */ /* 0x000fe200078e00ff */
[----:B------:R-:W-:-:S02]  /*e250*/  MOV R2, 0xe270 ;  /* 0x0000e27000027802 */ /* 0x000fc40000000f00 */
[----:B------:R-:W-:Y:S05]  /*e260*/  CALL.REL.NOINC `($__internal_28_$__cuda_sm70_shflsync_idx_p) ;  /* 0x0000108000007944 */ /* 0x000fea0003c00000 */
[----:B------:R-:W-:Y:S01]  /*e270*/  MOV R5, R198 ;  /* 0x000000c600057202 */ /* 0x000fe20000000f00 */
[----:B------:R-:W-:Y:S05]  /*e280*/  BRA `(.L_x_1982) ;  /* 0xffffb8e000007947 */ /* 0x000fea000383ffff */
.L_x_1900:
[----:B------:R-:W-:Y:S01]  /*e290*/  IMAD.MOV.U32 R199, RZ, RZ, R12 ;  /* 0x000000ffffc77224 */ /* 0x000fe200078e000c */
[----:B------:R-:W-:Y:S01]  /*e2a0*/  MOV R198, RZ ;  /* 0x000000ff00c67202 */ /* 0x000fe20000000f00 */
[----:B------:R-:W-:Y:S01]  /*e2b0*/  IMAD.MOV.U32 R3, RZ, RZ, 0x1c1f ;  /* 0x00001c1fff037424 */ /* 0x000fe200078e00ff */
[----:B------:R-:W-:-:S02]  /*e2c0*/  MOV R2, 0xe2e0 ;  /* 0x0000e2e000027802 */ /* 0x000fc40000000f00 */
[----:B-12---:R-:W-:Y:S05]  /*e2d0*/  CALL.REL.NOINC `($__internal_28_$__cuda_sm70_shflsync_idx_p) ;  /* 0x0000101000007944 */ /* 0x006fea0003c00000 */
[----:B------:R-:W-:Y:S01]  /*e2e0*/  MOV R0, R198 ;  /* 0x000000c600007202 */ /* 0x000fe20000000f00 */
[----:B------:R-:W-:Y:S05]  /*e2f0*/  BRA `(.L_x_1983) ;  /* 0xffffb89000007947 */ /* 0x000fea000383ffff */
.L_x_1903:
[----:B------:R-:W-:Y:S01]  /*e300*/  IMAD.MOV.U32 R199, RZ, RZ, R10 ;  /* 0x000000ffffc77224 */ /* 0x000fe200078e000a */
[----:B------:R-:W-:Y:S01]  /*e310*/  MOV R198, 0x1 ;  /* 0x0000000100c67802 */ /* 0x000fe20000000f00 */
[----:B--2---:R-:W-:Y:S01]  /*e320*/  IMAD.MOV.U32 R3, RZ, RZ, 0x1c1f ;  /* 0x00001c1fff037424 */ /* 0x004fe200078e00ff */
[----:B------:R-:W-:-:S02]  /*e330*/  MOV R2, 0xe350 ;  /* 0x0000e35000027802 */ /* 0x000fc40000000f00 */
        /* <DEDUP_REMOVED lines=9> */
.L_x_1906:
[----:B------:R-:W-:Y:S01]  /*e3d0*/  IMAD.MOV.U32 R199, RZ, RZ, R10 ;  /* 0x000000ffffc77224 */ /* 0x000fe200078e000a */
[----:B------:R-:W-:Y:S01]  /*e3e0*/  MOV R198, 0x2 ;  /* 0x0000000200c67802 */ /* 0x000fe20000000f00 */
[----:B-1----:R-:W-:Y:S01]  /*e3f0*/  IMAD.MOV.U32 R3, RZ, RZ, 0x1c1f ;  /* 0x00001c1fff037424 */ /* 0x002fe200078e00ff */
[----:B------:R-:W-:Y:S02]  /*e400*/  MOV R2, 0xe420 ;  /* 0x0000e42000027802 */ /* 0x000fe40000000f00 */
[----:B--234-:R-:W-:Y:S05]  /*e410*/  CALL.REL.NOINC `($__internal_28_$__cuda_sm70_shflsync_idx_p) ;  /* 0x00000ed000007944 */ /* 0x01cfea0003c00000 */
[----:B------:R-:W-:Y:S01]  /*e420*/  MOV R5, R198 ;  /* 0x000000c600057202 */ /* 0x000fe20000000f00 */
[----:B------:R-:W-:Y:S05]  /*e430*/  BRA `(.L_x_1985) ;  /* 0xffffba2000007947 */ /* 0x000fea000383ffff */
.L_x_1907:
[----:B------:R-:W-:Y:S01]  /*e440*/  IMAD.MOV.U32 R199, RZ, RZ, R12 ;  /* 0x000000ffffc77224 */ /* 0x000fe200078e000c */
[----:B------:R-:W-:Y:S01]  /*e450*/  MOV R198, 0x2 ;  /* 0x0000000200c67802 */ /* 0x000fe20000000f00 */
[----:B------:R-:W-:Y:S01]  /*e460*/  IMAD.MOV.U32 R3, RZ, RZ, 0x1c1f ;  /* 0x00001c1fff037424 */ /* 0x000fe200078e00ff */
[----:B------:R-:W-:Y:S02]  /*e470*/  MOV R2, 0xe490 ;  /* 0x0000e49000027802 */ /* 0x000fe40000000f00 */
[----:B-1234-:R-:W-:Y:S05]  /*e480*/  CALL.REL.NOINC `($__internal_28_$__cuda_sm70_shflsync_idx_p) ;  /* 0x00000e6000007944 */ /* 0x01efea0003c00000 */
[----:B------:R-:W-:Y:S01]  /*e490*/  MOV R0, R198 ;  /* 0x000000c600007202 */ /* 0x000fe20000000f00 */
[----:B------:R-:W-:Y:S05]  /*e4a0*/  BRA `(.L_x_1986) ;  /* 0xffffb9d000007947 */ /* 0x000fea000383ffff */
.L_x_1910:
[----:B------:R-:W-:Y:S01]  /*e4b0*/  IMAD.MOV.U32 R199, RZ, RZ, R10 ;  /* 0x000000ffffc77224 */ /* 0x000fe200078e000a */
[----:B------:R-:W-:Y:S01]  /*e4c0*/  MOV R198, 0x3 ;  /* 0x0000000300c67802 */ /* 0x000fe20000000f00 */
[----:B-1----:R-:W-:Y:S01]  /*e4d0*/  IMAD.MOV.U32 R3, RZ, RZ, 0x1c1f ;  /* 0x00001c1fff037424 */ /* 0x002fe200078e00ff */
[----:B------:R-:W-:-:S02]  /*e4e0*/  MOV R2, 0xe500 ;  /* 0x0000e50000027802 */ /* 0x000fc40000000f00 */
[----:B--234-:R-:W-:Y:S05]  /*e4f0*/  CALL.REL.NOINC `($__internal_28_$__cuda_sm70_shflsync_idx_p) ;  /* 0x00000df000007944 */ /* 0x01cfea0003c00000 */
        /* <DEDUP_REMOVED lines=8> */
.L_x_1912:
[----:B------:R-:W-:Y:S01]  /*e580*/  IMAD.MOV.U32 R199, RZ, RZ, R5 ;  /* 0x000000ffffc77224 */ /* 0x000fe200078e0005 */
[----:B------:R-:W-:Y:S01]  /*e590*/  MOV R198, RZ ;  /* 0x000000ff00c67202 */ /* 0x000fe20000000f00 */
[----:B------:R-:W-:Y:S01]  /*e5a0*/  IMAD.MOV.U32 R3, RZ, RZ, 0x1c1f ;  /* 0x00001c1fff037424 */ /* 0x000fe200078e00ff */
[----:B------:R-:W-:Y:S02]  /*e5b0*/  MOV R2, 0xe5d0 ;  /* 0x0000e5d000027802 */ /* 0x000fe40000000f00 */
[----:B------:R-:W-:Y:S05]  /*e5c0*/  CALL.REL.NOINC `($__internal_28_$__cuda_sm70_shflsync_idx_p) ;  /* 0x00000d2000007944 */ /* 0x000fea0003c00000 */
[----:B------:R-:W-:Y:S01]  /*e5d0*/  MOV R4, R198 ;  /* 0x000000c600047202 */ /* 0x000fe20000000f00 */
[----:B------:R-:W-:Y:S05]  /*e5e0*/  BRA `(.L_x_1988) ;  /* 0xffffbd5000007947 */ /* 0x000fea000383ffff */
.L_x_1913:
[----:B------:R-:W-:Y:S01]  /*e5f0*/  IMAD.MOV.U32 R199, RZ, RZ, R12 ;  /* 0x000000ffffc77224 */ /* 0x000fe200078e000c */
[----:B------:R-:W-:Y:S01]  /*e600*/  MOV R198, RZ ;  /* 0x000000ff00c67202 */ /* 0x000fe20000000f00 */
[----:B------:R-:W-:Y:S01]  /*e610*/  IMAD.MOV.U32 R3, RZ, RZ, 0x1c1f ;  /* 0x00001c1fff037424 */ /* 0x000fe200078e00ff */
[----:B------:R-:W-:Y:S02]  /*e620*/  MOV R2, 0xe640 ;  /* 0x0000e64000027802 */ /* 0x000fe40000000f00 */
[----:B-12---:R-:W-:Y:S05]  /*e630*/  CALL.REL.NOINC `($__internal_28_$__cuda_sm70_shflsync_idx_p) ;  /* 0x00000cb000007944 */ /* 0x006fea0003c00000 */
[----:B------:R-:W-:Y:S01]  /*e640*/  MOV R0, R198 ;  /* 0x000000c600007202 */ /* 0x000fe20000000f00 */
[----:B------:R-:W-:Y:S05]  /*e650*/  BRA `(.L_x_1989) ;  /* 0xffffbd0000007947 */ /* 0x000fea000383ffff */
.L_x_1916:
        /* <DEDUP_REMOVED lines=13> */
.L_x_1919:
[----:B------:R-:W-:Y:S01]  /*e730*/  IMAD.MOV.U32 R199, RZ, RZ, R5 ;  /* 0x000000ffffc77224 */ /* 0x000fe200078e0005 */
[----:B------:R-:W-:Y:S01]  /*e740*/  MOV R198, 0x2 ;  /* 0x0000000200c67802 */ /* 0x000fe20000000f00 */
[----:B-1----:R-:W-:Y:S01]  /*e750*/  IMAD.MOV.U32 R3, RZ, RZ, 0x1c1f ;  /* 0x00001c1fff037424 */ /* 0x002fe200078e00ff */
[----:B------:R-:W-:Y:S02]  /*e760*/  MOV R2, 0xe780 ;  /* 0x0000e78000027802 */ /* 0x000fe40000000f00 */
[----:B--234-:R-:W-:Y:S05]  /*e770*/  CALL.REL.NOINC `($__internal_28_$__cuda_sm70_shflsync_idx_p) ;  /* 0x00000b7000007944 */ /* 0x01cfea0003c00000 */
[----:B------:R-:W-:Y:S01]  /*e780*/  MOV R4, R198 ;  /* 0x000000c600047202 */ /* 0x000fe20000000f00 */
[----:B------:R-:W-:Y:S05]  /*e790*/  BRA `(.L_x_1991) ;  /* 0xffffc4f000007947 */ /* 0x000fea000383ffff */
.L_x_1920:
[----:B------:R-:W-:Y:S01]  /*e7a0*/  IMAD.MOV.U32 R199, RZ, RZ, R12 ;  /* 0x000000ffffc77224 */ /* 0x000fe200078e000c */
[----:B------:R-:W-:Y:S01]  /*e7b0*/  MOV R198, 0x2 ;  /* 0x0000000200c67802 */ /* 0x000fe20000000f00 */
[----:B------:R-:W-:Y:S01]  /*e7c0*/  IMAD.MOV.U32 R3, RZ, RZ, 0x1c1f ;  /* 0x00001c1fff037424 */ /* 0x000fe200078e00ff */
[----:B------:R-:W-:Y:S02]  /*e7d0*/  MOV R2, 0xe7f0 ;  /* 0x0000e7f000027802 */ /* 0x000fe40000000f00 */
[----:B-1234-:R-:W-:Y:S05]  /*e7e0*/  CALL.REL.NOINC `($__internal_28_$__cuda_sm70_shflsync_idx_p) ;  /* 0x00000b0000007944 */ /* 0x01efea0003c00000 */
[----:B------:R-:W-:Y:S01]  /*e7f0*/  MOV R0, R198 ;  /* 0x000000c600007202 */ /* 0x000fe20000000f00 */
[----:B------:R-:W-:Y:S05]  /*e800*/  BRA `(.L_x_1992) ;  /* 0xffffc4a000007947 */ /* 0x000fea000383ffff */
.L_x_1923:
        /* <DEDUP_REMOVED lines=13> */
.L_x_1927:
[----:B------:R-:W-:Y:S01]  /*e8e0*/  IMAD.MOV.U32 R199, RZ, RZ, R5 ;  /* 0x000000ffffc77224 */ /* 0x000fe200078e0005 */
[----:B------:R-:W-:Y:S01]  /*e8f0*/  MOV R198, RZ ;  /* 0x000000ff00c67202 */ /* 0x000fe20000000f00 */
[----:B------:R-:W-:Y:S01]  /*e900*/  IMAD.MOV.U32 R3, RZ, RZ, 0x1c1f ;  /* 0x00001c1fff037424 */ /* 0x000fe200078e00ff */
[----:B------:R-:W-:Y:S02]  /*e910*/  MOV R2, 0xe930 ;  /* 0x0000e93000027802 */ /* 0x000fe40000000f00 */
[----:B------:R-:W-:Y:S05]  /*e920*/  CALL.REL.NOINC `($__internal_28_$__cuda_sm70_shflsync_idx_p) ;  /* 0x000009c000007944 */ /* 0x000fea0003c00000 */
[----:B------:R-:W-:Y:S01]  /*e930*/  MOV R4, R198 ;  /* 0x000000c600047202 */ /* 0x000fe20000000f00 */
[----:B------:R-:W-:Y:S05]  /*e940*/  BRA `(.L_x_1994) ;  /* 0xffffd3a000007947 */ /* 0x000fea000383ffff */
.L_x_1928:
[----:B------:R-:W-:Y:S01]  /*e950*/  IMAD.MOV.U32 R199, RZ, RZ, R12 ;  /* 0x000000ffffc77224 */ /* 0x000fe200078e000c */
[----:B------:R-:W-:Y:S01]  /*e960*/  MOV R198, RZ ;  /* 0x000000ff00c67202 */ /* 0x000fe20000000f00 */
[----:B------:R-:W-:Y:S01]  /*e970*/  IMAD.MOV.U32 R3, RZ, RZ, 0x1c1f ;  /* 0x00001c1fff037424 */ /* 0x000fe200078e00ff */
[----:B------:R-:W-:Y:S02]  /*e980*/  MOV R2, 0xe9a0 ;  /* 0x0000e9a000027802 */ /* 0x000fe40000000f00 */
[----:B-12---:R-:W-:Y:S05]  /*e990*/  CALL.REL.NOINC `($__internal_28_$__cuda_sm70_shflsync_idx_p) ;  /* 0x0000095000007944 */ /* 0x006fea0003c00000 */
[----:B------:R-:W-:Y:S01]  /*e9a0*/  MOV R0, R198 ;  /* 0x000000c600007202 */ /* 0x000fe20000000f00 */
[----:B------:R-:W-:Y:S05]  /*e9b0*/  BRA `(.L_x_1995) ;  /* 0xffffd35000007947 */ /* 0x000fea000383ffff */
.L_x_1931:
        /* <DEDUP_REMOVED lines=13> */
.L_x_1934:
[----:B------:R-:W-:Y:S01]  /*ea90*/  IMAD.MOV.U32 R199, RZ, RZ, R5 ;  /* 0x000000ffffc77224 */ /* 0x000fe200078e0005 */
[----:B------:R-:W-:Y:S01]  /*eaa0*/  MOV R198, 0x2 ;  /* 0x0000000200c67802 */ /* 0x000fe20000000f00 */
[----:B-1----:R-:W-:Y:S01]  /*eab0*/  IMAD.MOV.U32 R3, RZ, RZ, 0x1c1f ;  /* 0x00001c1fff037424 */ /* 0x002fe200078e00ff */
[----:B------:R-:W-:Y:S02]  /*eac0*/  MOV R2, 0xeae0 ;  /* 0x0000eae000027802 */ /* 0x000fe40000000f00 */
[----:B--234-:R-:W-:Y:S05]  /*ead0*/  CALL.REL.NOINC `($__internal_28_$__cuda_sm70_shflsync_idx_p) ;  /* 0x0000081000007944 */ /* 0x01cfea0003c00000 */
[----:B------:R-:W-:Y:S01]  /*eae0*/  MOV R4, R198 ;  /* 0x000000c600047202 */ /* 0x000fe20000000f00 */
[----:B------:R-:W-:Y:S05]  /*eaf0*/  BRA `(.L_x_1997) ;  /* 0xffffd4f000007947 */ /* 0x000fea000383ffff */
.L_x_1935:
[----:B------:R-:W-:Y:S01]  /*eb00*/  IMAD.MOV.U32 R199, RZ, RZ, R12 ;  /* 0x000000ffffc77224 */ /* 0x000fe200078e000c */
[----:B------:R-:W-:Y:S01]  /*eb10*/  MOV R198, 0x2 ;  /* 0x0000000200c67802 */ /* 0x000fe20000000f00 */
[----:B------:R-:W-:Y:S01]  /*eb20*/  IMAD.MOV.U32 R3, RZ, RZ, 0x1c1f ;  /* 0x00001c1fff037424 */ /* 0x000fe200078e00ff */
[----:B------:R-:W-:Y:S02]  /*eb30*/  MOV R2, 0xeb50 ;  /* 0x0000eb5000027802 */ /* 0x000fe40000000f00 */
[----:B-1234-:R-:W-:Y:S05]  /*eb40*/  CALL.REL.NOINC `($__internal_28_$__cuda_sm70_shflsync_idx_p) ;  /* 0x000007a000007944 */ /* 0x01efea0003c00000 */
[----:B------:R-:W-:Y:S01]  /*eb50*/  MOV R0, R198 ;  /* 0x000000c600007202 */ /* 0x000fe20000000f00 */
[----:B------:R-:W-:Y:S05]  /*eb60*/  BRA `(.L_x_1998) ;  /* 0xffffd4a000007947 */ /* 0x000fea000383ffff */
.L_x_1938:
        /* <DEDUP_REMOVED lines=13> */
.L_x_1940:
[----:B------:R-:W-:Y:S01]  /*ec40*/  IMAD.MOV.U32 R199, RZ, RZ, R74 ;  /* 0x000000ffffc77224 */ /* 0x000fe200078e004a */
[----:B------:R-:W-:Y:S01]  /*ec50*/  MOV R198, RZ ;  /* 0x000000ff00c67202 */ /* 0x000fe20000000f00 */
[----:B--2---:R-:W-:Y:S01]  /*ec60*/  IMAD.MOV.U32 R3, RZ, RZ, 0x1f ;  /* 0x0000001fff037424 */ /* 0x004fe200078e00ff */
[----:B------:R-:W-:Y:S02]  /*ec70*/  MOV R2, 0xec90 ;  /* 0x0000ec9000027802 */ /* 0x000fe40000000f00 */
[----:B-1----:R-:W-:Y:S05]  /*ec80*/  CALL.REL.NOINC `($__internal_28_$__cuda_sm70_shflsync_idx_p) ;  /* 0x0000066000007944 */ /* 0x002fea0003c00000 */
[----:B------:R-:W-:Y:S01]  /*ec90*/  MOV R9, R198 ;  /* 0x000000c600097202 */ /* 0x000fe20000000f00 */
[----:B------:R-:W-:Y:S05]  /*eca0*/  BRA `(.L_x_2000) ;  /* 0xffffd6d000007947 */ /* 0x000fea000383ffff */
.L_x_1941:
[----:B------:R-:W-:Y:S01]  /*ecb0*/  IMAD.MOV.U32 R199, RZ, RZ, R74 ;  /* 0x000000ffffc77224 */ /* 0x000fe200078e004a */
[----:B------:R-:W-:Y:S01]  /*ecc0*/  MOV R198, 0x1 ;  /* 0x0000000100c67802 */ /* 0x000fe20000000f00 */
[----:B--2---:R-:W-:Y:S01]  /*ecd0*/  IMAD.MOV.U32 R3, RZ, RZ, 0x1f ;  /* 0x0000001fff037424 */ /* 0x004fe200078e00ff */
[----:B------:R-:W-:Y:S02]  /*ece0*/  MOV R2, 0xed00 ;  /* 0x0000ed0000027802 */ /* 0x000fe40000000f00 */
[----:B-1-34-:R-:W-:Y:S05]  /*ecf0*/  CALL.REL.NOINC `($__internal_28_$__cuda_sm70_shflsync_idx_p) ;  /* 0x000005f000007944 */ /* 0x01afea0003c00000 */
[----:B------:R-:W-:Y:S01]  /*ed00*/  MOV R8, R198 ;  /* 0x000000c600087202 */ /* 0x000fe20000000f00 */
[----:B------:R-:W-:Y:S05]  /*ed10*/  BRA `(.L_x_2001) ;  /* 0xffffd68000007947 */ /* 0x000fea000383ffff */
.L_x_1942:
[----:B------:R-:W-:Y:S02]  /*ed20*/  MOV R2, 0x1 ;  /* 0x0000000100027802 */ /* 0x000fe40000000f00 */
[----:B------:R-:W-:-:S02]  /*ed30*/  MOV R3, 0xed50 ;  /* 0x0000ed5000037802 */ /* 0x000fc40000000f00 */
[----:B---34-:R-:W-:Y:S05]  /*ed40*/  CALL.REL.NOINC `($__internal_29_$__cuda_sm70_shflsync_up_p) ;  /* 0x000005f000007944 */ /* 0x018fea0003c00000 */
[----:B------:R-:W-:Y:S05]  /*ed50*/  BRA `(.L_x_2002) ;  /* 0xffffd76000007947 */ /* 0x000fea000383ffff */
.L_x_1943:
[----:B------:R-:W-:Y:S02]  /*ed60*/  MOV R2, 0x2 ;  /* 0x0000000200027802 */ /* 0x000fe40000000f00 */
[----:B------:R-:W-:-:S02]  /*ed70*/  MOV R3, 0xed90 ;  /* 0x0000ed9000037802 */ /* 0x000fc40000000f00 */
[----:B---34-:R-:W-:Y:S05]  /*ed80*/  CALL.REL.NOINC `($__internal_29_$__cuda_sm70_shflsync_up_p) ;  /* 0x000005b000007944 */ /* 0x018fea0003c00000 */
        /* <DEDUP_REMOVED lines=24> */
.L_x_1947:
[----:B------:R-:W-:Y:S02]  /*ef10*/  MOV R2, 0x1 ;  /* 0x0000000100027802 */ /* 0x000fe40000000f00 */
[----:B------:R-:W-:Y:S02]  /*ef20*/  MOV R3, 0xef40 ;  /* 0x0000ef4000037802 */ /* 0x000fe40000000f00 */
[----:B---3--:R-:W-:Y:S05]  /*ef30*/  CALL.REL.NOINC `($__internal_29_$__cuda_sm70_shflsync_up_p) ;  /* 0x0000040000007944 */ /* 0x008fea0003c00000 */
[----:B------:R-:W-:Y:S01]  /*ef40*/  MOV R2, R4 ;  /* 0x0000000400027202 */ /* 0x000fe20000000f00 */
[----:B------:R-:W-:Y:S05]  /*ef50*/  BRA `(.L_x_2004) ;  /* 0xffffd7b000007947 */ /* 0x000fea000383ffff */
.L_x_1948:
[----:B------:R-:W-:Y:S02]  /*ef60*/  MOV R2, 0x2 ;  /* 0x0000000200027802 */ /* 0x000fe40000000f00 */
[----:B------:R-:W-:Y:S02]  /*ef70*/  MOV R3, 0xef90 ;  /* 0x0000ef9000037802 */ /* 0x000fe40000000f00 */
[----:B---3--:R-:W-:Y:S05]  /*ef80*/  CALL.REL.NOINC `($__internal_29_$__cuda_sm70_shflsync_up_p) ;  /* 0x000003b000007944 */ /* 0x008fea0003c00000 */
        /* <DEDUP_REMOVED lines=24> */
.L_x_1950:
[----:B------:R-:W-:Y:S02]  /*f110*/  SEL R0, RZ, 0x1, P0 ;  /* 0x00000001ff007807 */ /* 0x000fe40000000000 */
[----:B------:R-:W-:Y:S02]  /*f120*/  MOV R2, 0xf140 ;  /* 0x0000f14000027802 */ /* 0x000fe40000000f00 */
[----:B-1-3--:R-:W-:Y:S05]  /*f130*/  CALL.REL.NOINC `($__internal_30_$__cuda_sm70_votesync_ballot) ;  /* 0x0000027000007944 */ /* 0x00afea0003c00000 */
[----:B------:R-:W-:Y:S05]  /*f140*/  BRA `(.L_x_2006) ;  /* 0xffffd75000007947 */ /* 0x000fea000383ffff */
.L_x_1951:
[----:B------:R-:W-:Y:S01]  /*f150*/  IMAD.MOV.U32 R199, RZ, RZ, R6 ;  /* 0x000000ffffc77224 */ /* 0x000fe200078e0006 */
[----:B----4-:R-:W-:Y:S01]  /*f160*/  MOV R198, R11 ;  /* 0x0000000b00c67202 */ /* 0x010fe20000000f00 */
[----:B------:R-:W-:Y:S01]  /*f170*/  IMAD.MOV.U32 R3, RZ, RZ, 0x1f ;  /* 0x0000001fff037424 */ /* 0x000fe200078e00ff */
[----:B------:R-:W-:Y:S02]  /*f180*/  MOV R2, 0xf1a0 ;  /* 0x0000f1a000027802 */ /* 0x000fe40000000f00 */
[----:B-123--:R-:W-:Y:S05]  /*f190*/  CALL.REL.NOINC `($__internal_28_$__cuda_sm70_shflsync_idx_p) ;  /* 0x0000015000007944 */ /* 0x00efea0003c00000 */
[----:B------:R-:W-:Y:S01]  /*f1a0*/  IMAD.MOV.U32 R8, RZ, RZ, R198 ;  /* 0x000000ffff087224 */ /* 0x000fe200078e00c6 */
[----:B------:R-:W-:Y:S01]  /*f1b0*/  MOV R198, R11 ;  /* 0x0000000b00c67202 */ /* 0x000fe20000000f00 */
[----:B------:R-:W-:Y:S01]  /*f1c0*/  IMAD.MOV.U32 R199, RZ, RZ, R7 ;  /* 0x000000ffffc77224 */ /* 0x000fe200078e0007 */
[----:B------:R-:W-:Y:S02]  /*f1d0*/  MOV R3, 0x1f ;  /* 0x0000001f00037802 */ /* 0x000fe40000000f00 */
[----:B------:R-:W-:-:S02]  /*f1e0*/  MOV R2, 0xf200 ;  /* 0x0000f20000027802 */ /* 0x000fc40000000f00 */
[----:B------:R-:W-:Y:S05]  /*f1f0*/  CALL.REL.NOINC `($__internal_28_$__cuda_sm70_shflsync_idx_p) ;  /* 0x000000f000007944 */ /* 0x000fea0003c00000 */
[----:B------:R-:W-:Y:S01]  /*f200*/  MOV R7, R198 ;  /* 0x000000c600077202 */ /* 0x000fe20000000f00 */
[----:B------:R-:W-:Y:S05]  /*f210*/  BRA `(.L_x_2007) ;  /* 0xffffd6c000007947 */ /* 0x000fea000383ffff */
.L_x_1954:
[----:B------:R-:W-:Y:S01]  /*f220*/  IMAD.MOV.U32 R199, RZ, RZ, R4 ;  /* 0x000000ffffc77224 */ /* 0x000fe200078e0004 */
[----:B------:R-:W-:Y:S01]  /*f230*/  MOV R198, R0 ;  /* 0x0000000000c67202 */ /* 0x000fe20000000f00 */
[----:B------:R-:W-:Y:S01]  /*f240*/  IMAD.MOV.U32 R3, RZ, RZ, 0x1f ;  /* 0x0000001fff037424 */ /* 0x000fe200078e00ff */
[----:B------:R-:W-:-:S02]  /*f250*/  MOV R2, 0xf270 ;  /* 0x0000f27000027802 */ /* 0x000fc40000000f00 */
[----:B-1-34-:R-:W-:Y:S05]  /*f260*/  CALL.REL.NOINC `($__internal_28_$__cuda_sm70_shflsync_idx_p) ;  /* 0x0000008000007944 */ /* 0x01afea0003c00000 */
[----:B------:R-:W-:Y:S01]  /*f270*/  MOV R12, R198 ;  /* 0x000000c6000c7202 */ /* 0x000fe20000000f00 */
[----:B------:R-:W-:Y:S05]  /*f280*/  BRA `(.L_x_1953) ;  /* 0xffffd6b000007947 */ /* 0x000fea000383ffff */
        .weak           $__internal_27_$__cuda_sm70_shflsync_bfly_p
        .type           $__internal_27_$__cuda_sm70_shflsync_bfly_p,@function
        .size           $__internal_27_$__cuda_sm70_shflsync_bfly_p,($__internal_28_$__cuda_sm70_shflsync_idx_p - $__internal_27_$__cuda_sm70_shflsync_bfly_p)
$__internal_27_$__cuda_sm70_shflsync_bfly_p:
[----:B------:R-:W-:Y:S02]  /*f290*/  MOV R158, 0x1f ;  /* 0x0000001f009e7802 */ /* 0x000fe40000000f00 */
[----:B------:R-:W-:-:S04]  /*f2a0*/  MOV R159, 0xffffffff ;  /* 0xffffffff009f7802 */ /* 0x000fc80000000f00 */
[----:B------:R-:W-:Y:S04]  /*f2b0*/  WARPSYNC R159 ;  /* 0x0000009f00007348 */ /* 0x000fe80003800000 */
[----:B------:R1:W2:Y:S02]  /*f2c0*/  SHFL.BFLY PT, R158, R116, R3, R158 ;  /* 0x0c000003749e7389 */ /* 0x0002a400000e009e */
[----:B-1----:R-:W-:-:S04]  /*f2d0*/  MOV R3, 0x0 ;  /* 0x0000000000037802 */ /* 0x002fc80000000f00 */
[----:B--2---:R-:W-:Y:S05]  /*f2e0*/  RET.REL.NODEC R2 `(_ZN7cutlass13device_kernelIN5flash19enable_sm80_to_sm89INS1_16FlashAttnFwdSm80INS1_25CollectiveMainloopFwdSm80ILi4ELi1ELb0EN4cute5tupleIJNS5_1CILi128EEENS7_ILi48EEENS7_ILi96EEEEEELi96ENS_10bfloat16_tEfNS_4arch4Sm80ELb0ELb0ELb0ELb1ELb1ELb0ELb1ELb1EEENS1_21CollectiveEpilogueFwdINS6_IJS8_SA_S9_EEENS6_IJNS7_ILi1EEESI_SI_EEESC_SE_Li128ELb1ELb1ELb1ELb0EEENS1_36VarlenDynamicPersistentTileSchedulerILi128ELi48ELi128ELi128ELb1ELb1ELb0ELb0ELb1ELb1EEEEEEEEEvNT_6ParamsE) ;  /* 0xffff0d1002007950 */ /* 0x004fea0003c3ffff */
        .weak           $__internal_28_$__cuda_sm70_shflsync_idx_p
        .type           $__internal_28_$__cuda_sm70_shflsync_idx_p,@function
        .size           $__internal_28_$__cuda_sm70_shflsync_idx_p,($__internal_29_$__cuda_sm70_shflsync_up_p - $__internal_28_$__cuda_sm70_shflsync_idx_p)
$__internal_28_$__cuda_sm70_shflsync_idx_p:
[----:B------:R-:W-:-:S04]  /*f2f0*/  MOV R202, 0xffffffff ;  /* 0xffffffff00ca7802 */ /* 0x000fc80000000f00 */
[----:B------:R-:W-:Y:S04]  /*f300*/  WARPSYNC R202 ;  /* 0x000000ca00007348 */ /* 0x000fe80003800000 */
[----:B------:R1:W2:Y:S02]  /*f310*/  SHFL.IDX PT, R198, R199, R198, R3 ;  /* 0x000000c6c7c67389 */ /* 0x0002a400000e0003 */
[----:B-1----:R-:W-:-:S04]  /*f320*/  MOV R3, 0x0 ;  /* 0x0000000000037802 */ /* 0x002fc80000000f00 */
[----:B--2---:R-:W-:Y:S05]  /*f330*/  RET.REL.NODEC R2 `(_ZN7cutlass13device_kernelIN5flash19enable_sm80_to_sm89INS1_16FlashAttnFwdSm80INS1_25CollectiveMainloopFwdSm80ILi4ELi1ELb0EN4cute5tupleIJNS5_1CILi128EEENS7_ILi48EEENS7_ILi96EEEEEELi96ENS_10bfloat16_tEfNS_4arch4Sm80ELb0ELb0ELb0ELb1ELb1ELb0ELb1ELb1EEENS1_21CollectiveEpilogueFwdINS6_IJS8_SA_S9_EEENS6_IJNS7_ILi1EEESI_SI_EEESC_SE_Li128ELb1ELb1ELb1ELb0EEENS1_36VarlenDynamicPersistentTileSchedulerILi128ELi48ELi128ELi128ELb1ELb1ELb0ELb0ELb1ELb1EEEEEEEEEvNT_6ParamsE) ;  /* 0xffff0cc002007950 */ /* 0x004fea0003c3ffff */
        .weak           $__internal_29_$__cuda_sm70_shflsync_up_p
        .type           $__internal_29_$__cuda_sm70_shflsync_up_p,@function
        .size           $__internal_29_$__cuda_sm70_shflsync_up_p,($__internal_30_$__cuda_sm70_votesync_ballot - $__internal_29_$__cuda_sm70_shflsync_up_p)
$__internal_29_$__cuda_sm70_shflsync_up_p:
[----:B------:R-:W-:Y:S02]  /*f340*/  IMAD.MOV.U32 R4, RZ, RZ, RZ ;  /* 0x000000ffff047224 */ /* 0x000fe400078e00ff */
[----:B------:R-:W-:-:S04]  /*f350*/  IMAD.MOV.U32 R10, RZ, RZ, -0x1 ;  /* 0xffffffffff0a7424 */ /* 0x000fc800078e00ff */
[----:B------:R-:W-:Y:S04]  /*f360*/  WARPSYNC R10 ;  /* 0x0000000a00007348 */ /* 0x000fe80003800000 */
[----:B------:R1:W2:Y:S02]  /*f370*/  SHFL.UP PT, R4, R0, R2, R4 ;  /* 0x0400000200047389 */ /* 0x0002a400000e0004 */
[----:B-1----:R-:W-:Y:S02]  /*f380*/  MOV R2, R3 ;  /* 0x0000000300027202 */ /* 0x002fe40000000f00 */
[----:B------:R-:W-:-:S04]  /*f390*/  MOV R3, 0x0 ;  /* 0x0000000000037802 */ /* 0x000fc80000000f00 */
[----:B--2---:R-:W-:Y:S05]  /*f3a0*/  RET.REL.NODEC R2 `(_ZN7cutlass13device_kernelIN5flash19enable_sm80_to_sm89INS1_16FlashAttnFwdSm80INS1_25CollectiveMainloopFwdSm80ILi4ELi1ELb0EN4cute5tupleIJNS5_1CILi128EEENS7_ILi48EEENS7_ILi96EEEEEELi96ENS_10bfloat16_tEfNS_4arch4Sm80ELb0ELb0ELb0ELb1ELb1ELb0ELb1ELb1EEENS1_21CollectiveEpilogueFwdINS6_IJS8_SA_S9_EEENS6_IJNS7_ILi1EEESI_SI_EEESC_SE_Li128ELb1ELb1ELb1ELb0EEENS1_36VarlenDynamicPersistentTileSchedulerILi128ELi48ELi128ELi128ELb1ELb1ELb0ELb0ELb1ELb1EEEEEEEEEvNT_6ParamsE) ;  /* 0xffff0c5002007950 */ /* 0x004fea0003c3ffff */
        .weak           $__internal_30_$__cuda_sm70_votesync_ballot
        .type           $__internal_30_$__cuda_sm70_votesync_ballot,@function
        .size           $__internal_30_$__cuda_sm70_votesync_ballot,(.L_x_3665 - $__internal_30_$__cuda_sm70_votesync_ballot)
$__internal_30_$__cuda_sm70_votesync_ballot:
[----:B------:R-:W-:Y:S01]  /*f3b0*/  ISETP.NE.U32.AND P0, PT, R0, 0x1, PT ;  /* 0x000000010000780c */ /* 0x000fe20003f05070 */
[----:B------:R-:W-:-:S04]  /*f3c0*/  IMAD.MOV.U32 R3, RZ, RZ, -0x1 ;  /* 0xffffffffff037424 */ /* 0x000fc800078e00ff */
[----:B------:R-:W-:Y:S08]  /*f3d0*/  WARPSYNC R3 ;  /* 0x0000000300007348 */ /* 0x000ff00003800000 */
[----:B------:R-:W-:-:S04]  /*f3e0*/  VOTE.ANY R0, PT, !P0 ;  /* 0x0000000000007806 */ /* 0x000fc800040e0100 */
[----:B------:R-:W-:Y:S01]  /*f3f0*/  LOP3.LUT R0, R0, R3, RZ, 0xc0, !PT ;  /* 0x0000000300007212 */ /* 0x000fe200078ec0ff */
[----:B------:R-:W-:-:S04]  /*f400*/  IMAD.MOV.U32 R3, RZ, RZ, 0x0 ;  /* 0x00000000ff037424 */ /* 0x000fc800078e00ff */
[----:B------:R-:W-:Y:S05]  /*f410*/  RET.REL.NODEC R2 `(_ZN7cutlass13device_kernelIN5flash19enable_sm80_to_sm89INS1_16FlashAttnFwdSm80INS1_25CollectiveMainloopFwdSm80ILi4ELi1ELb0EN4cute5tupleIJNS5_1CILi128EEENS7_ILi48EEENS7_ILi96EEEEEELi96ENS_10bfloat16_tEfNS_4arch4Sm80ELb0ELb0ELb0ELb1ELb1ELb0ELb1ELb1EEENS1_21CollectiveEpilogueFwdINS6_IJS8_SA_S9_EEENS6_IJNS7_ILi1EEESI_SI_EEESC_SE_Li128ELb1ELb1ELb1ELb0EEENS1_36VarlenDynamicPersistentTileSchedulerILi128ELi48ELi128ELi128ELb1ELb1ELb0ELb0ELb1ELb1EEEEEEEEEvNT_6ParamsE) ;  /* 0xffff0be002007950 */ /* 0x000fea0003c3ffff */
.L_x_2008:
        /* <DEDUP_REMOVED lines=14> */
.L_x_3665:


//--------------------- .text._ZN7cutlass13device_kernelIN5flash19enable_sm80_to_sm89INS1_16FlashAttnFwdSm80INS1_25CollectiveMainloopFwdSm80ILi4ELi1ELb0EN4cute5tupleIJNS5_1CILi128EEENS7_ILi48EEENS7_ILi96EEEEEELi96ENS_10bfloat16_tEfNS_4arch4Sm80ELb0ELb0ELb0ELb1ELb1ELb1ELb1ELb1EEENS1_21CollectiveEpilogueFwdINS6_IJS8_SA_S9_EEENS6_IJNS7_ILi1EEESI_SI_EEESC_SE_Li128ELb1ELb1ELb1ELb0EEENS1_36VarlenDynamicPersistentTileSchedulerILi128ELi48ELi128ELi128ELb1ELb1ELb0ELb0ELb1ELb1EEEEEEEEEvNT_6ParamsE --------------------------
	.section	.text._ZN7cutlass13device_kernelIN5flash19enable_sm80_to_sm89INS1_16FlashAttnFwdSm80INS1_25CollectiveMainloopFwdSm80ILi4ELi1ELb0EN4cute5tupleIJNS5_1CILi128EEENS7_ILi48EEENS7_ILi96EEEEEELi96ENS_10bfloat16_tEfNS_4arch4Sm80ELb0ELb0ELb0ELb1ELb1ELb1ELb1ELb1EEENS1_21CollectiveEpilogueFwdINS6_IJS8_SA_S9_EEENS6_IJNS7_ILi1EEESI_SI_EEESC_SE_Li128ELb1ELb1ELb1ELb0EEENS1_36VarlenDynamicPersistentTileSchedulerILi128ELi48ELi128ELi128ELb1ELb1ELb0ELb0ELb1ELb1EEEEEEEEEvNT_6ParamsE,"ax",@progbits
	.sectioninfo	@"SHI_REGISTERS=255"
	.align	128
.text._ZN7cutlass13device_kernelIN5flash19enable_sm80_to_sm89INS1_16FlashAttnFwdSm80INS1_25CollectiveMainloopFwdSm80ILi4ELi1ELb0EN4cute5tupleIJNS5_1CILi128EEENS7_ILi48EEENS7_ILi96EEEEEELi96ENS_10bfloat16_tEfNS_4arch4Sm80ELb0ELb0ELb0ELb1ELb1ELb1ELb1ELb1EEENS1_21CollectiveEpilogueFwdINS6_IJS8_SA_S9_EEENS6_IJNS7_ILi1EEESI_SI_EEESC_SE_Li128ELb1ELb1ELb1ELb0EEENS1_36VarlenDynamicPersistentTileSchedulerILi128ELi48ELi128ELi128ELb1ELb1ELb0ELb0ELb1ELb1EEEEEEEEEvNT_6ParamsE:
        .type           _ZN7cutlass13device_kernelIN5flash19enable_sm80_to_sm89INS1_16FlashAttnFwdSm80INS1_25CollectiveMainloopFwdSm80ILi4ELi1ELb0EN4cute5tupleIJNS5_1CILi128EEENS7_ILi48EEENS7_ILi96EEEEEELi96ENS_10bfloat16_tEfNS_4arch4Sm80ELb0ELb0ELb0ELb1ELb1ELb1ELb1ELb1EEENS1_21CollectiveEpilogueFwdINS6_IJS8_SA_S9_EEENS6_IJNS7_ILi1EEESI_SI_EEESC_SE_Li128ELb1ELb1ELb1ELb0EEENS1_36VarlenDynamicPersistentTileSchedulerILi128ELi48ELi128ELi128ELb1ELb1ELb0ELb0ELb1ELb1EEEEEEEEEvNT_6ParamsE,@function
        .size           _ZN7cutlass13device_kernelIN5flash19enable_sm80_to_sm89INS1_16FlashAttnFwdSm80INS1_25CollectiveMainloopFwdSm80ILi4ELi1ELb0EN4cute5tupleIJNS5_1CILi128EEENS7_ILi48EEENS7_ILi96EEEEEELi96ENS_10bfloat16_tEfNS_4arch4Sm80ELb0ELb0ELb0ELb1ELb1ELb1ELb1ELb1EEENS1_21CollectiveEpilogueFwdINS6_IJS8_SA_S9_EEENS6_IJNS7_ILi1EEESI_SI_EEESC_SE_Li128ELb1ELb1ELb1ELb0EEENS1_36VarlenDynamicPersistentTileSchedulerILi128ELi48ELi128ELi128ELb1ELb1ELb0ELb0ELb1ELb1EEEEEEEEEvNT_6ParamsE,(.L_x_3670 - _ZN7cutlass13device_kernelIN5flash19enable_sm80_to_sm89INS1_16FlashAttnFwdSm80INS1_25CollectiveMainloopFwdSm80ILi4ELi1ELb0EN4cute5tupleIJNS5_1CILi128EEENS7_ILi48EEENS7_ILi96EEEEEELi96ENS_10bfloat16_tEfNS_4arch4Sm80ELb0ELb0ELb0ELb1ELb1ELb1ELb1ELb1EEENS1_21CollectiveEpilogueFwdINS6_IJS8_SA_S9_EEENS6_IJNS7_ILi1EEESI_SI_EEESC_SE_Li128ELb1ELb1ELb1ELb0EEENS1_36VarlenDynamicPersistentTileSchedulerILi128ELi48ELi128ELi128ELb1ELb1ELb0ELb0ELb1ELb1EEEEEEEEEvNT_6ParamsE)
        .other          _ZN7cutlass13device_kernelIN5flash19enable_sm80_to_sm89INS1_16FlashAttnFwdSm80INS1_25CollectiveMainloopFwdSm80ILi4ELi1ELb0EN4cute5tupleIJNS5_1CILi128EEENS7_ILi48EEENS7_ILi96EEEEEELi96ENS_10bfloat16_tEfNS_4arch4Sm80ELb0ELb0ELb0ELb1ELb1ELb1ELb1ELb1EEENS1_21CollectiveEpilogueFwdINS6_IJS8_SA_S9_EEENS6_IJNS7_ILi1EEESI_SI_EEESC_SE_Li128ELb1ELb1ELb1ELb0EEENS1_36VarlenDynamicPersistentTileSchedulerILi128ELi48ELi128ELi128ELb1ELb1ELb0ELb0ELb1ELb1EEEEEEEEEvNT_6ParamsE,@"STO_CUDA_ENTRY STV_DEFAULT"
_ZN7cutlass13device_kernelIN5flash19enable_sm80_to_sm89INS1_16FlashAttnFwdSm80INS1_25CollectiveMainloopFwdSm80ILi4ELi1ELb0EN4cute5tupleIJNS5_1CILi128EEENS7_ILi48EEENS7_ILi96EEEEEELi96ENS_10bfloat16_tEfNS_4arch4Sm80ELb0ELb0ELb0ELb1ELb1ELb1ELb1ELb1EEENS1_21CollectiveEpilogueFwdINS6_IJS8_SA_S9_EEENS6_IJNS7_ILi1EEESI_SI_EEESC_SE_Li128ELb1ELb1ELb1ELb0EEENS1_36VarlenDynamicPersistentTileSchedulerILi128ELi48ELi128ELi128ELb1ELb1ELb0ELb0ELb1ELb1EEEEEEEEEvNT_6ParamsE:
        /* <DEDUP_REMOVED lines=54> */
.L_x_2014:
        /* <DEDUP_REMOVED lines=17> */
.L_x_2200:
        /* <DEDUP_REMOVED lines=16> */
.L_x_2201:
[----:B--2---:R-:W-:-:S05]  /*0570*/  IMAD R0, R0, c[0x0][0x538], RZ ;  /* 0x00014e0000007a24 */ /* 0x004fca00078e02ff */
[----:B------:R-:W-:-:S04]  /*0580*/  IADD3 R6, R0, R6, RZ ;  /* 0x0000000600067210 */ /* 0x000fc80007ffe0ff */
[----:B------:R-:W-:-:S13]  /*0590*/  ISETP.GT.AND P0, PT, R6, UR4, PT ;  /* 0x0000000406007c0c */ /* 0x000fda000bf04270 */
[----:B-1----:R-:W-:Y:S05]  /*05a0*/  @!P0 BRA `(.L_x_2014) ;  /* 0xfffffdb000008947 */ /* 0x002fea000383ffff */
.L_x_2010:
[----:B------:R-:W-:-:S05]  /*05b0*/  IADD3 R12, -R0, R6, RZ ;  /* 0x00000006000c7210 */ /* 0x000fca0007ffe1ff */
[----:B------:R-:W-:-:S05]  /*05c0*/  IMAD R0, R4, c[0x0][0x538], R12 ;  /* 0x00014e0004007a24 */ /* 0x000fca00078e020c */
[----:B------:R-:W-:Y:S01]  /*05d0*/  ISETP.GT.AND P0, PT, R0, UR4, PT ;  /* 0x0000000400007c0c */ /* 0x000fe2000bf04270 */
[----:B------:R-:W-:-:S12]  /*05e0*/  BRA.DIV ~URZ, `(.L_x_2015) ;  /* 0x000186e27f007947 */ /* 0x000fd8000b800000 */
[----:B------:R-:W-:-:S04]  /*05f0*/  VOTE.ANY R0, PT, !P0 ;  /* 0x0000000000007806 */ /* 0x000fc800040e0100 */
.L_x_2202:
[----:B------:R1:W2:Y:S01]  /*0600*/  POPC R13, R0 ;  /* 0x00000000000d7309 */ /* 0x0002a20000000000 */
[----:B------:R-:W-:Y:S05]  /*0610*/  BRA.DIV ~URZ, `(.L_x_2016) ;  /* 0x000186f27f007947 */ /* 0x000fea000b800000 */
[----:B--2---:R2:W3:Y:S01]  /*0620*/  SHFL.IDX PT, R11, R8, R13, 0x1f ;  /* 0x00001f0d080b7589 */ /* 0x0044e200000e0000 */
[----:B------:R-:W-:-:S03]  /*0630*/  MOV R6, RZ ;  /* 0x000000ff00067202 */ /* 0x000fc60000000f00 */
[----:B------:R2:W4:Y:S04]  /*0640*/  SHFL.IDX PT, R10, R7, R13, 0x1f ;  /* 0x00001f0d070a7589 */ /* 0x00052800000e0000 */
.L_x_2203:
[----:B------:R-:W-:Y:S01]  /*0650*/  ISETP.NE.AND P0, PT, R0, RZ, PT ;  /* 0x000000ff0000720c */ /* 0x000fe20003f05270 */
[----:B------:R-:W-:-:S12]  /*0660*/  BSSY B0, `(.L_x_2017) ;  /* 0x0000005000007945 */ /* 0x000fd80003800000 */
[----:B------:R-:W-:Y:S05]  /*0670*/  @!P0 BRA `(.L_x_2018) ;  /* 0x0000003000008947 */ /* 0x000fea0003800000 */
[----:B------:R-:W-:Y:S01]  /*0680*/  IADD3 R211, R13, -0x1, RZ ;  /* 0xffffffff0dd37810 */ /* 0x000fe20007ffe0ff */
[----:B------:R-:W-:Y:S05]  /*0690*/  BRA.DIV ~URZ, `(.L_x_2019) ;  /* 0x000187527f007947 */ /* 0x000fea000b800000 */
[----:B------:R1:W2:Y:S02]  /*06a0*/  SHFL.IDX PT, R6, R4, R211, 0x1f ;  /* 0x00001fd304067589 */ /* 0x0002a400000e0000 */
.L_x_2018:
[----:B------:R-:W-:Y:S05]  /*06b0*/  BSYNC B0 ;  /* 0x0000000000007941 */ /* 0x000fea0003800000 */
.L_x_2017:
[----:B-1-3--:R-:W-:Y:S01]  /*06c0*/  IABS R0, R11 ;  /* 0x0000000b00007213 */ /* 0x00afe20000000000 */
[----:B--2---:R-:W-:-:S04]  /*06d0*/  IMAD R4, R6, c[0x0][0x538], R12 ;  /* 0x00014e0006047a24 */ /* 0x004fc800078e020c */
        /* <DEDUP_REMOVED lines=67> */
.L_x_2011:
[----:B------:R-:W-:Y:S01]  /*0b10*/  MOV R0, UR4 ;  /* 0x0000000400007c02 */ /* 0x000fe20008000f00 */
[----:B------:R-:W-:Y:S04]  /*0b20*/  STL [R1+0x54], RZ ;  /* 0x000054ff01007387 */ /* 0x000fe80000100800 */
[----:B------:R-:W-:Y:S04]  /*0b30*/  STL [R1+0x58], RZ ;  /* 0x000058ff01007387 */ /* 0x000fe80000100800 */
[----:B------:R1:W-:Y:S02]  /*0b40*/  STL [R1+0x50], R0 ;  /* 0x0000500001007387 */ /* 0x0003e40000100800 */
[----:B-1----:R-:W-:-:S05]  /*0b50*/  MOV R0, c[0x0][0x53c] ;  /* 0x00014f0000007a02 */ /* 0x002fca0000000f00 */
[----:B------:R1:W-:Y:S02]  /*0b60*/  STL [R1+0x5c], R0 ;  /* 0x00005c0001007387 */ /* 0x0003e40000100800 */
.L_x_2020:
        /* <DEDUP_REMOVED lines=8> */
.L_x_2009:
        /* <DEDUP_REMOVED lines=162> */
[----:B------:R-:W-:-:S02]  /*1610*/  SHF.R.U32.HI R3, RZ, 0x3, R3 ;  /* 0x00000003ff037819 */ /* 0x000fc40000011603 */
[----:B------:R-:W-:Y:S02]  /*1620*/  LOP3.LUT R2, R2, 0xfffff000, RZ, 0xc0, !PT ;  /* 0xfffff00002027812 */ /* 0x000fe400078ec0ff */
        /* <DEDUP_REMOVED lines=47> */
[C---:B------:R-:W-:Y:S02]  /*1920*/  IADD3 R206, R198.reuse, 0x400, RZ ;  /* 0x00000400c6ce7810 */ /* 0x040fe40007ffe0ff */
        /* <DEDUP_REMOVED lines=12> */
[----:B-1----:R-:W-:-:S02]  /*19f0*/  SHF.L.U64.HI R17, R167, 0x1, R9 ;  /* 0x00000001a7117819 */ /* 0x002fc40000010209 */
        /* <DEDUP_REMOVED lines=14> */
[----:B--2---:R-:W-:-:S02]  /*1ae0*/  IADD3 R18, R10, 0x38, RZ ;  /* 0x000000380a127810 */ /* 0x004fc40007ffe0ff */
        /* <DEDUP_REMOVED lines=11> */
[----:B------:R2:W-:Y:S02]  /*1ba0*/  STL [R1+0x8], R4 ;  /* 0x0000080401007387 */ /* 0x0005e40000100800 */
[C---:B------:R-:W-:Y:S02]  /*1bb0*/  IADD3 R245, R244.reuse, 0x20, RZ ;  /* 0x00000020f4f57810 */ /* 0x040fe40007ffe0ff */
[----:B------:R-:W-:Y:S02]  /*1bc0*/  @P0 IADD3 R245, R244, -0x20, RZ ;  /* 0xffffffe0f4f50810 */ /* 0x000fe40007ffe0ff */
[----:B-1----:R-:W-:-:S04]  /*1bd0*/  LOP3.LUT R6, R28, 0x18, R104, 0xf8, !PT ;  /* 0x000000181c067812 */ /* 0x002fc800078ef868 */
[----:B------:R-:W-:Y:S02]  /*1be0*/  LOP3.LUT R9, R6, R26, RZ, 0x3c, !PT ;  /* 0x0000001a06097212 */ /* 0x000fe400078e3cff */
[C---:B------:R-:W-:Y:S02]  /*1bf0*/  IADD3 R26, R10.reuse, 0x10, RZ ;  /* 0x000000100a1a7810 */ /* 0x040fe40007ffe0ff */
[----:B--2---:R-:W-:Y:S01]  /*1c00*/  LOP3.LUT R4, R5, R27, RZ, 0x3c, !PT ;  /* 0x0000001b05047212 */ /* 0x004fe200078e3cff */
[----:B------:R-:W-:Y:S01]  /*1c10*/  IMAD.IADD R9, R7, 0x1, R9 ;  /* 0x0000000107097824 */ /* 0x000fe200078e0209 */
[----:B------:R-:W-:Y:S02]  /*1c20*/  SHF.R.S32.HI R5, RZ, 0x3, R13 ;  /* 0x00000003ff057819 */ /* 0x000fe4000001140d */
[C---:B------:R-:W-:Y:S01]  /*1c30*/  IADD3 R27, R10.reuse, 0x8, RZ ;  /* 0x000000080a1b7810 */ /* 0x040fe20007ffe0ff */
[----:B------:R-:W-:Y:S01]  /*1c40*/  IMAD.IADD R6, R25, 0x1, R4 ;  /* 0x0000000119067824 */ /* 0x000fe200078e0204 */
[C---:B------:R-:W-:Y:S01]  /*1c50*/  IADD3 R25, R10.reuse, 0x18, RZ ;  /* 0x000000180a197810 */ /* 0x040fe20007ffe0ff */
[----:B------:R1:W-:Y:S01]  /*1c60*/  STL [R1+0x4], R5 ;  /* 0x0000040501007387 */ /* 0x0003e20000100800 */
[----:B------:R-:W-:-:S02]  /*1c70*/  IADD3 R13, R10, 0x50, RZ ;  /* 0x000000500a0d7810 */ /* 0x000fc40007ffe0ff */
[----:B------:R-:W-:Y:S01]  /*1c80*/  IADD3 R10, R10, 0x58, RZ ;  /* 0x000000580a0a7810 */ /* 0x000fe20007ffe0ff */
[----:B------:R-:W-:Y:S01]  /*1c90*/  STL [R1+0x98], R27 ;  /* 0x0000981b01007387 */ /* 0x000fe20000100800 */
[----:B------:R-:W-:Y:S02]  /*1ca0*/  SEL R4, R14, 0xffffffe0, !P4 ;  /* 0xffffffe00e047807 */ /* 0x000fe40006000000 */
[----:B------:R-:W-:Y:S01]  /*1cb0*/  SHF.R.S32.HI R8, RZ, 0x1f, R27 ;  /* 0x0000001fff087819 */ /* 0x000fe2000001141b */
[----:B------:R-:W-:Y:S02]  /*1cc0*/  STL [R1+0x94], R26 ;  /* 0x0000941a01007387 */ /* 0x000fe40000100800 */
[----:B------:R-:W-:Y:S02]  /*1cd0*/  IMAD.IADD R197, R196, 0x1, R4 ;  /* 0x00000001c4c57824 */ /* 0x000fe400078e0204 */
[----:B------:R-:W-:Y:S01]  /*1ce0*/  STL [R1+0x90], R25 ;  /* 0x0000901901007387 */ /* 0x000fe20000100800 */
[----:B------:R-:W-:-:S03]  /*1cf0*/  IMAD.IADD R171, R4, 0x1, R170 ;  /* 0x0000000104ab7824 */ /* 0x000fc600078e02aa */
[----:B------:R-:W-:Y:S04]  /*1d00*/  STL [R1+0x8c], R23 ;  /* 0x00008c1701007387 */ /* 0x000fe80000100800 */
[----:B------:R-:W-:Y:S04]  /*1d10*/  STL [R1+0x88], R20 ;  /* 0x0000881401007387 */ /* 0x000fe80000100800 */
[----:B------:R-:W-:Y:S01]  /*1d20*/  STL [R1+0x84], R19 ;  /* 0x0000841301007387 */ /* 0x000fe20000100800 */
[----:B-1----:R-:W-:Y:S02]  /*1d30*/  SEL R5, R14, 0xffffffe0, !P1 ;  /* 0xffffffe00e057807 */ /* 0x002fe40004800000 */
[----:B------:R-:W-:Y:S01]  /*1d40*/  LEA R14, R6, 0x6080, 0x1 ;  /* 0x00006080060e7811 */ /* 0x000fe200078e08ff */
[----:B------:R-:W-:Y:S01]  /*1d50*/  STL [R1+0x80], R18 ;  /* 0x0000801201007387 */ /* 0x000fe20000100800 */
[----:B------:R-:W-:-:S03]  /*1d60*/  SHF.R.S32.HI R6, RZ, 0x1f, R26 ;  /* 0x0000001fff067819 */ /* 0x000fc6000001141a */
        /* <DEDUP_REMOVED lines=38> */
.L_x_2199:
        /* <DEDUP_REMOVED lines=48> */
.L_x_2021:
[----:B------:R-:W-:-:S04]  /*22d0*/  ISETP.NE.U32.AND P0, PT, RZ, c[0x0][0x368], PT ;  /* 0x0000da00ff007a0c */ /* 0x000fc80003f05070 */
[----:B------:R-:W-:-:S13]  /*22e0*/  ISETP.NE.AND.EX P0, PT, RZ, c[0x0][0x36c], PT, P0 ;  /* 0x0000db00ff007a0c */ /* 0x000fda0003f05300 */
[----:B------:R-:W-:Y:S05]  /*22f0*/  @!P0 BRA `(.L_x_2022) ;  /* 0x0000004000008947 */ /* 0x000fea0003800000 */
[----:B-1----:R-:W-:-:S04]  /*2300*/  IADD3 R4, P0, R19, c[0x0][0x368], RZ ;  /* 0x0000da0013047a10 */ /* 0x002fc80007f1e0ff */
[----:B------:R-:W-:-:S05]  /*2310*/  IADD3.X R5, R18, c[0x0][0x36c], RZ, P0, !PT ;  /* 0x0000db0012057a10 */ /* 0x000fca00007fe4ff */
[----:B------:R1:W5:Y:S01]  /*2320*/  LDG.E R12, [R4.64] ;  /* 0x00000008040c7981 */ /* 0x000362000c1e1900 */
[----:B------:R-:W-:Y:S05]  /*2330*/  BRA `(.L_x_2023) ;  /* 0x0000005000007947 */ /* 0x000fea0003800000 */
.L_x_2022:
[----:B------:R-:W-:Y:S01]  /*2340*/  MOV R12, UR6 ;  /* 0x00000006000c7c02 */ /* 0x000fe20008000f00 */
[----:B------:R-:W-:Y:S05]  /*2350*/  @!P5 BRA `(.L_x_2023) ;  /* 0x000000300000d947 */ /* 0x000fea0003800000 */
[----:B------:R-:W2:Y:S04]  /*2360*/  LDG.E R6, [R4.64] ;  /* 0x0000000804067981 */ /* 0x000ea8000c1e1900 */
[----:B------:R-:W2:Y:S02]  /*2370*/  LDG.E R0, [R4.64+0x4] ;  /* 0x0000040804007981 */ /* 0x000ea4000c1e1900 */
[----:B--2---:R-:W-:Y:S02]  /*2380*/  IADD3 R12, -R6, R0, RZ ;  /* 0x00000000060c7210 */ /* 0x004fe40007ffe1ff */
.L_x_2023:
        /* <DEDUP_REMOVED lines=59> */
.L_x_2025:
[----:B------:R-:W-:Y:S05]  /*2740*/  BSYNC B0 ;  /* 0x0000000000007941 */ /* 0x000fea0003800000 */
.L_x_2024:
        /* <DEDUP_REMOVED lines=203> */
.L_x_2053:
        /* <DEDUP_REMOVED lines=107> */
.L_x_2031:
[----:B------:R-:W-:Y:S05]  /*3ab0*/  BSYNC B0 ;  /* 0x0000000000007941 */ /* 0x000fea0003800000 */
.L_x_2030:
        /* <DEDUP_REMOVED lines=94> */
.L_x_2034:
[----:B------:R-:W-:Y:S05]  /*40a0*/  BSYNC B0 ;  /* 0x0000000000007941 */ /* 0x000fea0003800000 */
.L_x_2033:
[----:B------:R-:W-:Y:S01]  /*40b0*/  ISETP.GE.AND P0, PT, R29, c[0x0][0x1d4], PT ;  /* 0x000075001d007a0c */ /* 0x000fe20003f06270 */
[----:B------:R-:W-:Y:S01]  /*40c0*/  @!UPT UIADD3 URZ, URZ, URZ, URZ ;  /* 0x0000003f3f3ff290 */ /* 0x000fe2000fffe03f */
[----:B------:R-:W-:Y:S11]  /*40d0*/  BSSY B0, `(.L_x_2035) ;  /* 0x000003a000007945 */ /* 0x000ff60003800000 */
[----:B------:R-:W-:-:S05]  /*40e0*/  @P0 BRA `(.L_x_2036) ;  /* 0x0000038000000947 */ /* 0x000fca0003800000 */
[----:B------:R-:W5:Y:S04]  /*40f0*/  LDL R3, [R1+0x8] ;  /* 0x0000080001037983 */ /* 0x000f680000100800 */
        /* <DEDUP_REMOVED lines=55> */
.L_x_2036:
[----:B------:R-:W-:Y:S05]  /*4470*/  BSYNC B0 ;  /* 0x0000000000007941 */ /* 0x000fea0003800000 */
.L_x_2035:
[----:B------:R-:W-:Y:S01]  /*4480*/  ISETP.GE.AND P0, PT, R28, c[0x0][0x1d4], PT ;  /* 0x000075001c007a0c */ /* 0x000fe20003f06270 */
[----:B------:R-:W-:Y:S01]  /*4490*/  @!UPT UIADD3 URZ, URZ, URZ, URZ ;  /* 0x0000003f3f3ff290 */ /* 0x000fe2000fffe03f */
[----:B------:R-:W-:Y:S11]  /*44a0*/  BSSY B0, `(.L_x_2037) ;  /* 0x000003c000007945 */ /* 0x000ff60003800000 */
[----:B------:R-:W-:-:S05]  /*44b0*/  @P0 BRA `(.L_x_2038) ;  /* 0x000003a000000947 */ /* 0x000fca0003800000 */
[----:B------:R-:W5:Y:S01]  /*44c0*/  LDL R3, [R1+0x4] ;  /* 0x0000040001037983 */ /* 0x000f620000100800 */
[----:B----4-:R-:W-:Y:S02]  /*44d0*/  IMAD.MOV.U32 R4, RZ, RZ, R54 ;  /* 0x000000ffff047224 */ /* 0x010fe400078e0036 */
[----:B---3--:R-:W-:Y:S01]  /*44e0*/  IMAD.MOV.U32 R5, RZ, RZ, R55 ;  /* 0x000000ffff057224 */ /* 0x008fe200078e0037 */
[----:B-1----:R-:W1:Y:S01]  /*44f0*/  LDS.128 R8, [R244+0x3000] ;  /* 0x00300000f4087984 */ /* 0x002e620000000c00 */
[----:B-----5:R-:W-:Y:S05]  /*4500*/  IMAD.SHL.U32 R3, R3, 0x8, RZ ;  /* 0x0000000803037824 */ /* 0x020fea00078e00ff */
        /* <DEDUP_REMOVED lines=53> */
.L_x_2038:
[----:B------:R-:W-:Y:S05]  /*4860*/  BSYNC B0 ;  /* 0x0000000000007941 */ /* 0x000fea0003800000 */
.L_x_2037:
        /* <DEDUP_REMOVED lines=59> */
.L_x_2040:
[----:B------:R-:W-:Y:S05]  /*4c20*/  BSYNC B0 ;  /* 0x0000000000007941 */ /* 0x000fea0003800000 */
.L_x_2039:
        /* <DEDUP_REMOVED lines=59> */
.L_x_2042:
[----:B------:R-:W-:Y:S05]  /*4fe0*/  BSYNC B0 ;  /* 0x0000000000007941 */ /* 0x000fea0003800000 */
.L_x_2041:
        /* <DEDUP_REMOVED lines=59> */
.L_x_2029:
        /* <DEDUP_REMOVED lines=47> */
.L_x_2044:
[----:B------:R-:W-:Y:S05]  /*5690*/  BSYNC B0 ;  /* 0x0000000000007941 */ /* 0x000fea0003800000 */
.L_x_2043:
        /* <DEDUP_REMOVED lines=159> */
.L_x_2046:
[----:B------:R-:W-:Y:S05]  /*6090*/  BSYNC B0 ;  /* 0x0000000000007941 */ /* 0x000fea0003800000 */
.L_x_2045:
        /* <DEDUP_REMOVED lines=122> */
.L_x_2048:
[----:B------:R-:W-:Y:S05]  /*6840*/  BSYNC B0 ;  /* 0x0000000000007941 */ /* 0x000fea0003800000 */
.L_x_2047:
        /* <DEDUP_REMOVED lines=125> */
.L_x_2028:
        /* <DEDUP_REMOVED lines=45> */
.L_x_2032:
[----:B------:R-:W-:Y:S05]  /*72f0*/  BSYNC B1 ;  /* 0x0000000000017941 */ /* 0x000fea0003800000 */
.L_x_2027:
[----:B------:R-:W-:Y:S01]  /*7300*/  IMAD.IADD R3, R76, 0x1, -R249 ;  /* 0x000000014c037824 */ /* 0x000fe200078e0af9 */
[----:B------:R-:W-:Y:S01]  /*7310*/  LOP3.LUT P6, RZ, R243, 0x1, RZ, 0xc0, !PT ;  /* 0x00000001f3ff7812 */ /* 0x000fe200078cc0ff */
[----:B-12--5:R-:W-:Y:S01]  /*7320*/  IMAD.WIDE R8, R33, 0x30, R88 ;  /* 0x0000003021087825 */ /* 0x026fe200078e0258 */
[----:B------:R-:W-:Y:S01]  /*7330*/  P2R R13, PR, RZ, 0x2 ;  /* 0x00000002ff0d7803 */ /* 0x000fe20000000000 */
        /* <DEDUP_REMOVED lines=59> */
[----:B---3--:R-:W3:Y:S04]  /*76f0*/  LDL R20, [R1+0x8] ;  /* 0x0000080001147983 */ /* 0x008ee80000100800 */
[----:B--2---:R-:W2:Y:S02]  /*7700*/  LDL R15, [R1+0x4] ;  /* 0x00000400010f7983 */ /* 0x004ea40000100800 */
[CC--:B------:R-:W-:Y:S02]  /*7710*/  @!P0 LEA R8, P4, R104.reuse, R4.reuse, 0x1 ;  /* 0x0000000468088211 */ /* 0x0c0fe400078808ff */
[----:B------:R-:W2:Y:S02]  /*7720*/  LDL R14, [R1+0x14] ;  /* 0x00001400010e7983 */ /* 0x000ea40000100800 */
        /* <DEDUP_REMOVED lines=18> */
[----:B--2---:R-:W-:Y:S04]  /*7850*/  @!P0 IMAD.SHL.U32 R3, R15, 0x8, RZ ;  /* 0x000000080f038824 */ /* 0x004fe800078e00ff */
[----:B-1----:R-:W-:Y:S05]  /*7860*/  @!P0 IMAD.WIDE R8, R3, 0x2, R4 ;  /* 0x0000000203088825 */ /* 0x002fea00078e0204 */
[----:B---3--:R-:W-:Y:S01]  /*7870*/  @!P0 ST.E.128 [R8.64], R20 ;  /* 0x0000001408008985 */ /* 0x008fe2000c101d08 */
        /* <DEDUP_REMOVED lines=9> */
.L_x_2050:
[----:B------:R-:W-:Y:S05]  /*7910*/  BSYNC B0 ;  /* 0x0000000000007941 */ /* 0x000fea0003800000 */
.L_x_2049:
        /* <DEDUP_REMOVED lines=43> */
.L_x_2052:
[----:B------:R-:W-:Y:S05]  /*7bd0*/  BSYNC B0 ;  /* 0x0000000000007941 */ /* 0x000fea0003800000 */
.L_x_2051:
[----:B------:R-:W0:Y:S01]  /*7be0*/  LDGDEPBAR ;  /* 0x00000000000079af */ /* 0x000e220000000000 */
[----:B------:R-:W-:Y:S01]  /*7bf0*/  IADD3 R33, R33, -0x1, RZ ;  /* 0xffffffff21217810 */ /* 0x000fe20007ffe0ff */
[----:B------:R-:W-:-:S05]  /*7c00*/  @P5 BRA `(.L_x_2053) ;  /* 0xffffb7f000005947 */ /* 0x000fca000383ffff */
[----:B------:R-:W-:Y:S01]  /*7c10*/  WARPSYNC 0xffffffff ;  /* 0xffffffff00007948 */ /* 0x000fe20003800000 */
[----:B------:R-:W-:Y:S06]  /*7c20*/  BAR.SYNC.DEFER_BLOCKING 0x0 ;  /* 0x0000000000007b1d */ /* 0x000fec0000010000 */
.L_x_2026:
        /* <DEDUP_REMOVED lines=32> */
.L_x_2055:
[----:B------:R-:W-:Y:S05]  /*7e30*/  BSYNC B0 ;  /* 0x0000000000007941 */ /* 0x000fea0003800000 */
.L_x_2054:
        /* <DEDUP_REMOVED lines=51> */
[----:B-1--4-:R-:W-:-:S04]  /*8170*/  IMAD R3, R2, R0, RZ ;  /* 0x0000000002037224 */ /* 0x012fc800078e02ff */
[--C-:B------:R-:W-:Y:S01]  /*8180*/  IMAD.IADD R2, R3, 0x1, R0.reuse ;  /* 0x0000000103027824 */ /* 0x100fe200078e0200 */
[----:B------:R1:W-:Y:S01]  /*8190*/  STL [R1], R3 ;  /* 0x0000000301007387 */ /* 0x0003e20000100800 */
[----:B------:R-:W-:-:S03]  /*81a0*/  PRMT R0, RZ, 0x7610, R0 ;  /* 0x00007610ff007816 */ /* 0x000fc60000000000 */
        /* <DEDUP_REMOVED lines=64> */
.L_x_2204:
[----:B------:R-:W-:Y:S05]  /*85b0*/  BRA.DIV ~URZ, `(.L_x_2058) ;  /* 0x000109027f007947 */ /* 0x000fea000b800000 */
[----:B------:R3:W4:Y:S02]  /*85c0*/  SHFL.IDX PT, R0, R12, RZ, 0x1c1f ;  /* 0x001c1fff0c007589 */ /* 0x00072400000e0000 */
.L_x_2205:
[----:B------:R-:W-:Y:S01]  /*85d0*/  IMAD R36, R139, c[0x0][0x2c4], RZ ;  /* 0x0000b1008b247a24 */ /* 0x000fe200078e02ff */
[----:B------:R-:W-:Y:S04]  /*85e0*/  BSSY B0, `(.L_x_2059) ;  /* 0x0000010000007945 */ /* 0x000fe80003800000 */
[----:B------:R-:W-:-:S13]  /*85f0*/  ISETP.GE.AND P0, PT, R5, R36, PT ;  /* 0x000000240500720c */ /* 0x000fda0003f06270 */
[----:B------:R-:W-:Y:S05]  /*8600*/  @P0 BRA `(.L_x_2060) ;  /* 0x000000d000000947 */ /* 0x000fea0003800000 */
[-C--:B----4-:R-:W-:Y:S02]  /*8610*/  LEA R10, P2, R228, R0.reuse, 0x1 ;  /* 0x00000000e40a7211 */ /* 0x090fe400078408ff */
[-C--:B------:R-:W-:Y:S02]  /*8620*/  LEA R8, P1, R238, R0.reuse, 0x1 ;  /* 0x00000000ee087211 */ /* 0x080fe400078208ff */
[C---:B------:R-:W-:Y:S01]  /*8630*/  LEA R2, P0, R227.reuse, R0, 0x1 ;  /* 0x00000000e3027211 */ /* 0x040fe200078008ff */
        /* <DEDUP_REMOVED lines=10> */
.L_x_2060:
[----:B------:R-:W-:Y:S05]  /*86e0*/  BSYNC B0 ;  /* 0x0000000000007941 */ /* 0x000fea0003800000 */
.L_x_2059:
[----:B------:R-:W-:Y:S05]  /*86f0*/  BRA.DIV ~URZ, `(.L_x_2061) ;  /* 0x000108327f007947 */ /* 0x000fea000b800000 */
[----:B--2---:R2:W1:Y:S04]  /*8700*/  SHFL.IDX PT, R4, R6, 0x1, 0x1c1f ;  /* 0x003c1f0006047f89 */ /* 0x00446800000e0000 */
[----:B----4-:R2:W4:Y:S02]  /*8710*/  SHFL.IDX PT, R0, R12, 0x1, 0x1c1f ;  /* 0x003c1f000c007f89 */ /* 0x01052400000e0000 */
.L_x_2206:
[----:B------:R-:W-:Y:S01]  /*8720*/  IADD3 R2, R5, 0x20, RZ ;  /* 0x0000002005027810 */ /* 0x000fe20007ffe0ff */
[----:B------:R-:W-:Y:S03]  /*8730*/  BSSY B0, `(.L_x_2062) ;  /* 0x0000010000007945 */ /* 0x000fe60003800000 */
[----:B------:R-:W-:-:S13]  /*8740*/  ISETP.GE.AND P0, PT, R2, R36, PT ;  /* 0x000000240200720c */ /* 0x000fda0003f06270 */
[----:B------:R-:W-:Y:S05]  /*8750*/  @P0 BRA `(.L_x_2063) ;  /* 0x000000d000000947 */ /* 0x000fea0003800000 */
[-C--:B----4-:R-:W-:Y:S02]  /*8760*/  LEA R10, P2, R228, R0.reuse, 0x1 ;  /* 0x00000000e40a7211 */ /* 0x090fe400078408ff */
[-C--:B------:R-:W-:Y:S02]  /*8770*/  LEA R8, P1, R238, R0.reuse, 0x1 ;  /* 0x00000000ee087211 */ /* 0x080fe400078208ff */
[C---:B------:R-:W-:Y:S01]  /*8780*/  LEA R2, P0, R227.reuse, R0, 0x1 ;  /* 0x00000000e3027211 */ /* 0x040fe200078008ff */
        /* <DEDUP_REMOVED lines=10> */
.L_x_2063:
[----:B------:R-:W-:Y:S05]  /*8830*/  BSYNC B0 ;  /* 0x0000000000007941 */ /* 0x000fea0003800000 */
.L_x_2062:
[----:B------:R-:W-:Y:S05]  /*8840*/  BRA.DIV ~URZ, `(.L_x_2064) ;  /* 0x000107b27f007947 */ /* 0x000fea000b800000 */
[----:B-1----:R1:W2:Y:S02]  /*8850*/  SHFL.IDX PT, R4, R6, 0x2, 0x1c1f ;  /* 0x005c1f0006047f89 */ /* 0x0022a400000e0000 */
.L_x_2207:
[----:B------:R-:W-:Y:S05]  /*8860*/  BRA.DIV ~URZ, `(.L_x_2065) ;  /* 0x000108027f007947 */ /* 0x000fea000b800000 */
[----:B----4-:R4:W1:Y:S02]  /*8870*/  SHFL.IDX PT, R0, R12, 0x2, 0x1c1f ;  /* 0x005c1f000c007f89 */ /* 0x01086400000e0000 */
.L_x_2208:
[----:B------:R-:W-:Y:S01]  /*8880*/  IADD3 R2, R5, 0x40, RZ ;  /* 0x0000004005027810 */ /* 0x000fe20007ffe0ff */
[----:B------:R-:W-:Y:S03]  /*8890*/  BSSY B0, `(.L_x_2066) ;  /* 0x0000010000007945 */ /* 0x000fe60003800000 */
[----:B------:R-:W-:-:S13]  /*88a0*/  ISETP.GE.AND P0, PT, R2, R36, PT ;  /* 0x000000240200720c */ /* 0x000fda0003f06270 */
[----:B------:R-:W-:Y:S05]  /*88b0*/  @P0 BRA `(.L_x_2067) ;  /* 0x000000d000000947 */ /* 0x000fea0003800000 */
[-C--:B-1----:R-:W-:Y:S02]  /*88c0*/  LEA R10, P2, R228, R0.reuse, 0x1 ;  /* 0x00000000e40a7211 */ /* 0x082fe400078408ff */
        /* <DEDUP_REMOVED lines=12> */
.L_x_2067:
[----:B------:R-:W-:Y:S05]  /*8990*/  BSYNC B0 ;  /* 0x0000000000007941 */ /* 0x000fea0003800000 */
.L_x_2066:
[----:B------:R-:W-:Y:S05]  /*89a0*/  BRA.DIV ~URZ, `(.L_x_2068) ;  /* 0x000107327f007947 */ /* 0x000fea000b800000 */
[----:B-12---:R-:W1:Y:S04]  /*89b0*/  SHFL.IDX PT, R6, R6, 0x3, 0x1c1f ;  /* 0x007c1f0006067f89 */ /* 0x006e6800000e0000 */
[----:B------:R2:W3:Y:S02]  /*89c0*/  SHFL.IDX PT, R2, R12, 0x3, 0x1c1f ;  /* 0x007c1f000c027f89 */ /* 0x0004e400000e0000 */
.L_x_2209:
        /* <DEDUP_REMOVED lines=33> */
[CC--:B------:R-:W-:Y:S02]  /*8be0*/  @!P0 LEA R10, P3, R238.reuse, R2.reuse, 0x1 ;  /* 0x00000002ee0a8211 */ /* 0x0c0fe400078608ff */
[C---:B------:R-:W-:Y:S02]  /*8bf0*/  @!P0 LEA R8, P4, R227.reuse, R2, 0x1 ;  /* 0x00000002e3088211 */ /* 0x040fe400078808ff */
        /* <DEDUP_REMOVED lines=54> */
[C---:B------:R-:W-:Y:S02]  /*8f60*/  @P1 LEA R12, P2, R227.reuse, R2, 0x1 ;  /* 0x00000002e30c1211 */ /* 0x040fe400078408ff */
[CC--:B------:R-:W-:Y:S02]  /*8f70*/  @P1 LEA.HI.X R15, R238.reuse, R3.reuse, R252, 0x1, P3 ;  /* 0x00000003ee0f1211 */ /* 0x0c0fe400018f0cfc */
        /* <DEDUP_REMOVED lines=17> */
.L_x_2069:
        /* <DEDUP_REMOVED lines=100> */
.L_x_2073:
[----:B-123--:R-:W-:Y:S05]  /*96d0*/  BSYNC B0 ;  /* 0x0000000000007941 */ /* 0x00efea0003800000 */
.L_x_2072:
        /* <DEDUP_REMOVED lines=120> */
.L_x_2077:
[----:B------:R-:W-:Y:S05]  /*9e60*/  BSYNC B0 ;  /* 0x0000000000007941 */ /* 0x000fea0003800000 */
.L_x_2076:
        /* <DEDUP_REMOVED lines=41> */
.L_x_2079:
[----:B------:R-:W-:Y:S05]  /*a100*/  BSYNC B0 ;  /* 0x0000000000007941 */ /* 0x000fea0003800000 */
.L_x_2078:
        /* <DEDUP_REMOVED lines=41> */
.L_x_2081:
[----:B------:R-:W-:Y:S05]  /*a3a0*/  BSYNC B0 ;  /* 0x0000000000007941 */ /* 0x000fea0003800000 */
.L_x_2080:
        /* <DEDUP_REMOVED lines=41> */
.L_x_2083:
[----:B------:R-:W-:Y:S05]  /*a640*/  BSYNC B0 ;  /* 0x0000000000007941 */ /* 0x000fea0003800000 */
.L_x_2082:
        /* <DEDUP_REMOVED lines=41> */
.L_x_2085:
[----:B------:R-:W-:Y:S05]  /*a8e0*/  BSYNC B0 ;  /* 0x0000000000007941 */ /* 0x000fea0003800000 */
.L_x_2084:
        /* <DEDUP_REMOVED lines=40> */
.L_x_2075:
[----:B------:R-:W-:Y:S05]  /*ab70*/  BSYNC B1 ;  /* 0x0000000000017941 */ /* 0x000fea0003800000 */
.L_x_2074:
        /* <DEDUP_REMOVED lines=44> */
.L_x_2088:
[----:B------:R-:W-:Y:S05]  /*ae40*/  BSYNC B0 ;  /* 0x0000000000007941 */ /* 0x000fea0003800000 */
.L_x_2087:
        /* <DEDUP_REMOVED lines=41> */
.L_x_2090:
[----:B------:R-:W-:Y:S05]  /*b0e0*/  BSYNC B0 ;  /* 0x0000000000007941 */ /* 0x000fea0003800000 */
.L_x_2089:
        /* <DEDUP_REMOVED lines=41> */
.L_x_2092:
[----:B------:R-:W-:Y:S05]  /*b380*/  BSYNC B0 ;  /* 0x0000000000007941 */ /* 0x000fea0003800000 */
.L_x_2091:
        /* <DEDUP_REMOVED lines=41> */
.L_x_2094:
[----:B------:R-:W-:Y:S05]  /*b620*/  BSYNC B0 ;  /* 0x0000000000007941 */ /* 0x000fea0003800000 */
.L_x_2093:
        /* <DEDUP_REMOVED lines=41> */
.L_x_2096:
[----:B------:R-:W-:Y:S05]  /*b8c0*/  BSYNC B0 ;  /* 0x0000000000007941 */ /* 0x000fea0003800000 */
.L_x_2095:
        /* <DEDUP_REMOVED lines=41> */
.L_x_2071:
        /* <DEDUP_REMOVED lines=20> */
[----:B------:R-:W3:Y:S01]  /*bca0*/  LDL R37, [R1+0x4] ;  /* 0x0000040001257983 */ /* 0x000ee20000100800 */
        /* <DEDUP_REMOVED lines=21> */
[----:B------:R1:W5:Y:S01]  /*be00*/  @!P0 LD.E.128 R20, [R34.64] ;  /* 0x0000000822148980 */ /* 0x000362000c101d00 */
[----:B--2---:R-:W-:-:S04]  /*be10*/  @!P2 IMAD.SHL.U32 R6, R38, 0x8, RZ ;  /* 0x000000082606a824 */ /* 0x004fc800078e00ff */
[----:B------:R-:W-:Y:S01]  /*be20*/  @!P2 IMAD.WIDE R10, R6, 0x2, R4 ;  /* 0x00000002060aa825 */ /* 0x000fe200078e0204 */
[----:B---3--:R-:W-:-:S03]  /*be30*/  @!P1 SHF.L.U32 R0, R37, 0x3, RZ ;  /* 0x0000000325009819 */ /* 0x008fc600000006ff */
        /* <DEDUP_REMOVED lines=10> */
.L_x_2098:
[----:B-123--:R-:W-:Y:S05]  /*bee0*/  BSYNC B0 ;  /* 0x0000000000007941 */ /* 0x00efea0003800000 */
.L_x_2097:
        /* <DEDUP_REMOVED lines=172> */
.L_x_2102:
[----:B------:R-:W-:Y:S05]  /*c9b0*/  BSYNC B0 ;  /* 0x0000000000007941 */ /* 0x000fea0003800000 */
.L_x_2101:
[----:B------:R-:W-:Y:S01]  /*c9c0*/  IADD3 R0, R104, 0x10, RZ ;  /* 0x0000001068007810 */ /* 0x000fe20007ffe0ff */
[----:B------:R-:W-:Y:S03]  /*c9d0*/  BSSY B0, `(.L_x_2103) ;  /* 0x000005c000007945 */ /* 0x000fe60003800000 */
[----:B------:R-:W-:-:S13]  /*c9e0*/  ISETP.GE.AND P0, PT, R0, c[0x0][0x27c], PT ;  /* 0x00009f0000007a0c */ /* 0x000fda0003f06270 */
[----:B------:R-:W-:Y:S05]  /*c9f0*/  @P0 BRA `(.L_x_2104) ;  /* 0x0000059000000947 */ /* 0x000fea0003800000 */
[----:B------:R-:W3:Y:S04]  /*ca00*/  LDL R2, [R1+0x8] ;  /* 0x0000080001027983 */ /* 0x000ee80000100800 */
        /* <DEDUP_REMOVED lines=88> */
.L_x_2104:
[----:B------:R-:W-:Y:S05]  /*cf90*/  BSYNC B0 ;  /* 0x0000000000007941 */ /* 0x000fea0003800000 */
.L_x_2103:
[----:B------:R-:W-:-:S04]  /*cfa0*/  IADD3 R0, R104, 0x20, RZ ;  /* 0x0000002068007810 */ /* 0x000fc80007ffe0ff */
        /* <DEDUP_REMOVED lines=91> */
.L_x_2100:
[----:B------:R-:W-:Y:S05]  /*d560*/  BSYNC B1 ;  /* 0x0000000000017941 */ /* 0x000fea0003800000 */
.L_x_2099:
        /* <DEDUP_REMOVED lines=97> */
.L_x_2106:
[----:B------:R-:W-:Y:S05]  /*db80*/  BSYNC B0 ;  /* 0x0000000000007941 */ /* 0x000fea0003800000 */
.L_x_2105:
[----:B------:R-:W-:Y:S01]  /*db90*/  IADD3 R0, R104, 0x10, RZ ;  /* 0x0000001068007810 */ /* 0x000fe20007ffe0ff */
[----:B------:R-:W-:Y:S03]  /*dba0*/  BSSY B0, `(.L_x_2107) ;  /* 0x000005c000007945 */ /* 0x000fe60003800000 */
[----:B------:R-:W-:-:S13]  /*dbb0*/  ISETP.GE.AND P0, PT, R0, c[0x0][0x27c], PT ;  /* 0x00009f0000007a0c */ /* 0x000fda0003f06270 */
[----:B------:R-:W-:Y:S05]  /*dbc0*/  @P0 BRA `(.L_x_2108) ;  /* 0x0000059000000947 */ /* 0x000fea0003800000 */
[----:B------:R-:W4:Y:S04]  /*dbd0*/  LDL R2, [R1+0x8] ;  /* 0x0000080001027983 */ /* 0x000f280000100800 */
        /* <DEDUP_REMOVED lines=88> */
.L_x_2108:
[----:B------:R-:W-:Y:S05]  /*e160*/  BSYNC B0 ;  /* 0x0000000000007941 */ /* 0x000fea0003800000 */
.L_x_2107:
[----:B------:R-:W-:-:S04]  /*e170*/  IADD3 R0, R104, 0x20, RZ ;  /* 0x0000002068007810 */ /* 0x000fc80007ffe0ff */
        /* <DEDUP_REMOVED lines=91> */
.L_x_2086:
[----:B------:R-:W-:Y:S05]  /*e730*/  BSYNC B2 ;  /* 0x0000000000027941 */ /* 0x000fea0003800000 */
.L_x_2070:
[----:B--2---:R-:W-:Y:S01]  /*e740*/  IMAD R0, R57, c[0x0][0x208], RZ ;  /* 0x0000820039007a24 */ /* 0x004fe200078e02ff */
[----:B------:R-:W-:-:S04]  /*e750*/  DEPBAR.LE SB0, 0x0 ;  /* 0x000080000000791a */ /* 0x000fc80000000000 */
[----:B------:R-:W-:Y:S01]  /*e760*/  IMAD.WIDE.U32 R2, R210, c[0x0][0x208], RZ ;  /* 0x00008200d2027a25 */ /* 0x000fe200078e00ff */
[----:B------:R-:W-:Y:S01]  /*e770*/  BAR.SYNC.DEFER_BLOCKING 0x0 ;  /* 0x0000000000007b1d */ /* 0x000fe20000010000 */
[----:B------:R-:W-:Y:S02]  /*e780*/  ISETP.GE.AND P6, PT, R228, c[0x0][0x1d4], PT ;  /* 0x00007500e4007a0c */ /* 0x000fe40003fc6270 */
[----:B------:R-:W-:Y:S01]  /*e790*/  IMAD R0, R210, c[0x0][0x20c], R0 ;  /* 0x00008300d2007a24 */ /* 0x000fe200078e0200 */
[----:B------:R-:W-:Y:S01]  /*e7a0*/  ISETP.GE.AND P2, PT, R238, c[0x0][0x1d4], PT ;  /* 0x00007500ee007a0c */ /* 0x000fe20003f46270 */
[----:B-1----:R-:W-:Y:S01]  /*e7b0*/  IMAD.WIDE.U32 R8, R56, c[0x0][0x210], RZ ;  /* 0x0000840038087a25 */ /* 0x002fe200078e00ff */
[----:B------:R-:W1:Y:S01]  /*e7c0*/  S2R R27, SR_TID.X ;  /* 0x00000000001b7919 */ /* 0x000e620000002100 */
[----:B------:R-:W-:Y:S02]  /*e7d0*/  BSSY B0, `(.L_x_2109) ;  /* 0x000003e000007945 */ /* 0x000fe40003800000 */
        /* <DEDUP_REMOVED lines=9> */
[----:B------:R-:W-:Y:S01]  /*e870*/  STL [R1+0x28], R5 ;  /* 0x0000280501007387 */ /* 0x000fe20000100800 */
[----:B------:R-:W-:-:S03]  /*e880*/  LEA R26, P0, R0, c[0x0][0x1f8], 0x1 ;  /* 0x00007e00001a7a11 */ /* 0x000fc600078008ff */
[----:B------:R-:W-:Y:S01]  /*e890*/  LDSM.16.M88.4 R16, [R196] ;  /* 0x00000000c410783b */ /* 0x000fe20000000200 */
[----:B------:R-:W-:Y:S01]  /*e8a0*/  LEA.HI.X R6, R0, c[0x0][0x1fc], R2, 0x1, P0 ;  /* 0x00007f0000067a11 */ /* 0x000fe200000f0c02 */
[----:B------:R-:W-:Y:S02]  /*e8b0*/  IMAD.IADD R0, R136, 0x1, -R249 ;  /* 0x0000000188007824 */ /* 0x000fe400078e0af9 */
[----:B------:R-:W2:Y:S03]  /*e8c0*/  SHFL.IDX PT, R2, R26, RZ, 0x1c1f ;  /* 0x001c1fff1a027589 */ /* 0x000ea600000e0000 */
[----:B------:R-:W-:Y:S01]  /*e8d0*/  ISETP.LT.OR P1, PT, R0, 0x1, P6 ;  /* 0x000000010000780c */ /* 0x000fe20003721670 */
[----:B------:R-:W4:Y:S04]  /*e8e0*/  SHFL.IDX PT, R3, R6, RZ, 0x1c1f ;  /* 0x001c1fff06037589 */ /* 0x000f2800000e0000 */
[----:B------:R3:W1:Y:S04]  /*e8f0*/  LDSM.16.M88.4 R12, [R196+0x1000] ;  /* 0x00100000c40c783b */ /* 0x0006680000000200 */
[----:B------:R3:W1:Y:S04]  /*e900*/  LDSM.16.M88.4 R36, [R169] ;  /* 0x00000000a924783b */ /* 0x0006680000000200 */
[----:B------:R3:W1:Y:S04]  /*e910*/  LDSM.16.M88.4 R32, [R169+0x400] ;  /* 0x00040000a920783b */ /* 0x0006680000000200 */
[----:B------:R3:W1:Y:S01]  /*e920*/  LDSM.16.M88.4 R28, [R169+0x800] ;  /* 0x00080000a91c783b */ /* 0x0006620000000200 */
[----:B--2---:R-:W-:-:S03]  /*e930*/  LEA R24, P0, R228, R2, 0x1 ;  /* 0x00000002e4187211 */ /* 0x004fc600078008ff */
[----:B------:R3:W2:Y:S01]  /*e940*/  LDSM.16.M88.4 R20, [R197] ;  /* 0x00000000c514783b */ /* 0x0006a20000000200 */
[----:B----4-:R-:W-:-:S03]  /*e950*/  LEA.HI.X R25, R228, R3, R229, 0x1, P0 ;  /* 0x00000003e4197211 */ /* 0x010fc600000f0ce5 */
[----:B------:R3:W4:Y:S01]  /*e960*/  LDSM.16.M88.4 R8, [R197+0x1000] ;  /* 0x00100000c508783b */ /* 0x0007220000000200 */
[----:B------:R-:W-:-:S03]  /*e970*/  LEA R4, P0, R238, R2, 0x1 ;  /* 0x00000002ee047211 */ /* 0x000fc600078008ff */
[----:B------:R3:W2:Y:S01]  /*e980*/  LDSM.16.M88.4 R44, [R198] ;  /* 0x00000000c62c783b */ /* 0x0006a20000000200 */
[----:B------:R-:W-:Y:S02]  /*e990*/  LEA.HI.X R5, R238, R3, R252, 0x1, P0 ;  /* 0x00000003ee057211 */ /* 0x000fe400000f0cfc */
[----:B------:R-:W-:Y:S01]  /*e9a0*/  ISETP.LT.OR P0, PT, R0, 0x1, P2 ;  /* 0x000000010000780c */ /* 0x000fe20001701670 */
[----:B-----5:R3:W2:Y:S04]  /*e9b0*/  LDSM.16.M88.4 R52, [R206] ;  /* 0x00000000ce34783b */ /* 0x0206a80000000200 */
[----:B------:R3:W2:Y:S04]  /*e9c0*/  LDSM.16.M88.4 R68, [R205] ;  /* 0x00000000cd44783b */ /* 0x0006a80000000200 */
[----:B------:R-:W-:Y:S01]  /*e9d0*/  @!PT LDS RZ, [RZ] ;  /* 0x00000000fffff984 */ /* 0x000fe20000000800 */
[----:B------:R-:W-:Y:S01]  /*e9e0*/  @!PT LDS RZ, [RZ] ;  /* 0x00000000fffff984 */ /* 0x000fe20000000800 */
[----:B------:R-:W-:Y:S01]  /*e9f0*/  @!PT LDS RZ, [RZ] ;  /* 0x00000000fffff984 */ /* 0x000fe20000000800 */
[----:B------:R3:W-:Y:S01]  /*ea00*/  LDGSTS.E.BYPASS.LTC128B.128 [R207+0x1880], [R24.64], !P1 ;  /* 0x0188000018cf7fae */ /* 0x0007e2000c901d48 */
[----:B------:R-:W-:-:S03]  /*ea10*/  ISETP.GE.AND P1, PT, R227, c[0x0][0x1d4], PT ;  /* 0x00007500e3007a0c */ /* 0x000fc60003f26270 */
[----:B------:R3:W-:Y:S01]  /*ea20*/  LDGSTS.E.BYPASS.LTC128B.128 [R207+0x2480], [R4.64], !P0 ;  /* 0x0248000004cf7fae */ /* 0x0007e2000c101d48 */
[----:B------:R-:W-:-:S04]  /*ea30*/  LEA R2, P0, R227, R2, 0x1 ;  /* 0x00000002e3027211 */ /* 0x000fc800078008ff */
[----:B------:R-:W-:Y:S02]  /*ea40*/  LEA.HI.X R3, R227, R3, R251, 0x1, P0 ;  /* 0x00000003e3037211 */ /* 0x000fe400000f0cfb */
[----:B------:R-:W-:-:S13]  /*ea50*/  ISETP.LT.OR P0, PT, R0, 0x1, P1 ;  /* 0x000000010000780c */ /* 0x000fda0000f01670 */
[----:B------:R3:W-:Y:S01]  /*ea60*/  LDGSTS.E.BYPASS.LTC128B.128 [R207+0x3080], [R2.64], !P0 ;  /* 0x0308000002cf7fae */ /* 0x0007e2000c101d48 */
[----:B-1----:R-:W-:-:S13]  /*ea70*/  ISETP.GT.AND P0, PT, R27, 0x3f, PT ;  /* 0x0000003f1b00780c */ /* 0x002fda0003f04270 */
[----:B------:R-:W-:Y:S05]  /*ea80*/  @P0 BRA `(.L_x_2110) ;  /* 0x0000012000000947 */ /* 0x000fea0003800000 */
[----:B--2-4-:R-:W-:Y:S05]  /*ea90*/  BRA.DIV ~URZ, `(.L_x_2111) ;  /* 0x0000a7127f007947 */ /* 0x014fea000b800000 */
[----:B---3--:R1:W2:Y:S04]  /*eaa0*/  SHFL.IDX PT, R4, R6, 0x1, 0x1c1f ;  /* 0x003c1f0006047f89 */ /* 0x0082a800000e0000 */
[----:B------:R1:W3:Y:S02]  /*eab0*/  SHFL.IDX PT, R2, R26, 0x1, 0x1c1f ;  /* 0x003c1f001a027f89 */ /* 0x0002e400000e0000 */
.L_x_2210:
[----:B---3--:R-:W-:Y:S02]  /*eac0*/  LEA R24, P0, R228, R2, 0x1 ;  /* 0x00000002e4187211 */ /* 0x008fe400078008ff */
[----:B------:R-:W-:Y:S02]  /*ead0*/  ISETP.LT.OR P2, PT, R0, 0x21, P2 ;  /* 0x000000210000780c */ /* 0x000fe40001741670 */
[----:B--2---:R-:W-:Y:S02]  /*eae0*/  LEA.HI.X R25, R228, R4, R229, 0x1, P0 ;  /* 0x00000004e4197211 */ /* 0x004fe400000f0ce5 */
[----:B------:R-:W-:-:S02]  /*eaf0*/  ISETP.LT.OR P0, PT, R0, 0x21, P6 ;  /* 0x000000210000780c */ /* 0x000fc40003701670 */
[----:B------:R-:W-:-:S11]  /*eb00*/  ISETP.LT.OR P1, PT, R0, 0x21, P1 ;  /* 0x000000210000780c */ /* 0x000fd60000f21670 */
        /* <DEDUP_REMOVED lines=10> */
.L_x_2110:
[----:B--2-4-:R-:W-:Y:S05]  /*ebb0*/  BSYNC B0 ;  /* 0x0000000000007941 */ /* 0x014fea0003800000 */
.L_x_2109:
[----:B------:R-:W2:Y:S04]  /*ebc0*/  LDL R0, [R1] ;  /* 0x0000000001007983 */ /* 0x000ea80000100800 */
[----:B------:R-:W0:Y:S01]  /*ebd0*/  LDGDEPBAR ;  /* 0x00000000000079af */ /* 0x000e220000000000 */
[----:B------:R-:W-:Y:S01]  /*ebe0*/  WARPSYNC 0xffffffff ;  /* 0xffffffff00007948 */ /* 0x000fe20003800000 */
[C---:B------:R-:W-:Y:S01]  /*ebf0*/  HMMA.16816.F32.BF16 R60, R12.reuse, R36, RZ ;  /* 0x000000240c3c723c */ /* 0x040fe200000418ff */
[----:B------:R-:W-:Y:S07]  /*ec00*/  BSSY B1, `(.L_x_2112) ;  /* 0x00000b0000017945 */ /* 0x000fee0003800000 */
[C---:B------:R-:W-:Y:S08]  /*ec10*/  HMMA.16816.F32.BF16 R48, R12.reuse, R32, RZ ;  /* 0x000000200c30723c */ /* 0x040ff000000418ff */
[C---:B-1-3--:R-:W-:Y:S08]  /*ec20*/  HMMA.16816.F32.BF16 R24, R12.reuse, R28, RZ ;  /* 0x0000001c0c18723c */ /* 0x04aff000000418ff */
[C---:B------:R-:W-:Y:S08]  /*ec30*/  HMMA.16816.F32.BF16 R56, R12.reuse, R38, RZ ;  /* 0x000000260c38723c */ /* 0x040ff000000418ff */
[C---:B------:R-:W-:Y:S08]  /*ec40*/  HMMA.16816.F32.BF16 R40, R12.reuse, R34, RZ ;  /* 0x000000220c28723c */ /* 0x040ff000000418ff */
[----:B------:R-:W-:Y:S08]  /*ec50*/  HMMA.16816.F32.BF16 R12, R12, R30, RZ ;  /* 0x0000001e0c0c723c */ /* 0x000ff000000418ff */
[C---:B------:R-:W-:Y:S08]  /*ec60*/  HMMA.16816.F32.BF16 R64, R16.reuse, R36, RZ ;  /* 0x000000241040723c */ /* 0x040ff000000418ff */
[C---:B------:R-:W-:Y:S01]  /*ec70*/  HMMA.16816.F32.BF16 R88, R16.reuse, R38, RZ ;  /* 0x000000261058723c */ /* 0x040fe200000418ff */
[----:B------:R-:W-:Y:S07]  /*ec80*/  LDSM.16.M88.4 R36, [R169+0xc00] ;  /* 0x000c0000a924783b */ /* 0x000fee0000000200 */
[C---:B------:R-:W-:Y:S08]  /*ec90*/  HMMA.16816.F32.BF16 R76, R16.reuse, R32, RZ ;  /* 0x00000020104c723c */ /* 0x040ff000000418ff */
[C---:B------:R-:W-:Y:S08]  /*eca0*/  HMMA.16816.F32.BF16 R84, R16.reuse, R28, RZ ;  /* 0x0000001c1054723c */ /* 0x040ff000000418ff */
[C---:B------:R-:W-:Y:S01]  /*ecb0*/  HMMA.16816.F32.BF16 R92, R16.reuse, R34, RZ ;  /* 0x00000022105c723c */ /* 0x040fe200000418ff */
[----:B------:R-:W-:Y:S07]  /*ecc0*/  LDSM.16.M88.4 R32, [R169+0x1000] ;  /* 0x00100000a920783b */ /* 0x000fee0000000200 */
[----:B------:R-:W-:Y:S01]  /*ecd0*/  HMMA.16816.F32.BF16 R28, R16, R30, RZ ;  /* 0x0000001e101c723c */ /* 0x000fe200000418ff */
[----:B------:R-:W-:Y:S07]  /*ece0*/  LDSM.16.M88.4 R16, [R169+0x1400] ;  /* 0x00140000a910783b */ /* 0x000fee0000000200 */
[C---:B------:R-:W-:Y:S01]  /*ecf0*/  HMMA.16816.F32.BF16 R80, R8.reuse, R70, R12 ;  /* 0x000000460850723c */ /* 0x040fe2000004180c */
[----:B------:R-:W1:Y:S07]  /*ed00*/  LDSM.16.M88.4 R12, [R196+0x2000] ;  /* 0x00200000c40c783b */ /* 0x000e6e0000000200 */
[C---:B------:R-:W-:Y:S01]  /*ed10*/  HMMA.16816.F32.BF16 R120, R8.reuse, R44, R60 ;  /* 0x0000002c0878723c */ /* 0x040fe2000004183c */
[----:B------:R-:W-:Y:S07]  /*ed20*/  LDSM.16.M88.4 R60, [R202] ;  /* 0x00000000ca3c783b */ /* 0x000fee0000000200 */
[C---:B------:R-:W-:Y:S08]  /*ed30*/  HMMA.16816.F32.BF16 R116, R8.reuse, R52, R48 ;  /* 0x000000340874723c */ /* 0x040ff00000041830 */
[C---:B------:R-:W-:Y:S01]  /*ed40*/  HMMA.16816.F32.BF16 R108, R8.reuse, R68, R24 ;  /* 0x00000044086c723c */ /* 0x040fe20000041818 */
[----:B------:R-:W-:Y:S07]  /*ed50*/  LDSM.16.M88.4 R24, [R197+0x3000] ;  /* 0x00300000c518783b */ /* 0x000fee0000000200 */
[C---:B------:R-:W-:Y:S01]  /*ed60*/  HMMA.16816.F32.BF16 R100, R8.reuse, R46, R56 ;  /* 0x0000002e0864723c */ /* 0x040fe20000041838 */
[----:B------:R-:W-:Y:S07]  /*ed70*/  LDSM.16.M88.4 R56, [R204] ;  /* 0x00000000cc38783b */ /* 0x000fee0000000200 */
[----:B------:R-:W-:Y:S01]  /*ed80*/  HMMA.16816.F32.BF16 R96, R8, R54, R40 ;  /* 0x000000360860723c */ /* 0x000fe20000041828 */
[----:B------:R-:W3:Y:S07]  /*ed90*/  LDSM.16.M88.4 R8, [R196+0x3000] ;  /* 0x00300000c408783b */ /* 0x000eee0000000200 */
[C---:B------:R-:W-:Y:S08]  /*eda0*/  HMMA.16816.F32.BF16 R72, R20.reuse, R44, R64 ;  /* 0x0000002c1448723c */ /* 0x040ff00000041840 */
[C---:B------:R-:W-:Y:S08]  /*edb0*/  HMMA.16816.F32.BF16 R44, R20.reuse, R46, R88 ;  /* 0x0000002e142c723c */ /* 0x040ff00000041858 */
[C---:B------:R-:W-:Y:S08]  /*edc0*/  HMMA.16816.F32.BF16 R48, R20.reuse, R52, R76 ;  /* 0x000000341430723c */ /* 0x040ff0000004184c */
[C---:B------:R-:W-:Y:S08]  /*edd0*/  HMMA.16816.F32.BF16 R64, R20.reuse, R68, R84 ;  /* 0x000000441440723c */ /* 0x040ff00000041854 */
[C---:B------:R-:W-:Y:S01]  /*ede0*/  HMMA.16816.F32.BF16 R40, R20.reuse, R54, R92 ;  /* 0x000000361428723c */ /* 0x040fe2000004185c */
[----:B------:R-:W4:Y:S07]  /*edf0*/  LDSM.16.M88.4 R52, [R203] ;  /* 0x00000000cb34783b */ /* 0x000f2e0000000200 */
[----:B------:R-:W-:Y:S01]  /*ee00*/  HMMA.16816.F32.BF16 R20, R20, R70, R28 ;  /* 0x000000461414723c */ /* 0x000fe2000004181c */
[----:B------:R-:W5:Y:S07]  /*ee10*/  LDSM.16.M88.4 R28, [R197+0x2000] ;  /* 0x00200000c51c783b */ /* 0x000f6e0000000200 */
[-C--:B-1----:R-:W-:Y:S08]  /*ee20*/  HMMA.16816.F32.BF16 R76, R12, R36.reuse, R72 ;  /* 0x000000240c4c723c */ /* 0x082ff00000041848 */
[C---:B---3--:R-:W-:Y:S08]  /*ee30*/  HMMA.16816.F32.BF16 R68, R8.reuse, R36, R120 ;  /* 0x000000240844723c */ /* 0x048ff00000041878 */
[C---:B------:R-:W-:Y:S08]  /*ee40*/  HMMA.16816.F32.BF16 R116, R8.reuse, R32, R116 ;  /* 0x000000200874723c */ /* 0x040ff00000041874 */
[C---:B------:R-:W-:Y:S08]  /*ee50*/  HMMA.16816.F32.BF16 R108, R8.reuse, R16, R108 ;  /* 0x00000010086c723c */ /* 0x040ff0000004186c */
[-C--:B------:R-:W-:Y:S08]  /*ee60*/  HMMA.16816.F32.BF16 R100, R8, R38.reuse, R100 ;  /* 0x000000260864723c */ /* 0x080ff00000041864 */
[----:B------:R-:W-:Y:S01]  /*ee70*/  HMMA.16816.F32.BF16 R72, R12, R38, R44 ;  /* 0x000000260c48723c */ /* 0x000fe2000004182c */
[----:B------:R-:W-:Y:S07]  /*ee80*/  LDSM.16.M88.4 R44, [R169+0x1c00] ;  /* 0x001c0000a92c783b */ /* 0x000fee0000000200 */
[C---:B------:R-:W-:Y:S08]  /*ee90*/  HMMA.16816.F32.BF16 R96, R8.reuse, R34, R96 ;  /* 0x000000220860723c */ /* 0x040ff00000041860 */
[----:B------:R-:W-:Y:S08]  /*eea0*/  HMMA.16816.F32.BF16 R80, R8, R18, R80 ;  /* 0x000000120850723c */ /* 0x000ff00000041850 */
[C---:B------:R-:W-:Y:S01]  /*eeb0*/  HMMA.16816.F32.BF16 R36, R12.reuse, R32, R48 ;  /* 0x000000200c24723c */ /* 0x040fe20000041830 */
[----:B------:R-:W-:Y:S07]  /*eec0*/  LDSM.16.M88.4 R48, [R169+0x1800] ;  /* 0x00180000a930783b */ /* 0x000fee0000000200 */
[C---:B------:R-:W-:Y:S01]  /*eed0*/  HMMA.16816.F32.BF16 R32, R12.reuse, R34, R40 ;  /* 0x000000220c20723c */ /* 0x040fe20000041828 */
[----:B------:R-:W-:Y:S07]  /*eee0*/  LDSM.16.M88.4 R40, [R169+0x2000] ;  /* 0x00200000a928783b */ /* 0x000fee0000000200 */
[C---:B------:R-:W-:Y:S08]  /*eef0*/  HMMA.16816.F32.BF16 R8, R12.reuse, R16, R64 ;  /* 0x000000100c08723c */ /* 0x040ff00000041840 */
[----:B------:R-:W-:Y:S01]  /*ef00*/  HMMA.16816.F32.BF16 R12, R12, R18, R20 ;  /* 0x000000120c0c723c */ /* 0x000fe20000041814 */
[----:B------:R-:W1:Y:S04]  /*ef10*/  LDSM.16.M88.4 R16, [R196+0x5000] ;  /* 0x00500000c410783b */ /* 0x000e680000000200 */
[----:B------:R-:W3:Y:S03]  /*ef20*/  LDSM.16.M88.4 R20, [R196+0x4000] ;  /* 0x00400000c414783b */ /* 0x000ee60000000200 */
[----:B------:R-:W-:Y:S01]  /*ef30*/  HMMA.16816.F32.BF16 R68, R24, R56, R68 ;  /* 0x000000381844723c */ /* 0x000fe20000041844 */
[----:B--2---:R-:W-:-:S07]  /*ef40*/  ISETP.GT.AND P0, PT, R128, R0, PT ;  /* 0x000000008000720c */ /* 0x004fce0003f04270 */
[C---:B------:R-:W-:Y:S08]  /*ef50*/  HMMA.16816.F32.BF16 R64, R24.reuse, R58, R100 ;  /* 0x0000003a1840723c */ /* 0x040ff00000041864 */
[C---:B----4-:R-:W-:Y:S08]  /*ef60*/  HMMA.16816.F32.BF16 R120, R24.reuse, R52, R116 ;  /* 0x000000341878723c */ /* 0x050ff00000041874 */
[C---:B------:R-:W-:Y:S08]  /*ef70*/  HMMA.16816.F32.BF16 R124, R24.reuse, R60, R108 ;  /* 0x0000003c187c723c */ /* 0x040ff0000004186c */
[C---:B------:R-:W-:Y:S08]  /*ef80*/  HMMA.16816.F32.BF16 R116, R24.reuse, R54, R96 ;  /* 0x000000361874723c */ /* 0x040ff00000041860 */
[----:B------:R-:W-:Y:S01]  /*ef90*/  HMMA.16816.F32.BF16 R108, R24, R62, R80 ;  /* 0x0000003e186c723c */ /* 0x000fe20000041850 */
[----:B------:R-:W-:Y:S07]  /*efa0*/  LDSM.16.M88.4 R24, [R199] ;  /* 0x00000000c718783b */ /* 0x000fee0000000200 */
[C---:B-----5:R-:W-:Y:S08]  /*efb0*/  HMMA.16816.F32.BF16 R100, R28.reuse, R56, R76 ;  /* 0x000000381c64723c */ /* 0x060ff0000004184c */
[C---:B------:R-:W-:Y:S01]  /*efc0*/  HMMA.16816.F32.BF16 R92, R28.reuse, R52, R36 ;  /* 0x000000341c5c723c */ /* 0x040fe20000041824 */
[----:B------:R-:W-:Y:S07]  /*efd0*/  LDSM.16.M88.4 R36, [R201] ;  /* 0x00000000c924783b */ /* 0x000fee0000000200 */
[C---:B------:R-:W-:Y:S08]  /*efe0*/  HMMA.16816.F32.BF16 R96, R28.reuse, R58, R72 ;  /* 0x0000003a1c60723c */ /* 0x040ff00000041848 */
[C---:B------:R-:W-:Y:S01]  /*eff0*/  HMMA.16816.F32.BF16 R88, R28.reuse, R54, R32 ;  /* 0x000000361c58723c */ /* 0x040fe20000041820 */
[----:B------:R-:W-:Y:S07]  /*f000*/  LDSM.16.M88.4 R32, [R200] ;  /* 0x00000000c820783b */ /* 0x000fee0000000200 */
[C---:B------:R-:W-:Y:S01]  /*f010*/  HMMA.16816.F32.BF16 R84, R28.reuse, R60, R8 ;  /* 0x0000003c1c54723c */ /* 0x040fe20000041808 */
[----:B------:R-:W2:Y:S07]  /*f020*/  LDSM.16.M88.4 R8, [R197+0x5000] ;  /* 0x00500000c508783b */ /* 0x000eae0000000200 */
        /* <DEDUP_REMOVED lines=15> */
[C---:B--2---:R-:W-:Y:S08]  /*f120*/  HMMA.16816.F32.BF16 R84, R8.reuse, R24, R60 ;  /* 0x000000180854723c */ /* 0x044ff0000004183c */
[----:B------:R-:W-:Y:S08]  /*f130*/  HMMA.16816.F32.BF16 R80, R8, R26, R56 ;  /* 0x0000001a0850723c */ /* 0x000ff00000041838 */
[----:B----4-:R-:W-:Y:S08]  /*f140*/  HMMA.16816.F32.BF16 R60, R12, R34, R44 ;  /* 0x000000220c3c723c */ /* 0x010ff0000004182c */
[C---:B------:R-:W-:Y:S08]  /*f150*/  HMMA.16816.F32.BF16 R76, R8.reuse, R36, R76 ;  /* 0x00000024084c723c */ /* 0x040ff0000004184c */
[C---:B------:R-:W-:Y:S08]  /*f160*/  HMMA.16816.F32.BF16 R72, R8.reuse, R38, R72 ;  /* 0x000000260848723c */ /* 0x040ff00000041848 */
[C---:B------:R-:W-:Y:S08]  /*f170*/  HMMA.16816.F32.BF16 R68, R8.reuse, R32, R68 ;  /* 0x000000200844723c */ /* 0x040ff00000041844 */
[----:B------:R-:W-:Y:S08]  /*f180*/  HMMA.16816.F32.BF16 R64, R8, R34, R64 ;  /* 0x000000220840723c */ /* 0x000ff00000041840 */
        /* <DEDUP_REMOVED lines=8> */
[----:B------:R-:W2:Y:S04]  /*f210*/  LDL R3, [R1+0x48] ;  /* 0x0000480001037983 */ /* 0x000ea80000100800 */
[----:B------:R-:W3:Y:S04]  /*f220*/  LDL.64 R132, [R1+0x38] ;  /* 0x0000380001847983 */ /* 0x000ee80000100a00 */
[----:B------:R-:W4:Y:S04]  /*f230*/  LDL R4, [R1+0x44] ;  /* 0x0000440001047983 */ /* 0x000f280000100800 */
[----:B------:R-:W1:Y:S04]  /*f240*/  S2R R0, SR_TID.X ;  /* 0x0000000000007919 */ /* 0x000e680000002100 */
[----:B------:R-:W5:Y:S04]  /*f250*/  LDL.64 R130, [R1+0x30] ;  /* 0x0000300001827983 */ /* 0x000f680000100a00 */
[----:B------:R-:W4:Y:S01]  /*f260*/  LDL R8, [R1+0x40] ;  /* 0x0000400001087983 */ /* 0x000f220000100800 */
[----:B-1----:R-:W-:-:S04]  /*f270*/  SHF.R.S32.HI R2, RZ, 0x1f, R0 ;  /* 0x0000001fff027819 */ /* 0x002fc80000011400 */
[----:B------:R-:W-:-:S04]  /*f280*/  LEA.HI R2, R2, R0, RZ, 0x2 ;  /* 0x0000000002027211 */ /* 0x000fc800078f10ff */
[----:B------:R-:W-:-:S05]  /*f290*/  LOP3.LUT R2, R2, 0xfffffffc, RZ, 0xc0, !PT ;  /* 0xfffffffc02027812 */ /* 0x000fca00078ec0ff */
[----:B------:R-:W-:Y:S02]  /*f2a0*/  IMAD.IADD R2, R0, 0x1, -R2 ;  /* 0x0000000100027824 */ /* 0x000fe400078e0a02 */
[----:B------:R-:W-:Y:S02]  /*f2b0*/  IMAD.MOV.U32 R0, RZ, RZ, 0x1 ;  /* 0x00000001ff007424 */ /* 0x000fe400078e00ff */
[----:B------:R-:W-:-:S03]  /*f2c0*/  IMAD R2, R2, 0x20, R249 ;  /* 0x0000002002027824 */ /* 0x000fc600078e02f9 */
[----:B------:R-:W-:Y:S01]  /*f2d0*/  ISETP.NE.AND P0, PT, R0, c[0x0][0x2b8], PT ;  /* 0x0000ae0000007a0c */ /* 0x000fe20003f05270 */
[----:B------:R-:W-:Y:S01]  /*f2e0*/  IMAD.MOV.U32 R208, RZ, RZ, RZ ;  /* 0x000000ffffd07224 */ /* 0x000fe200078e00ff */
[----:B--2---:R-:W-:-:S04]  /*f2f0*/  IADD3 R2, R2, R107, R3 ;  /* 0x0000006b02027210 */ /* 0x004fc80007ffe003 */
[----:B------:R-:W-:-:S07]  /*f300*/  IADD3 R2, R2, -0x30, RZ ;  /* 0xffffffd002027810 */ /* 0x000fce0007ffe0ff */
        /* <DEDUP_REMOVED lines=27> */
.L_x_2211:
[----:B------:R-:W-:Y:S05]  /*f4c0*/  BRA.DIV ~URZ, `(.L_x_2115) ;  /* 0x00009e227f007947 */ /* 0x000fea000b800000 */
[----:B------:R3:W4:Y:S02]  /*f4d0*/  SHFL.IDX PT, R0, R6, RZ, 0x1c1f ;  /* 0x001c1fff06007589 */ /* 0x00072400000e0000 */
.L_x_2212:
        /* <DEDUP_REMOVED lines=15> */
.L_x_2117:
[----:B------:R-:W-:Y:S05]  /*f5d0*/  BSYNC B0 ;  /* 0x0000000000007941 */ /* 0x000fea0003800000 */
.L_x_2116:
[----:B------:R-:W-:Y:S01]  /*f5e0*/  ISETP.GE.AND P0, PT, R12, 0x21, PT ;  /* 0x000000210c00780c */ /* 0x000fe20003f06270 */
[----:B------:R-:W-:Y:S06]  /*f5f0*/  BRA.DIV ~URZ, `(.L_x_2118) ;  /* 0x00009d627f007947 */ /* 0x000fec000b800000 */
[----:B--2---:R2:W1:Y:S04]  /*f600*/  SHFL.IDX PT, R4, R5, 0x1, 0x1c1f ;  /* 0x003c1f0005047f89 */ /* 0x00446800000e0000 */
[----:B----4-:R2:W4:Y:S02]  /*f610*/  SHFL.IDX PT, R0, R6, 0x1, 0x1c1f ;  /* 0x003c1f0006007f89 */ /* 0x01052400000e0000 */
.L_x_2213:
[----:B------:R-:W-:Y:S05]  /*f620*/  @!P0 BRA `(.L_x_2113) ;  /* 0x000000d000008947 */ /* 0x000fea0003800000 */
[----:B------:R-:W-:Y:S02]  /*f630*/  ISETP.NE.AND P6, PT, R106, RZ, PT ;  /* 0x000000ff6a00720c */ /* 0x000fe40003fc5270 */
[----:B----4-:R-:W-:-:S02]  /*f640*/  LEA R10, P2, R228, R0, 0x1 ;  /* 0x00000000e40a7211 */ /* 0x010fc400078408ff */
[-C--:B------:R-:W-:Y:S02]  /*f650*/  LEA R8, P1, R238, R0.reuse, 0x1 ;  /* 0x00000000ee087211 */ /* 0x080fe400078208ff */
[C---:B------:R-:W-:Y:S02]  /*f660*/  LEA R2, P0, R227.reuse, R0, 0x1 ;  /* 0x00000000e3027211 */ /* 0x040fe400078008ff */
        /* <DEDUP_REMOVED lines=9> */
.L_x_2113:
[----:B------:R-:W-:Y:S05]  /*f700*/  BSYNC B1 ;  /* 0x0000000000017941 */ /* 0x000fea0003800000 */
.L_x_2112:
[----:B----4-:R-:W4:Y:S04]  /*f710*/  LDL R0, [R1+0xa4] ;  /* 0x0000a40001007983 */ /* 0x010f280000100800 */
[----:B------:R-:W0:Y:S01]  /*f720*/  LDGDEPBAR ;  /* 0x00000000000079af */ /* 0x000e220000000000 */
[----:B----4-:R-:W-:-:S05]  /*f730*/  IMAD.IADD R0, R136, 0x1, -R0 ;  /* 0x0000000188007824 */ /* 0x010fca00078e0a00 */
[C---:B------:R-:W-:Y:S02]  /*f740*/  ISETP.GT.AND P1, PT, R0.reuse, RZ, PT ;  /* 0x000000ff0000720c */ /* 0x040fe40003f24270 */
[----:B------:R-:W-:Y:S02]  /*f750*/  ISETP.GT.AND P0, PT, R0, 0x1, PT ;  /* 0x000000010000780c */ /* 0x000fe40003f04270 */
[----:B------:R-:W-:Y:S02]  /*f760*/  FSEL R33, R78, -INF , P1 ;  /* 0xff8000004e217808 */ /* 0x000fe40000800000 */
[----:B------:R-:W-:Y:S02]  /*f770*/  FSEL R24, R76, -INF , P1 ;  /* 0xff8000004c187808 */ /* 0x000fe40000800000 */
[----:B------:R-:W-:Y:S02]  /*f780*/  FSEL R34, R79, -INF , P0 ;  /* 0xff8000004f227808 */ /* 0x000fe40000000000 */
[----:B------:R-:W-:-:S02]  /*f790*/  FSEL R26, R77, -INF , P0 ;  /* 0xff8000004d1a7808 */ /* 0x000fc40000000000 */
[----:B------:R-:W-:Y:S02]  /*f7a0*/  FSEL R17, R54, -INF , P1 ;  /* 0xff80000036117808 */ /* 0x000fe40000800000 */
[----:B-1----:R-:W-:Y:S02]  /*f7b0*/  FSEL R10, R52, -INF , P1 ;  /* 0xff800000340a7808 */ /* 0x002fe40000800000 */
[----:B------:R-:W-:Y:S02]  /*f7c0*/  FSEL R18, R55, -INF , P0 ;  /* 0xff80000037127808 */ /* 0x000fe40000000000 */
[----:B------:R-:W-:Y:S02]  /*f7d0*/  FSEL R11, R53, -INF , P0 ;  /* 0xff800000350b7808 */ /* 0x000fe40000000000 */
        /* <DEDUP_REMOVED lines=91> */
[----:B--2---:R-:W-:-:S02]  /*fd90*/  FMNMX.FTZ R5, R47, R2, !PT ;  /* 0x000000022f057209 */ /* 0x004fc40007810000 */
[----:B---3--:R-:W-:Y:S02]  /*fda0*/  FMNMX.FTZ R6, R73, R3, !PT ;  /* 0x0000000349067209 */ /* 0x008fe40007810000 */
[----:B------:R-:W-:Y:S01]  /*fdb0*/  FMNMX.FTZ R8, R85, R8, !PT ;  /* 0x0000000855087209 */ /* 0x000fe20007810000 */
[----:B------:R-:W-:Y:S05]  /*fdc0*/  BRA.DIV ~URZ, `(.L_x_2119) ;  /* 0x000096627f007947 */ /* 0x000fea000b800000 */
[----:B------:R1:W2:Y:S02]  /*fdd0*/  SHFL.BFLY PT, R0, R4, 0x2, 0x1f ;  /* 0x0c401f0004007f89 */ /* 0x0002a400000e0000 */
.L_x_2214:
        /* <DEDUP_REMOVED lines=15> */
.L_x_2215:
[C---:B------:R-:W-:Y:S01]  /*fed0*/  FMUL.FTZ R0, R108.reuse, c[0x0][0x2d0] ;  /* 0x0000b4006c007a20 */ /* 0x040fe20000410000 */
[----:B------:R-:W-:Y:S01]  /*fee0*/  FSETP.NEU.FTZ.AND P0, PT, R108, -INF , PT ;  /* 0xff8000006c00780b */ /* 0x000fe20003f1d000 */
[----:B------:R-:W2:Y:S01]  /*fef0*/  LDL R192, [R1] ;  /* 0x0000000001c07983 */ /* 0x000ea20000100800 */
[----:B------:R-:W-:Y:S01]  /*ff00*/  FMUL.FTZ R3, R107, c[0x0][0x2d0] ;  /* 0x0000b4006b037a20 */ /* 0x000fe20000410000 */
[----:B----4-:R-:W-:Y:S01]  /*ff10*/  FMNMX.FTZ R6, R9, R8, !PT ;  /* 0x0000000809067209 */ /* 0x010fe20007810000 */
[----:B------:R-:W-:Y:S01]  /*ff20*/  WARPSYNC 0xffffffff ;  /* 0xffffffff00007948 */ /* 0x000fe20003800000 */
[----:B------:R-:W-:Y:S01]  /*ff30*/  FSEL R4, R0, RZ, P0 ;  /* 0x000000ff00047208 */ /* 0x000fe20000000000 */
[----:B------:R-:W1:Y:S01]  /*ff40*/  LDSM.16.MT88.4 R56, [R171] ;  /* 0x00000000ab38783b */ /* 0x000e620000004200 */
[----:B------:R-:W-:-:S02]  /*ff50*/  FSETP.NEU.FTZ.AND P0, PT, R107, -INF , PT ;  /* 0xff8000006b00780b */ /* 0x000fc40003f1d000 */
[----:B------:R-:W-:Y:S01]  /*ff60*/  IADD3 R209, R209, -0x2, RZ ;  /* 0xfffffffed1d17810 */ /* 0x000fe20007ffe0ff */
[--C-:B------:R-:W-:Y:S01]  /*ff70*/  FFMA.FTZ R0, R10, c[0x0][0x2d0], -R4.reuse ;  /* 0x0000b4000a007a23 */ /* 0x100fe20000010804 */
[----:B------:R-:W-:Y:S01]  /*ff80*/  FSEL R3, R3, RZ, P0 ;  /* 0x000000ff03037208 */ /* 0x000fe20000000000 */
[----:B------:R-:W-:Y:S01]  /*ff90*/  FFMA.FTZ R2, R16, c[0x0][0x2d0], -R4 ;  /* 0x0000b40010027a23 */ /* 0x000fe20000010804 */
[----:B------:R-:W-:Y:S01]  /*ffa0*/  FSETP.NEU.FTZ.AND P0, PT, R106, -INF , PT ;  /* 0xff8000006a00780b */ /* 0x000fe20003f1d000 */
[----:B------:R4:W-:Y:S01]  /*ffb0*/  MUFU.EX2 R111, R0 ;  /* 0x00000000006f7308 */ /* 0x0009e20000000800 */
[----:B------:R-:W5:Y:S01]  /*ffc0*/  LDSM.16.MT88.4 R52, [R170] ;  /* 0x00000000aa34783b */ /* 0x000f620000004200 */
[--C-:B------:R-:W-:Y:S02]  /*ffd0*/  FFMA.FTZ R5, R25, c[0x0][0x2d0], -R3.reuse ;  /* 0x0000b40019057a23 */ /* 0x100fe40000010803 */
[--C-:B------:R-:W-:Y:S01]  /*ffe0*/  FFMA.FTZ R61, R61, c[0x0][0x2d0], -R3.reuse ;  /* 0x0000b4003d3d7a23 */ /* 0x100fe20000010803 */
[----:B------:R-:W-:Y:S01]  /*fff0*/  LDSM.16.MT88.4 R88, [R170+0xc00] ;  /* 0x000c0000aa58783b */ /* 0x000fe20000004200 */
[----:B------:R-:W-:-:S02]  /*10000*/  FFMA.FTZ R60, R60, c[0x0][0x2d0], -R3 ;  /* 0x0000b4003c3c7a23 */ /* 0x000fc40000010803 */
[----:B------:R3:W-:Y:S01]  /*10010*/  MUFU.EX2 R147, R2 ;  /* 0x0000000200937308 */ /* 0x0007e20000000800 */
[----:B------:R-:W1:Y:S01]  /*10020*/  LDSM.16.MT88.4 R76, [R171+0x400] ;  /* 0x00040000ab4c783b */ /* 0x000e620000004200 */
[--C-:B------:R-:W-:Y:S02]  /*10030*/  FFMA.FTZ R63, R45, c[0x0][0x2d0], -R4.reuse ;  /* 0x0000b4002d3f7a23 */ /* 0x100fe40000010804 */
[--C-:B------:R-:W-:Y:S01]  /*10040*/  FFMA.FTZ R62, R44, c[0x0][0x2d0], -R4.reuse ;  /* 0x0000b4002c3e7a23 */ /* 0x100fe20000010804 */
[----:B------:R-:W1:Y:S01]  /*10050*/  LDSM.16.MT88.4 R64, [R170+0x400] ;  /* 0x00040000aa40783b */ /* 0x000e620000004200 */
[----:B----4-:R-:W-:Y:S02]  /*10060*/  FFMA.FTZ R0, R11, c[0x0][0x2d0], -R4 ;  /* 0x0000b4000b007a23 */ /* 0x010fe40000010804 */
[----:B------:R4:W-:Y:S01]  /*10070*/  MUFU.EX2 R145, R5 ;  /* 0x0000000500917308 */ /* 0x0009e20000000800 */
[----:B------:R-:W1:Y:S04]  /*10080*/  LDSM.16.MT88.4 R80, [R170+0x1000] ;  /* 0x00100000aa50783b */ /* 0x000e680000004200 */
[----:B------:R-:W1:Y:S01]  /*10090*/  LDSM.16.MT88.4 R68, [R171+0xc00] ;  /* 0x000c0000ab44783b */ /* 0x000e620000004200 */
[----:B---3--:R-:W-:-:S02]  /*100a0*/  FMUL.FTZ R2, R106, c[0x0][0x2d0] ;  /* 0x0000b4006a027a20 */ /* 0x008fc40000410000 */
[----:B------:R3:W-:Y:S03]  /*100b0*/  MUFU.EX2 R110, R0 ;  /* 0x00000000006e7308 */ /* 0x0007e60000000800 */
[----:B------:R-:W-:Y:S02]  /*100c0*/  FSEL R2, R2, RZ, P0 ;  /* 0x000000ff02027208 */ /* 0x000fe40000000000 */
[----:B------:R-:W-:-:S03]  /*100d0*/  FSETP.NEU.FTZ.AND P0, PT, R6, -INF , PT ;  /* 0xff8000000600780b */ /* 0x000fc60003f1d000 */
[----:B------:R-:W-:Y:S01]  /*100e0*/  MUFU.EX2 R63, R63 ;  /* 0x0000003f003f7308 */ /* 0x000fe20000000800 */
[----:B----4-:R-:W-:Y:S02]  /*100f0*/  FFMA.FTZ R5, R32, c[0x0][0x2d0], -R2 ;  /* 0x0000b40020057a23 */ /* 0x010fe40000010802 */
[----:B---3--:R-:W-:-:S05]  /*10100*/  FFMA.FTZ R0, R12, c[0x0][0x2d0], -R4 ;  /* 0x0000b4000c007a23 */ /* 0x008fca0000010804 */
[----:B------:R3:W-:Y:S08]  /*10110*/  MUFU.EX2 R134, R5 ;  /* 0x0000000500867308 */ /* 0x0007f00000000800 */
[----:B------:R4:W-:Y:S01]  /*10120*/  MUFU.EX2 R117, R0 ;  /* 0x0000000000757308 */ /* 0x0009e20000000800 */
[----:B---3--:R-:W-:-:S07]  /*10130*/  FFMA.FTZ R5, R35, c[0x0][0x2d0], -R2 ;  /* 0x0000b40023057a23 */ /* 0x008fce0000010802 */
[----:B------:R-:W-:Y:S01]  /*10140*/  MUFU.EX2 R62, R62 ;  /* 0x0000003e003e7308 */ /* 0x000fe20000000800 */
[----:B----4-:R-:W-:-:S07]  /*10150*/  FFMA.FTZ R0, R13, c[0x0][0x2d0], -R4 ;  /* 0x0000b4000d007a23 */ /* 0x010fce0000010804 */
[----:B------:R-:W-:Y:S08]  /*10160*/  MUFU.EX2 R135, R5 ;  /* 0x0000000500877308 */ /* 0x000ff00000000800 */
[----:B------:R3:W-:Y:S02]  /*10170*/  MUFU.EX2 R132, R0 ;  /* 0x0000000000847308 */ /* 0x0007e40000000800 */
[----:B---3--:R-:W-:-:S06]  /*10180*/  FFMA.FTZ R0, R14, c[0x0][0x2d0], -R4 ;  /* 0x0000b4000e007a23 */ /* 0x008fcc0000010804 */
[----:B------:R3:W-:Y:S02]  /*10190*/  MUFU.EX2 R133, R0 ;  /* 0x0000000000857308 */ /* 0x0007e40000000800 */
[----:B---3--:R-:W-:-:S06]  /*101a0*/  FFMA.FTZ R0, R15, c[0x0][0x2d0], -R4 ;  /* 0x0000b4000f007a23 */ /* 0x008fcc0000010804 */
[----:B------:R3:W4:Y:S02]  /*101b0*/  MUFU.EX2 R144, R0 ;  /* 0x0000000000907308 */ /* 0x0007240000000800 */
[----:B---3--:R-:W-:Y:S01]  /*101c0*/  FFMA.FTZ R0, R19, c[0x0][0x2d0], -R4 ;  /* 0x0000b40013007a23 */ /* 0x008fe20000010804 */
[----:B----4-:R-:W-:-:S05]  /*101d0*/  F2FP.BF16.PACK_AB R12, R144, R133 ;  /* 0x00000085900c723e */ /* 0x010fca00000010ff */
[----:B------:R3:W4:Y:S02]  /*101e0*/  MUFU.EX2 R152, R0 ;  /* 0x0000000000987308 */ /* 0x0007240000000800 */
[----:B---3--:R-:W-:Y:S01]  /*101f0*/  FFMA.FTZ R0, R17, c[0x0][0x2d0], -R3 ;  /* 0x0000b40011007a23 */ /* 0x008fe20000010803 */
[----:B----4-:R-:W-:-:S05]  /*10200*/  F2FP.BF16.PACK_AB R14, R152, R147 ;  /* 0x00000093980e723e */ /* 0x010fca00000010ff */
[----:B------:R3:W-:Y:S02]  /*10210*/  MUFU.EX2 R102, R0 ;  /* 0x0000000000667308 */ /* 0x0007e40000000800 */
[----:B---3--:R-:W-:-:S06]  /*10220*/  FFMA.FTZ R0, R18, c[0x0][0x2d0], -R3 ;  /* 0x0000b40012007a23 */ /* 0x008fcc0000010803 */
[----:B------:R3:W4:Y:S02]  /*10230*/  MUFU.EX2 R101, R0 ;  /* 0x0000000000657308 */ /* 0x0007240000000800 */
[----:B---3--:R-:W-:Y:S01]  /*10240*/  FFMA.FTZ R0, R20, c[0x0][0x2d0], -R3 ;  /* 0x0000b40014007a23 */ /* 0x008fe20000010803 */
[----:B------:R-:W-:-:S05]  /*10250*/  F2FP.BF16.PACK_AB R20, R110, R111 ;  /* 0x0000006f6e14723e */ /* 0x000fca00000010ff */
[----:B------:R3:W-:Y:S02]  /*10260*/  MUFU.EX2 R103, R0 ;  /* 0x0000000000677308 */ /* 0x0007e40000000800 */
[----:B---3--:R-:W-:Y:S01]  /*10270*/  FFMA.FTZ R0, R21, c[0x0][0x2d0], -R3 ;  /* 0x0000b40015007a23 */ /* 0x008fe20000010803 */
[----:B----4-:R-:W-:-:S05]  /*10280*/  F2FP.BF16.PACK_AB R21, R101, R102 ;  /* 0x000000666515723e */ /* 0x010fca00000010ff */
[----:B------:R3:W4:Y:S02]  /*10290*/  MUFU.EX2 R118, R0 ;  /* 0x0000000000767308 */ /* 0x0007240000000800 */
[----:B---3--:R-:W-:Y:S01]  /*102a0*/  FFMA.FTZ R0, R22, c[0x0][0x2d0], -R3 ;  /* 0x0000b40016007a23 */ /* 0x008fe20000010803 */
[----:B------:R-:W-:-:S05]  /*102b0*/  F2FP.BF16.PACK_AB R22, R132, R117 ;  /* 0x000000758416723e */ /* 0x000fca00000010ff */
[----:B------:R3:W-:Y:S02]  /*102c0*/  MUFU.EX2 R119, R0 ;  /* 0x0000000000777308 */ /* 0x0007e40000000800 */
[----:B---3--:R-:W-:Y:S01]  /*102d0*/  FFMA.FTZ R0, R23, c[0x0][0x2d0], -R3 ;  /* 0x0000b40017007a23 */ /* 0x008fe20000010803 */
[----:B----4-:R-:W-:-:S05]  /*102e0*/  F2FP.BF16.PACK_AB R23, R118, R103 ;  /* 0x000000677617723e */ /* 0x010fca00000010ff */
[----:B------:R3:W4:Y:S02]  /*102f0*/  MUFU.EX2 R127, R0 ;  /* 0x00000000007f7308 */ /* 0x0007240000000800 */
[C---:B-1----:R-:W-:Y:S08]  /*10300*/  HMMA.16816.F32.BF16 R40, R20.reuse, R56, RZ ;  /* 0x000000381428723c */ /* 0x042ff000000418ff */
[----:B-----5:R-:W-:Y:S01]  /*10310*/  HMMA.16816.F32.BF16 R8, R20, R52, RZ ;  /* 0x000000341408723c */ /* 0x020fe200000418ff */
[----:B---3--:R-:W-:Y:S01]  /*10320*/  FFMA.FTZ R0, R27, c[0x0][0x2d0], -R3 ;  /* 0x0000b4001b007a23 */ /* 0x008fe20000010803 */
[----:B----4-:R-:W-:-:S03]  /*10330*/  F2FP.BF16.PACK_AB R13, R127, R119 ;  /* 0x000000777f0d723e */ /* 0x010fc600000010ff */
[----:B------:R1:W3:Y:S02]  /*10340*/  MUFU.EX2 R146, R0 ;  /* 0x0000000000927308 */ /* 0x0002e40000000800 */
[----:B-1----:R-:W-:Y:S01]  /*10350*/  FFMA.FTZ R0, R24, c[0x0][0x2d0], -R2 ;  /* 0x0000b40018007a23 */ /* 0x002fe20000010802 */
[----:B---3--:R-:W-:-:S05]  /*10360*/  F2FP.BF16.PACK_AB R15, R146, R145 ;  /* 0x00000091920f723e */ /* 0x008fca00000010ff */
[----:B------:R1:W-:Y:S03]  /*10370*/  MUFU.EX2 R96, R0 ;  /* 0x0000000000607308 */ /* 0x0003e60000000800 */
[C---:B------:R-:W-:Y:S01]  /*10380*/  HMMA.16816.F32.BF16 R148, R12.reuse, R76, R40 ;  /* 0x0000004c0c94723c */ /* 0x040fe20000041828 */
[----:B------:R-:W3:Y:S07]  /*10390*/  LDSM.16.MT88.4 R40, [R171+0x1000] ;  /* 0x00100000ab28783b */ /* 0x000eee0000004200 */
[----:B------:R-:W-:Y:S01]  /*103a0*/  HMMA.16816.F32.BF16 R140, R12, R64, R8 ;  /* 0x000000400c8c723c */ /* 0x000fe20000041808 */
[----:B-1----:R-:W-:-:S06]  /*103b0*/  FFMA.FTZ R0, R26, c[0x0][0x2d0], -R2 ;  /* 0x0000b4001a007a23 */ /* 0x002fcc0000010802 */
[----:B------:R-:W-:Y:S01]  /*103c0*/  F2FP.BF16.PACK_AB R10, R135, R134 ;  /* 0x00000086870a723e */ /* 0x000fe200000010ff */
[----:B------:R1:W4:Y:S02]  /*103d0*/  MUFU.EX2 R95, R0 ;  /* 0x00000000005f7308 */ /* 0x0003240000000800 */
[----:B-1----:R-:W-:Y:S01]  /*103e0*/  FFMA.FTZ R0, R28, c[0x0][0x2d0], -R2 ;  /* 0x0000b4001c007a23 */ /* 0x002fe20000010802 */
[----:B----4-:R-:W-:-:S05]  /*103f0*/  F2FP.BF16.PACK_AB R16, R95, R96 ;  /* 0x000000605f10723e */ /* 0x010fca00000010ff */
[----:B------:R1:W-:Y:S02]  /*10400*/  MUFU.EX2 R98, R0 ;  /* 0x0000000000627308 */ /* 0x0003e40000000800 */
[----:B-1----:R-:W-:-:S06]  /*10410*/  FFMA.FTZ R0, R29, c[0x0][0x2d0], -R2 ;  /* 0x0000b4001d007a23 */ /* 0x002fcc0000010802 */
[----:B------:R1:W4:Y:S02]  /*10420*/  MUFU.EX2 R100, R0 ;  /* 0x0000000000647308 */ /* 0x0003240000000800 */
[----:B-1----:R-:W-:Y:S01]  /*10430*/  FFMA.FTZ R0, R30, c[0x0][0x2d0], -R2 ;  /* 0x0000b4001e007a23 */ /* 0x002fe20000010802 */
[----:B----4-:R-:W-:-:S05]  /*10440*/  F2FP.BF16.PACK_AB R18, R100, R98 ;  /* 0x000000626412723e */ /* 0x010fca00000010ff */
[----:B------:R1:W-:Y:S02]  /*10450*/  MUFU.EX2 R109, R0 ;  /* 0x00000000006d7308 */ /* 0x0003e40000000800 */
[----:B-1----:R-:W-:-:S06]  /*10460*/  FFMA.FTZ R0, R31, c[0x0][0x2d0], -R2 ;  /* 0x0000b4001f007a23 */ /* 0x002fcc0000010802 */
[----:B------:R1:W4:Y:S02]  /*10470*/  MUFU.EX2 R116, R0 ;  /* 0x0000000000747308 */ /* 0x0003240000000800 */
[----:B-1----:R-:W-:Y:S01]  /*10480*/  FMUL.FTZ R0, R6, c[0x0][0x2d0] ;  /* 0x0000b40006007a20 */ /* 0x002fe20000410000 */
[----:B----4-:R-:W-:-:S04]  /*10490*/  F2FP.BF16.PACK_AB R8, R116, R109 ;  /* 0x0000006d7408723e */ /* 0x010fc800000010ff */
[----:B------:R-:W-:Y:S02]  /*104a0*/  FSEL R0, R0, RZ, P0 ;  /* 0x000000ff00007208 */ /* 0x000fe40000000000 */
[----:B--2---:R-:W-:-:S03]  /*104b0*/  ISETP.GE.AND P0, PT, R209, R192, PT ;  /* 0x000000c0d100720c */ /* 0x004fc60003f06270 */
        /* <DEDUP_REMOVED lines=12> */
[C---:B------:R-:W-:Y:S07]  /*10580*/  HMMA.16816.F32.BF16 R28, R16.reuse, R56, RZ ;  /* 0x00000038101c723c */ /* 0x040fee00000418ff */
[--C-:B------:R-:W-:Y:S01]  /*10590*/  FFMA.FTZ R57, R51, c[0x0][0x2d0], -R3.reuse ;  /* 0x0000b40033397a23 */ /* 0x100fe20000010803 */
[----:B------:R-:W-:Y:S01]  /*105a0*/  HMMA.16816.F32.BF16 R24, R16, R88, RZ ;  /* 0x000000581018723c */ /* 0x000fe200000418ff */
[----:B------:R-:W-:-:S02]  /*105b0*/  FFMA.FTZ R56, R47, c[0x0][0x2d0], -R3 ;  /* 0x0000b4002f387a23 */ /* 0x000fc40000010803 */
[----:B------:R-:W-:Y:S02]  /*105c0*/  FADD.FTZ R3, R111, R110 ;  /* 0x0000006e6f037221 */ /* 0x000fe40000010000 */
[----:B-1----:R-:W-:Y:S01]  /*105d0*/  FFMA.FTZ R5, R39, c[0x0][0x2d0], -R0 ;  /* 0x0000b40027057a23 */ /* 0x002fe20000010800 */
[----:B------:R-:W-:Y:S01]  /*105e0*/  MUFU.EX2 R57, R57 ;  /* 0x0000003900397308 */ /* 0x000fe20000000800 */
[----:B------:R-:W-:Y:S01]  /*105f0*/  FADD.FTZ R3, R117, R3 ;  /* 0x0000000375037221 */ /* 0x000fe20000010000 */
[----:B------:R-:W-:Y:S03]  /*10600*/  HMMA.16816.F32.BF16 R36, R20, R88, RZ ;  /* 0x000000581424723c */ /* 0x000fe600000418ff */
[----:B------:R-:W-:-:S03]  /*10610*/  FADD.FTZ R3, R132, R3 ;  /* 0x0000000384037221 */ /* 0x000fc60000010000 */
[----:B------:R1:W2:Y:S01]  /*10620*/  MUFU.EX2 R125, R5 ;  /* 0x00000005007d7308 */ /* 0x0002a20000000800 */
[----:B------:R-:W-:Y:S01]  /*10630*/  FADD.FTZ R3, R133, R3 ;  /* 0x0000000385037221 */ /* 0x000fe20000010000 */
[----:B------:R-:W-:Y:S06]  /*10640*/  HMMA.16816.F32.BF16 R32, R16, R52, RZ ;  /* 0x000000341020723c */ /* 0x000fec00000418ff */
[----:B------:R-:W-:Y:S01]  /*10650*/  MUFU.EX2 R56, R56 ;  /* 0x0000003800387308 */ /* 0x000fe20000000800 */
[--C-:B------:R-:W-:Y:S02]  /*10660*/  FFMA.FTZ R53, R74, c[0x0][0x2d0], -R2.reuse ;  /* 0x0000b4004a357a23 */ /* 0x100fe40000010802 */
[----:B------:R-:W-:-:S02]  /*10670*/  FFMA.FTZ R52, R75, c[0x0][0x2d0], -R2 ;  /* 0x0000b4004b347a23 */ /* 0x000fc40000010802 */
[----:B-1----:R-:W-:Y:S01]  /*10680*/  FFMA.FTZ R5, R48, c[0x0][0x2d0], -R0 ;  /* 0x0000b40030057a23 */ /* 0x002fe20000010800 */
[----:B--2---:R-:W-:-:S04]  /*10690*/  F2FP.BF16.PACK_AB R9, R125, R99 ;  /* 0x000000637d09723e */ /* 0x004fc800000010ff */
[----:B------:R-:W-:Y:S01]  /*106a0*/  HMMA.16816.F32.BF16 R156, R12, R80, R36 ;  /* 0x000000500c9c723c */ /* 0x000fe20000041824 */
[----:B------:R-:W1:Y:S01]  /*106b0*/  LDSM.16.MT88.4 R36, [R170+0x1800] ;  /* 0x00180000aa24783b */ /* 0x000e620000004200 */
        /* <DEDUP_REMOVED lines=12> */
[----:B---3--:R-:W-:Y:S01]  /*10780*/  HMMA.16816.F32.BF16 R188, R12, R40, R28 ;  /* 0x000000280cbc723c */ /* 0x008fe2000004181c */
[----:B------:R-:W2:Y:S01]  /*10790*/  LDSM.16.MT88.4 R28, [R170+0x1c00] ;  /* 0x001c0000aa1c783b */ /* 0x000ea20000004200 */
[----:B------:R-:W-:-:S02]  /*107a0*/  FFMA.FTZ R64, R46, c[0x0][0x2d0], -R4 ;  /* 0x0000b4002e407a23 */ /* 0x000fc40000010804 */
[----:B------:R-:W-:-:S04]  /*107b0*/  FADD.FTZ R4, R93, R92 ;  /* 0x0000005c5d047221 */ /* 0x000fc80000010000 */
[----:B------:R-:W-:Y:S01]  /*107c0*/  HMMA.16816.F32.BF16 R24, R16, R68, RZ ;  /* 0x000000441018723c */ /* 0x000fe200000418ff */
[----:B------:R-:W-:-:S06]  /*107d0*/  FADD.FTZ R4, R94, R4 ;  /* 0x000000045e047221 */ /* 0x000fcc0000010000 */
[--C-:B------:R-:W-:Y:S01]  /*107e0*/  FFMA.FTZ R68, R86, c[0x0][0x2d0], -R0.reuse ;  /* 0x0000b40056447a23 */ /* 0x100fe20000010800 */
[----:B-1----:R-:W-:Y:S01]  /*107f0*/  HMMA.16816.F32.BF16 R32, R20, R36, RZ ;  /* 0x000000241420723c */ /* 0x002fe200000418ff */
        /* <DEDUP_REMOVED lines=10> */
[----:B--2---:R-:W-:Y:S01]  /*108a0*/  HMMA.16816.F32.BF16 R176, R12, R28, R32 ;  /* 0x0000001c0cb0723c */ /* 0x004fe20000041820 */
        /* <DEDUP_REMOVED lines=116> */
.L_x_2133:
        /* <DEDUP_REMOVED lines=34> */
.L_x_2216:
        /* <DEDUP_REMOVED lines=19> */
.L_x_2217:
        /* <DEDUP_REMOVED lines=12> */
.L_x_2124:
[----:B------:R-:W-:Y:S05]  /*11400*/  BSYNC B0 ;  /* 0x0000000000007941 */ /* 0x000fea0003800000 */
.L_x_2123:
[----:B------:R-:W0:Y:S01]  /*11410*/  LDGDEPBAR ;  /* 0x00000000000079af */ /* 0x000e220000000000 */
[----:B------:R-:W-:Y:S01]  /*11420*/  WARPSYNC 0xffffffff ;  /* 0xffffffff00007948 */ /* 0x000fe20003800000 */
[-C--:B-12---:R-:W-:Y:S01]  /*11430*/  HMMA.16816.F32.BF16 R8, R52, R20.reuse, RZ ;  /* 0x000000143408723c */ /* 0x086fe200000418ff */
[----:B------:R-:W-:Y:S05]  /*11440*/  BSSY B0, `(.L_x_2126) ;  /* 0x00000ab000007945 */ /* 0x000fea0003800000 */
[----:B------:R-:W2:Y:S02]  /*11450*/  LDL R0, [R1] ;  /* 0x0000000001007983 */ /* 0x000ea40000100800 */
        /* <DEDUP_REMOVED lines=45> */
[----:B------:R-:W1:Y:S04]  /*11730*/  LDSM.16.M88.4 R188, [R202] ;  /* 0x00000000cabc783b */ /* 0x000e680000000200 */
[----:B--2---:R-:W-:Y:S03]  /*11740*/  ISETP.GT.AND P0, PT, R209, R0, PT ;  /* 0x00000000d100720c */ /* 0x004fe60003f04270 */
        /* <DEDUP_REMOVED lines=49> */
[----:B------:R-:W-:Y:S01]  /*11a60*/  IMAD.MOV.U32 R208, RZ, RZ, RZ ;  /* 0x000000ffffd07224 */ /* 0x000fe200078e00ff */
[----:B------:R-:W2:Y:S04]  /*11a70*/  LDL R2, [R1+0x48] ;  /* 0x0000480001027983 */ /* 0x000ea80000100800 */
        /* <DEDUP_REMOVED lines=8> */
[----:B------:R-:W-:Y:S02]  /*11b00*/  IMAD.IADD R3, R0, 0x1, -R3 ;  /* 0x0000000100037824 */ /* 0x000fe400078e0a03 */
[----:B------:R-:W-:Y:S05]  /*11b10*/  IMAD.MOV.U32 R0, RZ, RZ, 0x1 ;  /* 0x00000001ff007424 */ /* 0x000fea00078e00ff */
[----:B------:R-:W-:Y:S01]  /*11b20*/  ISETP.NE.AND P0, PT, R0, c[0x0][0x2b8], PT ;  /* 0x0000ae0000007a0c */ /* 0x000fe20003f05270 */
        /* <DEDUP_REMOVED lines=30> */
.L_x_2218:
[----:B------:R-:W-:-:S05]  /*11d10*/  BRA.DIV ~URZ, `(.L_x_2129) ;  /* 0x00007b327f007947 */ /* 0x000fca000b800000 */
[----:B------:R3:W4:Y:S02]  /*11d20*/  SHFL.IDX PT, R0, R175, RZ, 0x1c1f ;  /* 0x001c1fffaf007589 */ /* 0x00072400000e0000 */
.L_x_2219:
        /* <DEDUP_REMOVED lines=16> */
.L_x_2220:
        /* <DEDUP_REMOVED lines=12> */
.L_x_2127:
[----:B------:R-:W-:Y:S05]  /*11ef0*/  BSYNC B0 ;  /* 0x0000000000007941 */ /* 0x000fea0003800000 */
.L_x_2126:
[----:B------:R-:W-:Y:S01]  /*11f00*/  FMNMX.FTZ R4, R8, R108, !PT ;  /* 0x0000006c08047209 */ /* 0x000fe20007810000 */
[----:B------:R-:W0:Y:S01]  /*11f10*/  LDGDEPBAR ;  /* 0x00000000000079af */ /* 0x000e220000000000 */
[----:B---3--:R-:W-:Y:S02]  /*11f20*/  FMNMX.FTZ R3, R10, R107, !PT ;  /* 0x0000006b0a037209 */ /* 0x008fe40007810000 */
        /* <DEDUP_REMOVED lines=47> */
[----:B------:R1:W3:Y:S02]  /*12220*/  SHFL.BFLY PT, R0, R4, 0x2, 0x1f ;  /* 0x0c401f0004007f89 */ /* 0x0002e400000e0000 */
.L_x_2221:
[----:B-1-3--:R-:W-:Y:S01]  /*12230*/  FMNMX.FTZ R4, R4, R0, !PT ;  /* 0x0000000004047209 */ /* 0x00afe20007810000 */
        /* <DEDUP_REMOVED lines=13> */
[----:B------:R1:W3:Y:S02]  /*12310*/  SHFL.BFLY PT, R0, R4, 0x1, 0x1f ;  /* 0x0c201f0004007f89 */ /* 0x0002e400000e0000 */
.L_x_2222:
[----:B------:R-:W-:Y:S01]  /*12320*/  FMUL.FTZ R2, R108, c[0x0][0x2d0] ;  /* 0x0000b4006c027a20 */ /* 0x000fe20000410000 */
[----:B---3--:R-:W-:Y:S01]  /*12330*/  FMNMX.FTZ R5, R0, R4, !PT ;  /* 0x0000000400057209 */ /* 0x008fe20007810000 */
[----:B------:R-:W-:Y:S01]  /*12340*/  FADD.FTZ R0, -R108, R109 ;  /* 0x0000006d6c007221 */ /* 0x000fe20000010100 */
[----:B------:R-:W-:Y:S01]  /*12350*/  WARPSYNC 0xffffffff ;  /* 0xffffffff00007948 */ /* 0x000fe20003800000 */
[--C-:B------:R-:W-:Y:S02]  /*12360*/  FFMA.FTZ R3, R9, c[0x0][0x2d0], -R2.reuse ;  /* 0x0000b40009037a23 */ /* 0x100fe40000010802 */
[----:B------:R-:W-:Y:S02]  /*12370*/  FMUL.FTZ R0, R0, c[0x0][0x2d0] ;  /* 0x0000b40000007a20 */ /* 0x000fe40000410000 */
[--C-:B------:R-:W-:Y:S02]  /*12380*/  FFMA.FTZ R8, R8, c[0x0][0x2d0], -R2.reuse ;  /* 0x0000b40008087a23 */ /* 0x100fe40000010802 */
[--C-:B------:R-:W-:Y:S01]  /*12390*/  FFMA.FTZ R222, R40, c[0x0][0x2d0], -R2.reuse ;  /* 0x0000b40028de7a23 */ /* 0x100fe20000010802 */
        /* <DEDUP_REMOVED lines=11> */
[----:B------:R1:W3:Y:S10]  /*12450*/  MUFU.EX2 R2, R8 ;  /* 0x0000000800027308 */ /* 0x0002f40000000800 */
[----:B------:R-:W-:Y:S01]  /*12460*/  MUFU.EX2 R109, R109 ;  /* 0x0000006d006d7308 */ /* 0x000fe20000000800 */
[----:B-1----:R-:W-:Y:S04]  /*12470*/  FMUL.FTZ R8, R106, c[0x0][0x2d0] ;  /* 0x0000b4006a087a20 */ /* 0x002fe80000410000 */
[--C-:B------:R-:W-:Y:S02]  /*12480*/  FFMA.FTZ R180, R28, c[0x0][0x2d0], -R8.reuse ;  /* 0x0000b4001cb47a23 */ /* 0x100fe40000010808 */
[--C-:B------:R-:W-:Y:S02]  /*12490*/  FFMA.FTZ R179, R29, c[0x0][0x2d0], -R8.reuse ;  /* 0x0000b4001db37a23 */ /* 0x100fe40000010808 */
[----:B------:R-:W-:Y:S02]  /*124a0*/  FFMA.FTZ R178, R32, c[0x0][0x2d0], -R8 ;  /* 0x0000b40020b27a23 */ /* 0x000fe40000010808 */
[----:B---3--:R-:W-:Y:S01]  /*124b0*/  FFMA.FTZ R0, R4, R214, R2 ;  /* 0x000000d604007223 */ /* 0x008fe20000010002 */
[----:B------:R-:W-:Y:S01]  /*124c0*/  F2FP.BF16.PACK_AB R172, R3, R2 ;  /* 0x0000000203ac723e */ /* 0x000fe200000010ff */
[----:B------:R-:W-:Y:S01]  /*124d0*/  FMUL.FTZ R2, R107, c[0x0][0x2d0] ;  /* 0x0000b4006b027a20 */ /* 0x000fe20000410000 */
[----:B------:R-:W-:Y:S01]  /*124e0*/  MUFU.EX2 R234, R179 ;  /* 0x000000b300ea7308 */ /* 0x000fe20000000800 */
[----:B------:R-:W-:Y:S02]  /*124f0*/  FADD.FTZ R25, R3, R0 ;  /* 0x0000000003197221 */ /* 0x000fe40000010000 */
[----:B------:R-:W-:Y:S02]  /*12500*/  FADD.FTZ R0, -R107, R110 ;  /* 0x0000006e6b007221 */ /* 0x000fe40000010100 */
[--C-:B------:R-:W-:Y:S02]  /*12510*/  FFMA.FTZ R10, R10, c[0x0][0x2d0], -R2.reuse ;  /* 0x0000b4000a0a7a23 */ /* 0x100fe40000010802 */
[----:B------:R-:W-:Y:S02]  /*12520*/  FMUL.FTZ R0, R0, c[0x0][0x2d0] ;  /* 0x0000b40000007a20 */ /* 0x000fe40000410000 */
[--C-:B------:R-:W-:Y:S01]  /*12530*/  FFMA.FTZ R11, R11, c[0x0][0x2d0], -R2.reuse ;  /* 0x0000b4000b0b7a23 */ /* 0x100fe20000010802 */
[----:B------:R-:W-:Y:S01]  /*12540*/  MUFU.EX2 R110, R189 ;  /* 0x000000bd006e7308 */ /* 0x000fe20000000800 */
[--C-:B------:R-:W-:Y:S02]  /*12550*/  FFMA.FTZ R24, R22, c[0x0][0x2d0], -R2.reuse ;  /* 0x0000b40016187a23 */ /* 0x100fe40000010802 */
[--C-:B------:R-:W-:Y:S02]  /*12560*/  FFMA.FTZ R217, R42, c[0x0][0x2d0], -R2.reuse ;  /* 0x0000b4002ad97a23 */ /* 0x100fe40000010802 */
[--C-:B------:R-:W-:Y:S02]  /*12570*/  FFMA.FTZ R216, R43, c[0x0][0x2d0], -R2.reuse ;  /* 0x0000b4002bd87a23 */ /* 0x100fe40000010802 */
[--C-:B------:R-:W-:Y:S01]  /*12580*/  FFMA.FTZ R36, R23, c[0x0][0x2d0], -R2.reuse ;  /* 0x0000b40017247a23 */ /* 0x100fe20000010802 */
[----:B------:R-:W-:Y:S01]  /*12590*/  LDSM.16.MT88.4 R40, [R171] ;  /* 0x00000000ab28783b */ /* 0x000fe20000004200 */
[--C-:B------:R-:W-:Y:S01]  /*125a0*/  FFMA.FTZ R187, R26, c[0x0][0x2d0], -R2.reuse ;  /* 0x0000b4001abb7a23 */ /* 0x100fe20000010802 */
[----:B------:R-:W1:Y:S01]  /*125b0*/  MUFU.EX2 R3, R0 ;  /* 0x0000000000037308 */ /* 0x000e620000000800 */
[--C-:B------:R-:W-:Y:S02]  /*125c0*/  FFMA.FTZ R186, R27, c[0x0][0x2d0], -R2.reuse ;  /* 0x0000b4001bba7a23 */ /* 0x100fe40000010802 */
[--C-:B------:R-:W-:Y:S02]  /*125d0*/  FFMA.FTZ R184, R39, c[0x0][0x2d0], -R2.reuse ;  /* 0x0000b40027b87a23 */ /* 0x100fe40000010802 */
[--C-:B------:R-:W-:Y:S02]  /*125e0*/  FFMA.FTZ R215, R54, c[0x0][0x2d0], -R2.reuse ;  /* 0x0000b40036d77a23 */ /* 0x100fe40000010802 */
[--C-:B------:R-:W-:Y:S02]  /*125f0*/  FFMA.FTZ R214, R55, c[0x0][0x2d0], -R2.reuse ;  /* 0x0000b40037d67a23 */ /* 0x100fe40000010802 */
[----:B------:R-:W-:Y:S01]  /*12600*/  FFMA.FTZ R185, R38, c[0x0][0x2d0], -R2 ;  /* 0x0000b40026b97a23 */ /* 0x000fe20000010802 */
[----:B------:R-:W3:Y:S01]  /*12610*/  MUFU.EX2 R10, R10 ;  /* 0x0000000a000a7308 */ /* 0x000ee20000000800 */
[--C-:B------:R-:W-:Y:S02]  /*12620*/  FFMA.FTZ R23, R16, c[0x0][0x2d0], -R8.reuse ;  /* 0x0000b40010177a23 */ /* 0x100fe40000010808 */
[--C-:B------:R-:W-:Y:S02]  /*12630*/  FFMA.FTZ R22, R17, c[0x0][0x2d0], -R8.reuse ;  /* 0x0000b40011167a23 */ /* 0x100fe40000010808 */
[--C-:B------:R-:W-:Y:S02]  /*12640*/  FFMA.FTZ R176, R33, c[0x0][0x2d0], -R8.reuse ;  /* 0x0000b40021b07a23 */ /* 0x100fe40000010808 */
[--C-:B------:R-:W-:Y:S02]  /*12650*/  FFMA.FTZ R194, R44, c[0x0][0x2d0], -R8.reuse ;  /* 0x0000b4002cc27a23 */ /* 0x100fe40000010808 */
[--C-:B------:R-:W-:Y:S01]  /*12660*/  FFMA.FTZ R193, R45, c[0x0][0x2d0], -R8.reuse ;  /* 0x0000b4002dc17a23 */ /* 0x100fe20000010808 */
[----:B------:R-:W4:Y:S01]  /*12670*/  MUFU.EX2 R2, R11 ;  /* 0x0000000b00027308 */ /* 0x000f220000000800 */
[--C-:B------:R-:W-:Y:S02]  /*12680*/  FFMA.FTZ R192, R48, c[0x0][0x2d0], -R8.reuse ;  /* 0x0000b40030c07a23 */ /* 0x100fe40000010808 */
[----:B------:R-:W-:Y:S02]  /*12690*/  FFMA.FTZ R211, R49, c[0x0][0x2d0], -R8 ;  /* 0x0000b40031d37a23 */ /* 0x000fe40000010808 */
[C---:B-1----:R-:W-:Y:S02]  /*126a0*/  FMUL.FTZ R39, R3.reuse, R155 ;  /* 0x0000009b03277220 */ /* 0x042fe40000410000 */
[C---:B------:R-:W-:Y:S02]  /*126b0*/  FMUL.FTZ R52, R4.reuse, R160 ;  /* 0x000000a004347220 */ /* 0x040fe40000410000 */
[C---:B------:R-:W-:Y:S01]  /*126c0*/  FMUL.FTZ R53, R4.reuse, R161 ;  /* 0x000000a104357220 */ /* 0x040fe20000410000 */
[----:B------:R1:W-:Y:S01]  /*126d0*/  MUFU.EX2 R26, R9 ;  /* 0x00000009001a7308 */ /* 0x0003e20000000800 */
[C---:B------:R-:W-:Y:S02]  /*126e0*/  FMUL.FTZ R54, R3.reuse, R162 ;  /* 0x000000a203367220 */ /* 0x040fe40000410000 */
[C---:B------:R-:W-:Y:S02]  /*126f0*/  FMUL.FTZ R55, R3.reuse, R163 ;  /* 0x000000a303377220 */ /* 0x040fe40000410000 */
[C---:B---3--:R-:W-:Y:S01]  /*12700*/  FFMA.FTZ R0, R3.reuse, R213, R10 ;  /* 0x000000d503007223 */ /* 0x048fe2000001000a */
[----:B------:R-:W-:Y:S01]  /*12710*/  LDSM.16.MT88.4 R160, [R170+0x1400] ;  /* 0x00140000aaa0783b */ /* 0x000fe20000004200 */
[C---:B------:R-:W-:Y:S02]  /*12720*/  FMUL.FTZ R56, R4.reuse, R56 ;  /* 0x0000003804387220 */ /* 0x040fe40000410000 */
[----:B------:R-:W-:Y:S01]  /*12730*/  FMUL.FTZ R57, R4, R57 ;  /* 0x0000003904397220 */ /* 0x000fe20000410000 */
[----:B------:R-:W3:Y:S01]  /*12740*/  MUFU.EX2 R27, R20 ;  /* 0x00000014001b7308 */ /* 0x000ee20000000800 */
[C---:B------:R-:W-:Y:S02]  /*12750*/  FMUL.FTZ R58, R3.reuse, R58 ;  /* 0x0000003a033a7220 */ /* 0x040fe40000410000 */
[----:B------:R-:W-:Y:S01]  /*12760*/  FMUL.FTZ R59, R3, R59 ;  /* 0x0000003b033b7220 */ /* 0x000fe20000410000 */
[C---:B----4-:R-:W-:Y:S01]  /*12770*/  F2FP.BF16.PACK_AB R173, R2.reuse, R10 ;  /* 0x0000000a02ad723e */ /* 0x050fe200000010ff */
[----:B------:R-:W-:Y:S02]  /*12780*/  FADD.FTZ R37, R2, R0 ;  /* 0x0000000002257221 */ /* 0x000fe40000010000 */
[----:B------:R-:W-:Y:S02]  /*12790*/  FADD.FTZ R0, -R106, R111 ;  /* 0x0000006f6a007221 */ /* 0x000fe40000010100 */
[--C-:B------:R-:W-:Y:S01]  /*127a0*/  FFMA.FTZ R10, R12, c[0x0][0x2d0], -R8.reuse ;  /* 0x0000b4000c0a7a23 */ /* 0x100fe20000010808 */
[----:B------:R4:W-:Y:S01]  /*127b0*/  MUFU.EX2 R226, R36 ;  /* 0x0000002400e27308 */ /* 0x0009e20000000800 */
[----:B------:R-:W-:Y:S02]  /*127c0*/  FMUL.FTZ R0, R0, c[0x0][0x2d0] ;  /* 0x0000b40000007a20 */ /* 0x000fe40000410000 */
[C---:B------:R-:W-:Y:S02]  /*127d0*/  FMUL.FTZ R68, R4.reuse, R68 ;  /* 0x0000004404447220 */ /* 0x040fe40000410000 */
[----:B-1----:R-:W-:Y:S02]  /*127e0*/  FFMA.FTZ R9, R13, c[0x0][0x2d0], -R8 ;  /* 0x0000b4000d097a23 */ /* 0x002fe40000010808 */
[----:B------:R-:W-:Y:S02]  /*127f0*/  FMUL.FTZ R8, R5, c[0x0][0x2d0] ;  /* 0x0000b40005087a20 */ /* 0x000fe40000410000 */
[----:B------:R-:W-:Y:S01]  /*12800*/  FMUL.FTZ R69, R4, R69 ;  /* 0x0000004504457220 */ /* 0x000fe20000410000 */
[----:B------:R1:W5:Y:S01]  /*12810*/  MUFU.EX2 R2, R0 ;  /* 0x0000000000027308 */ /* 0x0003620000000800 */
[--C-:B------:R-:W-:Y:S02]  /*12820*/  FFMA.FTZ R21, R15, c[0x0][0x2d0], -R8.reuse ;  /* 0x0000b4000f157a23 */ /* 0x100fe40000010808 */
[--C-:B------:R-:W-:Y:S01]  /*12830*/  FFMA.FTZ R11, R19, c[0x0][0x2d0], -R8.reuse ;  /* 0x0000b400130b7a23 */ /* 0x100fe20000010808 */
[----:B--23--:R-:W-:Y:S01]  /*12840*/  F2FP.BF16.PACK_AB R174, R26, R27 ;  /* 0x0000001b1aae723e */ /* 0x00cfe200000010ff */
        /* <DEDUP_REMOVED lines=9> */
[----:B------:R-:W3:Y:S01]  /*128e0*/  MUFU.EX2 R9, R9 ;  /* 0x0000000900097308 */ /* 0x000ee20000000800 */
[----:B------:R-:W-:Y:S02]  /*128f0*/  FFMA.FTZ R218, R51, c[0x0][0x2d0], -R8 ;  /* 0x0000b40033da7a23 */ /* 0x000fe40000010808 */
[----:B----4-:R-:W-:Y:S02]  /*12900*/  FMUL.FTZ R36, R4, R152 ;  /* 0x0000009804247220 */ /* 0x010fe40000410000 */
[----:B-1----:R-:W-:Y:S02]  /*12910*/  FADD.FTZ R0, -R5, R6 ;  /* 0x0000000605007221 */ /* 0x002fe40000010100 */
[----:B------:R-:W-:Y:S02]  /*12920*/  FADD.FTZ R6, R27, R25 ;  /* 0x000000191b067221 */ /* 0x000fe40000010000 */
[----:B------:R-:W-:Y:S01]  /*12930*/  FMUL.FTZ R0, R0, c[0x0][0x2d0] ;  /* 0x0000b40000007a20 */ /* 0x000fe20000410000 */
[----:B------:R-:W-:Y:S01]  /*12940*/  MUFU.EX2 R242, R11 ;  /* 0x0000000b00f27308 */ /* 0x000fe20000000800 */
[----:B------:R-:W-:Y:S02]  /*12950*/  FADD.FTZ R188, R26, R6 ;  /* 0x000000061abc7221 */ /* 0x000fe40000010000 */
[----:B-----5:R-:W-:Y:S02]  /*12960*/  FMUL.FTZ R16, R2, R132 ;  /* 0x0000008402107220 */ /* 0x020fe40000410000 */
[----:B--2---:R-:W-:Y:S02]  /*12970*/  FFMA.FTZ R10, R14, c[0x0][0x2d0], -R8 ;  /* 0x0000b4000e0a7a23 */ /* 0x004fe40000010808 */
        /* <DEDUP_REMOVED lines=9> */
[C---:B---3--:R-:W-:Y:S02]  /*12a10*/  FFMA.FTZ R6, R2.reuse, R223, R38 ;  /* 0x000000df02067223 */ /* 0x048fe40000010026 */
[C---:B------:R-:W-:Y:S01]  /*12a20*/  FMUL.FTZ R48, R2.reuse, R116 ;  /* 0x0000007402307220 */ /* 0x040fe20000410000 */
[----:B------:R-:W-:Y:S01]  /*12a30*/  F2FP.BF16.PACK_AB R116, R9, R38 ;  /* 0x000000260974723e */ /* 0x000fe200000010ff */
        /* <DEDUP_REMOVED lines=18> */
[C---:B-1----:R-:W-:Y:S02]  /*12b60*/  FMUL.FTZ R18, R0.reuse, R134 ;  /* 0x0000008600127220 */ /* 0x042fe40000410000 */
[C---:B------:R-:W-:Y:S02]  /*12b70*/  FMUL.FTZ R19, R0.reuse, R135 ;  /* 0x0000008700137220 */ /* 0x040fe40000410000 */
[C---:B------:R-:W-:Y:S01]  /*12b80*/  FMUL.FTZ R30, R0.reuse, R130 ;  /* 0x00000082001e7220 */ /* 0x040fe20000410000 */
[----:B------:R-:W1:Y:S01]  /*12b90*/  MUFU.EX2 R2, R10 ;  /* 0x0000000a00027308 */ /* 0x000e620000000800 */
        /* <DEDUP_REMOVED lines=10> */
[C---:B------:R-:W-:Y:S01]  /*12c40*/  FMUL.FTZ R50, R0.reuse, R118 ;  /* 0x0000007600327220 */ /* 0x040fe20000410000 */
[----:B--2---:R-:W-:Y:S01]  /*12c50*/  F2FP.BF16.PACK_AB R118, R241, R225 ;  /* 0x000000e1f176723e */ /* 0x004fe200000010ff */
[C---:B------:R-:W-:Y:S01]  /*12c60*/  FMUL.FTZ R51, R0.reuse, R119 ;  /* 0x0000007700337220 */ /* 0x040fe20000410000 */
[----:B------:R-:W-:Y:S01]  /*12c70*/  LDSM.16.MT88.4 R120, [R170+0xc00] ;  /* 0x000c0000aa78783b */ /* 0x000fe20000004200 */
[C---:B------:R-:W-:Y:S02]  /*12c80*/  FMUL.FTZ R62, R0.reuse, R62 ;  /* 0x0000003e003e7220 */ /* 0x040fe40000410000 */
[C---:B------:R-:W-:Y:S01]  /*12c90*/  FMUL.FTZ R63, R0.reuse, R63 ;  /* 0x0000003f003f7220 */ /* 0x040fe20000410000 */
[----:B------:R-:W-:Y:S01]  /*12ca0*/  MUFU.EX2 R139, R187 ;  /* 0x000000bb008b7308 */ /* 0x000fe20000000800 */
[C---:B------:R-:W-:Y:S01]  /*12cb0*/  FMUL.FTZ R66, R0.reuse, R66 ;  /* 0x0000004200427220 */ /* 0x040fe20000410000 */
[----:B-1----:R-:W-:Y:S01]  /*12cc0*/  F2FP.BF16.PACK_AB R117, R223, R2 ;  /* 0x00000002df75723e */ /* 0x002fe200000010ff */
[C---:B------:R-:W-:Y:S01]  /*12cd0*/  FMUL.FTZ R67, R0.reuse, R67 ;  /* 0x0000004300437220 */ /* 0x040fe20000410000 */
        /* <DEDUP_REMOVED lines=12> */
[----:B------:R-:W-:Y:S02]  /*12da0*/  FADD.FTZ R137, R9, R6 ;  /* 0x0000000609897221 */ /* 0x000fe40000010000 */
[C---:B------:R-:W-:Y:S02]  /*12db0*/  FMUL.FTZ R8, R4.reuse, R140 ;  /* 0x0000008c04087220 */ /* 0x040fe40000410000 */
[C---:B------:R-:W-:Y:S02]  /*12dc0*/  FMUL.FTZ R9, R4.reuse, R141 ;  /* 0x0000008d04097220 */ /* 0x040fe40000410000 */
[C---:B------:R-:W-:Y:S01]  /*12dd0*/  FMUL.FTZ R10, R3.reuse, R142 ;  /* 0x0000008e030a7220 */ /* 0x040fe20000410000 */
[----:B------:R1:W2:Y:S01]  /*12de0*/  MUFU.EX2 R0, R24 ;  /* 0x0000001800007308 */ /* 0x0002a20000000800 */
        /* <DEDUP_REMOVED lines=11> */
[----:B------:R-:W4:Y:S01]  /*12ea0*/  MUFU.EX2 R6, R191 ;  /* 0x000000bf00067308 */ /* 0x000f220000000800 */
[C---:B------:R-:W-:Y:S02]  /*12eb0*/  FMUL.FTZ R75, R3.reuse, R75 ;  /* 0x0000004b034b7220 */ /* 0x040fe40000410000 */
[----:B------:R-:W-:Y:S01]  /*12ec0*/  FMUL.FTZ R84, R4, R84 ;  /* 0x0000005404547220 */ /* 0x000fe20000410000 */
[----:B-1----:R-:W1:Y:S01]  /*12ed0*/  LDSM.16.MT88.4 R24, [R170] ;  /* 0x00000000aa18783b */ /* 0x002e620000004200 */
[----:B--2---:R-:W-:Y:S01]  /*12ee0*/  F2FP.BF16.PACK_AB R175, R226, R0 ;  /* 0x00000000e2af723e */ /* 0x004fe200000010ff */
[----:B------:R-:W-:Y:S02]  /*12ef0*/  FADD.FTZ R136, R0, R37 ;  /* 0x0000002500887221 */ /* 0x000fe40000010000 */
[C---:B------:R-:W-:Y:S02]  /*12f00*/  FMUL.FTZ R37, R4.reuse, R153 ;  /* 0x0000009904257220 */ /* 0x040fe40000410000 */
[----:B------:R-:W-:Y:S01]  /*12f10*/  FMUL.FTZ R85, R4, R85 ;  /* 0x0000005504557220 */ /* 0x000fe20000410000 */
[----:B------:R-:W2:Y:S01]  /*12f20*/  MUFU.EX2 R2, R190 ;  /* 0x000000be00027308 */ /* 0x000ea20000000800 */
[----:B------:R-:W-:Y:S01]  /*12f30*/  LDSM.16.MT88.4 R152, [R171+0x800] ;  /* 0x00080000ab98783b */ /* 0x000fe20000004200 */
[C---:B------:R-:W-:Y:S01]  /*12f40*/  FMUL.FTZ R86, R3.reuse, R86 ;  /* 0x0000005603567220 */ /* 0x040fe20000410000 */
[----:B---3--:R-:W-:Y:S01]  /*12f50*/  F2FP.BF16.PACK_AB R119, R242, R224 ;  /* 0x000000e0f277723e */ /* 0x008fe200000010ff */
[C---:B------:R-:W-:Y:S02]  /*12f60*/  FMUL.FTZ R20, R4.reuse, R144 ;  /* 0x0000009004147220 */ /* 0x040fe40000410000 */
[C---:B------:R-:W-:Y:S02]  /*12f70*/  FMUL.FTZ R87, R3.reuse, R87 ;  /* 0x0000005703577220 */ /* 0x040fe40000410000 */
[C---:B------:R-:W-:Y:S01]  /*12f80*/  FMUL.FTZ R100, R4.reuse, R100 ;  /* 0x0000006404647220 */ /* 0x040fe20000410000 */
[----:B------:R-:W-:Y:S01]  /*12f90*/  LDSM.16.MT88.4 R144, [R170+0x800] ;  /* 0x00080000aa90783b */ /* 0x000fe20000004200 */
[----:B------:R-:W-:Y:S01]  /*12fa0*/  MUFU.EX2 R237, R178 ;  /* 0x000000b200ed7308 */ /* 0x000fe20000000800 */
[----:B------:R-:W-:Y:S02]  /*12fb0*/  FMUL.FTZ R101, R4, R101 ;  /* 0x0000006504657220 */ /* 0x000fe40000410000 */
[C---:B------:R-:W-:Y:S02]  /*12fc0*/  FMUL.FTZ R102, R3.reuse, R102 ;  /* 0x0000006603667220 */ /* 0x040fe40000410000 */
[C---:B------:R-:W-:Y:S02]  /*12fd0*/  FMUL.FTZ R103, R3.reuse, R103 ;  /* 0x0000006703677220 */ /* 0x040fe40000410000 */
[----:B----4-:R-:W-:Y:S02]  /*12fe0*/  FADD.FTZ R0, R6, R188 ;  /* 0x000000bc06007221 */ /* 0x010fe40000010000 */
[C---:B------:R-:W-:Y:S01]  /*12ff0*/  FMUL.FTZ R88, R4.reuse, R88 ;  /* 0x0000005804587220 */ /* 0x040fe20000410000 */
[----:B------:R-:W-:Y:S01]  /*13000*/  MUFU.EX2 R239, R176 ;  /* 0x000000b000ef7308 */ /* 0x000fe20000000800 */
[----:B------:R-:W-:Y:S02]  /*13010*/  FMUL.FTZ R89, R4, R89 ;  /* 0x0000005904597220 */ /* 0x000fe40000410000 */
[C---:B------:R-:W-:Y:S02]  /*13020*/  FMUL.FTZ R90, R3.reuse, R90 ;  /* 0x0000005a035a7220 */ /* 0x040fe40000410000 */
[----:B--2---:R-:W-:Y:S02]  /*13030*/  FADD.FTZ R0, R2, R0 ;  /* 0x0000000002007221 */ /* 0x004fe40000010000 */
[C---:B------:R-:W-:Y:S02]  /*13040*/  FMUL.FTZ R91, R3.reuse, R91 ;  /* 0x0000005b035b7220 */ /* 0x040fe40000410000 */
[----:B------:R-:W-:Y:S01]  /*13050*/  FADD.FTZ R0, R110, R0 ;  /* 0x000000006e007221 */ /* 0x000fe20000010000 */
[----:B------:R-:W-:Y:S01]  /*13060*/  MUFU.EX2 R233, R177 ;  /* 0x000000b100e97308 */ /* 0x000fe20000000800 */
[-C--:B-1----:R-:W-:Y:S09]  /*13070*/  HMMA.16816.F32.BF16 R8, R172, R24.reuse, R8 ;  /* 0x00000018ac08723c */ /* 0x082ff20000041808 */
[----:B------:R-:W-:Y:S01]  /*13080*/  MUFU.EX2 R232, R181 ;  /* 0x000000b500e87308 */ /* 0x000fe20000000800 */
[C---:B------:R-:W-:Y:S07]  /*13090*/  HMMA.16816.F32.BF16 R12, R116.reuse, R24, R12 ;  /* 0x00000018740c723c */ /* 0x040fee000004180c */
        /* <DEDUP_REMOVED lines=17> */
[----:B------:R-:W-:Y:S04]  /*131b0*/  MUFU.EX2 R191, R214 ;  /* 0x000000d600bf7308 */ /* 0x000fe80000000800 */
[C---:B------:R-:W-:Y:S02]  /*131c0*/  FMUL.FTZ R42, R3.reuse, R158 ;  /* 0x0000009e032a7220 */ /* 0x040fe40000410000 */
[----:B------:R-:W-:Y:S03]  /*131d0*/  FMUL.FTZ R43, R3, R159 ;  /* 0x0000009f032b7220 */ /* 0x000fe60000410000 */
[----:B------:R-:W-:Y:S01]  /*131e0*/  FADD.FTZ R3, R226, R136 ;  /* 0x00000088e2037221 */ /* 0x000fe20000010000 */
[----:B------:R-:W-:Y:S03]  /*131f0*/  MUFU.EX2 R186, R194 ;  /* 0x000000c200ba7308 */ /* 0x000fe60000000800 */
[-C--:B------:R-:W-:Y:S07]  /*13200*/  HMMA.16816.F32.BF16 R40, R172, R120.reuse, R40 ;  /* 0x00000078ac28723c */ /* 0x080fee0000041828 */
[----:B------:R-:W-:Y:S01]  /*13210*/  MUFU.EX2 R136, R220 ;  /* 0x000000dc00887308 */ /* 0x000fe20000000800 */
[C---:B------:R-:W-:Y:S08]  /*13220*/  HMMA.16816.F32.BF16 R44, R116.reuse, R120, R44 ;  /* 0x00000078742c723c */ /* 0x040ff0000004182c */
        /* <DEDUP_REMOVED lines=11> */
[----:B------:R-:W-:Y:S01]  /*132e0*/  MUFU.EX2 R181, R213 ;  /* 0x000000d500b57308 */ /* 0x000fe20000000800 */
[C---:B------:R-:W-:Y:S09]  /*132f0*/  HMMA.16816.F32.BF16 R60, R116.reuse, R120, R60 ;  /* 0x00000078743c723c */ /* 0x040ff2000004183c */
[----:B------:R-:W2:Y:S01]  /*13300*/  MUFU.EX2 R180, R218 ;  /* 0x000000da00b47308 */ /* 0x000ea20000000800 */
[-C--:B------:R-:W-:Y:S03]  /*13310*/  HMMA.16816.F32.BF16 R64, R116, R122.reuse, R64 ;  /* 0x0000007a7440723c */ /* 0x080fe60000041840 */
[----:B-1----:R-:W-:Y:S05]  /*13320*/  F2FP.BF16.PACK_AB R177, R182, R183 ;  /* 0x000000b7b6b1723e */ /* 0x002fea00000010ff */
[C---:B------:R-:W-:Y:S01]  /*13330*/  HMMA.16816.F32.BF16 R68, R172.reuse, R122, R68 ;  /* 0x0000007aac44723c */ /* 0x040fe20000041844 */
[----:B------:R-:W1:Y:S03]  /*13340*/  LDSM.16.MT88.4 R120, [R170+0x1800] ;  /* 0x00180000aa78783b */ /* 0x000e660000004200 */
[----:B--2---:R-:W-:Y:S04]  /*13350*/  F2FP.BF16.PACK_AB R179, R180, R181 ;  /* 0x000000b5b4b3723e */ /* 0x004fe800000010ff */
        /* <DEDUP_REMOVED lines=17> */
[----:B------:R-:W2:Y:S01]  /*13470*/  LDL R223, [R1] ;  /* 0x0000000001df7983 */ /* 0x000ea20000100800 */
        /* <DEDUP_REMOVED lines=12> */
[----:B-1----:R-:W-:Y:S02]  /*13540*/  FADD.FTZ R0, R110, R2 ;  /* 0x000000026e007221 */ /* 0x002fe40000010000 */
[----:B------:R-:W-:Y:S02]  /*13550*/  FADD.FTZ R2, R242, R4 ;  /* 0x00000004f2027221 */ /* 0x000fe40000010000 */
[C---:B------:R-:W-:Y:S01]  /*13560*/  HMMA.16816.F32.BF16 R20, R116.reuse, R126, R20 ;  /* 0x0000007e7414723c */ /* 0x040fe20000041814 */
[----:B------:R-:W1:Y:S03]  /*13570*/  LDSM.16.MT88.4 R124, [R171+0x1000] ;  /* 0x00100000ab7c783b */ /* 0x000e660000004200 */
[----:B------:R-:W-:Y:S01]  /*13580*/  FADD.FTZ R4, R139, R3 ;  /* 0x000000038b047221 */ /* 0x000fe20000010000 */
[C---:B---3--:R-:W-:Y:S01]  /*13590*/  F2FP.BF16.PACK_AB R172, R109.reuse, R110 ;  /* 0x0000006e6dac723e */ /* 0x048fe200000010ff */
[----:B------:R-:W-:Y:S02]  /*135a0*/  FADD.FTZ R0, R109, R0 ;  /* 0x000000006d007221 */ /* 0x000fe40000010000 */
        /* <DEDUP_REMOVED lines=8> */
[----:B------:R-:W-:Y:S01]  /*13630*/  FADD.FTZ R3, R138, R0 ;  /* 0x000000008a037221 */ /* 0x000fe20000010000 */
[----:B------:R-:W-:Y:S01]  /*13640*/  MOV R6, R5 ;  /* 0x0000000500067202 */ /* 0x000fe20000000f00 */
        /* <DEDUP_REMOVED lines=32> */
[----:B------:R-:W-:Y:S04]  /*13850*/  FADD.FTZ R224, R180, R2 ;  /* 0x00000002b4e07221 */ /* 0x000fe80000010000 */
        /* <DEDUP_REMOVED lines=23> */
[----:B--2---:R-:W-:Y:S01]  /*139d0*/  ISETP.GT.AND P0, PT, R209, R223, PT ;  /* 0x000000dfd100720c */ /* 0x004fe20003f04270 */
[----:B------:R-:W-:Y:S04]  /*139e0*/  FADD.FTZ R223, R184, R3 ;  /* 0x00000003b8df7221 */ /* 0x000fe80000010000 */
        /* <DEDUP_REMOVED lines=14> */
.L_x_2121:
        /* <DEDUP_REMOVED lines=16> */
.L_x_2223:
        /* <DEDUP_REMOVED lines=62> */
[----:B------:R-:W-:Y:S02]  /*13fb0*/  FMUL.FTZ R41, R2, R65 ;  /* 0x0000004102297220 */ /* 0x000fe40000410000 */
        /* <DEDUP_REMOVED lines=71> */
.L_x_2056:
[----:B------:R4:W5:Y:S04]  /*14430*/  LDL R6, [R1+0x50] ;  /* 0x0000500001067983 */ /* 0x0009680000100800 */
[----:B------:R-:W1:Y:S01]  /*14440*/  S2R R2, SR_TID.X ;  /* 0x0000000000027919 */ /* 0x000e620000002100 */
[----:B------:R-:W-:Y:S01]  /*14450*/  BSSY B0, `(.L_x_2135) ;  /* 0x0000011000007945 */ /* 0x000fe20003800000 */
[----:B-1----:R-:W-:-:S13]  /*14460*/  LOP3.LUT P0, RZ, R2, 0x7f, RZ, 0xc0, !PT ;  /* 0x0000007f02ff7812 */ /* 0x002fda000780c0ff */
[----:B------:R-:W-:Y:S05]  /*14470*/  @P0 BRA `(.L_x_2136) ;  /* 0x000000e000000947 */ /* 0x000fea0003800000 */
[----:B--2-4-:R-:W1:Y:S01]  /*14480*/  S2R R4, SR_LANEID ;  /* 0x0000000000047919 */ /* 0x014e620000000000 */
        /* <DEDUP_REMOVED lines=13> */
.L_x_2136:
[----:B----4-:R-:W-:Y:S05]  /*14560*/  BSYNC B0 ;  /* 0x0000000000007941 */ /* 0x010fea0003800000 */
.L_x_2135:
[----:B------:R-:W-:Y:S01]  /*14570*/  PRMT R0, R0, 0x9910, RZ ;  /* 0x0000991000007816 */ /* 0x000fe200000000ff */
[----:B------:R-:W-:Y:S01]  /*14580*/  BSSY B1, `(.L_x_2137) ;  /* 0x000038a000017945 */ /* 0x000fe20003800000 */
[----:B-----5:R-:W-:Y:S02]  /*14590*/  IMAD.MOV.U32 R80, RZ, RZ, R6 ;  /* 0x000000ffff507224 */ /* 0x020fe400078e0006 */
[----:B------:R-:W-:-:S13]  /*145a0*/  ISETP.NE.AND P0, PT, R0, RZ, PT ;  /* 0x000000ff0000720c */ /* 0x000fda0003f05270 */
[----:B------:R-:W-:Y:S05]  /*145b0*/  @!P0 BRA `(.L_x_2138) ;  /* 0x00002ba000008947 */ /* 0x000fea0003800000 */
[----:B-1----:R-:W4:Y:S04]  /*145c0*/  LDL R6, [R1+0x68] ;  /* 0x0000680001067983 */ /* 0x002f280000100800 */
        /* <DEDUP_REMOVED lines=109> */
[----:B------:R-:W-:Y:S01]  /*14ca0*/  STS [R13+0x5280], R2 ;  /* 0x005280020d007388 */ /* 0x000fe20000000800 */
[----:B-1----:R-:W-:-:S05]  /*14cb0*/  F2FP.BF16.PACK_AB R0, R27, R26 ;  /* 0x0000001a1b00723e */ /* 0x002fca00000010ff */
[----:B------:R-:W-:Y:S04]  /*14cc0*/  STS [R11+0x5000], R0 ;  /* 0x005000000b007388 */ /* 0x000fe80000000800 */
[----:B------:R1:W-:Y:S04]  /*14cd0*/  STS [R11+0x5200], R3 ;  /* 0x005200030b007388 */ /* 0x0003e80000000800 */
[----:B------:R-:W-:Y:S01]  /*14ce0*/  BAR.SYNC.DEFER_BLOCKING 0x1, 0x80 ;  /* 0x0042000000007b1d */ /* 0x000fe20000010000 */
[----:B-1----:R-:W-:-:S05]  /*14cf0*/  IMAD.MOV.U32 R3, RZ, RZ, RZ ;  /* 0x000000ffff037224 */ /* 0x002fca00078e00ff */
[----:B------:R1:W5:Y:S04]  /*14d00*/  @P2 LDG.E R12, [R8.64] ;  /* 0x00000008080c2981 */ /* 0x000368000c1e1900 */
[----:B------:R1:W5:Y:S01]  /*14d10*/  @P3 LDG.E R3, [R4.64] ;  /* 0x0000000804033981 */ /* 0x000362000c1e1900 */
[----:B--2---:R-:W-:-:S04]  /*14d20*/  ISETP.NE.AND P0, PT, R6, RZ, PT ;  /* 0x000000ff0600720c */ /* 0x004fc80003f05270 */
[----:B------:R-:W-:Y:S01]  /*14d30*/  SEL R0, R6, c[0x0][0x3d4], P0 ;  /* 0x0000f50006007a07 */ /* 0x000fe20000000000 */
[----:B------:R-:W-:Y:S05]  /*14d40*/  @P2 BRA `(.L_x_2139) ;  /* 0x0000004000002947 */ /* 0x000fea0003800000 */
[----:B-1----:R-:W-:Y:S05]  /*14d50*/  @!P3 BRA `(.L_x_2139) ;  /* 0x000000300000b947 */ /* 0x002fea0003800000 */
[----:B-----5:R1:W2:Y:S04]  /*14d60*/  LDG.E R12, [R4.64] ;  /* 0x00000008040c7981 */ /* 0x0202a8000c1e1900 */
[----:B-1----:R-:W2:Y:S02]  /*14d70*/  LDG.E R4, [R4.64+0x4] ;  /* 0x0000040804047981 */ /* 0x002ea4000c1e1900 */
[----:B--2---:R-:W-:Y:S02]  /*14d80*/  IADD3 R12, -R12, R4, RZ ;  /* 0x000000040c0c7210 */ /* 0x004fe40007ffe1ff */
.L_x_2139:
[----:B-1----:R-:W2:Y:S04]  /*14d90*/  LDL.LU R2, [R1+0x64] ;  /* 0x0000640001027983 */ /* 0x002ea80000300800 */
        /* <DEDUP_REMOVED lines=20> */
[----:B--2---:R-:W-:-:S05]  /*14ee0*/  SEL R2, R2, RZ, !P0 ;  /* 0x000000ff02027207 */ /* 0x004fca0004000000 */
[----:B-1----:R-:W-:Y:S01]  /*14ef0*/  IMAD R0, R9, R2, RZ ;  /* 0x0000000209007224 */ /* 0x002fe200078e02ff */
[----:B----4-:R-:W-:Y:S02]  /*14f00*/  SEL R6, R6, RZ, !P0 ;  /* 0x000000ff06067207 */ /* 0x010fe40004000000 */
        /* <DEDUP_REMOVED lines=69> */
[----:B------:R-:W-:Y:S01]  /*15360*/  SHF.R.S32.HI R4, RZ, 0x1f, R2 ;  /* 0x0000001fff047819 */ /* 0x000fe20000011402 */
[----:B-1----:R-:W-:-:S04]  /*15370*/  IMAD.WIDE.U32 R8, R3, c[0x0][0x3a0], RZ ;  /* 0x0000e80003087a25 */ /* 0x002fc800078e00ff */
[----:B------:R-:W-:Y:S02]  /*15380*/  IMAD R3, R3, c[0x0][0x3a4], R16 ;  /* 0x0000e90003037a24 */ /* 0x000fe400078e0210 */
[----:B------:R-:W-:-:S03]  /*15390*/  IMAD R10, R4, c[0x0][0x3f0], RZ ;  /* 0x0000fc00040a7a24 */ /* 0x000fc600078e02ff */
[----:B------:R-:W-:Y:S01]  /*153a0*/  IADD3 R9, R9, R3, RZ ;  /* 0x0000000309097210 */ /* 0x000fe20007ffe0ff */
[----:B------:R-:W-:-:S04]  /*153b0*/  IMAD R10, R2, c[0x0][0x3f4], R10 ;  /* 0x0000fd00020a7a24 */ /* 0x000fc800078e020a */
[----:B------:R-:W-:-:S04]  /*153c0*/  IMAD.WIDE.U32 R8, R5, c[0x0][0x3e8], R8 ;  /* 0x0000fa0005087a25 */ /* 0x000fc800078e0008 */
[----:B------:R-:W-:Y:S01]  /*153d0*/  IMAD R5, R5, c[0x0][0x3ec], R9 ;  /* 0x0000fb0005057a24 */ /* 0x000fe200078e0209 */
[----:B------:R-:W-:Y:S01]  /*153e0*/  MOV R4, R8 ;  /* 0x0000000800047202 */ /* 0x000fe20000000f00 */
[----:B------:R-:W-:Y:S01]  /*153f0*/  IMAD.SHL.U32 R9, R250, 0x2, RZ ;  /* 0x00000002fa097824 */ /* 0x000fe200078e00ff */
[----:B--2---:R-:W-:-:S03]  /*15400*/  SHF.R.S32.HI R82, RZ, 0x1f, R83 ;  /* 0x0000001fff527819 */ /* 0x004fc60000011453 */
[----:B------:R-:W-:Y:S01]  /*15410*/  IMAD.WIDE.U32 R4, R2, c[0x0][0x3f0], R4 ;  /* 0x0000fc0002047a25 */ /* 0x000fe200078e0004 */
[-C--:B------:R-:W-:Y:S01]  /*15420*/  LEA.HI R82, R82, R83.reuse, RZ, 0x2 ;  /* 0x0000005352527211 */ /* 0x080fe200078f10ff */
[----:B------:R1:W2:Y:S02]  /*15430*/  LDS.128 R24, [R9+0x80] ;  /* 0x0000800009187984 */ /* 0x0002a40000000c00 */
[----:B------:R-:W-:Y:S01]  /*15440*/  IMAD.IADD R5, R5, 0x1, R10 ;  /* 0x0000000105057824 */ /* 0x000fe200078e020a */
[----:B------:R-:W-:Y:S01]  /*15450*/  LOP3.LUT R82, R82, 0xfffffffc, RZ, 0xc0, !PT ;  /* 0xfffffffc52527812 */ /* 0x000fe200078ec0ff */
[----:B------:R1:W3:Y:S03]  /*15460*/  LDS.128 R36, [R9+0x880] ;  /* 0x0008800009247984 */ /* 0x0002e60000000c00 */
[----:B------:R-:W-:Y:S01]  /*15470*/  IADD3 R82, -R82, R83, RZ ;  /* 0x0000005352527210 */ /* 0x000fe20007ffe1ff */
[----:B------:R1:W4:Y:S03]  /*15480*/  LDS.128 R48, [R9+0x1080] ;  /* 0x0010800009307984 */ /* 0x0003260000000c00 */
[----:B------:R-:W-:Y:S01]  /*15490*/  LEA R6, R82, R249, 0x5 ;  /* 0x000000f952067211 */ /* 0x000fe200078e28ff */
[----:B------:R1:W1:Y:S03]  /*154a0*/  LDS.128 R60, [R9+0x1880] ;  /* 0x00188000093c7984 */ /* 0x0002660000000c00 */
[----:B------:R-:W-:Y:S01]  /*154b0*/  LEA R6, R81, R6, 0x7 ;  /* 0x0000000651067211 */ /* 0x000fe200078e38ff */
[----:B------:R1:W1:Y:S03]  /*154c0*/  LDS.128 R20, [R9+0x2080] ;  /* 0x0020800009147984 */ /* 0x0002660000000c00 */
[----:B------:R-:W-:Y:S01]  /*154d0*/  MOV R3, R6 ;  /* 0x0000000600037202 */ /* 0x000fe20000000f00 */
[----:B------:R-:W-:Y:S01]  /*154e0*/  @P5 IMAD.HI.U32 R11, R6, c[0x0][0x4ec], RZ ;  /* 0x00013b00060b5a27 */ /* 0x000fe200078e00ff */
[----:B------:R1:W1:Y:S04]  /*154f0*/  LDS.128 R32, [R9+0x2880] ;  /* 0x0028800009207984 */ /* 0x0002680000000c00 */
[----:B------:R1:W1:Y:S01]  /*15500*/  LDS.128 R44, [R9+0x3080] ;  /* 0x00308000092c7984 */ /* 0x0002620000000c00 */
[----:B------:R-:W-:-:S03]  /*15510*/  @P5 SHF.R.U32.HI R3, RZ, c[0x0][0x4f0], R11 ;  /* 0x00013c00ff035a19 */ /* 0x000fc6000001160b */
[----:B------:R1:W1:Y:S01]  /*15520*/  LDS.128 R56, [R9+0x3880] ;  /* 0x0038800009387984 */ /* 0x0002620000000c00 */
[----:B------:R-:W-:Y:S02]  /*15530*/  SHF.R.S32.HI R8, RZ, 0x1f, R3 ;  /* 0x0000001fff087819 */ /* 0x000fe40000011403 */
[C---:B------:R-:W-:Y:S01]  /*15540*/  IADD3 R2, -R3.reuse, RZ, RZ ;  /* 0x000000ff03027210 */ /* 0x040fe20007ffe1ff */
[----:B------:R1:W1:Y:S02]  /*15550*/  LDS.128 R16, [R9+0x4080] ;  /* 0x0040800009107984 */ /* 0x0002640000000c00 */
[----:B------:R-:W-:Y:S02]  /*15560*/  IMAD R8, R8, c[0x0][0x3e0], RZ ;  /* 0x0000f80008087a24 */ /* 0x000fe400078e02ff */
[----:B------:R1:W1:Y:S01]  /*15570*/  LDS.128 R28, [R9+0x4880] ;  /* 0x00488000091c7984 */ /* 0x0002620000000c00 */
[----:B------:R-:W-:Y:S02]  /*15580*/  IMAD R6, R2, c[0x0][0x4e8], R6 ;  /* 0x00013a0002067a24 */ /* 0x000fe400078e0206 */
[C---:B------:R-:W-:Y:S01]  /*15590*/  IMAD R8, R3.reuse, c[0x0][0x3e4], R8 ;  /* 0x0000f90003087a24 */ /* 0x040fe200078e0208 */
[----:B------:R1:W1:Y:S01]  /*155a0*/  LDS.128 R40, [R9+0x5080] ;  /* 0x0050800009287984 */ /* 0x0002620000000c00 */
[----:B------:R-:W-:Y:S01]  /*155b0*/  IMAD.WIDE.U32 R2, R3, c[0x0][0x3e0], R4 ;  /* 0x0000f80003027a25 */ /* 0x000fe200078e0004 */
[----:B------:R-:W-:-:S02]  /*155c0*/  SHF.R.S32.HI R4, RZ, 0x1f, R6 ;  /* 0x0000001fff047819 */ /* 0x000fc40000011406 */
[----:B------:R1:W1:Y:S01]  /*155d0*/  LDS.128 R52, [R9+0x5880] ;  /* 0x0058800009347984 */ /* 0x0002620000000c00 */
[----:B------:R-:W-:Y:S02]  /*155e0*/  LEA R5, R81, R249, 0x7 ;  /* 0x000000f951057211 */ /* 0x000fe400078e38ff */
        /* <DEDUP_REMOVED lines=8> */
[----:B--234-:R2:W3:Y:S02]  /*15670*/  SHFL.IDX PT, R4, R6, RZ, 0x1c1f ;  /* 0x001c1fff06047589 */ /* 0x01c4e400000e0000 */
.L_x_2224:
[----:B------:R-:W-:Y:S05]  /*15680*/  BRA.DIV ~URZ, `(.L_x_2142) ;  /* 0x000048127f007947 */ /* 0x000fea000b800000 */
[----:B------:R4:W2:Y:S02]  /*15690*/  SHFL.IDX PT, R2, R12, RZ, 0x1c1f ;  /* 0x001c1fff0c027589 */ /* 0x0008a400000e0000 */
.L_x_2225:
[----:B------:R-:W-:Y:S01]  /*156a0*/  ISETP.GE.AND P0, PT, R5, R0, PT ;  /* 0x000000000500720c */ /* 0x000fe20003f06270 */
[----:B------:R-:W-:-:S12]  /*156b0*/  BSSY B0, `(.L_x_2143) ;  /* 0x000000e000007945 */ /* 0x000fd80003800000 */
[----:B------:R-:W-:Y:S05]  /*156c0*/  @P0 BRA `(.L_x_2144) ;  /* 0x000000c000000947 */ /* 0x000fea0003800000 */
[----:B------:R-:W-:Y:S02]  /*156d0*/  ISETP.GE.AND P2, PT, R228, c[0x0][0x3c8], PT ;  /* 0x0000f200e4007a0c */ /* 0x000fe40003f46270 */
[----:B------:R-:W-:Y:S02]  /*156e0*/  ISETP.GE.AND P1, PT, R238, c[0x0][0x3c8], PT ;  /* 0x0000f200ee007a0c */ /* 0x000fe40003f26270 */
[----:B------:R-:W-:-:S09]  /*156f0*/  ISETP.GE.AND P0, PT, R227, c[0x0][0x3c8], PT ;  /* 0x0000f200e3007a0c */ /* 0x000fd20003f06270 */
[-C--:B--2---:R-:W-:Y:S02]  /*15700*/  @!P2 LEA R10, P5, R228, R2.reuse, 0x1 ;  /* 0x00000002e40aa211 */ /* 0x084fe400078a08ff */
[-C--:B------:R-:W-:Y:S02]  /*15710*/  @!P1 LEA R8, P4, R238, R2.reuse, 0x1 ;  /* 0x00000002ee089211 */ /* 0x080fe400078808ff */
[C---:B------:R-:W-:Y:S02]  /*15720*/  @!P0 LEA R2, P3, R227.reuse, R2, 0x1 ;  /* 0x00000002e3028211 */ /* 0x040fe400078608ff */
[-C--:B---3--:R-:W-:Y:S02]  /*15730*/  @!P2 LEA.HI.X R11, R228, R4.reuse, R229, 0x1, P5 ;  /* 0x00000004e40ba211 */ /* 0x088fe400028f0ce5 */
[-C--:B-1----:R-:W-:Y:S02]  /*15740*/  @!P1 LEA.HI.X R9, R238, R4.reuse, R252, 0x1, P4 ;  /* 0x00000004ee099211 */ /* 0x082fe400020f0cfc */
[----:B------:R-:W-:Y:S01]  /*15750*/  @!P0 LEA.HI.X R3, R227, R4, R251, 0x1, P3 ;  /* 0x00000004e3038211 */ /* 0x000fe200018f0cfb */
[----:B------:R1:W-:Y:S04]  /*15760*/  @!P2 ST.E.128 [R10.64], R24 ;  /* 0x000000180a00a985 */ /* 0x0003e8000c101d08 */
[----:B------:R1:W-:Y:S04]  /*15770*/  @!P1 ST.E.128 [R8.64], R20 ;  /* 0x0000001408009985 */ /* 0x0003e8000c101d08 */
[----:B------:R1:W-:Y:S02]  /*15780*/  @!P0 ST.E.128 [R2.64], R16 ;  /* 0x0000001002008985 */ /* 0x0003e4000c101d08 */
.L_x_2144:
[----:B------:R-:W-:Y:S05]  /*15790*/  BSYNC B0 ;  /* 0x0000000000007941 */ /* 0x000fea0003800000 */
.L_x_2143:
[----:B------:R-:W-:Y:S05]  /*157a0*/  BRA.DIV ~URZ, `(.L_x_2145) ;  /* 0x000047627f007947 */ /* 0x000fea000b800000 */
[----:B---3--:R3:W4:Y:S04]  /*157b0*/  SHFL.IDX PT, R4, R6, 0x1, 0x1c1f ;  /* 0x003c1f0006047f89 */ /* 0x00872800000e0000 */
[----:B-12---:R3:W1:Y:S02]  /*157c0*/  SHFL.IDX PT, R2, R12, 0x1, 0x1c1f ;  /* 0x003c1f000c027f89 */ /* 0x00666400000e0000 */
.L_x_2226:
        /* <DEDUP_REMOVED lines=9> */
[C---:B------:R-:W-:Y:S02]  /*15860*/  @!P0 LEA R2, P3, R227.reuse, R2, 0x1 ;  /* 0x00000002e3028211 */ /* 0x040fe400078608ff */
[-C--:B----4-:R-:W-:Y:S02]  /*15870*/  @!P2 LEA.HI.X R11, R228, R4.reuse, R229, 0x1, P5 ;  /* 0x00000004e40ba211 */ /* 0x090fe400028f0ce5 */
[-C--:B------:R-:W-:Y:S02]  /*15880*/  @!P1 LEA.HI.X R9, R238, R4.reuse, R252, 0x1, P4 ;  /* 0x00000004ee099211 */ /* 0x080fe400020f0cfc */
[----:B------:R-:W-:Y:S01]  /*15890*/  @!P0 LEA.HI.X R3, R227, R4, R251, 0x1, P3 ;  /* 0x00000004e3038211 */ /* 0x000fe200018f0cfb */
[----:B------:R1:W-:Y:S04]  /*158a0*/  @!P2 ST.E.128 [R10.64], R36 ;  /* 0x000000240a00a985 */ /* 0x0003e8000c101d08 */
[----:B------:R1:W-:Y:S04]  /*158b0*/  @!P1 ST.E.128 [R8.64], R32 ;  /* 0x0000002008009985 */ /* 0x0003e8000c101d08 */
[----:B------:R1:W-:Y:S02]  /*158c0*/  @!P0 ST.E.128 [R2.64], R28 ;  /* 0x0000001c02008985 */ /* 0x0003e4000c101d08 */
.L_x_2147:
[----:B------:R-:W-:Y:S05]  /*158d0*/  BSYNC B0 ;  /* 0x0000000000007941 */ /* 0x000fea0003800000 */
.L_x_2146:
[----:B------:R-:W-:Y:S05]  /*158e0*/  BRA.DIV ~URZ, `(.L_x_2148) ;  /* 0x000046f27f007947 */ /* 0x000fea000b800000 */
[----:B----4-:R2:W4:Y:S02]  /*158f0*/  SHFL.IDX PT, R4, R6, 0x2, 0x1c1f ;  /* 0x005c1f0006047f89 */ /* 0x01052400000e0000 */
.L_x_2227:
[----:B------:R-:W-:Y:S05]  /*15900*/  BRA.DIV ~URZ, `(.L_x_2149) ;  /* 0x000047427f007947 */ /* 0x000fea000b800000 */
[----:B-1----:R1:W2:Y:S02]  /*15910*/  SHFL.IDX PT, R2, R12, 0x2, 0x1c1f ;  /* 0x005c1f000c027f89 */ /* 0x0022a400000e0000 */
.L_x_2228:
[----:B------:R-:W-:Y:S01]  /*15920*/  IADD3 R3, R5, 0x40, RZ ;  /* 0x0000004005037810 */ /* 0x000fe20007ffe0ff */
[----:B------:R-:W-:Y:S03]  /*15930*/  BSSY B0, `(.L_x_2150) ;  /* 0x000000f000007945 */ /* 0x000fe60003800000 */
[----:B------:R-:W-:-:S13]  /*15940*/  ISETP.GE.AND P0, PT, R3, R0, PT ;  /* 0x000000000300720c */ /* 0x000fda0003f06270 */
[----:B------:R-:W-:Y:S05]  /*15950*/  @P0 BRA `(.L_x_2151) ;  /* 0x000000c000000947 */ /* 0x000fea0003800000 */
[----:B------:R-:W-:Y:S02]  /*15960*/  ISETP.GE.AND P2, PT, R228, c[0x0][0x3c8], PT ;  /* 0x0000f200e4007a0c */ /* 0x000fe40003f46270 */
[----:B------:R-:W-:Y:S02]  /*15970*/  ISETP.GE.AND P1, PT, R238, c[0x0][0x3c8], PT ;  /* 0x0000f200ee007a0c */ /* 0x000fe40003f26270 */
[----:B------:R-:W-:-:S09]  /*15980*/  ISETP.GE.AND P0, PT, R227, c[0x0][0x3c8], PT ;  /* 0x0000f200e3007a0c */ /* 0x000fd20003f06270 */
[-C--:B--2---:R-:W-:Y:S02]  /*15990*/  @!P2 LEA R10, P5, R228, R2.reuse, 0x1 ;  /* 0x00000002e40aa211 */ /* 0x084fe400078a08ff */
        /* <DEDUP_REMOVED lines=8> */
.L_x_2151:
[----:B------:R-:W-:Y:S05]  /*15a20*/  BSYNC B0 ;  /* 0x0000000000007941 */ /* 0x000fea0003800000 */
.L_x_2150:
[----:B------:R-:W-:Y:S05]  /*15a30*/  BRA.DIV ~URZ, `(.L_x_2152) ;  /* 0x000046827f007947 */ /* 0x000fea000b800000 */
[----:B--23--:R-:W2:Y:S04]  /*15a40*/  SHFL.IDX PT, R6, R6, 0x3, 0x1c1f ;  /* 0x007c1f0006067f89 */ /* 0x00cea800000e0000 */
[----:B------:R3:W1:Y:S02]  /*15a50*/  SHFL.IDX PT, R2, R12, 0x3, 0x1c1f ;  /* 0x007c1f000c027f89 */ /* 0x00066400000e0000 */
.L_x_2229:
[----:B------:R-:W-:-:S04]  /*15a60*/  IADD3 R3, R5, 0x60, RZ ;  /* 0x0000006005037810 */ /* 0x000fc80007ffe0ff */
[----:B------:R-:W-:-:S13]  /*15a70*/  ISETP.GE.AND P0, PT, R3, R0, PT ;  /* 0x000000000300720c */ /* 0x000fda0003f06270 */
[----:B------:R-:W-:Y:S05]  /*15a80*/  @P0 BRA `(.L_x_2153) ;  /* 0x0000239000000947 */ /* 0x000fea0003800000 */
[----:B------:R-:W-:Y:S02]  /*15a90*/  ISETP.GE.AND P1, PT, R228, c[0x0][0x3c8], PT ;  /* 0x0000f200e4007a0c */ /* 0x000fe40003f26270 */
[----:B------:R-:W-:-:S11]  /*15aa0*/  ISETP.GE.AND P0, PT, R238, c[0x0][0x3c8], PT ;  /* 0x0000f200ee007a0c */ /* 0x000fd60003f06270 */
[-C--:B-1----:R-:W-:Y:S02]  /*15ab0*/  @!P1 LEA R8, P3, R228, R2.reuse, 0x1 ;  /* 0x00000002e4089211 */ /* 0x082fe400078608ff */
[----:B----4-:R-:W-:Y:S02]  /*15ac0*/  @!P0 LEA R4, P2, R238, R2, 0x1 ;  /* 0x00000002ee048211 */ /* 0x010fe400078408ff */
[-C--:B--2---:R-:W-:Y:S02]  /*15ad0*/  @!P1 LEA.HI.X R9, R228, R6.reuse, R229, 0x1, P3 ;  /* 0x00000006e4099211 */ /* 0x084fe400018f0ce5 */
[----:B------:R-:W-:-:S03]  /*15ae0*/  @!P0 LEA.HI.X R5, R238, R6, R252, 0x1, P2 ;  /* 0x00000006ee058211 */ /* 0x000fc600010f0cfc */
[----:B------:R1:W-:Y:S04]  /*15af0*/  @!P1 ST.E.128 [R8.64], R60 ;  /* 0x0000003c08009985 */ /* 0x0003e8000c101d08 */
[----:B------:R1:W-:Y:S01]  /*15b00*/  @!P0 ST.E.128 [R4.64], R56 ;  /* 0x0000003804008985 */ /* 0x0003e2000c101d08 */
[----:B------:R-:W-:-:S13]  /*15b10*/  ISETP.GE.AND P0, PT, R227, c[0x0][0x3c8], PT ;  /* 0x0000f200e3007a0c */ /* 0x000fda0003f06270 */
[----:B------:R-:W-:Y:S05]  /*15b20*/  @P0 BRA `(.L_x_2153) ;  /* 0x000022f000000947 */ /* 0x000fea0003800000 */
[----:B------:R-:W-:-:S04]  /*15b30*/  LEA R2, P0, R227, R2, 0x1 ;  /* 0x00000002e3027211 */ /* 0x000fc800078008ff */
[----:B------:R-:W-:-:S05]  /*15b40*/  LEA.HI.X R3, R227, R6, R251, 0x1, P0 ;  /* 0x00000006e3037211 */ /* 0x000fca00000f0cfb */
[----:B------:R2:W-:Y:S01]  /*15b50*/  ST.E.128 [R2.64], R52 ;  /* 0x0000003402007985 */ /* 0x0005e2000c101d08 */
[----:B------:R-:W-:Y:S05]  /*15b60*/  BRA `(.L_x_2153) ;  /* 0x000022b000007947 */ /* 0x000fea0003800000 */
.L_x_2140:
        /* <DEDUP_REMOVED lines=33> */
.L_x_2230:
[----:B------:R-:W-:Y:S05]  /*15d80*/  BRA.DIV ~URZ, `(.L_x_2155) ;  /* 0x000044727f007947 */ /* 0x000fea000b800000 */
[----:B------:R3:W4:Y:S02]  /*15d90*/  SHFL.IDX PT, R0, R6, RZ, 0x1c1f ;  /* 0x001c1fff06007589 */ /* 0x00072400000e0000 */
.L_x_2231:
        /* <DEDUP_REMOVED lines=74> */
.L_x_2157:
[----:B------:R-:W-:Y:S05]  /*16240*/  BSYNC B0 ;  /* 0x0000000000007941 */ /* 0x000fea0003800000 */
.L_x_2156:
[----:B------:R-:W-:Y:S05]  /*16250*/  BRA.DIV ~URZ, `(.L_x_2158) ;  /* 0x000040127f007947 */ /* 0x000fea000b800000 */
[----:B--2---:R2:W1:Y:S04]  /*16260*/  SHFL.IDX PT, R4, R5, 0x1, 0x1c1f ;  /* 0x003c1f0005047f89 */ /* 0x00446800000e0000 */
[----:B----4-:R2:W4:Y:S02]  /*16270*/  SHFL.IDX PT, R0, R6, 0x1, 0x1c1f ;  /* 0x003c1f0006007f89 */ /* 0x01052400000e0000 */
.L_x_2232:
        /* <DEDUP_REMOVED lines=74> */
.L_x_2160:
[----:B------:R-:W-:Y:S05]  /*16720*/  BSYNC B0 ;  /* 0x0000000000007941 */ /* 0x000fea0003800000 */
.L_x_2159:
[----:B------:R-:W-:Y:S05]  /*16730*/  BRA.DIV ~URZ, `(.L_x_2161) ;  /* 0x00003c027f007947 */ /* 0x000fea000b800000 */
[----:B-1----:R1:W2:Y:S02]  /*16740*/  SHFL.IDX PT, R4, R5, 0x2, 0x1c1f ;  /* 0x005c1f0005047f89 */ /* 0x0022a400000e0000 */
.L_x_2233:
[----:B------:R-:W-:Y:S05]  /*16750*/  BRA.DIV ~URZ, `(.L_x_2162) ;  /* 0x00003c527f007947 */ /* 0x000fea000b800000 */
[----:B----4-:R4:W1:Y:S02]  /*16760*/  SHFL.IDX PT, R0, R6, 0x2, 0x1c1f ;  /* 0x005c1f0006007f89 */ /* 0x01086400000e0000 */
.L_x_2234:
        /* <DEDUP_REMOVED lines=40> */
[-C--:B-1----:R-:W-:Y:S02]  /*169f0*/  @!P4 LEA R8, P5, R70, R0.reuse, 0x2 ;  /* 0x000000004608c211 */ /* 0x082fe400078a10ff */
[----:B--2---:R-:W-:Y:S02]  /*16a00*/  @!P3 LEA R2, P2, R10, R0, 0x2 ;  /* 0x000000000a02b211 */ /* 0x004fe400078410ff */
        /* <DEDUP_REMOVED lines=33> */
.L_x_2164:
[----:B------:R-:W-:Y:S05]  /*16c20*/  BSYNC B0 ;  /* 0x0000000000007941 */ /* 0x000fea0003800000 */
.L_x_2163:
[----:B------:R-:W-:Y:S05]  /*16c30*/  BRA.DIV ~URZ, `(.L_x_2165) ;  /* 0x000037e27f007947 */ /* 0x000fea000b800000 */
[----:B--2---:R2:W3:Y:S04]  /*16c40*/  SHFL.IDX PT, R4, R5, 0x3, 0x1c1f ;  /* 0x007c1f0005047f89 */ /* 0x0044e800000e0000 */
[----:B-1----:R2:W1:Y:S02]  /*16c50*/  SHFL.IDX PT, R0, R6, 0x3, 0x1c1f ;  /* 0x007c1f0006007f89 */ /* 0x00246400000e0000 */
.L_x_2235:
[----:B------:R-:W-:-:S13]  /*16c60*/  LOP3.LUT P0, RZ, R243, 0x2, RZ, 0xc0, !PT ;  /* 0x00000002f3ff7812 */ /* 0x000fda000780c0ff */
        /* <DEDUP_REMOVED lines=21> */
[----:B-----5:R-:W-:-:S02]  /*16dc0*/  ISETP.GE.AND P4, PT, R14, c[0x0][0x3c8], PT ;  /* 0x0000f2000e007a0c */ /* 0x020fc40003f86270 */
[----:B--2---:R-:W-:Y:S02]  /*16dd0*/  ISETP.GE.AND P3, PT, R10, c[0x0][0x3c8], PT ;  /* 0x0000f2000a007a0c */ /* 0x004fe40003f66270 */
[----:B----4-:R-:W-:-:S09]  /*16de0*/  ISETP.GE.AND P2, PT, R5, c[0x0][0x3c8], PT ;  /* 0x0000f20005007a0c */ /* 0x010fd20003f46270 */
[----:B-1----:R-:W-:Y:S02]  /*16df0*/  @!P4 IMAD.MOV.U32 R8, RZ, RZ, R0 ;  /* 0x000000ffff08c224 */ /* 0x002fe400078e0000 */
[----:B------:R-:W-:Y:S01]  /*16e00*/  @!P4 IMAD.MOV.U32 R9, RZ, RZ, R4 ;  /* 0x000000ffff09c224 */ /* 0x000fe200078e0004 */
[----:B------:R-:W-:-:S03]  /*16e10*/  @!P3 LEA R2, P5, R10, R0, 0x2 ;  /* 0x000000000a02b211 */ /* 0x000fc600078a10ff */
[----:B------:R-:W-:Y:S01]  /*16e20*/  @!P4 IMAD.WIDE R8, R14, 0x4, R8 ;  /* 0x000000040e08c825 */ /* 0x000fe200078e0208 */
[----:B---3--:R-:W-:Y:S01]  /*16e30*/  @!P3 LEA.HI.X R3, R10, R4, R11, 0x2, P5 ;  /* 0x000000040a03b211 */ /* 0x008fe200028f140b */
        /* <DEDUP_REMOVED lines=50> */
.L_x_2138:
[----:B------:R-:W4:Y:S04]  /*17160*/  LDL.LU R0, [R1+0x4c] ;  /* 0x00004c0001007983 */ /* 0x000f280000300800 */
[----:B---3--:R-:W3:Y:S01]  /*17170*/  LDL.LU R8, [R1+0x60] ;  /* 0x0000600001087983 */ /* 0x008ee20000300800 */
[----:B------:R-:W-:Y:S02]  /*17180*/  ISETP.NE.U32.AND P0, PT, RZ, c[0x0][0x508], PT ;  /* 0x00014200ff007a0c */ /* 0x000fe40003f05070 */
[----:B------:R-:W-:Y:S01]  /*17190*/  ISETP.NE.U32.AND P3, PT, RZ, c[0x0][0x500], PT ;  /* 0x00014000ff007a0c */ /* 0x000fe20003f65070 */
[----:B-12---:R-:W2:Y:S01]  /*171a0*/  LDL.LU R6, [R1+0xac] ;  /* 0x0000ac0001067983 */ /* 0x006ea20000300800 */
        /* <DEDUP_REMOVED lines=17> */
.L_x_2166:
        /* <DEDUP_REMOVED lines=60> */
.L_x_2168:
[----:B------:R-:W-:Y:S05]  /*17680*/  BSYNC B0 ;  /* 0x0000000000007941 */ /* 0x000fea0003800000 */
.L_x_2167:
        /* <DEDUP_REMOVED lines=43> */
.L_x_2236:
[----:B------:R-:W-:Y:S05]  /*17940*/  BRA.DIV ~URZ, `(.L_x_2170) ;  /* 0x00002c127f007947 */ /* 0x000fea000b800000 */
[----:B------:R3:W4:Y:S02]  /*17950*/  SHFL.IDX PT, R0, R13, RZ, 0x1c1f ;  /* 0x001c1fff0d007589 */ /* 0x00072400000e0000 */
.L_x_2237:
        /* <DEDUP_REMOVED lines=16> */
.L_x_2172:
[----:B------:R-:W-:Y:S05]  /*17a60*/  BSYNC B0 ;  /* 0x0000000000007941 */ /* 0x000fea0003800000 */
.L_x_2171:
[----:B------:R-:W-:Y:S05]  /*17a70*/  BRA.DIV ~URZ, `(.L_x_2173) ;  /* 0x00002b527f007947 */ /* 0x000fea000b800000 */
[----:B--2---:R2:W1:Y:S04]  /*17a80*/  SHFL.IDX PT, R4, R5, 0x1, 0x1c1f ;  /* 0x003c1f0005047f89 */ /* 0x00446800000e0000 */
[----:B----4-:R2:W4:Y:S02]  /*17a90*/  SHFL.IDX PT, R0, R13, 0x1, 0x1c1f ;  /* 0x003c1f000d007f89 */ /* 0x01052400000e0000 */
.L_x_2238:
        /* <DEDUP_REMOVED lines=16> */
.L_x_2175:
[----:B------:R-:W-:Y:S05]  /*17ba0*/  BSYNC B0 ;  /* 0x0000000000007941 */ /* 0x000fea0003800000 */
.L_x_2174:
[----:B------:R-:W-:Y:S05]  /*17bb0*/  BRA.DIV ~URZ, `(.L_x_2176) ;  /* 0x00002ae27f007947 */ /* 0x000fea000b800000 */
[----:B-1----:R1:W2:Y:S02]  /*17bc0*/  SHFL.IDX PT, R4, R5, 0x2, 0x1c1f ;  /* 0x005c1f0005047f89 */ /* 0x0022a400000e0000 */
.L_x_2239:
[----:B------:R-:W-:Y:S05]  /*17bd0*/  BRA.DIV ~URZ, `(.L_x_2177) ;  /* 0x00002b327f007947 */ /* 0x000fea000b800000 */
[----:B----4-:R4:W1:Y:S02]  /*17be0*/  SHFL.IDX PT, R0, R13, 0x2, 0x1c1f ;  /* 0x005c1f000d007f89 */ /* 0x01086400000e0000 */
.L_x_2240:
        /* <DEDUP_REMOVED lines=16> */
.L_x_2179:
[----:B------:R-:W-:Y:S05]  /*17cf0*/  BSYNC B0 ;  /* 0x0000000000007941 */ /* 0x000fea0003800000 */
.L_x_2178:
[----:B------:R-:W-:Y:S05]  /*17d00*/  BRA.DIV ~URZ, `(.L_x_2180) ;  /* 0x00002a727f007947 */ /* 0x000fea000b800000 */
[----:B--2---:R2:W3:Y:S04]  /*17d10*/  SHFL.IDX PT, R4, R5, 0x3, 0x1c1f ;  /* 0x007c1f0005047f89 */ /* 0x0044e800000e0000 */
[----:B-1----:R2:W1:Y:S02]  /*17d20*/  SHFL.IDX PT, R0, R13, 0x3, 0x1c1f ;  /* 0x007c1f000d007f89 */ /* 0x00246400000e0000 */
.L_x_2241:
        /* <DEDUP_REMOVED lines=9> */
[-C--:B---3--:R-:W-:Y:S02]  /*17dc0*/  @!P2 LEA.HI.X R11, R228, R4.reuse, R229, 0x1, P5 ;  /* 0x00000004e40ba211 */ /* 0x088fe400028f0ce5 */
[-C--:B------:R-:W-:Y:S02]  /*17dd0*/  @!P1 LEA.HI.X R9, R238, R4.reuse, R252, 0x1, P4 ;  /* 0x00000004ee099211 */ /* 0x080fe400020f0cfc */
[----:B------:R-:W-:Y:S01]  /*17de0*/  @!P0 LEA.HI.X R3, R227, R4, R251, 0x1, P3 ;  /* 0x00000004e3038211 */ /* 0x000fe200018f0cfb */
[----:B------:R1:W-:Y:S04]  /*17df0*/  @!P2 ST.E.128 [R10.64], RZ ;  /* 0x000000ff0a00a985 */ /* 0x0003e8000c101d08 */
[----:B------:R1:W-:Y:S04]  /*17e00*/  @!P1 ST.E.128 [R8.64], RZ ;  /* 0x000000ff08009985 */ /* 0x0003e8000c101d08 */
[----:B------:R1:W-:Y:S02]  /*17e10*/  @!P0 ST.E.128 [R2.64], RZ ;  /* 0x000000ff02008985 */ /* 0x0003e4000c101d08 */
.L_x_2153:
[----:B------:R-:W-:Y:S05]  /*17e20*/  BSYNC B1 ;  /* 0x0000000000017941 */ /* 0x000fea0003800000 */
.L_x_2137:
        /* <DEDUP_REMOVED lines=14> */
[----:B------:R1:W4:Y:S02]  /*17f10*/  SHFL.IDX PT, R10, R80, RZ, 0x1f ;  /* 0x00001fff500a7589 */ /* 0x00032400000e0000 */
.L_x_2242:
[----:B------:R-:W-:Y:S05]  /*17f20*/  BRA.DIV ~URZ, `(.L_x_2183) ;  /* 0x000029927f007947 */ /* 0x000fea000b800000 */
[----:B------:R1:W4:Y:S02]  /*17f30*/  SHFL.IDX PT, R9, R80, 0x1, 0x1f ;  /* 0x00201f0050097f89 */ /* 0x00032400000e0000 */
.L_x_2243:
[----:B------:R-:W5:Y:S01]  /*17f40*/  LDL R0, [R1+0x5c] ;  /* 0x00005c0001007983 */ /* 0x000f620000100800 */
[----:B--234-:R-:W-:Y:S02]  /*17f50*/  IMAD.MOV.U32 R6, RZ, RZ, RZ ;  /* 0x000000ffff067224 */ /* 0x01cfe400078e00ff */
[----:B-----5:R-:W-:-:S05]  /*17f60*/  IMAD.IADD R0, R0, 0x1, R14 ;  /* 0x0000000100007824 */ /* 0x020fca00078e020e */
[----:B------:R-:W-:-:S13]  /*17f70*/  ISETP.GE.OR P0, PT, R0, c[0x0][0x53c], !P6 ;  /* 0x00014f0000007a0c */ /* 0x000fda0007706670 */
[----:B------:R-:W-:Y:S01]  /*17f80*/  @!P0 MOV R2, 0x4 ;  /* 0x0000000400028802 */ /* 0x000fe20000000f00 */
[----:B------:R-:W-:-:S04]  /*17f90*/  @!P0 IMAD.MOV.U32 R4, RZ, RZ, 0x4 ;  /* 0x00000004ff048424 */ /* 0x000fc800078e00ff */
        /* <DEDUP_REMOVED lines=13> */
.L_x_2244:
        /* <DEDUP_REMOVED lines=16> */
.L_x_2245:
[----:B---3--:R-:W-:Y:S01]  /*18170*/  IMAD R0, R0, c[0x0][0x538], RZ ;  /* 0x00014e0000007a24 */ /* 0x008fe200078e02ff */
[----:B------:R-:W-:Y:S04]  /*18180*/  BSSY B1, `(.L_x_2186) ;  /* 0x0000084000017945 */ /* 0x000fe80003800000 */
[----:B------:R-:W-:-:S04]  /*18190*/  IADD3 R9, R0, R9, RZ ;  /* 0x0000000900097210 */ /* 0x000fc80007ffe0ff */
[----:B------:R-:W-:-:S13]  /*181a0*/  ISETP.GT.AND P0, PT, R9, R10, PT ;  /* 0x0000000a0900720c */ /* 0x000fda0003f04270 */
[----:B------:R-:W-:Y:S05]  /*181b0*/  @P0 BRA `(.L_x_2187) ;  /* 0x0000026000000947 */ /* 0x000fea0003800000 */
.L_x_2191:
        /* <DEDUP_REMOVED lines=18> */
.L_x_2246:
        /* <DEDUP_REMOVED lines=16> */
.L_x_2247:
[----:B---3--:R-:W-:-:S05]  /*183e0*/  IMAD R0, R0, c[0x0][0x538], RZ ;  /* 0x00014e0000007a24 */ /* 0x008fca00078e02ff */
[----:B------:R-:W-:-:S04]  /*183f0*/  IADD3 R9, R0, R9, RZ ;  /* 0x0000000900097210 */ /* 0x000fc80007ffe0ff */
[----:B------:R-:W-:-:S13]  /*18400*/  ISETP.GT.AND P0, PT, R9, R10, PT ;  /* 0x0000000a0900720c */ /* 0x000fda0003f04270 */
[----:B-12---:R-:W-:Y:S05]  /*18410*/  @!P0 BRA `(.L_x_2191) ;  /* 0xfffffda000008947 */ /* 0x006fea000383ffff */
.L_x_2187:
[----:B------:R-:W-:-:S05]  /*18420*/  IADD3 R12, -R0, R9, RZ ;  /* 0x00000009000c7210 */ /* 0x000fca0007ffe1ff */
[----:B------:R-:W-:-:S05]  /*18430*/  IMAD R0, R4, c[0x0][0x538], R12 ;  /* 0x00014e0004007a24 */ /* 0x000fca00078e020c */
[----:B------:R-:W-:Y:S01]  /*18440*/  ISETP.GT.AND P0, PT, R0, R10, PT ;  /* 0x0000000a0000720c */ /* 0x000fe20003f04270 */
[----:B------:R-:W-:-:S12]  /*18450*/  BRA.DIV ~URZ, `(.L_x_2192) ;  /* 0x000028c27f007947 */ /* 0x000fd8000b800000 */
[----:B------:R-:W-:-:S04]  /*18460*/  VOTE.ANY R0, PT, !P0 ;  /* 0x0000000000007806 */ /* 0x000fc800040e0100 */
.L_x_2248:
[----:B------:R3:W4:Y:S01]  /*18470*/  POPC R11, R0 ;  /* 0x00000000000b7309 */ /* 0x0007220000000000 */
[----:B------:R-:W-:Y:S05]  /*18480*/  BRA.DIV ~URZ, `(.L_x_2193) ;  /* 0x000028d27f007947 */ /* 0x000fea000b800000 */
[----:B----4-:R4:W1:Y:S04]  /*18490*/  SHFL.IDX PT, R6, R6, R11, 0x1f ;  /* 0x00001f0b06067589 */ /* 0x01086800000e0000 */
[----:B------:R4:W2:Y:S02]  /*184a0*/  SHFL.IDX PT, R5, R8, R11, 0x1f ;  /* 0x00001f0b08057589 */ /* 0x0008a400000e0000 */
.L_x_2249:
[----:B------:R-:W-:Y:S01]  /*184b0*/  ISETP.NE.AND P0, PT, R0, RZ, PT ;  /* 0x000000ff0000720c */ /* 0x000fe20003f05270 */
[----:B------:R-:W-:-:S12]  /*184c0*/  BSSY B0, `(.L_x_2194) ;  /* 0x0000005000007945 */ /* 0x000fd80003800000 */
[----:B------:R-:W-:Y:S05]  /*184d0*/  @!P0 BRA `(.L_x_2195) ;  /* 0x0000003000008947 */ /* 0x000fea0003800000 */
[----:B---3--:R-:W-:Y:S01]  /*184e0*/  IADD3 R0, R11, -0x1, RZ ;  /* 0xffffffff0b007810 */ /* 0x008fe20007ffe0ff */
[----:B------:R-:W-:Y:S05]  /*184f0*/  BRA.DIV ~URZ, `(.L_x_2196) ;  /* 0x000029327f007947 */ /* 0x000fea000b800000 */
[----:B------:R3:W4:Y:S02]  /*18500*/  SHFL.IDX PT, R13, R4, R0, 0x1f ;  /* 0x00001f00040d7589 */ /* 0x00072400000e0000 */
.L_x_2195:
[----:B------:R-:W-:Y:S05]  /*18510*/  BSYNC B0 ;  /* 0x0000000000007941 */ /* 0x000fea0003800000 */
.L_x_2194:
        /* <DEDUP_REMOVED lines=69> */
.L_x_2188:
[----:B------:R-:W-:Y:S01]  /*18970*/  MOV R0, c[0x0][0x53c] ;  /* 0x00014f0000007a02 */ /* 0x000fe20000000f00 */
[----:B------:R3:W-:Y:S04]  /*18980*/  STL [R1+0x50], R10 ;  /* 0x0000500a01007387 */ /* 0x0007e80000100800 */
[----:B------:R3:W-:Y:S04]  /*18990*/  STL [R1+0x54], RZ ;  /* 0x000054ff01007387 */ /* 0x0007e80000100800 */
[----:B------:R3:W-:Y:S04]  /*189a0*/  STL [R1+0x58], RZ ;  /* 0x000058ff01007387 */ /* 0x0007e80000100800 */
[----:B------:R3:W-:Y:S02]  /*189b0*/  STL [R1+0x5c], R0 ;  /* 0x00005c0001007387 */ /* 0x0007e40000100800 */
.L_x_2197:
[----:B------:R-:W-:Y:S05]  /*189c0*/  BSYNC B1 ;  /* 0x0000000000017941 */ /* 0x000fea0003800000 */
.L_x_2186:
        /* <DEDUP_REMOVED lines=9> */
.L_x_2181:
[----:B-1----:R-:W5:Y:S02]  /*18a60*/  LDL R0, [R1+0x5c] ;  /* 0x00005c0001007983 */ /* 0x002f640000100800 */
[----:B-----5:R-:W-:-:S13]  /*18a70*/  ISETP.GE.AND P0, PT, R0, c[0x0][0x53c], PT ;  /* 0x00014f0000007a0c */ /* 0x020fda0003f06270 */
[----:B--234-:R-:W-:Y:S01]  /*18a80*/  @P0 CALL.REL.NOINC `(.L_x_2198) ;  /* 0x0000001000000944 */ /* 0x01cfe20003c00000 */
[----:B------:R-:W-:Y:S05]  /*18a90*/  BRA `(.L_x_2199) ;  /* 0xfffe953000007947 */ /* 0x000fea000383ffff */
.L_x_2198:
[----:B------:R-:W-:Y:S05]  /*18aa0*/  EXIT ;  /* 0x000000000000794d */ /* 0x000fea0003800000 */
.L_x_2012:
[----:B------:R-:W-:Y:S01]  /*18ab0*/  IMAD.MOV.U32 R0, RZ, RZ, R5 ;  /* 0x000000ffff007224 */ /* 0x000fe200078e0005 */
[----:B------:R-:W-:Y:S02]  /*18ac0*/  MOV R3, 0x1 ;  /* 0x0000000100037802 */ /* 0x000fe40000000f00 */
[----:B------:R-:W-:Y:S02]  /*18ad0*/  MOV R2, 0x18af0 ;  /* 0x00018af000027802 */ /* 0x000fe40000000f00 */
[----:B------:R-:W-:Y:S05]  /*18ae0*/  CALL.REL.NOINC `($__internal_33_$__cuda_sm70_shflsync_up_p) ;  /* 0x0000246000007944 */ /* 0x000fea0003c00000 */
[----:B------:R-:W-:Y:S01]  /*18af0*/  MOV R0, R4 ;  /* 0x0000000400007202 */ /* 0x000fe20000000f00 */
[----:B------:R-:W-:Y:S05]  /*18b00*/  BRA `(.L_x_2200) ;  /* 0xfffe796000007947 */ /* 0x000fea000383ffff */
.L_x_2013:
[----:B------:R-:W-:Y:S01]  /*18b10*/  IMAD.MOV.U32 R0, RZ, RZ, R5 ;  /* 0x000000ffff007224 */ /* 0x000fe200078e0005 */
[----:B------:R-:W-:Y:S02]  /*18b20*/  MOV R3, 0x2 ;  /* 0x0000000200037802 */ /* 0x000fe40000000f00 */
[----:B------:R-:W-:Y:S02]  /*18b30*/  MOV R2, 0x18b50 ;  /* 0x00018b5000027802 */ /* 0x000fe40000000f00 */
[----:B------:R-:W-:Y:S05]  /*18b40*/  CALL.REL.NOINC `($__internal_33_$__cuda_sm70_shflsync_up_p) ;  /* 0x0000240000007944 */ /* 0x000fea0003c00000 */
[----:B------:R-:W-:Y:S01]  /*18b50*/  SEL R4, R4, RZ, P4 ;  /* 0x000000ff04047207 */ /* 0x000fe20002000000 */
[----:B------:R-:W-:Y:S01]  /*18b60*/  IMAD.MOV.U32 R3, RZ, RZ, 0x4 ;  /* 0x00000004ff037424 */ /* 0x000fe200078e00ff */
[----:B------:R-:W-:-:S03]  /*18b70*/  MOV R2, 0x18ba0 ;  /* 0x00018ba000027802 */ /* 0x000fc60000000f00 */
[----:B------:R-:W-:Y:S02]  /*18b80*/  IMAD.IADD R0, R5, 0x1, R4 ;  /* 0x0000000105007824 */ /* 0x000fe400078e0204 */
        /* <DEDUP_REMOVED lines=13> */
[----:B------:R-:W-:Y:S02]  /*18c60*/  MOV R3, 0x1f ;  /* 0x0000001f00037802 */ /* 0x000fe40000000f00 */
[----:B------:R-:W-:Y:S01]  /*18c70*/  MOV R2, 0x18cb0 ;  /* 0x00018cb000027802 */ /* 0x000fe20000000f00 */
[----:B------:R-:W-:-:S04]  /*18c80*/  IMAD.IADD R4, R0, 0x1, R4 ;  /* 0x0000000100047824 */ /* 0x000fc800078e0204 */
[----:B------:R-:W-:Y:S02]  /*18c90*/  IMAD.MOV.U32 R212, RZ, RZ, R4 ;  /* 0x000000ffffd47224 */ /* 0x000fe400078e0004 */
[----:B------:R-:W-:Y:S05]  /*18ca0*/  CALL.REL.NOINC `($__internal_32_$__cuda_sm70_shflsync_idx_p) ;  /* 0x0000225000007944 */ /* 0x000fea0003c00000 */
[----:B------:R-:W-:Y:S01]  /*18cb0*/  MOV R0, R211 ;  /* 0x000000d300007202 */ /* 0x000fe20000000f00 */
[----:B------:R-:W-:Y:S05]  /*18cc0*/  BRA `(.L_x_2201) ;  /* 0xfffe78a000007947 */ /* 0x000fea000383ffff */
.L_x_2015:
[----:B------:R-:W-:Y:S02]  /*18cd0*/  SEL R0, RZ, 0x1, P0 ;  /* 0x00000001ff007807 */ /* 0x000fe40000000000 */
[----:B------:R-:W-:Y:S02]  /*18ce0*/  MOV R2, 0x18d00 ;  /* 0x00018d0000027802 */ /* 0x000fe40000000f00 */
[----:B------:R-:W-:Y:S05]  /*18cf0*/  CALL.REL.NOINC `($__internal_34_$__cuda_sm70_votesync_ballot) ;  /* 0x000022b000007944 */ /* 0x000fea0003c00000 */
[----:B------:R-:W-:Y:S05]  /*18d00*/  BRA `(.L_x_2202) ;  /* 0xfffe78f000007947 */ /* 0x000fea000383ffff */
.L_x_2016:
[----:B------:R-:W-:Y:S01]  /*18d10*/  IMAD.MOV.U32 R212, RZ, RZ, R8 ;  /* 0x000000ffffd47224 */ /* 0x000fe200078e0008 */
[----:B--2---:R-:W-:Y:S01]  /*18d20*/  MOV R211, R13 ;  /* 0x0000000d00d37202 */ /* 0x004fe20000000f00 */
[----:B------:R-:W-:Y:S01]  /*18d30*/  IMAD.MOV.U32 R3, RZ, RZ, 0x1f ;  /* 0x0000001fff037424 */ /* 0x000fe200078e00ff */
[----:B------:R-:W-:Y:S02]  /*18d40*/  MOV R2, 0x18d60 ;  /* 0x00018d6000027802 */ /* 0x000fe40000000f00 */
[----:B-1----:R-:W-:Y:S05]  /*18d50*/  CALL.REL.NOINC `($__internal_32_$__cuda_sm70_shflsync_idx_p) ;  /* 0x000021a000007944 */ /* 0x002fea0003c00000 */
[----:B------:R-:W-:Y:S01]  /*18d60*/  IMAD.MOV.U32 R11, RZ, RZ, R211 ;  /* 0x000000ffff0b7224 */ /* 0x000fe200078e00d3 */
[----:B------:R-:W-:Y:S01]  /*18d70*/  MOV R212, R7 ;  /* 0x0000000700d47202 */ /* 0x000fe20000000f00 */
[----:B------:R-:W-:Y:S01]  /*18d80*/  IMAD.MOV.U32 R6, RZ, RZ, RZ ;  /* 0x000000ffff067224 */ /* 0x000fe200078e00ff */
[----:B------:R-:W-:Y:S01]  /*18d90*/  MOV R211, R13 ;  /* 0x0000000d00d37202 */ /* 0x000fe20000000f00 */
[----:B------:R-:W-:Y:S01]  /*18da0*/  IMAD.MOV.U32 R3, RZ, RZ, 0x1f ;  /* 0x0000001fff037424 */ /* 0x000fe200078e00ff */
[----:B------:R-:W-:-:S02]  /*18db0*/  MOV R2, 0x18dd0 ;  /* 0x00018dd000027802 */ /* 0x000fc40000000f00 */
[----:B------:R-:W-:Y:S05]  /*18dc0*/  CALL.REL.NOINC `($__internal_32_$__cuda_sm70_shflsync_idx_p) ;  /* 0x0000213000007944 */ /* 0x000fea0003c00000 */
[----:B------:R-:W-:Y:S01]  /*18dd0*/  MOV R10, R211 ;  /* 0x000000d3000a7202 */ /* 0x000fe20000000f00 */
[----:B------:R-:W-:Y:S05]  /*18de0*/  BRA `(.L_x_2203) ;  /* 0xfffe786000007947 */ /* 0x000fea000383ffff */
.L_x_2019:
[----:B------:R-:W-:Y:S01]  /*18df0*/  IMAD.MOV.U32 R212, RZ, RZ, R4 ;  /* 0x000000ffffd47224 */ /* 0x000fe200078e0004 */
[----:B------:R-:W-:-:S02]  /*18e00*/  MOV R3, 0x1f ;  /* 0x0000001f00037802 */ /* 0x000fc40000000f00 */
[----:B------:R-:W-:Y:S02]  /*18e10*/  MOV R2, 0x18e30 ;  /* 0x00018e3000027802 */ /* 0x000fe40000000f00 */
[----:B-1234-:R-:W-:Y:S05]  /*18e20*/  CALL.REL.NOINC `($__internal_32_$__cuda_sm70_shflsync_idx_p) ;  /* 0x000020d000007944 */ /* 0x01efea0003c00000 */
[----:B------:R-:W-:Y:S01]  /*18e30*/  MOV R6, R211 ;  /* 0x000000d300067202 */ /* 0x000fe20000000f00 */
[----:B------:R-:W-:Y:S05]  /*18e40*/  BRA `(.L_x_2018) ;  /* 0xfffe786000007947 */ /* 0x000fea000383ffff */
.L_x_2057:
[----:B------:R-:W-:Y:S01]  /*18e50*/  IMAD.MOV.U32 R212, RZ, RZ, R6 ;  /* 0x000000ffffd47224 */ /* 0x000fe200078e0006 */
[----:B------:R-:W-:Y:S01]  /*18e60*/  MOV R211, RZ ;  /* 0x000000ff00d37202 */ /* 0x000fe20000000f00 */
[----:B------:R-:W-:Y:S01]  /*18e70*/  IMAD.MOV.U32 R3, RZ, RZ, 0x1c1f ;  /* 0x00001c1fff037424 */ /* 0x000fe200078e00ff */
[----:B------:R-:W-:Y:S02]  /*18e80*/  MOV R2, 0x18ea0 ;  /* 0x00018ea000027802 */ /* 0x000fe40000000f00 */
[----:B-----5:R-:W-:Y:S05]  /*18e90*/  CALL.REL.NOINC `($__internal_32_$__cuda_sm70_shflsync_idx_p) ;  /* 0x0000206000007944 */ /* 0x020fea0003c00000 */
[----:B------:R-:W-:Y:S01]  /*18ea0*/  MOV R4, R211 ;  /* 0x000000d300047202 */ /* 0x000fe20000000f00 */
[----:B------:R-:W-:Y:S05]  /*18eb0*/  BRA `(.L_x_2204) ;  /* 0xfffef6f000007947 */ /* 0x000fea000383ffff */
.L_x_2058:
[----:B------:R-:W-:Y:S01]  /*18ec0*/  IMAD.MOV.U32 R212, RZ, RZ, R12 ;  /* 0x000000ffffd47224 */ /* 0x000fe200078e000c */
[----:B------:R-:W-:Y:S01]  /*18ed0*/  MOV R211, RZ ;  /* 0x000000ff00d37202 */ /* 0x000fe20000000f00 */
[----:B------:R-:W-:Y:S01]  /*18ee0*/  IMAD.MOV.U32 R3, RZ, RZ, 0x1c1f ;  /* 0x00001c1fff037424 */ /* 0x000fe200078e00ff */
[----:B------:R-:W-:Y:S02]  /*18ef0*/  MOV R2, 0x18f10 ;  /* 0x00018f1000027802 */ /* 0x000fe40000000f00 */
[----:B-12--5:R-:W-:Y:S05]  /*18f00*/  CALL.REL.NOINC `($__internal_32_$__cuda_sm70_shflsync_idx_p) ;  /* 0x00001ff000007944 */ /* 0x026fea0003c00000 */
[----:B------:R-:W-:Y:S01]  /*18f10*/  MOV R0, R211 ;  /* 0x000000d300007202 */ /* 0x000fe20000000f00 */
[----:B------:R-:W-:Y:S05]  /*18f20*/  BRA `(.L_x_2205) ;  /* 0xfffef6a000007947 */ /* 0x000fea000383ffff */
.L_x_2061:
[----:B------:R-:W-:Y:S01]  /*18f30*/  IMAD.MOV.U32 R212, RZ, RZ, R6 ;  /* 0x000000ffffd47224 */ /* 0x000fe200078e0006 */
[----:B------:R-:W-:Y:S01]  /*18f40*/  MOV R211, 0x1 ;  /* 0x0000000100d37802 */ /* 0x000fe20000000f00 */
[----:B--2---:R-:W-:Y:S01]  /*18f50*/  IMAD.MOV.U32 R3, RZ, RZ, 0x1c1f ;  /* 0x00001c1fff037424 */ /* 0x004fe200078e00ff */
[----:B------:R-:W-:-:S02]  /*18f60*/  MOV R2, 0x18f80 ;  /* 0x00018f8000027802 */ /* 0x000fc40000000f00 */
[----:B-1-345:R-:W-:Y:S05]  /*18f70*/  CALL.REL.NOINC `($__internal_32_$__cuda_sm70_shflsync_idx_p) ;  /* 0x00001f8000007944 */ /* 0x03afea0003c00000 */
[----:B------:R-:W-:Y:S01]  /*18f80*/  IMAD.MOV.U32 R4, RZ, RZ, R211 ;  /* 0x000000ffff047224 */ /* 0x000fe200078e00d3 */
[----:B------:R-:W-:Y:S01]  /*18f90*/  MOV R211, 0x1 ;  /* 0x0000000100d37802 */ /* 0x000fe20000000f00 */
[----:B------:R-:W-:Y:S01]  /*18fa0*/  IMAD.MOV.U32 R212, RZ, RZ, R12 ;  /* 0x000000ffffd47224 */ /* 0x000fe200078e000c */
[----:B------:R-:W-:-:S02]  /*18fb0*/  MOV R3, 0x1c1f ;  /* 0x00001c1f00037802 */ /* 0x000fc40000000f00 */
[----:B------:R-:W-:Y:S02]  /*18fc0*/  MOV R2, 0x18fe0 ;  /* 0x00018fe000027802 */ /* 0x000fe40000000f00 */
[----:B------:R-:W-:Y:S05]  /*18fd0*/  CALL.REL.NOINC `($__internal_32_$__cuda_sm70_shflsync_idx_p) ;  /* 0x00001f2000007944 */ /* 0x000fea0003c00000 */
[----:B------:R-:W-:Y:S01]  /*18fe0*/  MOV R0, R211 ;  /* 0x000000d300007202 */ /* 0x000fe20000000f00 */
[----:B------:R-:W-:Y:S05]  /*18ff0*/  BRA `(.L_x_2206) ;  /* 0xfffef72000007947 */ /* 0x000fea000383ffff */
.L_x_2064:
[----:B------:R-:W-:Y:S01]  /*19000*/  IMAD.MOV.U32 R212, RZ, RZ, R6 ;  /* 0x000000ffffd47224 */ /* 0x000fe200078e0006 */
[----:B------:R-:W-:Y:S01]  /*19010*/  MOV R211, 0x2 ;  /* 0x0000000200d37802 */ /* 0x000fe20000000f00 */
[----:B-1----:R-:W-:Y:S01]  /*19020*/  IMAD.MOV.U32 R3, RZ, RZ, 0x1c1f ;  /* 0x00001c1fff037424 */ /* 0x002fe200078e00ff */
[----:B------:R-:W-:Y:S02]  /*19030*/  MOV R2, 0x19050 ;  /* 0x0001905000027802 */ /* 0x000fe40000000f00 */
[----:B--2345:R-:W-:Y:S05]  /*19040*/  CALL.REL.NOINC `($__internal_32_$__cuda_sm70_shflsync_idx_p) ;  /* 0x00001eb000007944 */ /* 0x03cfea0003c00000 */
[----:B------:R-:W-:Y:S01]  /*19050*/  MOV R4, R211 ;  /* 0x000000d300047202 */ /* 0x000fe20000000f00 */
[----:B------:R-:W-:Y:S05]  /*19060*/  BRA `(.L_x_2207) ;  /* 0xfffef7f000007947 */ /* 0x000fea000383ffff */
.L_x_2065:
[----:B------:R-:W-:Y:S01]  /*19070*/  IMAD.MOV.U32 R212, RZ, RZ, R12 ;  /* 0x000000ffffd47224 */ /* 0x000fe200078e000c */
[----:B------:R-:W-:Y:S01]  /*19080*/  MOV R211, 0x2 ;  /* 0x0000000200d37802 */ /* 0x000fe20000000f00 */
[----:B------:R-:W-:Y:S01]  /*19090*/  IMAD.MOV.U32 R3, RZ, RZ, 0x1c1f ;  /* 0x00001c1fff037424 */ /* 0x000fe200078e00ff */
[----:B------:R-:W-:Y:S02]  /*190a0*/  MOV R2, 0x190c0 ;  /* 0x000190c000027802 */ /* 0x000fe40000000f00 */
[----:B-12345:R-:W-:Y:S05]  /*190b0*/  CALL.REL.NOINC `($__internal_32_$__cuda_sm70_shflsync_idx_p) ;  /* 0x00001e4000007944 */ /* 0x03efea0003c00000 */
[----:B------:R-:W-:Y:S01]  /*190c0*/  MOV R0, R211 ;  /* 0x000000d300007202 */ /* 0x000fe20000000f00 */
[----:B------:R-:W-:Y:S05]  /*190d0*/  BRA `(.L_x_2208) ;  /* 0xfffef7a000007947 */ /* 0x000fea000383ffff */
.L_x_2068:
[----:B------:R-:W-:Y:S01]  /*190e0*/  IMAD.MOV.U32 R212, RZ, RZ, R6 ;  /* 0x000000ffffd47224 */ /* 0x000fe200078e0006 */
[----:B------:R-:W-:Y:S01]  /*190f0*/  MOV R211, 0x3 ;  /* 0x0000000300d37802 */ /* 0x000fe20000000f00 */
[----:B-1----:R-:W-:Y:S01]  /*19100*/  IMAD.MOV.U32 R3, RZ, RZ, 0x1c1f ;  /* 0x00001c1fff037424 */ /* 0x002fe200078e00ff */
[----:B------:R-:W-:-:S02]  /*19110*/  MOV R2, 0x19130 ;  /* 0x0001913000027802 */ /* 0x000fc40000000f00 */
[----:B--2345:R-:W-:Y:S05]  /*19120*/  CALL.REL.NOINC `($__internal_32_$__cuda_sm70_shflsync_idx_p) ;  /* 0x00001dd000007944 */ /* 0x03cfea0003c00000 */
        /* <DEDUP_REMOVED lines=8> */
.L_x_2111:
[----:B------:R-:W-:Y:S01]  /*191b0*/  IMAD.MOV.U32 R212, RZ, RZ, R6 ;  /* 0x000000ffffd47224 */ /* 0x000fe200078e0006 */
[----:B------:R-:W-:Y:S01]  /*191c0*/  MOV R211, 0x1 ;  /* 0x0000000100d37802 */ /* 0x000fe20000000f00 */
[----:B---3--:R-:W-:Y:S01]  /*191d0*/  IMAD.MOV.U32 R3, RZ, RZ, 0x1c1f ;  /* 0x00001c1fff037424 */ /* 0x008fe200078e00ff */
[----:B------:R-:W-:Y:S02]  /*191e0*/  MOV R2, 0x19200 ;  /* 0x0001920000027802 */ /* 0x000fe40000000f00 */
[----:B------:R-:W-:Y:S05]  /*191f0*/  CALL.REL.NOINC `($__internal_32_$__cuda_sm70_shflsync_idx_p) ;  /* 0x00001d0000007944 */ /* 0x000fea0003c00000 */
[----:B------:R-:W-:Y:S01]  /*19200*/  IMAD.MOV.U32 R4, RZ, RZ, R211 ;  /* 0x000000ffff047224 */ /* 0x000fe200078e00d3 */
[----:B------:R-:W-:Y:S01]  /*19210*/  MOV R211, 0x1 ;  /* 0x0000000100d37802 */ /* 0x000fe20000000f00 */
[----:B------:R-:W-:Y:S01]  /*19220*/  IMAD.MOV.U32 R212, RZ, RZ, R26 ;  /* 0x000000ffffd47224 */ /* 0x000fe200078e001a */
[----:B------:R-:W-:Y:S02]  /*19230*/  MOV R3, 0x1c1f ;  /* 0x00001c1f00037802 */ /* 0x000fe40000000f00 */
[----:B------:R-:W-:Y:S02]  /*19240*/  MOV R2, 0x19260 ;  /* 0x0001926000027802 */ /* 0x000fe40000000f00 */
[----:B------:R-:W-:Y:S05]  /*19250*/  CALL.REL.NOINC `($__internal_32_$__cuda_sm70_shflsync_idx_p) ;  /* 0x00001ca000007944 */ /* 0x000fea0003c00000 */
[----:B------:R-:W-:Y:S01]  /*19260*/  MOV R2, R211 ;  /* 0x000000d300027202 */ /* 0x000fe20000000f00 */
[----:B------:R-:W-:Y:S05]  /*19270*/  BRA `(.L_x_2210) ;  /* 0xffff584000007947 */ /* 0x000fea000383ffff */
.L_x_2114:
[----:B------:R-:W-:Y:S01]  /*19280*/  IMAD.MOV.U32 R212, RZ, RZ, R5 ;  /* 0x000000ffffd47224 */ /* 0x000fe200078e0005 */
[----:B------:R-:W-:Y:S01]  /*19290*/  MOV R211, RZ ;  /* 0x000000ff00d37202 */ /* 0x000fe20000000f00 */
[----:B------:R-:W-:Y:S01]  /*192a0*/  IMAD.MOV.U32 R3, RZ, RZ, 0x1c1f ;  /* 0x00001c1fff037424 */ /* 0x000fe200078e00ff */
[----:B------:R-:W-:-:S02]  /*192b0*/  MOV R2, 0x192d0 ;  /* 0x000192d000027802 */ /* 0x000fc40000000f00 */
[----:B------:R-:W-:Y:S05]  /*192c0*/  CALL.REL.NOINC `($__internal_32_$__cuda_sm70_shflsync_idx_p) ;  /* 0x00001c3000007944 */ /* 0x000fea0003c00000 */
[----:B------:R-:W-:Y:S01]  /*192d0*/  MOV R4, R211 ;  /* 0x000000d300047202 */ /* 0x000fe20000000f00 */
[----:B------:R-:W-:Y:S05]  /*192e0*/  BRA `(.L_x_2211) ;  /* 0xffff61d000007947 */ /* 0x000fea000383ffff */
.L_x_2115:
[----:B------:R-:W-:Y:S01]  /*192f0*/  IMAD.MOV.U32 R212, RZ, RZ, R6 ;  /* 0x000000ffffd47224 */ /* 0x000fe200078e0006 */
[----:B------:R-:W-:Y:S01]  /*19300*/  MOV R211, RZ ;  /* 0x000000ff00d37202 */ /* 0x000fe20000000f00 */
[----:B------:R-:W-:Y:S01]  /*19310*/  IMAD.MOV.U32 R3, RZ, RZ, 0x1c1f ;  /* 0x00001c1fff037424 */ /* 0x000fe200078e00ff */
[----:B------:R-:W-:-:S02]  /*19320*/  MOV R2, 0x19340 ;  /* 0x0001934000027802 */ /* 0x000fc40000000f00 */
[----:B-12---:R-:W-:Y:S05]  /*19330*/  CALL.REL.NOINC `($__internal_32_$__cuda_sm70_shflsync_idx_p) ;  /* 0x00001bc000007944 */ /* 0x006fea0003c00000 */
[----:B------:R-:W-:Y:S01]  /*19340*/  MOV R0, R211 ;  /* 0x000000d300007202 */ /* 0x000fe20000000f00 */
[----:B------:R-:W-:Y:S05]  /*19350*/  BRA `(.L_x_2212) ;  /* 0xffff618000007947 */ /* 0x000fea000383ffff */
.L_x_2118:
[----:B------:R-:W-:Y:S01]  /*19360*/  IMAD.MOV.U32 R212, RZ, RZ, R5 ;  /* 0x000000ffffd47224 */ /* 0x000fe200078e0005 */
[----:B------:R-:W-:Y:S01]  /*19370*/  MOV R211, 0x1 ;  /* 0x0000000100d37802 */ /* 0x000fe20000000f00 */
[----:B--2---:R-:W-:Y:S01]  /*19380*/  IMAD.MOV.U32 R3, RZ, RZ, 0x1c1f ;  /* 0x00001c1fff037424 */ /* 0x004fe200078e00ff */
[----:B------:R-:W-:-:S03]  /*19390*/  MOV R2, 0x193b0 ;  /* 0x000193b000027802 */ /* 0x000fc60000000f00 */
[----:B-1-34-:R-:W-:Y:S05]  /*193a0*/  CALL.REL.NOINC `($__internal_32_$__cuda_sm70_shflsync_idx_p) ;  /* 0x00001b5000007944 */ /* 0x01afea0003c00000 */
        /* <DEDUP_REMOVED lines=8> */
.L_x_2119:
[----:B------:R-:W-:Y:S02]  /*19430*/  MOV R0, 0x2 ;  /* 0x0000000200007802 */ /* 0x000fe40000000f00 */
[----:B------:R-:W-:Y:S02]  /*19440*/  MOV R2, 0x19460 ;  /* 0x0001946000027802 */ /* 0x000fe40000000f00 */
[----:B------:R-:W-:Y:S05]  /*19450*/  CALL.REL.NOINC `($__internal_31_$__cuda_sm70_shflsync_bfly_p) ;  /* 0x00001a4000007944 */ /* 0x000fea0003c00000 */
[----:B------:R-:W-:Y:S05]  /*19460*/  BRA `(.L_x_2214) ;  /* 0xffff697000007947 */ /* 0x000fea000383ffff */
.L_x_2120:
[----:B------:R-:W-:Y:S02]  /*19470*/  MOV R0, 0x1 ;  /* 0x0000000100007802 */ /* 0x000fe40000000f00 */
[----:B------:R-:W-:Y:S02]  /*19480*/  MOV R2, 0x194a0 ;  /* 0x000194a000027802 */ /* 0x000fe40000000f00 */
[----:B------:R-:W-:Y:S05]  /*19490*/  CALL.REL.NOINC `($__internal_31_$__cuda_sm70_shflsync_bfly_p) ;  /* 0x00001a0000007944 */ /* 0x000fea0003c00000 */
[----:B------:R-:W-:Y:S01]  /*194a0*/  FMNMX.FTZ R108, R4, R0, !PT ;  /* 0x00000000046c7209 */ /* 0x000fe20007810000 */
[----:B------:R-:W-:Y:S01]  /*194b0*/  IMAD.MOV.U32 R4, RZ, RZ, R5 ;  /* 0x000000ffff047224 */ /* 0x000fe200078e0005 */
[----:B------:R-:W-:Y:S01]  /*194c0*/  MOV R2, 0x194f0 ;  /* 0x000194f000027802 */ /* 0x000fe20000000f00 */
[----:B------:R-:W-:Y:S02]  /*194d0*/  IMAD.MOV.U32 R0, RZ, RZ, 0x2 ;  /* 0x00000002ff007424 */ /* 0x000fe400078e00ff */
[----:B------:R-:W-:Y:S05]  /*194e0*/  CALL.REL.NOINC `($__internal_31_$__cuda_sm70_shflsync_bfly_p) ;  /* 0x000019b000007944 */ /* 0x000fea0003c00000 */
[----:B------:R-:W-:Y:S01]  /*194f0*/  FMNMX.FTZ R5, R5, R0, !PT ;  /* 0x0000000005057209 */ /* 0x000fe20007810000 */
[----:B------:R-:W-:Y:S01]  /*19500*/  IMAD.MOV.U32 R0, RZ, RZ, 0x1 ;  /* 0x00000001ff007424 */ /* 0x000fe200078e00ff */
[----:B------:R-:W-:-:S03]  /*19510*/  MOV R2, 0x19540 ;  /* 0x0001954000027802 */ /* 0x000fc60000000f00 */
[----:B------:R-:W-:Y:S02]  /*19520*/  IMAD.MOV.U32 R4, RZ, RZ, R5 ;  /* 0x000000ffff047224 */ /* 0x000fe400078e0005 */
        /* <DEDUP_REMOVED lines=21> */
[----:B------:R-:W-:Y:S01]  /*19680*/  MOV R9, R0 ;  /* 0x0000000000097202 */ /* 0x000fe20000000f00 */
[----:B------:R-:W-:Y:S05]  /*19690*/  BRA `(.L_x_2215) ;  /* 0xffff683000007947 */ /* 0x000fea000383ffff */
.L_x_2122:
[----:B-1--4-:R-:W-:Y:S01]  /*196a0*/  MOV R211, RZ ;  /* 0x000000ff00d37202 */ /* 0x012fe20000000f00 */
[----:B------:R-:W-:Y:S01]  /*196b0*/  IMAD.MOV.U32 R212, RZ, RZ, R8 ;  /* 0x000000ffffd47224 */ /* 0x000fe200078e0008 */
[----:B------:R-:W-:Y:S01]  /*196c0*/  MOV R2, 0x196f0 ;  /* 0x000196f000027802 */ /* 0x000fe20000000f00 */
[----:B------:R-:W-:Y:S02]  /*196d0*/  IMAD.MOV.U32 R3, RZ, RZ, 0x1c1f ;  /* 0x00001c1fff037424 */ /* 0x000fe400078e00ff */
[----:B------:R-:W-:Y:S05]  /*196e0*/  CALL.REL.NOINC `($__internal_32_$__cuda_sm70_shflsync_idx_p) ;  /* 0x0000181000007944 */ /* 0x000fea0003c00000 */
[----:B------:R-:W-:Y:S01]  /*196f0*/  MOV R0, R211 ;  /* 0x000000d300007202 */ /* 0x000fe20000000f00 */
[----:B------:R-:W-:-:S05]  /*19700*/  BRA `(.L_x_2216) ;  /* 0xffff7b0000007947 */ /* 0x000fca000383ffff */
.L_x_2125:
[----:B------:R-:W-:Y:S01]  /*19710*/  MOV R211, 0x1 ;  /* 0x0000000100d37802 */ /* 0x000fe20000000f00 */
[----:B------:R-:W-:Y:S01]  /*19720*/  IMAD.MOV.U32 R212, RZ, RZ, R8 ;  /* 0x000000ffffd47224 */ /* 0x000fe200078e0008 */
[----:B--2---:R-:W-:Y:S01]  /*19730*/  MOV R2, 0x19760 ;  /* 0x0001976000027802 */ /* 0x004fe20000000f00 */
[----:B------:R-:W-:Y:S02]  /*19740*/  IMAD.MOV.U32 R3, RZ, RZ, 0x1c1f ;  /* 0x00001c1fff037424 */ /* 0x000fe400078e00ff */
[----:B-1----:R-:W-:Y:S05]  /*19750*/  CALL.REL.NOINC `($__internal_32_$__cuda_sm70_shflsync_idx_p) ;  /* 0x000017a000007944 */ /* 0x002fea0003c00000 */
[----:B------:R-:W-:Y:S01]  /*19760*/  MOV R3, 0x1c1f ;  /* 0x00001c1f00037802 */ /* 0x000fe20000000f00 */
[----:B------:R-:W-:Y:S01]  /*19770*/  IMAD.MOV.U32 R4, RZ, RZ, R211 ;  /* 0x000000ffff047224 */ /* 0x000fe200078e00d3 */
[----:B------:R-:W-:Y:S01]  /*19780*/  MOV R211, 0x1 ;  /* 0x0000000100d37802 */ /* 0x000fe20000000f00 */
[----:B------:R-:W-:Y:S01]  /*19790*/  IMAD.MOV.U32 R212, RZ, RZ, R9 ;  /* 0x000000ffffd47224 */ /* 0x000fe200078e0009 */
[----:B------:R-:W-:Y:S02]  /*197a0*/  MOV R2, 0x197c0 ;  /* 0x000197c000027802 */ /* 0x000fe40000000f00 */
[----:B------:R-:W-:Y:S05]  /*197b0*/  CALL.REL.NOINC `($__internal_32_$__cuda_sm70_shflsync_idx_p) ;  /* 0x0000174000007944 */ /* 0x000fea0003c00000 */
[----:B------:R-:W-:Y:S01]  /*197c0*/  MOV R0, R211 ;  /* 0x000000d300007202 */ /* 0x000fe20000000f00 */
[----:B------:R-:W-:-:S05]  /*197d0*/  BRA `(.L_x_2217) ;  /* 0xffff7b6000007947 */ /* 0x000fca000383ffff */
.L_x_2128:
[----:B------:R-:W-:Y:S01]  /*197e0*/  MOV R211, RZ ;  /* 0x000000ff00d37202 */ /* 0x000fe20000000f00 */
[----:B------:R-:W-:Y:S01]  /*197f0*/  IMAD.MOV.U32 R212, RZ, RZ, R174 ;  /* 0x000000ffffd47224 */ /* 0x000fe200078e00ae */
[----:B------:R-:W-:Y:S01]  /*19800*/  MOV R2, 0x19830 ;  /* 0x0001983000027802 */ /* 0x000fe20000000f00 */
[----:B------:R-:W-:Y:S02]  /*19810*/  IMAD.MOV.U32 R3, RZ, RZ, 0x1c1f ;  /* 0x00001c1fff037424 */ /* 0x000fe400078e00ff */
[----:B------:R-:W-:Y:S05]  /*19820*/  CALL.REL.NOINC `($__internal_32_$__cuda_sm70_shflsync_idx_p) ;  /* 0x000016d000007944 */ /* 0x000fea0003c00000 */
[----:B------:R-:W-:Y:S01]  /*19830*/  MOV R4, R211 ;  /* 0x000000d300047202 */ /* 0x000fe20000000f00 */
[----:B------:R-:W-:-:S05]  /*19840*/  BRA `(.L_x_2218) ;  /* 0xffff84c000007947 */ /* 0x000fca000383ffff */
.L_x_2129:
[----:B------:R-:W-:Y:S01]  /*19850*/  MOV R211, RZ ;  /* 0x000000ff00d37202 */ /* 0x000fe20000000f00 */
[----:B------:R-:W-:Y:S01]  /*19860*/  IMAD.MOV.U32 R212, RZ, RZ, R175 ;  /* 0x000000ffffd47224 */ /* 0x000fe200078e00af */
[----:B------:R-:W-:Y:S01]  /*19870*/  MOV R2, 0x198a0 ;  /* 0x000198a000027802 */ /* 0x000fe20000000f00 */
[----:B------:R-:W-:Y:S02]  /*19880*/  IMAD.MOV.U32 R3, RZ, RZ, 0x1c1f ;  /* 0x00001c1fff037424 */ /* 0x000fe400078e00ff */
[----:B-12---:R-:W-:Y:S05]  /*19890*/  CALL.REL.NOINC `($__internal_32_$__cuda_sm70_shflsync_idx_p) ;  /* 0x0000166000007944 */ /* 0x006fea0003c00000 */
[----:B------:R-:W-:Y:S01]  /*198a0*/  MOV R0, R211 ;  /* 0x000000d300007202 */ /* 0x000fe20000000f00 */
[----:B------:R-:W-:-:S05]  /*198b0*/  BRA `(.L_x_2219) ;  /* 0xffff847000007947 */ /* 0x000fca000383ffff */
.L_x_2130:
[----:B------:R-:W-:Y:S01]  /*198c0*/  MOV R211, 0x1 ;  /* 0x0000000100d37802 */ /* 0x000fe20000000f00 */
[----:B------:R-:W-:Y:S01]  /*198d0*/  IMAD.MOV.U32 R212, RZ, RZ, R174 ;  /* 0x000000ffffd47224 */ /* 0x000fe200078e00ae */
[----:B----4-:R-:W-:Y:S01]  /*198e0*/  MOV R2, 0x19910 ;  /* 0x0001991000027802 */ /* 0x010fe20000000f00 */
[----:B------:R-:W-:Y:S03]  /*198f0*/  IMAD.MOV.U32 R3, RZ, RZ, 0x1c1f ;  /* 0x00001c1fff037424 */ /* 0x000fe600078e00ff */
[----:B-1-3--:R-:W-:Y:S05]  /*19900*/  CALL.REL.NOINC `($__internal_32_$__cuda_sm70_shflsync_idx_p) ;  /* 0x000015f000007944 */ /* 0x00afea0003c00000 */
        /* <DEDUP_REMOVED lines=8> */
.L_x_2131:
[----:B------:R-:W-:Y:S02]  /*19990*/  MOV R0, 0x2 ;  /* 0x0000000200007802 */ /* 0x000fe40000000f00 */
[----:B------:R-:W-:Y:S02]  /*199a0*/  MOV R2, 0x199c0 ;  /* 0x000199c000027802 */ /* 0x000fe40000000f00 */
[----:B--2---:R-:W-:Y:S05]  /*199b0*/  CALL.REL.NOINC `($__internal_31_$__cuda_sm70_shflsync_bfly_p) ;  /* 0x000014e000007944 */ /* 0x004fea0003c00000 */
[----:B------:R-:W-:-:S05]  /*199c0*/  BRA `(.L_x_2221) ;  /* 0xffff886000007947 */ /* 0x000fca000383ffff */
.L_x_2132:
[----:B------:R-:W-:Y:S02]  /*199d0*/  MOV R0, 0x1 ;  /* 0x0000000100007802 */ /* 0x000fe40000000f00 */
[----:B------:R-:W-:Y:S02]  /*199e0*/  MOV R2, 0x19a00 ;  /* 0x00019a0000027802 */ /* 0x000fe40000000f00 */
[----:B--2---:R-:W-:Y:S05]  /*199f0*/  CALL.REL.NOINC `($__internal_31_$__cuda_sm70_shflsync_bfly_p) ;  /* 0x000014a000007944 */ /* 0x004fea0003c00000 */
[----:B------:R-:W-:Y:S01]  /*19a00*/  FMNMX.FTZ R108, R4, R0, !PT ;  /* 0x00000000046c7209 */ /* 0x000fe20007810000 */
[----:B------:R-:W-:Y:S01]  /*19a10*/  IMAD.MOV.U32 R4, RZ, RZ, R5 ;  /* 0x000000ffff047224 */ /* 0x000fe200078e0005 */
[----:B------:R-:W-:Y:S01]  /*19a20*/  MOV R2, 0x19a50 ;  /* 0x00019a5000027802 */ /* 0x000fe20000000f00 */
[----:B------:R-:W-:Y:S02]  /*19a30*/  IMAD.MOV.U32 R0, RZ, RZ, 0x2 ;  /* 0x00000002ff007424 */ /* 0x000fe400078e00ff */
[----:B------:R-:W-:Y:S05]  /*19a40*/  CALL.REL.NOINC `($__internal_31_$__cuda_sm70_shflsync_bfly_p) ;  /* 0x0000145000007944 */ /* 0x000fea0003c00000 */
[----:B------:R-:W-:Y:S01]  /*19a50*/  FMNMX.FTZ R4, R5, R0, !PT ;  /* 0x0000000005047209 */ /* 0x000fe20007810000 */
[----:B------:R-:W-:Y:S01]  /*19a60*/  IMAD.MOV.U32 R0, RZ, RZ, 0x1 ;  /* 0x00000001ff007424 */ /* 0x000fe200078e00ff */
        /* <DEDUP_REMOVED lines=20> */
[----:B------:R-:W-:-:S05]  /*19bb0*/  BRA `(.L_x_2222) ;  /* 0xffff876000007947 */ /* 0x000fca000383ffff */
.L_x_2134:
[----:B------:R-:W-:Y:S01]  /*19bc0*/  IMAD.MOV.U32 R4, RZ, RZ, R214 ;  /* 0x000000ffff047224 */ /* 0x000fe200078e00d6 */
[----:B------:R-:W-:-:S02]  /*19bd0*/  MOV R0, 0x2 ;  /* 0x0000000200007802 */ /* 0x000fc40000000f00 */
[----:B------:R-:W-:Y:S02]  /*19be0*/  MOV R2, 0x19c00 ;  /* 0x00019c0000027802 */ /* 0x000fe40000000f00 */
[----:B------:R-:W-:Y:S05]  /*19bf0*/  CALL.REL.NOINC `($__internal_31_$__cuda_sm70_shflsync_bfly_p) ;  /* 0x000012a000007944 */ /* 0x000fea0003c00000 */
[----:B------:R-:W-:Y:S01]  /*19c00*/  FADD.FTZ R4, R214, R0 ;  /* 0x00000000d6047221 */ /* 0x000fe20000010000 */
[----:B------:R-:W-:Y:S02]  /*19c10*/  MOV R0, 0x1 ;  /* 0x0000000100007802 */ /* 0x000fe40000000f00 */
[----:B------:R-:W-:Y:S02]  /*19c20*/  MOV R2, 0x19c40 ;  /* 0x00019c4000027802 */ /* 0x000fe40000000f00 */
[----:B------:R-:W-:Y:S05]  /*19c30*/  CALL.REL.NOINC `($__internal_31_$__cuda_sm70_shflsync_bfly_p) ;  /* 0x0000126000007944 */ /* 0x000fea0003c00000 */
[----:B------:R-:W-:Y:S01]  /*19c40*/  FADD.FTZ R9, R4, R0 ;  /* 0x0000000004097221 */ /* 0x000fe20000010000 */
[----:B------:R-:W-:Y:S02]  /*19c50*/  MOV R4, R213 ;  /* 0x000000d500047202 */ /* 0x000fe40000000f00 */
[----:B------:R-:W-:Y:S02]  /*19c60*/  MOV R0, 0x2 ;  /* 0x0000000200007802 */ /* 0x000fe40000000f00 */
[----:B------:R-:W-:Y:S02]  /*19c70*/  MOV R2, 0x19c90 ;  /* 0x00019c9000027802 */ /* 0x000fe40000000f00 */
[----:B------:R-:W-:Y:S05]  /*19c80*/  CALL.REL.NOINC `($__internal_31_$__cuda_sm70_shflsync_bfly_p) ;  /* 0x0000121000007944 */ /* 0x000fea0003c00000 */
[----:B------:R-:W-:Y:S01]  /*19c90*/  FADD.FTZ R8, R213, R0 ;  /* 0x00000000d5087221 */ /* 0x000fe20000010000 */
[----:B------:R-:W-:Y:S02]  /*19ca0*/  MOV R0, 0x1 ;  /* 0x0000000100007802 */ /* 0x000fe40000000f00 */
[----:B------:R-:W-:-:S02]  /*19cb0*/  MOV R2, 0x19ce0 ;  /* 0x00019ce000027802 */ /* 0x000fc40000000f00 */
[----:B------:R-:W-:Y:S02]  /*19cc0*/  MOV R4, R8 ;  /* 0x0000000800047202 */ /* 0x000fe40000000f00 */
        /* <DEDUP_REMOVED lines=8> */
[----:B------:R-:W-:Y:S02]  /*19d50*/  MOV R2, 0x19d80 ;  /* 0x00019d8000027802 */ /* 0x000fe40000000f00 */
[----:B------:R-:W-:-:S02]  /*19d60*/  MOV R4, R5 ;  /* 0x0000000500047202 */ /* 0x000fc40000000f00 */
[----:B------:R-:W-:Y:S05]  /*19d70*/  CALL.REL.NOINC `($__internal_31_$__cuda_sm70_shflsync_bfly_p) ;  /* 0x0000112000007944 */ /* 0x000fea0003c00000 */
[----:B------:R-:W-:Y:S01]  /*19d80*/  FADD.FTZ R5, R5, R0 ;  /* 0x0000000005057221 */ /* 0x000fe20000010000 */
[----:B------:R-:W-:-:S02]  /*19d90*/  MOV R4, R224 ;  /* 0x000000e000047202 */ /* 0x000fc40000000f00 */
[----:B------:R-:W-:Y:S02]  /*19da0*/  MOV R0, 0x2 ;  /* 0x0000000200007802 */ /* 0x000fe40000000f00 */
[----:B------:R-:W-:Y:S02]  /*19db0*/  MOV R2, 0x19dd0 ;  /* 0x00019dd000027802 */ /* 0x000fe40000000f00 */
[----:B------:R-:W-:Y:S05]  /*19dc0*/  CALL.REL.NOINC `($__internal_31_$__cuda_sm70_shflsync_bfly_p) ;  /* 0x000010d000007944 */ /* 0x000fea0003c00000 */
[----:B------:R-:W-:Y:S01]  /*19dd0*/  FADD.FTZ R4, R224, R0 ;  /* 0x00000000e0047221 */ /* 0x000fe20000010000 */
[----:B------:R-:W-:Y:S02]  /*19de0*/  MOV R0, 0x1 ;  /* 0x0000000100007802 */ /* 0x000fe40000000f00 */
[----:B------:R-:W-:Y:S02]  /*19df0*/  MOV R2, 0x19e10 ;  /* 0x00019e1000027802 */ /* 0x000fe40000000f00 */
[----:B------:R-:W-:Y:S05]  /*19e00*/  CALL.REL.NOINC `($__internal_31_$__cuda_sm70_shflsync_bfly_p) ;  /* 0x0000109000007944 */ /* 0x000fea0003c00000 */
[----:B------:R-:W-:Y:S01]  /*19e10*/  MOV R11, R0 ;  /* 0x00000000000b7202 */ /* 0x000fe20000000f00 */
[----:B------:R-:W-:Y:S05]  /*19e20*/  BRA `(.L_x_2223) ;  /* 0xffff9da000007947 */ /* 0x000fea000383ffff */
.L_x_2141:
[----:B--234-:R-:W-:Y:S01]  /*19e30*/  IMAD.MOV.U32 R212, RZ, RZ, R6 ;  /* 0x000000ffffd47224 */ /* 0x01cfe200078e0006 */
[----:B------:R-:W-:Y:S01]  /*19e40*/  MOV R211, RZ ;  /* 0x000000ff00d37202 */ /* 0x000fe20000000f00 */
[----:B------:R-:W-:Y:S01]  /*19e50*/  IMAD.MOV.U32 R3, RZ, RZ, 0x1c1f ;  /* 0x00001c1fff037424 */ /* 0x000fe200078e00ff */
[----:B------:R-:W-:Y:S02]  /*19e60*/  MOV R2, 0x19e80 ;  /* 0x00019e8000027802 */ /* 0x000fe40000000f00 */
[----:B-1----:R-:W-:Y:S05]  /*19e70*/  CALL.REL.NOINC `($__internal_32_$__cuda_sm70_shflsync_idx_p) ;  /* 0x0000108000007944 */ /* 0x002fea0003c00000 */
[----:B------:R-:W-:Y:S01]  /*19e80*/  MOV R4, R211 ;  /* 0x000000d300047202 */ /* 0x000fe20000000f00 */
[----:B------:R-:W-:Y:S05]  /*19e90*/  BRA `(.L_x_2224) ;  /* 0xffffb7e000007947 */ /* 0x000fea000383ffff */
.L_x_2142:
[----:B------:R-:W-:Y:S01]  /*19ea0*/  IMAD.MOV.U32 R212, RZ, RZ, R12 ;  /* 0x000000ffffd47224 */ /* 0x000fe200078e000c */
[----:B------:R-:W-:Y:S01]  /*19eb0*/  MOV R211, RZ ;  /* 0x000000ff00d37202 */ /* 0x000fe20000000f00 */
[----:B------:R-:W-:Y:S01]  /*19ec0*/  IMAD.MOV.U32 R3, RZ, RZ, 0x1c1f ;  /* 0x00001c1fff037424 */ /* 0x000fe200078e00ff */
[----:B------:R-:W-:-:S02]  /*19ed0*/  MOV R2, 0x19ef0 ;  /* 0x00019ef000027802 */ /* 0x000fc40000000f00 */
[----:B-123--:R-:W-:Y:S05]  /*19ee0*/  CALL.REL.NOINC `($__internal_32_$__cuda_sm70_shflsync_idx_p) ;  /* 0x0000101000007944 */ /* 0x00efea0003c00000 */
[----:B------:R-:W-:Y:S01]  /*19ef0*/  MOV R2, R211 ;  /* 0x000000d300027202 */ /* 0x000fe20000000f00 */
[----:B------:R-:W-:Y:S05]  /*19f00*/  BRA `(.L_x_2225) ;  /* 0xffffb79000007947 */ /* 0x000fea000383ffff */
.L_x_2145:
[----:B------:R-:W-:Y:S01]  /*19f10*/  IMAD.MOV.U32 R212, RZ, RZ, R6 ;  /* 0x000000ffffd47224 */ /* 0x000fe200078e0006 */
[----:B------:R-:W-:Y:S01]  /*19f20*/  MOV R211, 0x1 ;  /* 0x0000000100d37802 */ /* 0x000fe20000000f00 */
[----:B-1----:R-:W-:Y:S01]  /*19f30*/  IMAD.MOV.U32 R3, RZ, RZ, 0x1c1f ;  /* 0x00001c1fff037424 */ /* 0x002fe200078e00ff */
[----:B--2---:R-:W-:-:S02]  /*19f40*/  MOV R2, 0x19f60 ;  /* 0x00019f6000027802 */ /* 0x004fc40000000f00 */
[----:B---34-:R-:W-:Y:S05]  /*19f50*/  CALL.REL.NOINC `($__internal_32_$__cuda_sm70_shflsync_idx_p) ;  /* 0x00000fa000007944 */ /* 0x018fea0003c00000 */
        /* <DEDUP_REMOVED lines=8> */
.L_x_2148:
[----:B------:R-:W-:Y:S01]  /*19fe0*/  IMAD.MOV.U32 R212, RZ, RZ, R6 ;  /* 0x000000ffffd47224 */ /* 0x000fe200078e0006 */
[----:B------:R-:W-:Y:S01]  /*19ff0*/  MOV R211, 0x2 ;  /* 0x0000000200d37802 */ /* 0x000fe20000000f00 */
[----:B-1----:R-:W-:Y:S01]  /*1a000*/  IMAD.MOV.U32 R3, RZ, RZ, 0x1c1f ;  /* 0x00001c1fff037424 */ /* 0x002fe200078e00ff */
[----:B------:R-:W-:Y:S02]  /*1a010*/  MOV R2, 0x1a030 ;  /* 0x0001a03000027802 */ /* 0x000fe40000000f00 */
[----:B---34-:R-:W-:Y:S05]  /*1a020*/  CALL.REL.NOINC `($__internal_32_$__cuda_sm70_shflsync_idx_p) ;  /* 0x00000ed000007944 */ /* 0x018fea0003c00000 */
[----:B------:R-:W-:Y:S01]  /*1a030*/  MOV R4, R211 ;  /* 0x000000d300047202 */ /* 0x000fe20000000f00 */
[----:B------:R-:W-:Y:S05]  /*1a040*/  BRA `(.L_x_2227) ;  /* 0xffffb8b000007947 */ /* 0x000fea000383ffff */
.L_x_2149:
[----:B------:R-:W-:Y:S01]  /*1a050*/  IMAD.MOV.U32 R212, RZ, RZ, R12 ;  /* 0x000000ffffd47224 */ /* 0x000fe200078e000c */
[----:B------:R-:W-:Y:S01]  /*1a060*/  MOV R211, 0x2 ;  /* 0x0000000200d37802 */ /* 0x000fe20000000f00 */
[----:B-1----:R-:W-:Y:S01]  /*1a070*/  IMAD.MOV.U32 R3, RZ, RZ, 0x1c1f ;  /* 0x00001c1fff037424 */ /* 0x002fe200078e00ff */
[----:B------:R-:W-:Y:S02]  /*1a080*/  MOV R2, 0x1a0a0 ;  /* 0x0001a0a000027802 */ /* 0x000fe40000000f00 */
[----:B--234-:R-:W-:Y:S05]  /*1a090*/  CALL.REL.NOINC `($__internal_32_$__cuda_sm70_shflsync_idx_p) ;  /* 0x00000e6000007944 */ /* 0x01cfea0003c00000 */
[----:B------:R-:W-:Y:S01]  /*1a0a0*/  MOV R2, R211 ;  /* 0x000000d300027202 */ /* 0x000fe20000000f00 */
[----:B------:R-:W-:Y:S05]  /*1a0b0*/  BRA `(.L_x_2228) ;  /* 0xffffb86000007947 */ /* 0x000fea000383ffff */
.L_x_2152:
[----:B------:R-:W-:Y:S01]  /*1a0c0*/  IMAD.MOV.U32 R212, RZ, RZ, R6 ;  /* 0x000000ffffd47224 */ /* 0x000fe200078e0006 */
[----:B------:R-:W-:Y:S01]  /*1a0d0*/  MOV R211, 0x3 ;  /* 0x0000000300d37802 */ /* 0x000fe20000000f00 */
[----:B--2---:R-:W-:Y:S01]  /*1a0e0*/  IMAD.MOV.U32 R3, RZ, RZ, 0x1c1f ;  /* 0x00001c1fff037424 */ /* 0x004fe200078e00ff */
[----:B------:R-:W-:-:S02]  /*1a0f0*/  MOV R2, 0x1a110 ;  /* 0x0001a11000027802 */ /* 0x000fc40000000f00 */
        /* <DEDUP_REMOVED lines=9> */
.L_x_2154:
[----:B------:R-:W-:Y:S01]  /*1a190*/  IMAD.MOV.U32 R212, RZ, RZ, R5 ;  /* 0x000000ffffd47224 */ /* 0x000fe200078e0005 */
[----:B------:R-:W-:Y:S01]  /*1a1a0*/  MOV R211, RZ ;  /* 0x000000ff00d37202 */ /* 0x000fe20000000f00 */
[----:B------:R-:W-:Y:S01]  /*1a1b0*/  IMAD.MOV.U32 R3, RZ, RZ, 0x1c1f ;  /* 0x00001c1fff037424 */ /* 0x000fe200078e00ff */
[----:B------:R-:W-:Y:S02]  /*1a1c0*/  MOV R2, 0x1a1e0 ;  /* 0x0001a1e000027802 */ /* 0x000fe40000000f00 */
[----:B------:R-:W-:Y:S05]  /*1a1d0*/  CALL.REL.NOINC `($__internal_32_$__cuda_sm70_shflsync_idx_p) ;  /* 0x00000d2000007944 */ /* 0x000fea0003c00000 */
[----:B------:R-:W-:Y:S01]  /*1a1e0*/  MOV R4, R211 ;  /* 0x000000d300047202 */ /* 0x000fe20000000f00 */
[----:B------:R-:W-:Y:S05]  /*1a1f0*/  BRA `(.L_x_2230) ;  /* 0xffffbb8000007947 */ /* 0x000fea000383ffff */
.L_x_2155:
[----:B------:R-:W-:Y:S01]  /*1a200*/  IMAD.MOV.U32 R212, RZ, RZ, R6 ;  /* 0x000000ffffd47224 */ /* 0x000fe200078e0006 */
[----:B------:R-:W-:Y:S01]  /*1a210*/  MOV R211, RZ ;  /* 0x000000ff00d37202 */ /* 0x000fe20000000f00 */
[----:B------:R-:W-:Y:S01]  /*1a220*/  IMAD.MOV.U32 R3, RZ, RZ, 0x1c1f ;  /* 0x00001c1fff037424 */ /* 0x000fe200078e00ff */
[----:B------:R-:W-:Y:S02]  /*1a230*/  MOV R2, 0x1a250 ;  /* 0x0001a25000027802 */ /* 0x000fe40000000f00 */
[----:B-12---:R-:W-:Y:S05]  /*1a240*/  CALL.REL.NOINC `($__internal_32_$__cuda_sm70_shflsync_idx_p) ;  /* 0x00000cb000007944 */ /* 0x006fea0003c00000 */
[----:B------:R-:W-:Y:S01]  /*1a250*/  MOV R0, R211 ;  /* 0x000000d300007202 */ /* 0x000fe20000000f00 */
[----:B------:R-:W-:Y:S05]  /*1a260*/  BRA `(.L_x_2231) ;  /* 0xffffbb3000007947 */ /* 0x000fea000383ffff */
.L_x_2158:
        /* <DEDUP_REMOVED lines=13> */
.L_x_2161:
[----:B------:R-:W-:Y:S01]  /*1a340*/  IMAD.MOV.U32 R212, RZ, RZ, R5 ;  /* 0x000000ffffd47224 */ /* 0x000fe200078e0005 */
[----:B------:R-:W-:Y:S01]  /*1a350*/  MOV R211, 0x2 ;  /* 0x0000000200d37802 */ /* 0x000fe20000000f00 */
[----:B-1----:R-:W-:Y:S01]  /*1a360*/  IMAD.MOV.U32 R3, RZ, RZ, 0x1c1f ;  /* 0x00001c1fff037424 */ /* 0x002fe200078e00ff */
[----:B------:R-:W-:Y:S02]  /*1a370*/  MOV R2, 0x1a390 ;  /* 0x0001a39000027802 */ /* 0x000fe40000000f00 */
[----:B--234-:R-:W-:Y:S05]  /*1a380*/  CALL.REL.NOINC `($__internal_32_$__cuda_sm70_shflsync_idx_p) ;  /* 0x00000b7000007944 */ /* 0x01cfea0003c00000 */
[----:B------:R-:W-:Y:S01]  /*1a390*/  MOV R4, R211 ;  /* 0x000000d300047202 */ /* 0x000fe20000000f00 */
[----:B------:R-:W-:Y:S05]  /*1a3a0*/  BRA `(.L_x_2233) ;  /* 0xffffc3a000007947 */ /* 0x000fea000383ffff */
.L_x_2162:
[----:B------:R-:W-:Y:S01]  /*1a3b0*/  IMAD.MOV.U32 R212, RZ, RZ, R6 ;  /* 0x000000ffffd47224 */ /* 0x000fe200078e0006 */
[----:B------:R-:W-:Y:S01]  /*1a3c0*/  MOV R211, 0x2 ;  /* 0x0000000200d37802 */ /* 0x000fe20000000f00 */
[----:B------:R-:W-:Y:S01]  /*1a3d0*/  IMAD.MOV.U32 R3, RZ, RZ, 0x1c1f ;  /* 0x00001c1fff037424 */ /* 0x000fe200078e00ff */
[----:B------:R-:W-:Y:S02]  /*1a3e0*/  MOV R2, 0x1a400 ;  /* 0x0001a40000027802 */ /* 0x000fe40000000f00 */
[----:B-1234-:R-:W-:Y:S05]  /*1a3f0*/  CALL.REL.NOINC `($__internal_32_$__cuda_sm70_shflsync_idx_p) ;  /* 0x00000b0000007944 */ /* 0x01efea0003c00000 */
[----:B------:R-:W-:Y:S01]  /*1a400*/  MOV R0, R211 ;  /* 0x000000d300007202 */ /* 0x000fe20000000f00 */
[----:B------:R-:W-:Y:S05]  /*1a410*/  BRA `(.L_x_2234) ;  /* 0xffffc35000007947 */ /* 0x000fea000383ffff */
.L_x_2165:
        /* <DEDUP_REMOVED lines=13> */
.L_x_2169:
[----:B------:R-:W-:Y:S01]  /*1a4f0*/  IMAD.MOV.U32 R212, RZ, RZ, R5 ;  /* 0x000000ffffd47224 */ /* 0x000fe200078e0005 */
[----:B------:R-:W-:Y:S01]  /*1a500*/  MOV R211, RZ ;  /* 0x000000ff00d37202 */ /* 0x000fe20000000f00 */
[----:B------:R-:W-:Y:S01]  /*1a510*/  IMAD.MOV.U32 R3, RZ, RZ, 0x1c1f ;  /* 0x00001c1fff037424 */ /* 0x000fe200078e00ff */
[----:B------:R-:W-:Y:S02]  /*1a520*/  MOV R2, 0x1a540 ;  /* 0x0001a54000027802 */ /* 0x000fe40000000f00 */
[----:B------:R-:W-:Y:S05]  /*1a530*/  CALL.REL.NOINC `($__internal_32_$__cuda_sm70_shflsync_idx_p) ;  /* 0x000009c000007944 */ /* 0x000fea0003c00000 */
[----:B------:R-:W-:Y:S01]  /*1a540*/  MOV R4, R211 ;  /* 0x000000d300047202 */ /* 0x000fe20000000f00 */
[----:B------:R-:W-:Y:S05]  /*1a550*/  BRA `(.L_x_2236) ;  /* 0xffffd3e000007947 */ /* 0x000fea000383ffff */
.L_x_2170:
[----:B------:R-:W-:Y:S01]  /*1a560*/  IMAD.MOV.U32 R212, RZ, RZ, R13 ;  /* 0x000000ffffd47224 */ /* 0x000fe200078e000d */
[----:B------:R-:W-:Y:S01]  /*1a570*/  MOV R211, RZ ;  /* 0x000000ff00d37202 */ /* 0x000fe20000000f00 */
[----:B------:R-:W-:Y:S01]  /*1a580*/  IMAD.MOV.U32 R3, RZ, RZ, 0x1c1f ;  /* 0x00001c1fff037424 */ /* 0x000fe200078e00ff */
[----:B------:R-:W-:Y:S02]  /*1a590*/  MOV R2, 0x1a5b0 ;  /* 0x0001a5b000027802 */ /* 0x000fe40000000f00 */
[----:B-12---:R-:W-:Y:S05]  /*1a5a0*/  CALL.REL.NOINC `($__internal_32_$__cuda_sm70_shflsync_idx_p) ;  /* 0x0000095000007944 */ /* 0x006fea0003c00000 */
[----:B------:R-:W-:Y:S01]  /*1a5b0*/  MOV R0, R211 ;  /* 0x000000d300007202 */ /* 0x000fe20000000f00 */
[----:B------:R-:W-:Y:S05]  /*1a5c0*/  BRA `(.L_x_2237) ;  /* 0xffffd39000007947 */ /* 0x000fea000383ffff */
.L_x_2173:
        /* <DEDUP_REMOVED lines=13> */
.L_x_2176:
[----:B------:R-:W-:Y:S01]  /*1a6a0*/  IMAD.MOV.U32 R212, RZ, RZ, R5 ;  /* 0x000000ffffd47224 */ /* 0x000fe200078e0005 */
[----:B------:R-:W-:Y:S01]  /*1a6b0*/  MOV R211, 0x2 ;  /* 0x0000000200d37802 */ /* 0x000fe20000000f00 */
[----:B-1----:R-:W-:Y:S01]  /*1a6c0*/  IMAD.MOV.U32 R3, RZ, RZ, 0x1c1f ;  /* 0x00001c1fff037424 */ /* 0x002fe200078e00ff */
[----:B------:R-:W-:Y:S02]  /*1a6d0*/  MOV R2, 0x1a6f0 ;  /* 0x0001a6f000027802 */ /* 0x000fe40000000f00 */
[----:B--234-:R-:W-:Y:S05]  /*1a6e0*/  CALL.REL.NOINC `($__internal_32_$__cuda_sm70_shflsync_idx_p) ;  /* 0x0000081000007944 */ /* 0x01cfea0003c00000 */
[----:B------:R-:W-:Y:S01]  /*1a6f0*/  MOV R4, R211 ;  /* 0x000000d300047202 */ /* 0x000fe20000000f00 */
[----:B------:R-:W-:Y:S05]  /*1a700*/  BRA `(.L_x_2239) ;  /* 0xffffd4c000007947 */ /* 0x000fea000383ffff */
.L_x_2177:
[----:B------:R-:W-:Y:S01]  /*1a710*/  IMAD.MOV.U32 R212, RZ, RZ, R13 ;  /* 0x000000ffffd47224 */ /* 0x000fe200078e000d */
[----:B------:R-:W-:Y:S01]  /*1a720*/  MOV R211, 0x2 ;  /* 0x0000000200d37802 */ /* 0x000fe20000000f00 */
[----:B------:R-:W-:Y:S01]  /*1a730*/  IMAD.MOV.U32 R3, RZ, RZ, 0x1c1f ;  /* 0x00001c1fff037424 */ /* 0x000fe200078e00ff */
[----:B------:R-:W-:Y:S02]  /*1a740*/  MOV R2, 0x1a760 ;  /* 0x0001a76000027802 */ /* 0x000fe40000000f00 */
[----:B-1234-:R-:W-:Y:S05]  /*1a750*/  CALL.REL.NOINC `($__internal_32_$__cuda_sm70_shflsync_idx_p) ;  /* 0x000007a000007944 */ /* 0x01efea0003c00000 */
[----:B------:R-:W-:Y:S01]  /*1a760*/  MOV R0, R211 ;  /* 0x000000d300007202 */ /* 0x000fe20000000f00 */
[----:B------:R-:W-:Y:S05]  /*1a770*/  BRA `(.L_x_2240) ;  /* 0xffffd47000007947 */ /* 0x000fea000383ffff */
.L_x_2180:
[----:B------:R-:W-:Y:S01]  /*1a780*/  IMAD.MOV.U32 R212, RZ, RZ, R5 ;  /* 0x000000ffffd47224 */ /* 0x000fe200078e0005 */
[----:B------:R-:W-:Y:S01]  /*1a790*/  MOV R211, 0x3 ;  /* 0x0000000300d37802 */ /* 0x000fe20000000f00 */
[----:B-1----:R-:W-:Y:S01]  /*1a7a0*/  IMAD.MOV.U32 R3, RZ, RZ, 0x1c1f ;  /* 0x00001c1fff037424 */ /* 0x002fe200078e00ff */
[----:B------:R-:W-:-:S02]  /*1a7b0*/  MOV R2, 0x1a7d0 ;  /* 0x0001a7d000027802 */ /* 0x000fc40000000f00 */
[----:B--234-:R-:W-:Y:S05]  /*1a7c0*/  CALL.REL.NOINC `($__internal_32_$__cuda_sm70_shflsync_idx_p) ;  /* 0x0000073000007944 */ /* 0x01cfea0003c00000 */
        /* <DEDUP_REMOVED lines=8> */
.L_x_2182:
[----:B------:R-:W-:Y:S01]  /*1a850*/  IMAD.MOV.U32 R212, RZ, RZ, R80 ;  /* 0x000000ffffd47224 */ /* 0x000fe200078e0050 */
[----:B------:R-:W-:Y:S01]  /*1a860*/  MOV R211, RZ ;  /* 0x000000ff00d37202 */ /* 0x000fe20000000f00 */
[----:B--2---:R-:W-:Y:S01]  /*1a870*/  IMAD.MOV.U32 R3, RZ, RZ, 0x1f ;  /* 0x0000001fff037424 */ /* 0x004fe200078e00ff */
[----:B------:R-:W-:Y:S02]  /*1a880*/  MOV R2, 0x1a8a0 ;  /* 0x0001a8a000027802 */ /* 0x000fe40000000f00 */
[----:B---34-:R-:W-:Y:S05]  /*1a890*/  CALL.REL.NOINC `($__internal_32_$__cuda_sm70_shflsync_idx_p) ;  /* 0x0000066000007944 */ /* 0x018fea0003c00000 */
[----:B------:R-:W-:Y:S01]  /*1a8a0*/  MOV R10, R211 ;  /* 0x000000d3000a7202 */ /* 0x000fe20000000f00 */
[----:B------:R-:W-:Y:S05]  /*1a8b0*/  BRA `(.L_x_2242) ;  /* 0xffffd66000007947 */ /* 0x000fea000383ffff */
.L_x_2183:
[----:B------:R-:W-:Y:S01]  /*1a8c0*/  IMAD.MOV.U32 R212, RZ, RZ, R80 ;  /* 0x000000ffffd47224 */ /* 0x000fe200078e0050 */
[----:B------:R-:W-:Y:S01]  /*1a8d0*/  MOV R211, 0x1 ;  /* 0x0000000100d37802 */ /* 0x000fe20000000f00 */
[----:B--2---:R-:W-:Y:S01]  /*1a8e0*/  IMAD.MOV.U32 R3, RZ, RZ, 0x1f ;  /* 0x0000001fff037424 */ /* 0x004fe200078e00ff */
[----:B------:R-:W-:Y:S02]  /*1a8f0*/  MOV R2, 0x1a910 ;  /* 0x0001a91000027802 */ /* 0x000fe40000000f00 */
[----:B-1-34-:R-:W-:Y:S05]  /*1a900*/  CALL.REL.NOINC `($__internal_32_$__cuda_sm70_shflsync_idx_p) ;  /* 0x000005f000007944 */ /* 0x01afea0003c00000 */
[----:B------:R-:W-:Y:S01]  /*1a910*/  MOV R9, R211 ;  /* 0x000000d300097202 */ /* 0x000fe20000000f00 */
[----:B------:R-:W-:Y:S05]  /*1a920*/  BRA `(.L_x_2243) ;  /* 0xffffd61000007947 */ /* 0x000fea000383ffff */
.L_x_2184:
[----:B------:R-:W-:Y:S02]  /*1a930*/  MOV R3, 0x1 ;  /* 0x0000000100037802 */ /* 0x000fe40000000f00 */
[----:B------:R-:W-:-:S02]  /*1a940*/  MOV R2, 0x1a960 ;  /* 0x0001a96000027802 */ /* 0x000fc40000000f00 */
[----:B-1----:R-:W-:Y:S05]  /*1a950*/  CALL.REL.NOINC `($__internal_33_$__cuda_sm70_shflsync_up_p) ;  /* 0x000005f000007944 */ /* 0x002fea0003c00000 */
[----:B------:R-:W-:Y:S05]  /*1a960*/  BRA `(.L_x_2244) ;  /* 0xffffd70000007947 */ /* 0x000fea000383ffff */
.L_x_2185:
[----:B------:R-:W-:Y:S02]  /*1a970*/  MOV R3, 0x2 ;  /* 0x0000000200037802 */ /* 0x000fe40000000f00 */
[----:B------:R-:W-:-:S02]  /*1a980*/  MOV R2, 0x1a9a0 ;  /* 0x0001a9a000027802 */ /* 0x000fc40000000f00 */
[----:B-1----:R-:W-:Y:S05]  /*1a990*/  CALL.REL.NOINC `($__internal_33_$__cuda_sm70_shflsync_up_p) ;  /* 0x000005b000007944 */ /* 0x002fea0003c00000 */
        /* <DEDUP_REMOVED lines=24> */
.L_x_2189:
[----:B------:R-:W-:Y:S02]  /*1ab20*/  MOV R3, 0x1 ;  /* 0x0000000100037802 */ /* 0x000fe40000000f00 */
[----:B------:R-:W-:Y:S02]  /*1ab30*/  MOV R2, 0x1ab50 ;  /* 0x0001ab5000027802 */ /* 0x000fe40000000f00 */
[----:B-1----:R-:W-:Y:S05]  /*1ab40*/  CALL.REL.NOINC `($__internal_33_$__cuda_sm70_shflsync_up_p) ;  /* 0x0000040000007944 */ /* 0x002fea0003c00000 */
[----:B------:R-:W-:Y:S01]  /*1ab50*/  MOV R2, R4 ;  /* 0x0000000400027202 */ /* 0x000fe20000000f00 */
[----:B------:R-:W-:Y:S05]  /*1ab60*/  BRA `(.L_x_2246) ;  /* 0xffffd77000007947 */ /* 0x000fea000383ffff */
.L_x_2190:
[----:B------:R-:W-:Y:S02]  /*1ab70*/  MOV R3, 0x2 ;  /* 0x0000000200037802 */ /* 0x000fe40000000f00 */
[----:B------:R-:W-:Y:S02]  /*1ab80*/  MOV R2, 0x1aba0 ;  /* 0x0001aba000027802 */ /* 0x000fe40000000f00 */
        /* <DEDUP_REMOVED lines=25> */
.L_x_2192:
[----:B------:R-:W-:Y:S02]  /*1ad20*/  SEL R0, RZ, 0x1, P0 ;  /* 0x00000001ff007807 */ /* 0x000fe40000000000 */
[----:B------:R-:W-:Y:S02]  /*1ad30*/  MOV R2, 0x1ad50 ;  /* 0x0001ad5000027802 */ /* 0x000fe40000000f00 */
[----:B-12---:R-:W-:Y:S05]  /*1ad40*/  CALL.REL.NOINC `($__internal_34_$__cuda_sm70_votesync_ballot) ;  /* 0x0000026000007944 */ /* 0x006fea0003c00000 */
[----:B------:R-:W-:Y:S05]  /*1ad50*/  BRA `(.L_x_2248) ;  /* 0xffffd71000007947 */ /* 0x000fea000383ffff */
.L_x_2193:
[----:B------:R-:W-:Y:S01]  /*1ad60*/  IMAD.MOV.U32 R212, RZ, RZ, R6 ;  /* 0x000000ffffd47224 */ /* 0x000fe200078e0006 */
[----:B----4-:R-:W-:Y:S01]  /*1ad70*/  MOV R211, R11 ;  /* 0x0000000b00d37202 */ /* 0x010fe20000000f00 */
[----:B------:R-:W-:Y:S01]  /*1ad80*/  IMAD.MOV.U32 R3, RZ, RZ, 0x1f ;  /* 0x0000001fff037424 */ /* 0x000fe200078e00ff */
[----:B------:R-:W-:Y:S02]  /*1ad90*/  MOV R2, 0x1adb0 ;  /* 0x0001adb000027802 */ /* 0x000fe40000000f00 */
[----:B-123--:R-:W-:Y:S05]  /*1ada0*/  CALL.REL.NOINC `($__internal_32_$__cuda_sm70_shflsync_idx_p) ;  /* 0x0000015000007944 */ /* 0x00efea0003c00000 */
[----:B------:R-:W-:Y:S01]  /*1adb0*/  IMAD.MOV.U32 R6, RZ, RZ, R211 ;  /* 0x000000ffff067224 */ /* 0x000fe200078e00d3 */
[----:B------:R-:W-:Y:S01]  /*1adc0*/  MOV R211, R11 ;  /* 0x0000000b00d37202 */ /* 0x000fe20000000f00 */
[----:B------:R-:W-:Y:S01]  /*1add0*/  IMAD.MOV.U32 R212, RZ, RZ, R8 ;  /* 0x000000ffffd47224 */ /* 0x000fe200078e0008 */
[----:B------:R-:W-:Y:S02]  /*1ade0*/  MOV R3, 0x1f ;  /* 0x0000001f00037802 */ /* 0x000fe40000000f00 */
[----:B------:R-:W-:-:S02]  /*1adf0*/  MOV R2, 0x1ae10 ;  /* 0x0001ae1000027802 */ /* 0x000fc40000000f00 */
[----:B------:R-:W-:Y:S05]  /*1ae00*/  CALL.REL.NOINC `($__internal_32_$__cuda_sm70_shflsync_idx_p) ;  /* 0x000000f000007944 */ /* 0x000fea0003c00000 */
[----:B------:R-:W-:Y:S01]  /*1ae10*/  MOV R5, R211 ;  /* 0x000000d300057202 */ /* 0x000fe20000000f00 */
[----:B------:R-:W-:Y:S05]  /*1ae20*/  BRA `(.L_x_2249) ;  /* 0xffffd68000007947 */ /* 0x000fea000383ffff */
.L_x_2196:
[----:B------:R-:W-:Y:S01]  /*1ae30*/  IMAD.MOV.U32 R212, RZ, RZ, R4 ;  /* 0x000000ffffd47224 */ /* 0x000fe200078e0004 */
[----:B------:R-:W-:Y:S01]  /*1ae40*/  MOV R211, R0 ;  /* 0x0000000000d37202 */ /* 0x000fe20000000f00 */
[----:B------:R-:W-:Y:S01]  /*1ae50*/  IMAD.MOV.U32 R3, RZ, RZ, 0x1f ;  /* 0x0000001fff037424 */ /* 0x000fe200078e00ff */
[----:B------:R-:W-:-:S02]  /*1ae60*/  MOV R2, 0x1ae80 ;  /* 0x0001ae8000027802 */ /* 0x000fc40000000f00 */
[----:B-12-4-:R-:W-:Y:S05]  /*1ae70*/  CALL.REL.NOINC `($__internal_32_$__cuda_sm70_shflsync_idx_p) ;  /* 0x0000008000007944 */ /* 0x016fea0003c00000 */
[----:B------:R-:W-:Y:S01]  /*1ae80*/  MOV R13, R211 ;  /* 0x000000d3000d7202 */ /* 0x000fe20000000f00 */
[----:B------:R-:W-:Y:S05]  /*1ae90*/  BRA `(.L_x_2195) ;  /* 0xffffd67000007947 */ /* 0x000fea000383ffff */
        .weak           $__internal_31_$__cuda_sm70_shflsync_bfly_p
        .type           $__internal_31_$__cuda_sm70_shflsync_bfly_p,@function
        .size           $__internal_31_$__cuda_sm70_shflsync_bfly_p,($__internal_32_$__cuda_sm70_shflsync_idx_p - $__internal_31_$__cuda_sm70_shflsync_bfly_p)
$__internal_31_$__cuda_sm70_shflsync_bfly_p:
[----:B------:R-:W-:Y:S02]  /*1aea0*/  MOV R173, 0xffffffff ;  /* 0xffffffff00ad7802 */ /* 0x000fe40000000f00 */
[----:B------:R-:W-:-:S02]  /*1aeb0*/  MOV R3, 0x1f ;  /* 0x0000001f00037802 */ /* 0x000fc40000000f00 */
[----:B------:R-:W-:Y:S04]  /*1aec0*/  WARPSYNC R173 ;  /* 0x000000ad00007348 */ /* 0x000fe80003800000 */
[----:B------:R1:W2:Y:S02]  /*1aed0*/  SHFL.BFLY PT, R0, R4, R0, R3 ;  /* 0x0c00000004007389 */ /* 0x0002a400000e0003 */
[----:B-1----:R-:W-:-:S04]  /*1aee0*/  MOV R3, 0x0 ;  /* 0x0000000000037802 */ /* 0x002fc80000000f00 */
[----:B--2---:R-:W-:Y:S05]  /*1aef0*/  RET.REL.NODEC R2 `(_ZN7cutlass13device_kernelIN5flash19enable_sm80_to_sm89INS1_16FlashAttnFwdSm80INS1_25CollectiveMainloopFwdSm80ILi4ELi1ELb0EN4cute5tupleIJNS5_1CILi128EEENS7_ILi48EEENS7_ILi96EEEEEELi96ENS_10bfloat16_tEfNS_4arch4Sm80ELb0ELb0ELb0ELb1ELb1ELb1ELb1ELb1EEENS1_21CollectiveEpilogueFwdINS6_IJS8_SA_S9_EEENS6_IJNS7_ILi1EEESI_SI_EEESC_SE_Li128ELb1ELb1ELb1ELb0EEENS1_36VarlenDynamicPersistentTileSchedulerILi128ELi48ELi128ELi128ELb1ELb1ELb0ELb0ELb1ELb1EEEEEEEEEvNT_6ParamsE) ;  /* 0xfffe510002007950 */ /* 0x004fea0003c3ffff */
        .weak           $__internal_32_$__cuda_sm70_shflsync_idx_p
        .type           $__internal_32_$__cuda_sm70_shflsync_idx_p,@function
        .size           $__internal_32_$__cuda_sm70_shflsync_idx_p,($__internal_33_$__cuda_sm70_shflsync_up_p - $__internal_32_$__cuda_sm70_shflsync_idx_p)
$__internal_32_$__cuda_sm70_shflsync_idx_p:
[----:B------:R-:W-:-:S04]  /*1af00*/  MOV R215, 0xffffffff ;  /* 0xffffffff00d77802 */ /* 0x000fc80000000f00 */
[----:B------:R-:W-:Y:S04]  /*1af10*/  WARPSYNC R215 ;  /* 0x000000d700007348 */ /* 0x000fe80003800000 */
[----:B------:R1:W2:Y:S02]  /*1af20*/  SHFL.IDX PT, R211, R212, R211, R3 ;  /* 0x000000d3d4d37389 */ /* 0x0002a400000e0003 */
[----:B-1----:R-:W-:-:S04]  /*1af30*/  MOV R3, 0x0 ;  /* 0x0000000000037802 */ /* 0x002fc80000000f00 */
[----:B--2---:R-:W-:Y:S05]  /*1af40*/  RET.REL.NODEC R2 `(_ZN7cutlass13device_kernelIN5flash19enable_sm80_to_sm89INS1_16FlashAttnFwdSm80INS1_25CollectiveMainloopFwdSm80ILi4ELi1ELb0EN4cute5tupleIJNS5_1CILi128EEENS7_ILi48EEENS7_ILi96EEEEEELi96ENS_10bfloat16_tEfNS_4arch4Sm80ELb0ELb0ELb0ELb1ELb1ELb1ELb1ELb1EEENS1_21CollectiveEpilogueFwdINS6_IJS8_SA_S9_EEENS6_IJNS7_ILi1EEESI_SI_EEESC_SE_Li128ELb1ELb1ELb1ELb0EEENS1_36VarlenDynamicPersistentTileSchedulerILi128ELi48ELi128ELi128ELb1ELb1ELb0ELb0ELb1ELb1EEEEEEEEEvNT_6ParamsE) ;  /* 0xfffe50b002007950 */ /* 0x004fea0003c3ffff */
        .weak           $__internal_33_$__cuda_sm70_shflsync_up_p
        .type           $__internal_33_$__cuda_sm70_shflsync_up_p,@function
        .size           $__internal_33_$__cuda_sm70_shflsync_up_p,($__internal_34_$__cuda_sm70_votesync_ballot - $__internal_33_$__cuda_sm70_shflsync_up_p)
$__internal_33_$__cuda_sm70_shflsync_up_p:
[----:B------:R-:W-:Y:S02]  /*1af50*/  MOV R4, RZ ;  /* 0x000000ff00047202 */ /* 0x000fe40000000f00 */
[----:B------:R-:W-:-:S04]  /*1af60*/  MOV R11, 0xffffffff ;  /* 0xffffffff000b7802 */ /* 0x000fc80000000f00 */
[----:B------:R-:W-:Y:S04]  /*1af70*/  WARPSYNC R11 ;  /* 0x0000000b00007348 */ /* 0x000fe80003800000 */
[----:B------:R1:W2:Y:S02]  /*1af80*/  SHFL.UP PT, R4, R0, R3, R4 ;  /* 0x0400000300047389 */ /* 0x0002a400000e0004 */
[----:B-1----:R-:W-:-:S04]  /*1af90*/  MOV R3, 0x0 ;  /* 0x0000000000037802 */ /* 0x002fc80000000f00 */
[----:B--2---:R-:W-:Y:S05]  /*1afa0*/  RET.REL.NODEC R2 `(_ZN7cutlass13device_kernelIN5flash19enable_sm80_to_sm89INS1_16FlashAttnFwdSm80INS1_25CollectiveMainloopFwdSm80ILi4ELi1ELb0EN4cute5tupleIJNS5_1CILi128EEENS7_ILi48EEENS7_ILi96EEEEEELi96ENS_10bfloat16_tEfNS_4arch4Sm80ELb0ELb0ELb0ELb1ELb1ELb1ELb1ELb1EEENS1_21CollectiveEpilogueFwdINS6_IJS8_SA_S9_EEENS6_IJNS7_ILi1EEESI_SI_EEESC_SE_Li128ELb1ELb1ELb1ELb0EEENS1_36VarlenDynamicPersistentTileSchedulerILi128ELi48ELi128ELi128ELb1ELb1ELb0ELb0ELb1ELb1EEEEEEEEEvNT_6ParamsE) ;  /* 0xfffe505002007950 */ /* 0x004fea0003c3ffff */
        .weak           $__internal_34_$__cuda_sm70_votesync_ballot
        .type           $__internal_34_$__cuda_sm70_votesync_ballot,@function
        .size           $__internal_34_$__cuda_sm70_votesync_ballot,(.L_x_3670 - $__internal_34_$__cuda_sm70_votesync_ballot)
$__internal_34_$__cuda_sm70_votesync_ballot:
[----:B------:R-:W-:Y:S01]  /*1afb0*/  ISETP.NE.U32.AND P0, PT, R0, 0x1, PT ;  /* 0x000000010000780c */ /* 0x000fe20003f05070 */
[----:B------:R-:W-:-:S04]  /*1afc0*/  IMAD.MOV.U32 R3, RZ, RZ, -0x1 ;  /* 0xffffffffff037424 */ /* 0x000fc800078e00ff */
[----:B------:R-:W-:Y:S08]  /*1afd0*/  WARPSYNC R3 ;  /* 0x0000000300007348 */ /* 0x000ff00003800000 */
[----:B------:R-:W-:-:S04]  /*1afe0*/  VOTE.ANY R0, PT, !P0 ;  /* 0x0000000000007806 */ /* 0x000fc800040e0100 */
[----:B------:R-:W-:Y:S01]  /*1aff0*/  LOP3.LUT R0, R0, R3, RZ, 0xc0, !PT ;  /* 0x0000000300007212 */ /* 0x000fe200078ec0ff */
[----:B------:R-:W-:-:S04]  /*1b000*/  IMAD.MOV.U32 R3, RZ, RZ, 0x0 ;  /* 0x00000000ff037424 */ /* 0x000fc800078e00ff */
[----:B------:R-:W-:Y:S05]  /*1b010*/  RET.REL.NODEC R2 `(_ZN7cutlass13device_kernelIN5flash19enable_sm80_to_sm89INS1_16FlashAttnFwdSm80INS1_25CollectiveMainloopFwdSm80ILi4ELi1ELb0EN4cute5tupleIJNS5_1CILi128EEENS7_ILi48EEENS7_ILi96EEEEEELi96ENS_10bfloat16_tEfNS_4arch4Sm80ELb0ELb0ELb0ELb1ELb1ELb1ELb1ELb1EEENS1_21CollectiveEpilogueFwdINS6_IJS8_SA_S9_EEENS6_IJNS7_ILi1EEESI_SI_EEESC_SE_Li128ELb1ELb1ELb1ELb0EEENS1_36VarlenDynamicPersistentTileSchedulerILi128ELi48ELi128ELi128ELb1ELb1ELb0ELb0ELb1ELb1EEEEEEEEEvNT_6ParamsE) ;  /* 0xfffe4fe002007950 */ /* 0x000fea0003c3ffff */
.L_x_2250:
        /* <DEDUP_REMOVED lines=14> */
.L_x_3670:


//--------------------- .text._ZN7cutlass13device_kernelIN5flash19enable_sm80_to_sm89INS1_16FlashAttnFwdSm80INS1_25CollectiveMainloopFwdSm80ILi4ELi1ELb0EN4cute5tupleIJNS5_1CILi128EEENS7_ILi48EEENS7_ILi96EEEEEELi96ENS_10bfloat16_tEfNS_4arch4Sm80ELb0ELb1ELb0ELb0ELb1ELb0ELb1ELb1EEENS1_21CollectiveEpilogueFwdINS6_IJS8_SA_S9_EEENS6_IJNS7_ILi1EEESI_SI_EEESC_SE_Li128ELb0ELb1ELb1ELb0EEENS1_19SingleTileSchedulerILb0ELb1ELb1ELi128EEEEEEEEEvNT_6ParamsE --------------------------
	.section	.text._ZN7cutlass13device_kernelIN5flash19enable_sm80_to_sm89INS1_16FlashAttnFwdSm80INS1_25CollectiveMainloopFwdSm80ILi4ELi1ELb0EN4cute5tupleIJNS5_1CILi128EEENS7_ILi48EEENS7_ILi96EEEEEELi96ENS_10bfloat16_tEfNS_4arch4Sm80ELb0ELb1ELb0ELb0ELb1ELb0ELb1ELb1EEENS1_21CollectiveEpilogueFwdINS6_IJS8_SA_S9_EEENS6_IJNS7_ILi1EEESI_SI_EEESC_SE_Li128ELb0ELb1ELb1ELb0EEENS1_19SingleTileSchedulerILb0ELb1ELb1ELi128EEEEEEEEEvNT_6ParamsE,"ax",@progbits
	.sectioninfo	@"SHI_REGISTERS=255"
	.align	128
.text._ZN7cutlass13device_kernelIN5flash19enable_sm80_to_sm89INS1_16FlashAttnFwdSm80INS1_25CollectiveMainloopFwdSm80ILi4ELi1ELb0EN4cute5tupleIJNS5_1CILi128EEENS7_ILi48EEENS7_ILi96EEEEEELi96ENS_10bfloat16_tEfNS_4arch4Sm80ELb0ELb1ELb0ELb0ELb1ELb0ELb1ELb1EEENS1_21CollectiveEpilogueFwdINS6_IJS8_SA_S9_EEENS6_IJNS7_ILi1EEESI_SI_EEESC_SE_Li128ELb0ELb1ELb1ELb0EEENS1_19SingleTileSchedulerILb0ELb1ELb1ELi128EEEEEEEEEvNT_6ParamsE:
        .type           _ZN7cutlass13device_kernelIN5flash19enable_sm80_to_sm89INS1_16FlashAttnFwdSm80INS1_25CollectiveMainloopFwdSm80ILi4ELi1ELb0EN4cute5tupleIJNS5_1CILi128EEENS7_ILi48EEENS7_ILi96EEEEEELi96ENS_10bfloat16_tEfNS_4arch4Sm80ELb0ELb1ELb0ELb0ELb1ELb0ELb1ELb1EEENS1_21CollectiveEpilogueFwdINS6_IJS8_SA_S9_EEENS6_IJNS7_ILi1EEESI_SI_EEESC_SE_Li128ELb0ELb1ELb1ELb0EEENS1_19SingleTileSchedulerILb0ELb1ELb1ELi128EEEEEEEEEvNT_6ParamsE,@function
        .size           _ZN7cutlass13device_kernelIN5flash19enable_sm80_to_sm89INS1_16FlashAttnFwdSm80INS1_25CollectiveMainloopFwdSm80ILi4ELi1ELb0EN4cute5tupleIJNS5_1CILi128EEENS7_ILi48EEENS7_ILi96EEEEEELi96ENS_10bfloat16_tEfNS_4arch4Sm80ELb0ELb1ELb0ELb0ELb1ELb0ELb1ELb1EEENS1_21CollectiveEpilogueFwdINS6_IJS8_SA_S9_EEENS6_IJNS7_ILi1EEESI_SI_EEESC_SE_Li128ELb0ELb1ELb1ELb0EEENS1_19SingleTileSchedulerILb0ELb1ELb1ELi128EEEEEEEEEvNT_6ParamsE,(.L_x_3675 - _ZN7cutlass13device_kernelIN5flash19enable_sm80_to_sm89INS1_16FlashAttnFwdSm80INS1_25CollectiveMainloopFwdSm80ILi4ELi1ELb0EN4cute5tupleIJNS5_1CILi128EEENS7_ILi48EEENS7_ILi96EEEEEELi96ENS_10bfloat16_tEfNS_4arch4Sm80ELb0ELb1ELb0ELb0ELb1ELb0ELb1ELb1EEENS1_21CollectiveEpilogueFwdINS6_IJS8_SA_S9_EEENS6_IJNS7_ILi1EEESI_SI_EEESC_SE_Li128ELb0ELb1ELb1ELb0EEENS1_19SingleTileSchedulerILb0ELb1ELb1ELi128EEEEEEEEEvNT_6ParamsE)
        .other          _ZN7cutlass13device_kernelIN5flash19enable_sm80_to_sm89INS1_16FlashAttnFwdSm80INS1_25CollectiveMainloopFwdSm80ILi4ELi1ELb0EN4cute5tupleIJNS5_1CILi128EEENS7_ILi48EEENS7_ILi96EEEEEELi96ENS_10bfloat16_tEfNS_4arch4Sm80ELb0ELb1ELb0ELb0ELb1ELb0ELb1ELb1EEENS1_21CollectiveEpilogueFwdINS6_IJS8_SA_S9_EEENS6_IJNS7_ILi1EEESI_SI_EEESC_SE_Li128ELb0ELb1ELb1ELb0EEENS1_19SingleTileSchedulerILb0ELb1ELb1ELi128EEEEEEEEEvNT_6ParamsE,@"STO_CUDA_ENTRY STV_DEFAULT"
_ZN7cutlass13device_kernelIN5flash19enable_sm80_to_sm89INS1_16FlashAttnFwdSm80INS1_25CollectiveMainloopFwdSm80ILi4ELi1ELb0EN4cute5tupleIJNS5_1CILi128EEENS7_ILi48EEENS7_ILi96EEEEEELi96ENS_10bfloat16_tEfNS_4arch4Sm80ELb0ELb1ELb0ELb0ELb1ELb0ELb1ELb1EEENS1_21CollectiveEpilogueFwdINS6_IJS8_SA_S9_EEENS6_IJNS7_ILi1EEESI_SI_EEESC_SE_Li128ELb0ELb1ELb1ELb0EEENS1_19SingleTileSchedulerILb0ELb1ELb1ELi128EEEEEEEEEvNT_6ParamsE:
        /* <DEDUP_REMOVED lines=17> */
.L_x_2251:
[----:B------:R-:W-:Y:S02]  /*0110*/  ULDC.64 UR4, c[0x0][0x550] ;  /* 0x0001540000047ab9 */ /* 0x000fe40000000a00 */
[----:B------:R-:W-:Y:S02]  /*0120*/  UISETP.NE.AND UP0, UPT, UR4, 0x1, UPT ;  /* 0x000000010400788c */ /* 0x000fe4000bf05270 */
[----:B------:R-:W-:-:S02]  /*0130*/  UIMAD.WIDE.U32 UR10, UR7, UR5, URZ ;  /* 0x00000005070a72a5 */ /* 0x000fc4000f8e003f */
[----:B------:R-:W-:Y:S02]  /*0140*/  ULDC UR4, c[0x0][0x558] ;  /* 0x0001560000047ab9 */ /* 0x000fe40000000800 */
[----:B------:R-:W-:-:S05]  /*0150*/  UMOV UR8, UR7 ;  /* 0x0000000700087c82 */ /* 0x000fca0008000000 */
[----:B------:R-:W-:-:S03]  /*0160*/  @UP0 USHF.R.U32.HI UR8, URZ, UR4, UR11 ;  /* 0x000000043f080299 */ /* 0x000fc6000801160b */
.L_x_2252:
        /* <DEDUP_REMOVED lines=51> */
.L_x_2254:
[----:B------:R-:W-:Y:S02]  /*04a0*/  ULDC UR4, c[0x0][0x32c] ;  /* 0x0000cb0000047ab9 */ /* 0x000fe40000000800 */
[----:B------:R-:W-:-:S03]  /*04b0*/  UISETP.NE.AND UP0, UPT, UR11, UR4, UPT ;  /* 0x000000040b00728c */ /* 0x000fc6000bf05270 */
[----:B------:R-:W-:Y:S02]  /*04c0*/  ULDC.64 UR4, c[0x0][0x330] ;  /* 0x0000cc0000047ab9 */ /* 0x000fe40000000a00 */
[----:B------:R-:W-:-:S07]  /*04d0*/  UIMAD.WIDE.U32 UR16, UR14, UR4, URZ ;  /* 0x000000040e1072a5 */ /* 0x000fce000f8e003f */
[----:B------:R-:W-:Y:S02]  /*04e0*/  @UP0 UMOV UR11, UR17 ;  /* 0x00000011000b0c82 */ /* 0x000fe40008000000 */
[----:B------:R-:W-:Y:S02]  /*04f0*/  @UP0 USHF.R.U32.HI UR14, URZ, UR5, UR11 ;  /* 0x000000053f0e0299 */ /* 0x000fe4000801160b */
.L_x_2255:
[----:B------:R-:W-:Y:S02]  /*0500*/  ULDC UR4, c[0x0][0x32c] ;  /* 0x0000cb0000047ab9 */ /* 0x000fe40000000800 */
[----:B------:R-:W-:-:S04]  /*0510*/  UIMAD UR4, UR14, UR4, UR4 ;  /* 0x000000040e0472a4 */ /* 0x000fc8000f8e0204 */
[----:B------:R-:W-:-:S04]  /*0520*/  UISETP.LT.AND UP0, UPT, UR10, UR4, UPT ;  /* 0x000000040a00728c */ /* 0x000fc8000bf01270 */
[----:B------:R-:W-:Y:S02]  /*0530*/  USEL UR10, UR10, UR4, UP0 ;  /* 0x000000040a0a7287 */ /* 0x000fe40008000000 */
.L_x_2253:
        /* <DEDUP_REMOVED lines=33> */
.L_x_2257:
[----:B------:R-:W-:-:S04]  /*0750*/  MOV R0, c[0x0][0x32c] ;  /* 0x0000cb0000007a02 */ /* 0x000fc80000000f00 */
[----:B------:R-:W-:-:S13]  /*0760*/  ISETP.NE.AND P0, PT, R0, 0x1, PT ;  /* 0x000000010000780c */ /* 0x000fda0003f05270 */
[----:B------:R-:W-:-:S05]  /*0770*/  @P0 IMAD.HI.U32 R0, R3, c[0x0][0x330], RZ ;  /* 0x0000cc0003000a27 */ /* 0x000fca00078e00ff */
[----:B------:R-:W-:-:S05]  /*0780*/  @P0 SHF.R.U32.HI R3, RZ, c[0x0][0x334], R0 ;  /* 0x0000cd00ff030a19 */ /* 0x000fca0000011600 */
.L_x_2258:
[----:B------:R-:W-:-:S05]  /*0790*/  IMAD R3, R3, c[0x0][0x32c], RZ ;  /* 0x0000cb0003037a24 */ /* 0x000fca00078e02ff */
[----:B------:R-:W-:-:S05]  /*07a0*/  IMNMX R2, R2, R3, !PT ;  /* 0x0000000302027217 */ /* 0x000fca0007800200 */
.L_x_2256:
        /* <DEDUP_REMOVED lines=39> */
.L_x_2259:
        /* <DEDUP_REMOVED lines=72> */
[CC--:B------:R-:W-:Y:S01]  /*0ea0*/  LEA.HI R238, R11.reuse, R224.reuse, RZ, 0x2 ;  /* 0x000000e00bee7211 */ /* 0x0c0fe200078f10ff */
        /* <DEDUP_REMOVED lines=12> */
[C---:B------:R-:W-:Y:S01]  /*0f70*/  IMAD R227, R93.reuse, 0x20, R238 ;  /* 0x000000205de37824 */ /* 0x040fe200078e02ee */
[----:B------:R-:W-:Y:S01]  /*0f80*/  UIMAD UR10, UR10, UR4, URZ ;  /* 0x000000040a0a72a4 */ /* 0x000fe2000f8e023f */
[----:B------:R-:W-:Y:S01]  /*0f90*/  SHF.R.S32.HI R14, RZ, 0x3, R15 ;  /* 0x00000003ff0e7819 */ /* 0x000fe2000001140f */
[----:B------:R-:W-:Y:S01]  /*0fa0*/  UIMAD.WIDE.U32 UR16, UR6, UR4, UR16 ;  /* 0x00000004061072a5 */ /* 0x000fe2000f8e0010 */
[----:B------:R-:W-:Y:S01]  /*0fb0*/  IMAD.SHL.U32 R230, R93, 0x8, RZ ;  /* 0x000000085de67824 */ /* 0x000fe200078e00ff */
[----:B------:R-:W-:Y:S01]  /*0fc0*/  UIMAD UR5, UR6, UR5, UR10 ;  /* 0x00000005060572a4 */ /* 0x000fe2000f8e020a */
[----:B------:R-:W-:Y:S01]  /*0fd0*/  LEA.HI R96, R11, R224, RZ, 0x5 ;  /* 0x000000e00b607211 */ /* 0x000fe200078f28ff */
[----:B------:R-:W-:Y:S01]  /*0fe0*/  ULDC UR4, c[0x0][0x168] ;  /* 0x00005a0000047ab9 */ /* 0x000fe20000000800 */
[----:B------:R-:W-:Y:S01]  /*0ff0*/  BSSY B0, `(.L_x_2261) ;  /* 0x000004a000007945 */ /* 0x000fe20003800000 */
[----:B------:R-:W-:Y:S01]  /*1000*/  UIADD3 UR5, UR17, UR5, URZ ;  /* 0x0000000511057290 */ /* 0x000fe2000fffe03f */
[----:B------:R-:W-:Y:S01]  /*1010*/  IMAD.U32 R13, RZ, RZ, UR17 ;  /* 0x00000011ff0d7e24 */ /* 0x000fe2000f8e00ff */
[----:B-1----:R-:W-:Y:S01]  /*1020*/  IADD3 R2, R227, UR15, RZ ;  /* 0x0000000fe3027c10 */ /* 0x002fe2000fffe0ff */
[----:B------:R-:W-:Y:S01]  /*1030*/  IMAD.U32 R12, RZ, RZ, UR16 ;  /* 0x00000010ff0c7e24 */ /* 0x000fe2000f8e00ff */
[----:B------:R-:W-:Y:S01]  /*1040*/  SHF.R.S32.HI R95, RZ, 0x5, R96 ;  /* 0x00000005ff5f7819 */ /* 0x000fe20000011460 */
[----:B------:R-:W-:Y:S01]  /*1050*/  IMAD.MOV.U32 R223, RZ, RZ, -0x1 ;  /* 0xffffffffffdf7424 */ /* 0x000fe200078e00ff */
[----:B------:R-:W-:Y:S01]  /*1060*/  IADD3 R229, R230, 0x20, RZ ;  /* 0x00000020e6e57810 */ /* 0x000fe20007ffe0ff */
[----:B------:R-:W-:Y:S01]  /*1070*/  @P1 IMAD.HI.U32 R3, R2, c[0x0][0x2c8], RZ ;  /* 0x0000b20002031a27 */ /* 0x000fe200078e00ff */
[----:B------:R-:W-:-:S02]  /*1080*/  IADD3 R228, R230, 0x40, RZ ;  /* 0x00000040e6e47810 */ /* 0x000fc40007ffe0ff */
[----:B------:R-:W-:Y:S01]  /*1090*/  ISETP.GE.AND P4, PT, R229, c[0x0][0x198], PT ;  /* 0x00006600e5007a0c */ /* 0x000fe20003f86270 */
[----:B------:R-:W-:Y:S01]  /*10a0*/  IMAD.MOV.U32 R4, RZ, RZ, R2 ;  /* 0x000000ffff047224 */ /* 0x000fe200078e0002 */
[----:B------:R-:W-:Y:S01]  /*10b0*/  @P0 SHF.R.U32.HI R4, RZ, c[0x0][0x2cc], R3 ;  /* 0x0000b300ff040a19 */ /* 0x000fe20000011603 */
[----:B------:R-:W-:Y:S01]  /*10c0*/  IMAD.U32 R13, RZ, RZ, UR5 ;  /* 0x00000005ff0d7e24 */ /* 0x000fe2000f8e00ff */
[----:B------:R-:W-:Y:S01]  /*10d0*/  ULDC UR5, c[0x0][0x2c4] ;  /* 0x0000b10000057ab9 */ /* 0x000fe20000000800 */
[----:B------:R-:W-:Y:S01]  /*10e0*/  ISETP.GE.AND P3, PT, R228, c[0x0][0x198], PT ;  /* 0x00006600e4007a0c */ /* 0x000fe20003f66270 */
[----:B------:R-:W-:Y:S01]  /*10f0*/  UIMAD UR4, UR5, UR4, URZ ;  /* 0x00000004050472a4 */ /* 0x000fe2000f8e023f */
[--C-:B------:R-:W-:Y:S01]  /*1100*/  IMAD.MOV R5, RZ, RZ, -R4.reuse ;  /* 0x000000ffff057224 */ /* 0x100fe200078e0a04 */
[----:B------:R-:W-:Y:S01]  /*1110*/  SHF.R.S32.HI R3, RZ, 0x1f, R4 ;  /* 0x0000001fff037819 */ /* 0x000fe20000011404 */
[----:B------:R-:W-:-:S04]  /*1120*/  IMAD.WIDE.U32 R12, R4, c[0x0][0x1b0], R12 ;  /* 0x00006c00040c7a25 */ /* 0x000fc800078e000c */
[----:B------:R-:W-:Y:S02]  /*1130*/  IMAD R2, R5, c[0x0][0x2c4], R2 ;  /* 0x0000b10005027a24 */ /* 0x000fe400078e0202 */
[----:B------:R-:W-:Y:S02]  /*1140*/  IMAD R3, R3, c[0x0][0x1b0], RZ ;  /* 0x00006c0003037a24 */ /* 0x000fe400078e02ff */
[----:B------:R-:W-:Y:S01]  /*1150*/  IMAD.SHL.U32 R5, R14, 0x40, RZ ;  /* 0x000000400e057824 */ /* 0x000fe200078e00ff */
[----:B------:R-:W-:Y:S01]  /*1160*/  SHF.R.S32.HI R9, RZ, 0x1f, R2 ;  /* 0x0000001fff097819 */ /* 0x000fe20000011402 */
[----:B------:R-:W-:-:S03]  /*1170*/  IMAD R3, R4, c[0x0][0x1b4], R3 ;  /* 0x00006d0004037a24 */ /* 0x000fc600078e0203 */
[----:B------:R-:W-:Y:S01]  /*1180*/  LOP3.LUT R5, R5, 0xc0, RZ, 0xc0, !PT ;  /* 0x000000c005057812 */ /* 0x000fe200078ec0ff */
[----:B------:R-:W-:Y:S02]  /*1190*/  IMAD R9, R9, c[0x0][0x1a8], RZ ;  /* 0x00006a0009097a24 */ /* 0x000fe400078e02ff */
[----:B------:R-:W-:Y:S01]  /*11a0*/  IMAD.IADD R13, R13, 0x1, R3 ;  /* 0x000000010d0d7824 */ /* 0x000fe200078e0203 */
[----:B------:R-:W-:Y:S01]  /*11b0*/  SHF.R.U32.HI R6, RZ, 0x3, R5 ;  /* 0x00000003ff067819 */ /* 0x000fe20000011605 */
[C---:B------:R-:W-:Y:S01]  /*11c0*/  IMAD R9, R2.reuse, c[0x0][0x1ac], R9 ;  /* 0x00006b0002097a24 */ /* 0x040fe200078e0209 */
[----:B------:R-:W-:Y:S01]  /*11d0*/  LOP3.LUT R5, R5, 0x18, R230, 0xf8, !PT ;  /* 0x0000001805057812 */ /* 0x000fe200078ef8e6 */
[----:B------:R-:W-:Y:S01]  /*11e0*/  IMAD.WIDE.U32 R2, R2, c[0x0][0x1a8], R12 ;  /* 0x00006a0002027a25 */ /* 0x000fe200078e000c */
[----:B------:R-:W-:-:S03]  /*11f0*/  LOP3.LUT R13, R7, 0xfffffff0, RZ, 0xc0, !PT ;  /* 0xfffffff0070d7812 */ /* 0x000fc600078ec0ff */
[----:B------:R-:W-:Y:S01]  /*1200*/  IMAD.IADD R4, R3, 0x1, R9 ;  /* 0x0000000103047824 */ /* 0x000fe200078e0209 */
[----:B------:R-:W-:Y:S01]  /*1210*/  LEA R8, P0, R2, c[0x0][0x160], 0x1 ;  /* 0x0000580002087a11 */ /* 0x000fe200078008ff */
[----:B------:R-:W-:Y:S01]  /*1220*/  IMAD.IADD R10, R224, 0x1, -R13 ;  /* 0x00000001e00a7824 */ /* 0x000fe200078e0a0d */
[----:B------:R-:W-:Y:S02]  /*1230*/  LOP3.LUT R3, R5, R6, RZ, 0x3c, !PT ;  /* 0x0000000605037212 */ /* 0x000fe400078e3cff */
[----:B------:R-:W-:Y:S01]  /*1240*/  LEA.HI.X R4, R2, c[0x0][0x164], R4, 0x1, P0 ;  /* 0x0000590002047a11 */ /* 0x000fe200000f0c04 */
[----:B------:R1:W3:Y:S01]  /*1250*/  SHFL.IDX PT, R16, R8, RZ, 0x1c1f ;  /* 0x001c1fff08107589 */ /* 0x0002e200000e0000 */
[----:B------:R-:W-:Y:S02]  /*1260*/  LEA.HI R97, R10, R10, RZ, 0x1 ;  /* 0x0000000a0a617211 */ /* 0x000fe400078f08ff */
[----:B------:R-:W-:Y:S01]  /*1270*/  IADD3 R2, R238, UR15, RZ ;  /* 0x0000000fee027c10 */ /* 0x000fe2000fffe0ff */
[----:B------:R1:W4:Y:S01]  /*1280*/  SHFL.IDX PT, R17, R4, RZ, 0x1c1f ;  /* 0x001c1fff04117589 */ /* 0x00032200000e0000 */
[----:B------:R-:W-:-:S02]  /*1290*/  SHF.R.S32.HI R9, RZ, 0x1, R97 ;  /* 0x00000001ff097819 */ /* 0x000fc40000011461 */
[----:B------:R-:W-:Y:S02]  /*12a0*/  SHF.R.S32.HI R12, RZ, 0x1f, R97 ;  /* 0x0000001fff0c7819 */ /* 0x000fe40000011461 */
[----:B------:R-:W-:Y:S02]  /*12b0*/  LEA.HI R5, R238, R238, RZ, 0x1 ;  /* 0x000000eeee057211 */ /* 0x000fe400078f08ff */
[----:B------:R-:W-:Y:S02]  /*12c0*/  LEA.HI R12, R12, R9, RZ, 0x2 ;  /* 0x000000090c0c7211 */ /* 0x000fe400078f10ff */
[----:B------:R-:W-:Y:S02]  /*12d0*/  ISETP.GE.AND P0, PT, R2, UR4, PT ;  /* 0x0000000402007c0c */ /* 0x000fe4000bf06270 */
[----:B------:R-:W-:Y:S02]  /*12e0*/  LOP3.LUT R12, R12, 0xfffffffc, RZ, 0xc0, !PT ;  /* 0xfffffffc0c0c7812 */ /* 0x000fe400078ec0ff */
[----:B------:R-:W-:-:S03]  /*12f0*/  LOP3.LUT R5, R5, 0x7fffffe, RZ, 0xc0, !PT ;  /* 0x07fffffe05057812 */ /* 0x000fc600078ec0ff */
[----:B------:R-:W-:Y:S02]  /*1300*/  IMAD.IADD R12, R9, 0x1, -R12 ;  /* 0x00000001090c7824 */ /* 0x000fe400078e0a0c */
[----:B------:R-:W-:-:S03]  /*1310*/  IMAD.IADD R220, R238, 0x1, -R5 ;  /* 0x00000001eedc7824 */ /* 0x000fc600078e0a05 */
[----:B------:R-:W-:Y:S01]  /*1320*/  LOP3.LUT P1, RZ, R12, 0x2, RZ, 0xc0, !PT ;  /* 0x000000020cff7812 */ /* 0x000fe2000782c0ff */
[----:B------:R-:W-:-:S04]  /*1330*/  IMAD R220, R95, 0x8, R220 ;  /* 0x000000085fdc7824 */ /* 0x000fc800078e02dc */
        /* <DEDUP_REMOVED lines=8> */
[----:B------:R-:W-:Y:S01]  /*13c0*/  IMAD.WIDE R18, R230, 0x2, R16 ;  /* 0x00000002e6127825 */ /* 0x000fe200078e0210 */
[----:B------:R-:W-:Y:S02]  /*13d0*/  SHF.R.S32.HI R3, RZ, 0x1f, R228 ;  /* 0x0000001fff037819 */ /* 0x000fe400000114e4 */
[----:B------:R-:W-:Y:S01]  /*13e0*/  LEA.HI R5, R6, R229, RZ, 0x3 ;  /* 0x000000e506057211 */ /* 0x000fe200078f18ff */
[----:B------:R-:W-:Y:S01]  /*13f0*/  IMAD.SHL.U32 R6, R220, 0x2, RZ ;  /* 0x00000002dc067824 */ /* 0x000fe200078e00ff */
[----:B------:R-:W-:Y:S02]  /*1400*/  LEA.HI R3, R3, R228, RZ, 0x3 ;  /* 0x000000e403037211 */ /* 0x000fe400078f18ff */
[----:B------:R-:W-:Y:S02]  /*1410*/  LOP3.LUT R5, R5, 0xfffffff8, RZ, 0xc0, !PT ;  /* 0xfffffff805057812 */ /* 0x000fe400078ec0ff */
[----:B------:R-:W-:Y:S01]  /*1420*/  LOP3.LUT R3, R3, 0xfffffff8, RZ, 0xc0, !PT ;  /* 0xfffffff803037812 */ /* 0x000fe200078ec0ff */
[----:B------:R-:W-:Y:S01]  /*1430*/  @!PT LDS RZ, [RZ] ;  /* 0x00000000fffff984 */ /* 0x000fe20000000800 */
[----:B------:R1:W-:Y:S02]  /*1440*/  LDGSTS.E.BYPASS.LTC128B.128 [R6+0x4900], [R18.64], !P2 ;  /* 0x0490000012067fae */ /* 0x0003e4000d101d4c */
[----:B------:R-:W-:-:S04]  /*1450*/  IMAD.WIDE R20, R5, 0x2, R16 ;  /* 0x0000000205147825 */ /* 0x000fc800078e0210 */
[----:B------:R-:W-:Y:S01]  /*1460*/  IMAD.WIDE R16, R3, 0x2, R16 ;  /* 0x0000000203107825 */ /* 0x000fe200078e0210 */
[----:B------:R1:W-:Y:S04]  /*1470*/  LDGSTS.E.BYPASS.LTC128B.128 [R6+0x6900], [R20.64], !P4 ;  /* 0x0690000014067fae */ /* 0x0003e8000e101d4c */
[----:B------:R1:W-:Y:S02]  /*1480*/  LDGSTS.E.BYPASS.LTC128B.128 [R6+0x8900], [R16.64], !P3 ;  /* 0x0890000010067fae */ /* 0x0003e4000d901d4c */
.L_x_2262:
[----:B---34-:R-:W-:Y:S05]  /*1490*/  BSYNC B0 ;  /* 0x0000000000007941 */ /* 0x018fea0003800000 */
.L_x_2261:
[----:B------:R-:W-:Y:S01]  /*14a0*/  IADD3 R3, R2, 0x20, RZ ;  /* 0x0000002002037810 */ /* 0x000fe20007ffe0ff */
[----:B-1----:R1:W2:Y:S01]  /*14b0*/  SHFL.IDX PT, R17, R4, 0x1, 0x1c1f ;  /* 0x003c1f0004117f89 */ /* 0x0022a200000e0000 */
[----:B------:R-:W-:Y:S02]  /*14c0*/  BSSY B0, `(.L_x_2263) ;  /* 0x0000012000007945 */ /* 0x000fe40003800000 */
[----:B------:R-:W-:Y:S01]  /*14d0*/  ISETP.GE.AND P0, PT, R3, UR4, PT ;  /* 0x0000000403007c0c */ /* 0x000fe2000bf06270 */
[----:B------:R1:W3:-:S12]  /*14e0*/  SHFL.IDX PT, R16, R8, 0x1, 0x1c1f ;  /* 0x003c1f0008107f89 */ /* 0x0002d800000e0000 */
[----:B------:R-:W-:Y:S05]  /*14f0*/  @P0 BRA `(.L_x_2264) ;  /* 0x000000e000000947 */ /* 0x000fea0003800000 */
[----:B------:R-:W-:Y:S01]  /*1500*/  SHF.R.S32.HI R6, RZ, 0x1f, R229 ;  /* 0x0000001fff067819 */ /* 0x000fe200000114e5 */
[----:B--23--:R-:W-:Y:S01]  /*1510*/  IMAD.WIDE R18, R230, 0x2, R16 ;  /* 0x00000002e6127825 */ /* 0x00cfe200078e0210 */
        /* <DEDUP_REMOVED lines=12> */
.L_x_2264:
[----:B------:R-:W-:Y:S05]  /*15e0*/  BSYNC B0 ;  /* 0x0000000000007941 */ /* 0x000fea0003800000 */
.L_x_2263:
[----:B------:R-:W-:Y:S01]  /*15f0*/  IADD3 R3, R2, 0x40, RZ ;  /* 0x0000004002037810 */ /* 0x000fe20007ffe0ff */
[----:B--2---:R2:W4:Y:S01]  /*1600*/  SHFL.IDX PT, R17, R4, 0x2, 0x1c1f ;  /* 0x005c1f0004117f89 */ /* 0x00452200000e0000 */
[----:B------:R-:W-:Y:S02]  /*1610*/  BSSY B0, `(.L_x_2265) ;  /* 0x0000012000007945 */ /* 0x000fe40003800000 */
[----:B------:R-:W-:Y:S01]  /*1620*/  ISETP.GE.AND P0, PT, R3, UR4, PT ;  /* 0x0000000403007c0c */ /* 0x000fe2000bf06270 */
[----:B---3--:R2:W3:-:S12]  /*1630*/  SHFL.IDX PT, R16, R8, 0x2, 0x1c1f ;  /* 0x005c1f0008107f89 */ /* 0x0084d800000e0000 */
[----:B------:R-:W-:Y:S05]  /*1640*/  @P0 BRA `(.L_x_2266) ;  /* 0x000000e000000947 */ /* 0x000fea0003800000 */
[----:B------:R-:W-:Y:S01]  /*1650*/  SHF.R.S32.HI R6, RZ, 0x1f, R229 ;  /* 0x0000001fff067819 */ /* 0x000fe200000114e5 */
[----:B---34-:R-:W-:Y:S01]  /*1660*/  IMAD.WIDE R18, R230, 0x2, R16 ;  /* 0x00000002e6127825 */ /* 0x018fe200078e0210 */
        /* <DEDUP_REMOVED lines=12> */
.L_x_2266:
[----:B------:R-:W-:Y:S05]  /*1730*/  BSYNC B0 ;  /* 0x0000000000007941 */ /* 0x000fea0003800000 */
.L_x_2265:
[----:B------:R-:W-:Y:S01]  /*1740*/  IMAD.MOV.U32 R222, RZ, RZ, c[0x0][0x2b8] ;  /* 0x0000ae00ffde7624 */ /* 0x000fe200078e00ff */
[----:B---3--:R-:W-:Y:S01]  /*1750*/  SHFL.IDX PT, R18, R8, 0x3, 0x1c1f ;  /* 0x007c1f0008127f89 */ /* 0x008fe200000e0000 */
[----:B------:R-:W-:Y:S01]  /*1760*/  IMAD.MOV.U32 R3, RZ, RZ, 0x30 ;  /* 0x00000030ff037424 */ /* 0x000fe200078e00ff */
[----:B------:R-:W-:Y:S01]  /*1770*/  IADD3 R2, R2, 0x60, RZ ;  /* 0x0000006002027810 */ /* 0x000fe20007ffe0ff */
[----:B------:R-:W-:Y:S01]  /*1780*/  IMAD.SHL.U32 R220, R220, 0x2, RZ ;  /* 0x00000002dcdc7824 */ /* 0x000fe200078e00ff */
[----:B------:R-:W-:Y:S01]  /*1790*/  ISETP.NE.AND P5, PT, R222, 0x1, PT ;  /* 0x00000001de00780c */ /* 0x000fe20003fa5270 */
[----:B------:R-:W-:Y:S01]  /*17a0*/  IMAD R94, R148, R3, -0x30 ;  /* 0xffffffd0945e7424 */ /* 0x000fe200078e0203 */
[----:B------:R-:W3:Y:S01]  /*17b0*/  SHFL.IDX PT, R19, R4, 0x3, 0x1c1f ;  /* 0x007c1f0004137f89 */ /* 0x000ee200000e0000 */
[----:B------:R-:W-:Y:S01]  /*17c0*/  ISETP.GE.AND P0, PT, R2, UR4, PT ;  /* 0x0000000402007c0c */ /* 0x000fe2000bf06270 */
[----:B------:R-:W-:Y:S01]  /*17d0*/  USHF.R.S32.HI UR6, URZ, 0x1f, UR9 ;  /* 0x0000001f3f067899 */ /* 0x000fe20008011409 */
[----:B------:R-:W-:Y:S01]  /*17e0*/  IMAD.IADD R5, R227, 0x1, R94 ;  /* 0x00000001e3057824 */ /* 0x000fe200078e025e */
[----:B------:R-:W-:Y:S01]  /*17f0*/  SHF.R.S32.HI R6, RZ, 0x1f, R229 ;  /* 0x0000001fff067819 */ /* 0x000fe200000114e5 */
[----:B------:R-:W-:Y:S01]  /*1800*/  ULDC.64 UR4, c[0x0][0x2b0] ;  /* 0x0000ac0000047ab9 */ /* 0x000fe20000000a00 */
[----:B------:R-:W-:Y:S01]  /*1810*/  IMAD.MOV.U32 R225, RZ, RZ, RZ ;  /* 0x000000ffffe17224 */ /* 0x000fe200078e00ff */
[----:B------:R-:W-:Y:S01]  /*1820*/  UIMAD UR6, UR6, UR4, URZ ;  /* 0x00000004060672a4 */ /* 0x000fe2000f8e023f */
[C---:B-----5:R-:W-:Y:S01]  /*1830*/  IMAD.IADD R226, R5.reuse, 0x1, R232 ;  /* 0x0000000105e27824 */ /* 0x060fe200078e02e8 */
[----:B------:R-:W-:Y:S01]  /*1840*/  ISETP.GE.AND P1, PT, R5, UR7, PT ;  /* 0x0000000705007c0c */ /* 0x000fe2000bf26270 */
[----:B------:R-:W-:Y:S01]  /*1850*/  UIMAD.WIDE.U32 UR10, UR9, UR4, URZ ;  /* 0x00000004090a72a5 */ /* 0x000fe2000f8e003f */
[----:B------:R-:W-:Y:S01]  /*1860*/  LEA.HI R219, R6, R229, RZ, 0x3 ;  /* 0x000000e506db7211 */ /* 0x000fe200078f18ff */
[----:B------:R-:W-:Y:S01]  /*1870*/  @P5 IMAD.HI.U32 R5, R226, c[0x0][0x2bc], RZ ;  /* 0x0000af00e2055a27 */ /* 0x000fe200078e00ff */
[----:B------:R-:W-:Y:S01]  /*1880*/  ISETP.GT.OR P1, PT, R227, 0x2f, P1 ;  /* 0x0000002fe300780c */ /* 0x000fe20000f24670 */
[----:B------:R-:W-:Y:S01]  /*1890*/  UIMAD UR6, UR9, UR5, UR6 ;  /* 0x00000005090672a4 */ /* 0x000fe2000f8e0206 */
[----:B------:R-:W-:Y:S01]  /*18a0*/  LOP3.LUT R219, R219, 0xfffffff8, RZ, 0xc0, !PT ;  /* 0xfffffff8dbdb7812 */ /* 0x000fe200078ec0ff */
[----:B------:R-:W-:Y:S01]  /*18b0*/  IMAD.MOV.U32 R2, RZ, RZ, R226 ;  /* 0x000000ffff027224 */ /* 0x000fe200078e00e2 */
[----:B------:R-:W-:Y:S01]  /*18c0*/  @P5 SHF.R.U32.HI R2, RZ, c[0x0][0x2c0], R5 ;  /* 0x0000b000ff025a19 */ /* 0x000fe20000011605 */
[----:B------:R-:W-:Y:S01]  /*18d0*/  UIADD3 UR6, UR11, UR6, URZ ;  /* 0x000000060b067290 */ /* 0x000fe2000fffe03f */
[----:B------:R-:W-:Y:S01]  /*18e0*/  SHF.R.S32.HI R5, RZ, 0x1f, R228 ;  /* 0x0000001fff057819 */ /* 0x000fe200000114e4 */
[----:B------:R-:W-:-:S02]  /*18f0*/  USHF.R.S32.HI UR16, URZ, 0x1f, UR8 ;  /* 0x0000001f3f107899 */ /* 0x000fc40008011408 */
[----:B------:R-:W-:Y:S01]  /*1900*/  ULDC.64 UR4, c[0x0][0x1e8] ;  /* 0x00007a0000047ab9 */ /* 0x000fe20000000a00 */
[----:B------:R-:W-:Y:S01]  /*1910*/  LEA.HI R218, R5, R228, RZ, 0x3 ;  /* 0x000000e405da7211 */ /* 0x000fe200078f18ff */
[--C-:B-123--:R-:W-:Y:S02]  /*1920*/  @!P0 IMAD.WIDE R8, R230, 0x2, R18.reuse ;  /* 0x00000002e6088825 */ /* 0x10efe400078e0212 */
[----:B------:R-:W-:Y:S02]  /*1930*/  @!P1 IADD3 R6, P5, R2, UR10, RZ ;  /* 0x0000000a02069c10 */ /* 0x000fe4000ffbe0ff */
[----:B------:R-:W-:Y:S01]  /*1940*/  LOP3.LUT R218, R218, 0xfffffff8, RZ, 0xc0, !PT ;  /* 0xfffffff8dada7812 */ /* 0x000fe200078ec0ff */
[--C-:B------:R-:W-:Y:S01]  /*1950*/  @!P0 IMAD.WIDE R20, R219, 0x2, R18.reuse ;  /* 0x00000002db148825 */ /* 0x100fe200078e0212 */
[----:B------:R-:W-:Y:S01]  /*1960*/  @!PT LDS RZ, [RZ] ;  /* 0x00000000fffff984 */ /* 0x000fe20000000800 */
[----:B------:R1:W-:Y:S01]  /*1970*/  @!P0 LDGSTS.E.BYPASS.LTC128B.128 [R220+0x6100], [R8.64], !P2 ;  /* 0x0610000008dc8fae */ /* 0x0003e2000d101d4c */
[----:B------:R-:W-:Y:S02]  /*1980*/  @!P1 LEA.HI.X.SX32 R5, R2, UR6, 0x1, P5 ;  /* 0x0000000602059c11 */ /* 0x000fe4000a8f0eff */
[----:B------:R-:W-:Y:S01]  /*1990*/  @!P0 IMAD.WIDE R18, R218, 0x2, R18 ;  /* 0x00000002da128825 */ /* 0x000fe200078e0212 */
[----:B------:R2:W-:Y:S01]  /*19a0*/  @!P0 LDGSTS.E.BYPASS.LTC128B.128 [R220+0x8100], [R20.64], !P4 ;  /* 0x0810000014dc8fae */ /* 0x0005e2000e101d4c */
[----:B------:R-:W-:-:S03]  /*19b0*/  @!P1 LEA R16, P2, R6, c[0x0][0x2a0], 0x2 ;  /* 0x0000a80006109a11 */ /* 0x000fc600078410ff */
[----:B------:R3:W-:Y:S01]  /*19c0*/  @!P0 LDGSTS.E.BYPASS.LTC128B.128 [R220+0xa100], [R18.64], !P3 ;  /* 0x0a10000012dc8fae */ /* 0x0007e2000d901d4c */
[----:B----4-:R-:W-:-:S03]  /*19d0*/  @!P1 LEA.HI.X R17, R6, c[0x0][0x2a4], R5, 0x2, P2 ;  /* 0x0000a90006119a11 */ /* 0x010fc600010f1405 */
[----:B------:R-:W0:Y:S04]  /*19e0*/  LDGDEPBAR ;  /* 0x00000000000079af */ /* 0x000e280000000000 */
[----:B------:R-:W-:Y:S06]  /*19f0*/  BAR.SYNC.DEFER_BLOCKING 0x0 ;  /* 0x0000000000007b1d */ /* 0x000fec0000010000 */
[----:B------:R-:W4:Y:S01]  /*1a00*/  @!P1 LDG.E R225, [R16.64] ;  /* 0x0000000c10e19981 */ /* 0x000f22000c1e1900 */
[----:B------:R-:W-:Y:S01]  /*1a10*/  IMAD.MOV R5, RZ, RZ, -R2 ;  /* 0x000000ffff057224 */ /* 0x000fe200078e0a02 */
[----:B------:R-:W-:Y:S01]  /*1a20*/  UIMAD UR9, UR16, UR4, URZ ;  /* 0x00000004100972a4 */ /* 0x000fe2000f8e023f */
[----:B------:R-:W-:Y:S01]  /*1a30*/  SHF.R.S32.HI R6, RZ, 0x4, R7 ;  /* 0x00000004ff067819 */ /* 0x000fe20000011407 */
[----:B------:R-:W-:Y:S01]  /*1a40*/  UIMAD.WIDE.U32 UR18, UR8, UR4, URZ ;  /* 0x00000004081272a5 */ /* 0x000fe2000f8e003f */
[----:B------:R-:W-:Y:S01]  /*1a50*/  IMAD R226, R5, c[0x0][0x2b8], R226 ;  /* 0x0000ae0005e27a24 */ /* 0x000fe200078e02e2 */
[----:B------:R-:W-:Y:S01]  /*1a60*/  UIMAD UR9, UR8, UR5, UR9 ;  /* 0x00000005080972a4 */ /* 0x000fe2000f8e0209 */
[----:B------:R-:W-:Y:S01]  /*1a70*/  IMAD R92, R148, -0x30, R3 ;  /* 0xffffffd0945c7824 */ /* 0x000fe200078e0203 */
[----:B------:R-:W-:Y:S01]  /*1a80*/  LEA.HI R7, R7, R6, RZ, 0x1 ;  /* 0x0000000607077211 */ /* 0x000fe200078f08ff */
[----:B--2---:R-:W-:Y:S01]  /*1a90*/  IMAD.WIDE.U32 R20, R226, c[0x0][0x1e0], RZ ;  /* 0x00007800e2147a25 */ /* 0x004fe200078e00ff */
[----:B-1----:R-:W-:Y:S01]  /*1aa0*/  SHF.R.S32.HI R9, RZ, 0x1f, R226 ;  /* 0x0000001fff097819 */ /* 0x002fe200000114e2 */
[----:B------:R-:W-:Y:S01]  /*1ab0*/  UIADD3 UR9, UR19, UR9, URZ ;  /* 0x0000000913097290 */ /* 0x000fe2000fffe03f */
[----:B------:R-:W-:Y:S01]  /*1ac0*/  LOP3.LUT R15, R15, 0xfffffff8, RZ, 0xc0, !PT ;  /* 0xfffffff80f0f7812 */ /* 0x000fe200078ec0ff */
[----:B---3--:R-:W-:Y:S01]  /*1ad0*/  IMAD.MOV.U32 R18, RZ, RZ, R20 ;  /* 0x000000ffff127224 */ /* 0x008fe200078e0014 */
[----:B------:R-:W-:Y:S01]  /*1ae0*/  IADD3 R3, R92, UR7, RZ ;  /* 0x000000075c037c10 */ /* 0x000fe2000fffe0ff */
[----:B------:R-:W-:Y:S01]  /*1af0*/  IMAD R5, R9, c[0x0][0x1e0], RZ ;  /* 0x0000780009057a24 */ /* 0x000fe200078e02ff */
[----:B------:R-:W-:Y:S01]  /*1b00*/  LOP3.LUT R97, R97, 0x7fffffe, RZ, 0xc0, !PT ;  /* 0x07fffffe61617812 */ /* 0x000fe200078ec0ff */
[----:B------:R-:W-:Y:S01]  /*1b10*/  IMAD R9, R9, c[0x0][0x208], RZ ;  /* 0x0000820009097a24 */ /* 0x000fe200078e02ff */
[----:B------:R-:W-:Y:S01]  /*1b20*/  LOP3.LUT R7, R7, 0xfffffffe, RZ, 0xc0, !PT ;  /* 0xfffffffe07077812 */ /* 0x000fe200078ec0ff */
[C---:B------:R-:W-:Y:S01]  /*1b30*/  IMAD R2, R226.reuse, c[0x0][0x1e4], R5 ;  /* 0x00007900e2027a24 */ /* 0x040fe200078e0205 */
[----:B------:R-:W-:Y:S01]  /*1b40*/  SHF.R.S32.HI R5, RZ, 0x1f, R10 ;  /* 0x0000001fff057819 */ /* 0x000fe2000001140a */
[----:B------:R-:W-:Y:S01]  /*1b50*/  IMAD R9, R226, c[0x0][0x20c], R9 ;  /* 0x00008300e2097a24 */ /* 0x000fe200078e0209 */
[----:B------:R-:W-:Y:S01]  /*1b60*/  ULDC.64 UR4, c[0x0][0x210] ;  /* 0x0000840000047ab9 */ /* 0x000fe20000000a00 */
[----:B------:R-:W-:Y:S01]  /*1b70*/  IMAD.IADD R19, R21, 0x1, R2 ;  /* 0x0000000115137824 */ /* 0x000fe200078e0202 */
[----:B------:R-:W-:Y:S01]  /*1b80*/  LEA.HI R5, R5, R10, RZ, 0x3 ;  /* 0x0000000a05057211 */ /* 0x000fe200078f18ff */
[----:B------:R-:W-:Y:S01]  /*1b90*/  IMAD.IADD R15, R224, 0x1, -R15 ;  /* 0x00000001e00f7824 */ /* 0x000fe200078e0a0f */
[----:B------:R-:W-:Y:S01]  /*1ba0*/  UIMAD.WIDE.U32 UR20, UR8, UR4, URZ ;  /* 0x00000004081472a5 */ /* 0x000fe2000f8e003f */
[----:B------:R-:W-:Y:S01]  /*1bb0*/  IMAD.IADD R97, R10, 0x1, -R97 ;  /* 0x000000010a617824 */ /* 0x000fe200078e0a61 */
[----:B------:R-:W-:Y:S01]  /*1bc0*/  UIMAD UR4, UR16, UR4, URZ ;  /* 0x00000004100472a4 */ /* 0x000fe2000f8e023f */
[----:B------:R-:W-:Y:S01]  /*1bd0*/  IMAD.IADD R7, R6, 0x1, -R7 ;  /* 0x0000000106077824 */ /* 0x000fe200078e0a07 */
[----:B------:R-:W-:Y:S01]  /*1be0*/  LEA.HI R6, R15, R15, RZ, 0x1 ;  /* 0x0000000f0f067211 */ /* 0x000fe200078f08ff */
[----:B------:R-:W-:Y:S01]  /*1bf0*/  IMAD.SHL.U32 R216, R14, 0x8, RZ ;  /* 0x000000080ed87824 */ /* 0x000fe200078e00ff */
[----:B------:R-:W-:Y:S01]  /*1c00*/  UIMAD UR4, UR8, UR5, UR4 ;  /* 0x00000005080472a4 */ /* 0x000fe2000f8e0204 */
[----:B------:R-:W-:Y:S01]  /*1c10*/  ISETP.GE.AND P4, PT, R230, c[0x0][0x1d4], PT ;  /* 0x00007500e6007a0c */ /* 0x000fe20003f86270 */
[----:B------:R-:W-:Y:S01]  /*1c20*/  IMAD.SHL.U32 R12, R12, 0x40, RZ ;  /* 0x000000400c0c7824 */ /* 0x000fe200078e00ff */
[----:B------:R-:W-:Y:S01]  /*1c30*/  ISETP.GE.AND P5, PT, R229, c[0x0][0x1d4], PT ;  /* 0x00007500e5007a0c */ /* 0x000fe20003fa6270 */
[----:B------:R-:W-:Y:S01]  /*1c40*/  UIADD3 UR16, UR21, UR4, URZ ;  /* 0x0000000415107290 */ /* 0x000fe2000fffe03f */
[----:B------:R-:W-:Y:S01]  /*1c50*/  ISETP.GE.AND P6, PT, R228, c[0x0][0x1d4], PT ;  /* 0x00007500e4007a0c */ /* 0x000fe20003fc6270 */
[----:B------:R-:W-:Y:S01]  /*1c60*/  IMAD.SHL.U32 R98, R5, 0x20, RZ ;  /* 0x0000002005627824 */ /* 0x000fe200078e00ff */
[----:B------:R-:W-:Y:S01]  /*1c70*/  LOP3.LUT R12, R12, 0xc0, RZ, 0xc0, !PT ;  /* 0x000000c00c0c7812 */ /* 0x000fe200078ec0ff */
[----:B------:R-:W-:Y:S01]  /*1c80*/  BSSY B0, `(.L_x_2267) ;  /* 0x000007a000007945 */ /* 0x000fe20003800000 */
[----:B------:R-:W-:-:S02]  /*1c90*/  ISETP.GE.AND P3, PT, R230, c[0x0][0x1d4], PT ;  /* 0x00007500e6007a0c */ /* 0x000fc40003f66270 */
[----:B------:R-:W-:Y:S02]  /*1ca0*/  LOP3.LUT R98, R98, 0xffffff00, RZ, 0xc0, !PT ;  /* 0xffffff0062627812 */ /* 0x000fe400078ec0ff */
[----:B------:R-:W-:Y:S02]  /*1cb0*/  IADD3 R100, R148, -0x1, RZ ;  /* 0xffffffff94647810 */ /* 0x000fe40007ffe0ff */
[----:B------:R-:W-:Y:S02]  /*1cc0*/  SHF.R.S32.HI R245, RZ, 0x1f, R230 ;  /* 0x0000001ffff57819 */ /* 0x000fe400000114e6 */
[----:B------:R-:W-:Y:S02]  /*1cd0*/  SHF.R.S32.HI R234, RZ, 0x1f, R219 ;  /* 0x0000001fffea7819 */ /* 0x000fe400000114db */
[----:B------:R-:W-:Y:S02]  /*1ce0*/  SHF.R.S32.HI R233, RZ, 0x1f, R218 ;  /* 0x0000001fffe97819 */ /* 0x000fe400000114da */
[----:B----4-:R-:W-:Y:S01]  /*1cf0*/  SHF.R.S32.HI R8, RZ, 0x1f, R225 ;  /* 0x0000001fff087819 */ /* 0x010fe200000114e1 */
[----:B------:R-:W-:-:S04]  /*1d00*/  IMAD.WIDE.U32 R16, R225, c[0x0][0x1f0], R18 ;  /* 0x00007c00e1107a25 */ /* 0x000fc800078e0012 */
[----:B------:R-:W-:Y:S02]  /*1d10*/  IMAD R2, R8, c[0x0][0x1f0], RZ ;  /* 0x00007c0008027a24 */ /* 0x000fe400078e02ff */
[----:B------:R-:W-:-:S04]  /*1d20*/  IMAD.WIDE.U32 R18, R226, c[0x0][0x208], RZ ;  /* 0x00008200e2127a25 */ /* 0x000fc800078e00ff */
[----:B------:R-:W-:Y:S01]  /*1d30*/  IMAD R11, R225, c[0x0][0x1f4], R2 ;  /* 0x00007d00e10b7a24 */ /* 0x000fe200078e0202 */
[----:B------:R-:W-:Y:S01]  /*1d40*/  IADD3 R2, P0, R16, UR18, RZ ;  /* 0x0000001210027c10 */ /* 0x000fe2000ff1e0ff */
[----:B------:R-:W-:Y:S01]  /*1d50*/  IMAD.IADD R19, R19, 0x1, R9 ;  /* 0x0000000113137824 */ /* 0x000fe200078e0209 */
[----:B------:R-:W-:Y:S01]  /*1d60*/  IMNMX R9, R3, 0x30, PT ;  /* 0x0000003003097817 */ /* 0x000fe20003800200 */
[----:B------:R-:W-:Y:S01]  /*1d70*/  IMAD R8, R8, c[0x0][0x218], RZ ;  /* 0x0000860008087a24 */ /* 0x000fe200078e02ff */
[----:B------:R-:W-:Y:S01]  /*1d80*/  IADD3.X R11, R17, UR9, R11, P0, !PT ;  /* 0x00000009110b7c10 */ /* 0x000fe200087fe40b */
[----:B------:R-:W-:Y:S01]  /*1d90*/  IMAD.WIDE.U32 R18, R225, c[0x0][0x218], R18 ;  /* 0x00008600e1127a25 */ /* 0x000fe200078e0012 */
[----:B------:R-:W-:-:S03]  /*1da0*/  LEA R20, P0, R2, c[0x0][0x1c8], 0x1 ;  /* 0x0000720002147a11 */ /* 0x000fc600078008ff */
[----:B------:R-:W-:Y:S01]  /*1db0*/  IMAD.IADD R9, R9, 0x1, -R238 ;  /* 0x0000000109097824 */ /* 0x000fe200078e0aee */
[----:B------:R-:W-:Y:S01]  /*1dc0*/  LEA.HI.X R11, R2, c[0x0][0x1cc], R11, 0x1, P0 ;  /* 0x00007300020b7a11 */ /* 0x000fe200000f0c0b */
[----:B------:R-:W-:Y:S01]  /*1dd0*/  SHFL.IDX PT, R16, R20, RZ, 0x1c1f ;  /* 0x001c1fff14107589 */ /* 0x000fe200000e0000 */
[----:B------:R-:W-:Y:S01]  /*1de0*/  LOP3.LUT R2, R6, 0x3fffffe, RZ, 0xc0, !PT ;  /* 0x03fffffe06027812 */ /* 0x000fe200078ec0ff */
[----:B------:R-:W-:Y:S01]  /*1df0*/  IMAD R13, R225, c[0x0][0x21c], R8 ;  /* 0x00008700e10d7a24 */ /* 0x000fe200078e0208 */
[----:B------:R-:W-:Y:S01]  /*1e00*/  ISETP.GE.AND P1, PT, R9, 0x1, PT ;  /* 0x000000010900780c */ /* 0x000fe20003f26270 */
[----:B------:R-:W1:Y:S01]  /*1e10*/  SHFL.IDX PT, R17, R11, RZ, 0x1c1f ;  /* 0x001c1fff0b117589 */ /* 0x000e6200000e0000 */
[----:B------:R-:W-:Y:S01]  /*1e20*/  SHF.R.S32.HI R6, RZ, 0x1, R6 ;  /* 0x00000001ff067819 */ /* 0x000fe20000011406 */
[----:B------:R-:W-:Y:S01]  /*1e30*/  IMAD.IADD R2, R15, 0x1, -R2 ;  /* 0x000000010f027824 */ /* 0x000fe200078e0a02 */
[----:B------:R-:W-:Y:S01]  /*1e40*/  ISETP.GT.AND P0, PT, R9, 0x20, PT ;  /* 0x000000200900780c */ /* 0x000fe20003f04270 */
[----:B------:R2:W-:Y:S01]  /*1e50*/  SHFL.IDX PT, R10, R20, 0x1, 0x1c1f ;  /* 0x003c1f00140a7f89 */ /* 0x0005e200000e0000 */
[----:B------:R-:W-:Y:S01]  /*1e60*/  IADD3 R8, P2, R18, UR20, RZ ;  /* 0x0000001412087c10 */ /* 0x000fe2000ff5e0ff */
[----:B------:R-:W-:-:S02]  /*1e70*/  IMAD.SHL.U32 R9, R6, 0x40, RZ ;  /* 0x0000004006097824 */ /* 0x000fc400078e00ff */
[----:B------:R-:W3:Y:S01]  /*1e80*/  SHFL.IDX PT, R11, R11, 0x1, 0x1c1f ;  /* 0x003c1f000b0b7f89 */ /* 0x000ee200000e0000 */
[----:B------:R-:W-:Y:S01]  /*1e90*/  IADD3.X R13, R19, UR16, R13, P2, !PT ;  /* 0x00000010130d7c10 */ /* 0x000fe200097fe40d */
[----:B------:R-:W-:Y:S01]  /*1ea0*/  IMAD R5, R7, 0x8, R2 ;  /* 0x0000000807057824 */ /* 0x000fe200078e0202 */
[----:B------:R-:W-:Y:S02]  /*1eb0*/  LOP3.LUT R9, R9, 0xc0, RZ, 0xc0, !PT ;  /* 0x000000c009097812 */ /* 0x000fe400078ec0ff */
[----:B------:R-:W-:Y:S02]  /*1ec0*/  LOP3.LUT P2, RZ, R6, 0x2, RZ, 0xc0, !PT ;  /* 0x0000000206ff7812 */ /* 0x000fe4000784c0ff */
[----:B------:R-:W-:Y:S02]  /*1ed0*/  LOP3.LUT R216, R9, 0x8, R216, 0xf8, !PT ;  /* 0x0000000809d87812 */ /* 0x000fe400078ef8d8 */
[----:B------:R-:W-:-:S04]  /*1ee0*/  SHF.R.U32.HI R15, RZ, 0x3, R9 ;  /* 0x00000003ff0f7819 */ /* 0x000fc80000011609 */
[----:B------:R-:W-:Y:S01]  /*1ef0*/  LOP3.LUT R216, R216, R15, RZ, 0x3c, !PT ;  /* 0x0000000fd8d87212 */ /* 0x000fe200078e3cff */
[----:B-1----:R-:W-:-:S04]  /*1f00*/  @P1 IMAD.WIDE R18, R219, 0x2, R16 ;  /* 0x00000002db121825 */ /* 0x002fc800078e0210 */
[----:B--2---:R-:W-:-:S04]  /*1f10*/  @P1 IMAD.WIDE R20, R230, 0x2, R16 ;  /* 0x00000002e6141825 */ /* 0x004fc800078e0210 */
[----:B------:R-:W-:Y:S01]  /*1f20*/  @P1 IMAD.WIDE R22, R218, 0x2, R16 ;  /* 0x00000002da161825 */ /* 0x000fe200078e0210 */
[----:B------:R1:W-:Y:S03]  /*1f30*/  @P1 LDGSTS.E.BYPASS.LTC128B.128 [R220+0x2500], [R20.64], !P4 ;  /* 0x0250000014dc1fae */ /* 0x0003e6000e101d4c */
[--C-:B---3--:R-:W-:Y:S01]  /*1f40*/  @P0 IMAD.WIDE R16, R230, 0x2, R10.reuse ;  /* 0x00000002e6100825 */ /* 0x108fe200078e020a */
[----:B------:R2:W-:Y:S03]  /*1f50*/  @P1 LDGSTS.E.BYPASS.LTC128B.128 [R220+0x3100], [R18.64], !P5 ;  /* 0x0310000012dc1fae */ /* 0x0005e6000e901d4c */
[----:B------:R-:W-:Y:S01]  /*1f60*/  @P0 IMAD.WIDE R14, R219, 0x2, R10 ;  /* 0x00000002db0e0825 */ /* 0x000fe200078e020a */
[----:B------:R1:W-:Y:S01]  /*1f70*/  @P1 LDGSTS.E.BYPASS.LTC128B.128 [R220+0x3d00], [R22.64], !P6 ;  /* 0x03d0000016dc1fae */ /* 0x0003e2000f101d4c */
[----:B------:R-:W-:-:S02]  /*1f80*/  LEA R9, P1, R8, c[0x0][0x1f8], 0x1 ;  /* 0x00007e0008097a11 */ /* 0x000fc400078208ff */
[----:B------:R-:W-:Y:S01]  /*1f90*/  IMAD.U32 R216, R5, 0x20, R216 ;  /* 0x0000002005d87824 */ /* 0x000fe200078e00d8 */
[----:B------:R1:W-:Y:S01]  /*1fa0*/  @P0 LDGSTS.E.BYPASS.LTC128B.128 [R220+0x2d00], [R16.64], !P4 ;  /* 0x02d0000010dc0fae */ /* 0x0003e2000e101d4c */
[----:B------:R-:W-:Y:S02]  /*1fb0*/  LEA.HI.X R8, R8, c[0x0][0x1fc], R13, 0x1, P1 ;  /* 0x00007f0008087a11 */ /* 0x000fe400008f0c0d */
[----:B------:R-:W-:Y:S01]  /*1fc0*/  IMAD.SHL.U32 R216, R216, 0x2, RZ ;  /* 0x00000002d8d87824 */ /* 0x000fe200078e00ff */
[----:B------:R3:W-:Y:S01]  /*1fd0*/  @P0 LDGSTS.E.BYPASS.LTC128B.128 [R220+0x3900], [R14.64], !P5 ;  /* 0x039000000edc0fae */ /* 0x0007e2000e901d4c */
[----:B------:R-:W-:Y:S02]  /*1fe0*/  ISETP.GE.AND P4, PT, R229, c[0x0][0x1d4], PT ;  /* 0x00007500e5007a0c */ /* 0x000fe40003f86270 */
[----:B------:R-:W-:Y:S01]  /*1ff0*/  ISETP.GE.AND P1, PT, R228, c[0x0][0x1d4], PT ;  /* 0x00007500e4007a0c */ /* 0x000fe20003f26270 */
[----:B------:R-:W-:Y:S01]  /*2000*/  SHFL.IDX PT, R6, R9, RZ, 0x1c1f ;  /* 0x001c1fff09067589 */ /* 0x000fe200000e0000 */
[----:B------:R-:W-:-:S02]  /*2010*/  IADD3 R5, R216, 0x2500, RZ ;  /* 0x00002500d8057810 */ /* 0x000fc40007ffe0ff */
[----:B------:R-:W-:Y:S02]  /*2020*/  IADD3 R215, R216, 0x2520, RZ ;  /* 0x00002520d8d77810 */ /* 0x000fe40007ffe0ff */
[----:B------:R-:W-:Y:S02]  /*2030*/  @P2 IADD3 R215, R5, -0x20, RZ ;  /* 0xffffffe005d72810 */ /* 0x000fe40007ffe0ff */
[----:B------:R-:W-:Y:S02]  /*2040*/  ISETP.GT.AND P2, PT, R227, 0x2f, PT ;  /* 0x0000002fe300780c */ /* 0x000fe40003f44270 */
[C---:B------:R-:W-:Y:S01]  /*2050*/  IADD3 R211, R215.reuse, 0x400, RZ ;  /* 0x00000400d7d37810 */ /* 0x040fe20007ffe0ff */
[----:B--2---:R-:W-:Y:S01]  /*2060*/  @P0 IMAD.WIDE R18, R218, 0x2, R10 ;  /* 0x00000002da120825 */ /* 0x004fe200078e020a */
[----:B------:R-:W-:-:S03]  /*2070*/  IADD3 R210, R215, 0x800, RZ ;  /* 0x00000800d7d27810 */ /* 0x000fc60007ffe0ff */
[----:B------:R-:W-:Y:S01]  /*2080*/  IMAD.SHL.U32 R11, R7, 0x8, RZ ;  /* 0x00000008070b7824 */ /* 0x000fe200078e00ff */
[----:B------:R1:W-:Y:S01]  /*2090*/  @P0 LDGSTS.E.BYPASS.LTC128B.128 [R220+0x4500], [R18.64], !P6 ;  /* 0x0450000012dc0fae */ /* 0x0003e2000f101d4c */
[----:B------:R-:W-:-:S03]  /*20a0*/  IMAD R10, R95, 0x200, R98 ;  /* 0x000002005f0a7824 */ /* 0x000fc600078e0262 */
[----:B------:R-:W0:Y:S01]  /*20b0*/  LDGDEPBAR ;  /* 0x00000000000079af */ /* 0x000e220000000000 */
[----:B------:R-:W-:Y:S01]  /*20c0*/  LOP3.LUT R2, R12, 0x8, R11, 0xf8, !PT ;  /* 0x000000080c027812 */ /* 0x000fe200078ef80b */
[----:B------:R-:W-:Y:S01]  /*20d0*/  IMAD R217, R97, 0x20, R10 ;  /* 0x0000002061d97824 */ /* 0x000fe200078e020a */
[----:B------:R-:W-:Y:S01]  /*20e0*/  SHF.R.U32.HI R11, RZ, 0x3, R12 ;  /* 0x00000003ff0b7819 */ /* 0x000fe2000001160c */
[----:B------:R-:W3:Y:S01]  /*20f0*/  SHFL.IDX PT, R7, R8, RZ, 0x1c1f ;  /* 0x001c1fff08077589 */ /* 0x000ee200000e0000 */
[----:B------:R-:W-:Y:S02]  /*2100*/  IMAD.IADD R12, R3, 0x1, -R238 ;  /* 0x00000001030c7824 */ /* 0x000fe400078e0aee */
[----:B------:R-:W-:-:S03]  /*2110*/  LOP3.LUT R2, R2, R11, RZ, 0x3c, !PT ;  /* 0x0000000b02027212 */ /* 0x000fc600078e3cff */
[----:B------:R-:W-:Y:S02]  /*2120*/  ISETP.LT.OR P0, PT, R12, 0x1, P3 ;  /* 0x000000010c00780c */ /* 0x000fe40001f01670 */
[----:B------:R-:W-:-:S04]  /*2130*/  IMAD.IADD R217, R2, 0x1, R217 ;  /* 0x0000000102d97824 */ /* 0x000fc800078e02d9 */
[----:B------:R-:W-:-:S04]  /*2140*/  IMAD.SHL.U32 R217, R217, 0x2, RZ ;  /* 0x00000002d9d97824 */ /* 0x000fc800078e00ff */
[----:B------:R-:W-:Y:S01]  /*2150*/  IMAD R213, R0, 0x2, R217 ;  /* 0x0000000200d57824 */ /* 0x000fe200078e02d9 */
        /* <DEDUP_REMOVED lines=27> */
[----:B------:R2:W3:Y:S04]  /*2310*/  SHFL.IDX PT, R13, R8, 0x1, 0x1c1f ;  /* 0x003c1f00080d7f89 */ /* 0x0004e800000e0000 */
[----:B------:R2:W4:Y:S02]  /*2320*/  SHFL.IDX PT, R5, R9, 0x1, 0x1c1f ;  /* 0x003c1f0009057f89 */ /* 0x00052400000e0000 */
.L_x_2353:
[----:B--2-4-:R-:W-:-:S04]  /*2330*/  LEA R8, P0, R230, R5, 0x1 ;  /* 0x00000005e6087211 */ /* 0x014fc800078008ff */
[----:B---3--:R-:W-:Y:S02]  /*2340*/  LEA.HI.X R9, R230, R13, R245, 0x1, P0 ;  /* 0x0000000de6097211 */ /* 0x008fe400000f0cf5 */
[----:B-1----:R-:W-:-:S04]  /*2350*/  LEA R6, P0, R219, R5, 0x1 ;  /* 0x00000005db067211 */ /* 0x002fc800078008ff */
        /* <DEDUP_REMOVED lines=12> */
.L_x_2268:
[----:B--234-:R-:W-:Y:S05]  /*2420*/  BSYNC B0 ;  /* 0x0000000000007941 */ /* 0x01cfea0003800000 */
.L_x_2267:
[----:B------:R-:W0:Y:S01]  /*2430*/  LDGDEPBAR ;  /* 0x00000000000079af */ /* 0x000e220000000000 */
[----:B------:R-:W-:Y:S01]  /*2440*/  WARPSYNC 0xffffffff ;  /* 0xffffffff00007948 */ /* 0x000fe20003800000 */
[C---:B-1----:R-:W-:Y:S01]  /*2450*/  HMMA.16816.F32.BF16 R20, R48.reuse, R64, RZ ;  /* 0x000000403014723c */ /* 0x042fe200000418ff */
[----:B------:R-:W-:Y:S01]  /*2460*/  ISETP.GT.AND P0, PT, R100, R221, PT ;  /* 0x000000dd6400720c */ /* 0x000fe20003f04270 */
[----:B------:R-:W-:Y:S01]  /*2470*/  LDSM.16.M88.4 R88, [R217+0x7900] ;  /* 0x00790000d958783b */ /* 0x000fe20000000200 */
[----:B------:R-:W-:Y:S01]  /*2480*/  IMAD R97, R97, 0x20, R98 ;  /* 0x0000002061617824 */ /* 0x000fe200078e0262 */
[C---:B------:R-:W-:Y:S02]  /*2490*/  IADD3 R209, R215.reuse, 0xc00, RZ ;  /* 0x00000c00d7d17810 */ /* 0x040fe40007ffe0ff */
[----:B------:R-:W1:Y:S01]  /*24a0*/  LDSM.16.M88.4 R80, [R216+0x3500] ;  /* 0x00350000d850783b */ /* 0x000e620000000200 */
[----:B------:R-:W-:Y:S01]  /*24b0*/  IMAD.IADD R2, R2, 0x1, R97 ;  /* 0x0000000102027824 */ /* 0x000fe200078e0261 */
[----:B------:R-:W-:Y:S01]  /*24c0*/  HMMA.16816.F32.BF16 R12, R48, R56, RZ ;  /* 0x00000038300c723c */ /* 0x000fe200000418ff */
[C---:B------:R-:W-:Y:S01]  /*24d0*/  IADD3 R208, R215.reuse, 0x1000, RZ ;  /* 0x00001000d7d07810 */ /* 0x040fe20007ffe0ff */
[----:B------:R-:W2:Y:S01]  /*24e0*/  LDSM.16.M88.4 R84, [R216+0x3100] ;  /* 0x00310000d854783b */ /* 0x000ea20000000200 */
[----:B------:R-:W-:-:S02]  /*24f0*/  IADD3 R207, R215, 0x1400, RZ ;  /* 0x00001400d7cf7810 */ /* 0x000fc40007ffe0ff */
[C---:B------:R-:W-:Y:S01]  /*2500*/  IADD3 R206, R215.reuse, 0x1800, RZ ;  /* 0x00001800d7ce7810 */ /* 0x040fe20007ffe0ff */
[----:B------:R-:W3:Y:S01]  /*2510*/  LDSM.16.M88.4 R76, [R216+0x3900] ;  /* 0x00390000d84c783b */ /* 0x000ee20000000200 */
[C---:B------:R-:W-:Y:S01]  /*2520*/  IADD3 R205, R215.reuse, 0x1c00, RZ ;  /* 0x00001c00d7cd7810 */ /* 0x040fe20007ffe0ff */
[----:B------:R-:W-:Y:S01]  /*2530*/  HMMA.16816.F32.BF16 R16, R48, R66, RZ ;  /* 0x000000423010723c */ /* 0x000fe200000418ff */
[----:B------:R-:W-:-:S07]  /*2540*/  IADD3 R204, R215, 0x2000, RZ ;  /* 0x00002000d7cc7810 */ /* 0x000fce0007ffe0ff */
        /* <DEDUP_REMOVED lines=23> */
[----:B------:R-:W-:Y:S07]  /*26c0*/  LDSM.16.M88.4 R32, [R215+0xc00] ;  /* 0x000c0000d720783b */ /* 0x000fee0000000200 */
[----:B------:R-:W-:Y:S01]  /*26d0*/  HMMA.16816.F32.BF16 R44, R24, R30, R44 ;  /* 0x0000001e182c723c */ /* 0x000fe2000004182c */
[----:B------:R-:W5:Y:S04]  /*26e0*/  LDSM.16.M88.4 R28, [R215+0x1000] ;  /* 0x00100000d71c783b */ /* 0x000f680000000200 */
        /* <DEDUP_REMOVED lines=13> */
[----:B------:R-:W-:Y:S07]  /*27c0*/  LDSM.16.M88.4 R80, [R216+0x3d00] ;  /* 0x003d0000d850783b */ /* 0x000fee0000000200 */
[C---:B------:R-:W-:Y:S08]  /*27d0*/  HMMA.16816.F32.BF16 R52, R72.reuse, R76, R52 ;  /* 0x0000004c4834723c */ /* 0x040ff00000041834 */
[----:B------:R-:W-:Y:S01]  /*27e0*/  HMMA.16816.F32.BF16 R44, R72, R78, R44 ;  /* 0x0000004e482c723c */ /* 0x000fe2000004182c */
[----:B------:R-:W1:Y:S04]  /*27f0*/  LDSM.16.M88.4 R76, [R216+0x4100] ;  /* 0x00410000d84c783b */ /* 0x000e680000000200 */
[----:B------:R-:W2:Y:S03]  /*2800*/  LDSM.16.M88.4 R72, [R216+0x4500] ;  /* 0x00450000d848783b */ /* 0x000ea60000000200 */
        /* <DEDUP_REMOVED lines=9> */
[----:B------:R-:W-:Y:S07]  /*28a0*/  LDSM.16.M88.4 R32, [R215+0x1800] ;  /* 0x00180000d720783b */ /* 0x000fee0000000200 */
[C---:B------:R-:W-:Y:S08]  /*28b0*/  HMMA.16816.F32.BF16 R60, R24.reuse, R28, R60 ;  /* 0x0000001c183c723c */ /* 0x040ff0000004183c */
[C---:B------:R-:W-:Y:S01]  /*28c0*/  HMMA.16816.F32.BF16 R56, R24.reuse, R30, R56 ;  /* 0x0000001e1838723c */ /* 0x040fe20000041838 */
[----:B------:R-:W3:Y:S07]  /*28d0*/  LDSM.16.M88.4 R28, [R215+0x1c00] ;  /* 0x001c0000d71c783b */ /* 0x000eee0000000200 */
[C---:B------:R-:W-:Y:S08]  /*28e0*/  HMMA.16816.F32.BF16 R52, R24.reuse, R40, R52 ;  /* 0x000000281834723c */ /* 0x040ff00000041834 */
[----:B------:R-:W-:Y:S01]  /*28f0*/  HMMA.16816.F32.BF16 R44, R24, R42, R44 ;  /* 0x0000002a182c723c */ /* 0x000fe2000004182c */
[----:B------:R-:W4:Y:S04]  /*2900*/  LDSM.16.M88.4 R24, [R215+0x2000] ;  /* 0x00200000d718783b */ /* 0x000f280000000200 */
[----:B------:R-:W5:Y:S01]  /*2910*/  LDSM.16.M88.4 R40, [R213+0x8900] ;  /* 0x00890000d528783b */ /* 0x000f620000000200 */
[----:B------:R-:W-:-:S04]  /*2920*/  DEPBAR.LE SB0, 0x0 ;  /* 0x000080000000791a */ /* 0x000fc80000000000 */
[C---:B-1----:R-:W-:Y:S08]  /*2930*/  HMMA.16816.F32.BF16 R12, R84.reuse, R76, R12 ;  /* 0x0000004c540c723c */ /* 0x042ff0000004180c */
[C---:B------:R-:W-:Y:S08]  /*2940*/  HMMA.16816.F32.BF16 R20, R84.reuse, R80, R20 ;  /* 0x000000505414723c */ /* 0x040ff00000041814 */
[C---:B------:R-:W-:Y:S08]  /*2950*/  HMMA.16816.F32.BF16 R16, R84.reuse, R82, R16 ;  /* 0x000000525410723c */ /* 0x040ff00000041810 */
[C---:B------:R-:W-:Y:S08]  /*2960*/  HMMA.16816.F32.BF16 R8, R84.reuse, R78, R8 ;  /* 0x0000004e5408723c */ /* 0x040ff00000041808 */
[C---:B--2---:R-:W-:Y:S08]  /*2970*/  HMMA.16816.F32.BF16 R4, R84.reuse, R72, R4 ;  /* 0x000000485404723c */ /* 0x044ff00000041804 */
[----:B------:R-:W-:Y:S08]  /*2980*/  HMMA.16816.F32.BF16 R48, R84, R74, R48 ;  /* 0x0000004a5430723c */ /* 0x000ff00000041830 */
[C---:B------:R-:W-:Y:S08]  /*2990*/  HMMA.16816.F32.BF16 R68, R88.reuse, R80, R68 ;  /* 0x000000505844723c */ /* 0x040ff00000041844 */
        /* <DEDUP_REMOVED lines=9> */
[C---:B----4-:R-:W-:Y:S08]  /*2a30*/  HMMA.16816.F32.BF16 R4, R36.reuse, R24, R4 ;  /* 0x000000182404723c */ /* 0x050ff00000041804 */
[----:B------:R-:W-:Y:S08]  /*2a40*/  HMMA.16816.F32.BF16 R12, R36, R26, R48 ;  /* 0x0000001a240c723c */ /* 0x000ff00000041830 */
[C---:B-----5:R-:W-:Y:S08]  /*2a50*/  HMMA.16816.F32.BF16 R68, R40.reuse, R32, R68 ;  /* 0x000000202844723c */ /* 0x060ff00000041844 */
        /* <DEDUP_REMOVED lines=32> */
[----:B------:R-:W-:Y:S01]  /*2c60*/  IMAD.WIDE.U32 R26, R225, c[0x0][0x1f0], R28 ;  /* 0x00007c00e11a7a25 */ /* 0x000fe200078e001c */
[----:B------:R-:W-:-:S03]  /*2c70*/  IADD3 R28, -R238, 0x30, RZ ;  /* 0x00000030ee1c7810 */ /* 0x000fc60007ffe1ff */
[----:B------:R-:W-:-:S04]  /*2c80*/  IMAD R24, R24, c[0x0][0x1f0], RZ ;  /* 0x00007c0018187a24 */ /* 0x000fc800078e02ff */
[----:B------:R-:W-:Y:S01]  /*2c90*/  IMAD R25, R225, c[0x0][0x1f4], R24 ;  /* 0x00007d00e1197a24 */ /* 0x000fe200078e0218 */
[----:B------:R-:W-:-:S04]  /*2ca0*/  IADD3 R24, P0, R26, UR18, RZ ;  /* 0x000000121a187c10 */ /* 0x000fc8000ff1e0ff */
[----:B------:R-:W-:Y:S02]  /*2cb0*/  IADD3.X R27, R27, UR9, R25, P0, !PT ;  /* 0x000000091b1b7c10 */ /* 0x000fe400087fe419 */
[----:B------:R-:W-:-:S04]  /*2cc0*/  LEA R25, P0, R24, c[0x0][0x1c8], 0x1 ;  /* 0x0000720018197a11 */ /* 0x000fc800078008ff */
[----:B------:R-:W-:Y:S02]  /*2cd0*/  LEA.HI.X R24, R24, c[0x0][0x1cc], R27, 0x1, P0 ;  /* 0x0000730018187a11 */ /* 0x000fe400000f0c1b */
[----:B------:R-:W-:Y:S01]  /*2ce0*/  ISETP.GE.AND P0, PT, R28, 0x1, PT ;  /* 0x000000011c00780c */ /* 0x000fe20003f06270 */
[----:B------:R1:W2:Y:S04]  /*2cf0*/  SHFL.IDX PT, R27, R25, RZ, 0x1c1f ;  /* 0x001c1fff191b7589 */ /* 0x0002a800000e0000 */
[----:B------:R1:W3:Y:S08]  /*2d00*/  SHFL.IDX PT, R26, R24, RZ, 0x1c1f ;  /* 0x001c1fff181a7589 */ /* 0x0002f000000e0000 */
        /* <DEDUP_REMOVED lines=11> */
.L_x_2272:
[----:B------:R-:W-:Y:S05]  /*2dc0*/  BSYNC B0 ;  /* 0x0000000000007941 */ /* 0x000fea0003800000 */
.L_x_2271:
[----:B------:R-:W-:Y:S01]  /*2dd0*/  ISETP.GE.AND P0, PT, R28, 0x21, PT ;  /* 0x000000211c00780c */ /* 0x000fe20003f06270 */
[----:B-1----:R-:W1:Y:S01]  /*2de0*/  SHFL.IDX PT, R24, R24, 0x1, 0x1c1f ;  /* 0x003c1f0018187f89 */ /* 0x002e6200000e0000 */
[----:B------:R-:W-:Y:S03]  /*2df0*/  BSSY B0, `(.L_x_2270) ;  /* 0x000000d000007945 */ /* 0x000fe60003800000 */
[----:B------:R-:W4:Y:S08]  /*2e00*/  SHFL.IDX PT, R25, R25, 0x1, 0x1c1f ;  /* 0x003c1f0019197f89 */ /* 0x000f3000000e0000 */
[----:B------:R-:W-:Y:S05]  /*2e10*/  @!P0 BRA `(.L_x_2273) ;  /* 0x000000a000008947 */ /* 0x000fea0003800000 */
[----:B----4-:R-:W-:-:S04]  /*2e20*/  LEA R28, P0, R230, R25, 0x1 ;  /* 0x00000019e61c7211 */ /* 0x010fc800078008ff */
[----:B-1----:R-:W-:Y:S02]  /*2e30*/  LEA.HI.X R29, R230, R24, R245, 0x1, P0 ;  /* 0x00000018e61d7211 */ /* 0x002fe400000f0cf5 */
[----:B---3--:R-:W-:-:S03]  /*2e40*/  LEA R26, P0, R219, R25, 0x1 ;  /* 0x00000019db1a7211 */ /* 0x008fc600078008ff */
[----:B------:R-:W-:Y:S01]  /*2e50*/  @!PT LDS RZ, [RZ] ;  /* 0x00000000fffff984 */ /* 0x000fe20000000800 */
[----:B------:R1:W-:Y:S01]  /*2e60*/  LDGSTS.E.BYPASS.LTC128B.128 [R220+0x2d00], [R28.64], !P3 ;  /* 0x02d000001cdc7fae */ /* 0x0003e2000d901d4c */
[----:B--2---:R-:W-:Y:S02]  /*2e70*/  LEA.HI.X R27, R219, R24, R234, 0x1, P0 ;  /* 0x00000018db1b7211 */ /* 0x004fe400000f0cea */
[----:B------:R-:W-:-:S03]  /*2e80*/  LEA R30, P0, R218, R25, 0x1 ;  /* 0x00000019da1e7211 */ /* 0x000fc600078008ff */
[----:B------:R1:W-:Y:S01]  /*2e90*/  LDGSTS.E.BYPASS.LTC128B.128 [R220+0x3900], [R26.64], !P2 ;  /* 0x039000001adc7fae */ /* 0x0003e2000d101d4c */
[----:B------:R-:W-:-:S05]  /*2ea0*/  LEA.HI.X R31, R218, R24, R233, 0x1, P0 ;  /* 0x00000018da1f7211 */ /* 0x000fca00000f0ce9 */
[----:B------:R1:W-:Y:S04]  /*2eb0*/  LDGSTS.E.BYPASS.LTC128B.128 [R220+0x4500], [R30.64], !P1 ;  /* 0x045000001edc7fae */ /* 0x0003e8000c901d4c */
.L_x_2273:
[----:B------:R-:W-:Y:S05]  /*2ec0*/  BSYNC B0 ;  /* 0x0000000000007941 */ /* 0x000fea0003800000 */
.L_x_2270:
[----:B----4-:R-:W-:Y:S01]  /*2ed0*/  LOP3.LUT R25, R96, 0xffffffe0, RZ, 0xc0, !PT ;  /* 0xffffffe060197812 */ /* 0x010fe200078ec0ff */
[----:B------:R-:W-:Y:S01]  /*2ee0*/  ULDC UR17, c[0x0][0x324] ;  /* 0x0000c90000117ab9 */ /* 0x000fe20000000800 */
[----:B-12---:R-:W-:Y:S01]  /*2ef0*/  SHF.R.S32.HI R30, RZ, 0x1f, R95 ;  /* 0x0000001fff1e7819 */ /* 0x006fe2000001145f */
[----:B------:R-:W-:Y:S01]  /*2f00*/  ULOP3.LUT UR17, URZ, UR17, URZ, 0x33, !UPT ;  /* 0x000000113f117292 */ /* 0x000fe2000f8e333f */
[----:B---3--:R-:W-:Y:S01]  /*2f10*/  LEA.HI R26, R93, R93, RZ, 0x1 ;  /* 0x0000005d5d1a7211 */ /* 0x008fe200078f08ff */
[----:B------:R-:W-:Y:S01]  /*2f20*/  IMAD.IADD R24, R224, 0x1, -R25 ;  /* 0x00000001e0187824 */ /* 0x000fe200078e0a19 */
[----:B------:R-:W-:Y:S01]  /*2f30*/  LEA.HI R30, R30, R95, RZ, 0x2 ;  /* 0x0000005f1e1e7211 */ /* 0x000fe200078f10ff */
[----:B------:R-:W0:Y:S01]  /*2f40*/  LDGDEPBAR ;  /* 0x00000000000079af */ /* 0x000e220000000000 */
[----:B------:R-:W-:Y:S01]  /*2f50*/  PLOP3.LUT P0, PT, PT, PT, UP2, 0x80, 0x0 ;  /* 0x000000000000781c */ /* 0x000fe20003f0f028 */
[----:B------:R-:W-:Y:S01]  /*2f60*/  IMAD.SHL.U32 R28, R26, 0x20, RZ ;  /* 0x000000201a1c7824 */ /* 0x000fe200078e00ff */
[----:B------:R-:W-:-:S02]  /*2f70*/  SHF.R.S32.HI R25, RZ, 0x1f, R24 ;  /* 0x0000001fff197819 */ /* 0x000fc40000011418 */
[----:B------:R-:W-:Y:S02]  /*2f80*/  LOP3.LUT R30, R30, 0xffffffc, RZ, 0xc0, !PT ;  /* 0x0ffffffc1e1e7812 */ /* 0x000fe400078ec0ff */
[----:B------:R-:W-:Y:S02]  /*2f90*/  LEA.HI R25, R25, R24, RZ, 0x2 ;  /* 0x0000001819197211 */ /* 0x000fe400078f10ff */
[----:B------:R-:W-:Y:S01]  /*2fa0*/  LOP3.LUT R26, R26, 0x1ffffffe, RZ, 0xc0, !PT ;  /* 0x1ffffffe1a1a7812 */ /* 0x000fe200078ec0ff */
[----:B------:R-:W-:Y:S01]  /*2fb0*/  IMAD.IADD R30, R95, 0x1, -R30 ;  /* 0x000000015f1e7824 */ /* 0x000fe200078e0a1e */
[----:B------:R-:W-:Y:S02]  /*2fc0*/  LEA.HI.SX32 R27, R25, UR15, 0x1e ;  /* 0x0000000f191b7c11 */ /* 0x000fe4000f8ff2ff */
[----:B------:R-:W-:Y:S01]  /*2fd0*/  LOP3.LUT R28, R28, 0xffffffc0, RZ, 0xc0, !PT ;  /* 0xffffffc01c1c7812 */ /* 0x000fe200078ec0ff */
[----:B------:R-:W-:Y:S01]  /*2fe0*/  IMAD.IADD R26, R93, 0x1, -R26 ;  /* 0x000000015d1a7824 */ /* 0x000fe200078e0a1a */
[----:B------:R-:W-:Y:S01]  /*2ff0*/  LOP3.LUT R25, R25, 0x7ffffffc, RZ, 0xc0, !PT ;  /* 0x7ffffffc19197812 */ /* 0x000fe200078ec0ff */
[----:B------:R-:W-:-:S04]  /*3000*/  IMAD R27, R30, 0x10, R27 ;  /* 0x000000101e1b7824 */ /* 0x000fc800078e021b */
[----:B------:R-:W-:Y:S02]  /*3010*/  IMAD.IADD R27, R28, 0x1, R27 ;  /* 0x000000011c1b7824 */ /* 0x000fe400078e021b */
[----:B------:R-:W-:Y:S02]  /*3020*/  IMAD.IADD R25, R24, 0x1, -R25 ;  /* 0x0000000118197824 */ /* 0x000fe400078e0a19 */
[----:B------:R-:W-:Y:S02]  /*3030*/  IMAD R231, R26, 0x8, R27 ;  /* 0x000000081ae77824 */ /* 0x000fe400078e021b */
[----:B------:R-:W-:Y:S02]  /*3040*/  IMAD.SHL.U32 R235, R25, 0x2, RZ ;  /* 0x0000000219eb7824 */ /* 0x000fe400078e00ff */
[----:B------:R-:W-:Y:S01]  /*3050*/  @P0 IMAD.HI.U32 R26, R231, c[0x0][0x2c8], RZ ;  /* 0x0000b200e71a0a27 */ /* 0x000fe200078e00ff */
[----:B------:R-:W-:Y:S02]  /*3060*/  PLOP3.LUT P0, PT, PT, PT, UP2, 0x80, 0x0 ;  /* 0x000000000000781c */ /* 0x000fe40003f0f028 */
[----:B------:R-:W-:Y:S01]  /*3070*/  IADD3 R41, -R235, 0x1, R3 ;  /* 0x00000001eb297810 */ /* 0x000fe20007ffe103 */
[----:B------:R-:W-:-:S02]  /*3080*/  IMAD.MOV.U32 R42, RZ, RZ, R231 ;  /* 0x000000ffff2a7224 */ /* 0x000fc400078e00e7 */
[----:B------:R-:W-:Y:S01]  /*3090*/  IMAD.MOV.U32 R25, RZ, RZ, c[0x0][0x2ac] ;  /* 0x0000ab00ff197624 */ /* 0x000fe200078e00ff */
[----:B------:R-:W-:Y:S01]  /*30a0*/  IADD3 R41, R41, -c[0x0][0x168], RZ ;  /* 0x80005a0029297a10 */ /* 0x000fe20007ffe0ff */
[--C-:B------:R-:W-:Y:S02]  /*30b0*/  IMAD.IADD R40, R92, 0x1, -R235.reuse ;  /* 0x000000015c287824 */ /* 0x100fe400078e0aeb */
[----:B------:R-:W-:Y:S01]  /*30c0*/  IMAD R24, R25, c[0x0][0x1d0], R92 ;  /* 0x0000740019187a24 */ /* 0x000fe200078e025c */
[C---:B------:R-:W-:Y:S02]  /*30d0*/  IADD3 R50, R41.reuse, c[0x0][0x328], RZ ;  /* 0x0000ca0029327a10 */ /* 0x040fe40007ffe0ff */
[----:B------:R-:W-:Y:S01]  /*30e0*/  IADD3 R41, R41, UR17, RZ ;  /* 0x0000001129297c10 */ /* 0x000fe2000fffe0ff */
[----:B------:R-:W-:Y:S01]  /*30f0*/  IMAD.IADD R49, R24, 0x1, -R235 ;  /* 0x0000000118317824 */ /* 0x000fe200078e0aeb */
[----:B------:R-:W-:Y:S02]  /*3100*/  @P0 SHF.R.U32.HI R42, RZ, c[0x0][0x2cc], R26 ;  /* 0x0000b300ff2a0a19 */ /* 0x000fe4000001161a */
[----:B------:R-:W-:-:S03]  /*3110*/  PLOP3.LUT P0, PT, PT, PT, UP1, 0x40, 0x0 ;  /* 0x000000000000781c */ /* 0x000fc60003f0e818 */
[----:B------:R-:W1:Y:S02]  /*3120*/  SHFL.IDX PT, R26, R42, RZ, 0x1c1f ;  /* 0x001c1fff2a1a7589 */ /* 0x000e6400000e0000 */
[--C-:B-1----:R-:W-:Y:S02]  /*3130*/  IMAD.IADD R28, R50, 0x1, R26.reuse ;  /* 0x00000001321c7824 */ /* 0x102fe400078e021a */
[----:B------:R-:W-:-:S03]  /*3140*/  IMAD.IADD R24, R41, 0x1, R26 ;  /* 0x0000000129187824 */ /* 0x000fc600078e021a */
[----:B------:R-:W-:-:S03]  /*3150*/  IMNMX R25, R28, R49, PT ;  /* 0x000000311c197217 */ /* 0x000fc60003800200 */
[----:B------:R-:W-:Y:S05]  /*3160*/  @P0 BRA `(.L_x_2274) ;  /* 0x0000015000000947 */ /* 0x000fea0003800000 */
[----:B------:R-:W-:Y:S01]  /*3170*/  IMAD.U32 R3, RZ, RZ, UR7 ;  /* 0x00000007ff037e24 */ /* 0x000fe2000f8e00ff */
        /* <DEDUP_REMOVED lines=11> */
.L_x_2276:
[----:B------:R-:W-:-:S04]  /*3230*/  MOV R3, 0x1 ;  /* 0x0000000100037802 */ /* 0x000fc80000000f00 */
[----:B------:R-:W-:-:S13]  /*3240*/  ISETP.NE.AND P0, PT, R3, c[0x0][0x32c], PT ;  /* 0x0000cb0003007a0c */ /* 0x000fda0003f05270 */
[----:B------:R-:W-:-:S05]  /*3250*/  @P0 IMAD.HI.U32 R3, R27, c[0x0][0x330], RZ ;  /* 0x0000cc001b030a27 */ /* 0x000fca00078e00ff */
[----:B------:R-:W-:Y:S02]  /*3260*/  @P0 SHF.R.U32.HI R27, RZ, c[0x0][0x334], R3 ;  /* 0x0000cd00ff1b0a19 */ /* 0x000fe40000011603 */
.L_x_2277:
[----:B------:R-:W-:Y:S05]  /*3270*/  BSYNC B0 ;  /* 0x0000000000007941 */ /* 0x000fea0003800000 */
.L_x_2275:
[----:B------:R-:W-:-:S05]  /*3280*/  IMAD R27, R27, c[0x0][0x32c], R40 ;  /* 0x0000cb001b1b7a24 */ /* 0x000fca00078e0228 */
[----:B------:R-:W-:Y:S02]  /*3290*/  IADD3 R26, R27, c[0x0][0x32c], RZ ;  /* 0x0000cb001b1a7a10 */ /* 0x000fe40007ffe0ff */
[----:B------:R-:W-:Y:S02]  /*32a0*/  IMNMX R24, R24, R27, !PT ;  /* 0x0000001b18187217 */ /* 0x000fe40007800200 */
[----:B------:R-:W-:Y:S02]  /*32b0*/  IMNMX R25, R25, R26, PT ;  /* 0x0000001a19197217 */ /* 0x000fe40003800200 */
.L_x_2274:
[----:B------:R-:W1:Y:S01]  /*32c0*/  SHFL.IDX PT, R26, R42, 0x1, 0x1c1f ;  /* 0x003c1f002a1a7f89 */ /* 0x000e6200000e0000 */
[----:B------:R-:W-:Y:S01]  /*32d0*/  PLOP3.LUT P0, PT, PT, PT, UP1, 0x40, 0x0 ;  /* 0x000000000000781c */ /* 0x000fe20003f0e818 */
[--C-:B-1----:R-:W-:Y:S02]  /*32e0*/  IMAD.IADD R76, R50, 0x1, R26.reuse ;  /* 0x00000001324c7824 */ /* 0x102fe400078e021a */
[----:B------:R-:W-:-:S03]  /*32f0*/  IMAD.IADD R3, R41, 0x1, R26 ;  /* 0x0000000129037824 */ /* 0x000fc600078e021a */
[----:B------:R-:W-:-:S07]  /*3300*/  IMNMX R76, R76, R49, PT ;  /* 0x000000314c4c7217 */ /* 0x000fce0003800200 */
        /* <DEDUP_REMOVED lines=13> */
.L_x_2280:
[----:B------:R-:W-:-:S04]  /*33e0*/  MOV R26, 0x1 ;  /* 0x00000001001a7802 */ /* 0x000fc80000000f00 */
[----:B------:R-:W-:-:S13]  /*33f0*/  ISETP.NE.AND P0, PT, R26, c[0x0][0x32c], PT ;  /* 0x0000cb001a007a0c */ /* 0x000fda0003f05270 */
[----:B------:R-:W-:-:S05]  /*3400*/  @P0 IMAD.HI.U32 R26, R27, c[0x0][0x330], RZ ;  /* 0x0000cc001b1a0a27 */ /* 0x000fca00078e00ff */
[----:B------:R-:W-:Y:S02]  /*3410*/  @P0 SHF.R.U32.HI R27, RZ, c[0x0][0x334], R26 ;  /* 0x0000cd00ff1b0a19 */ /* 0x000fe4000001161a */
.L_x_2281:
[----:B------:R-:W-:Y:S05]  /*3420*/  BSYNC B0 ;  /* 0x0000000000007941 */ /* 0x000fea0003800000 */
.L_x_2279:
[----:B------:R-:W-:-:S05]  /*3430*/  IMAD R26, R27, c[0x0][0x32c], R40 ;  /* 0x0000cb001b1a7a24 */ /* 0x000fca00078e0228 */
[----:B------:R-:W-:Y:S02]  /*3440*/  IADD3 R27, R26, c[0x0][0x32c], RZ ;  /* 0x0000cb001a1b7a10 */ /* 0x000fe40007ffe0ff */
[----:B------:R-:W-:Y:S02]  /*3450*/  IMNMX R3, R3, R26, !PT ;  /* 0x0000001a03037217 */ /* 0x000fe40007800200 */
[----:B------:R-:W-:Y:S02]  /*3460*/  IMNMX R76, R76, R27, PT ;  /* 0x0000001b4c4c7217 */ /* 0x000fe40003800200 */
.L_x_2278:
[C---:B------:R-:W-:Y:S02]  /*3470*/  ISETP.GE.AND P0, PT, R92.reuse, 0x2, PT ;  /* 0x000000025c00780c */ /* 0x040fe40003f06270 */
[----:B------:R-:W-:Y:S02]  /*3480*/  ISETP.GE.AND P1, PT, R92, 0x9, PT ;  /* 0x000000095c00780c */ /* 0x000fe40003f26270 */
[----:B------:R-:W-:Y:S02]  /*3490*/  P2R R39, PR, RZ, 0x1 ;  /* 0x00000001ff277803 */ /* 0x000fe40000000000 */
[----:B------:R-:W-:-:S02]  /*34a0*/  ISETP.GT.AND P0, PT, R24, 0x1, !P0 ;  /* 0x000000011800780c */ /* 0x000fc40004704270 */
[----:B------:R-:W-:Y:S02]  /*34b0*/  P2R R48, PR, RZ, 0x2 ;  /* 0x00000002ff307803 */ /* 0x000fe40000000000 */
[----:B------:R-:W-:Y:S02]  /*34c0*/  ISETP.LT.OR P0, PT, R25, 0x2, P0 ;  /* 0x000000021900780c */ /* 0x000fe40000701670 */
[----:B------:R-:W-:Y:S02]  /*34d0*/  ISETP.GE.AND P6, PT, R92, 0x11, PT ;  /* 0x000000115c00780c */ /* 0x000fe40003fc6270 */
[----:B------:R-:W-:Y:S02]  /*34e0*/  FSEL R69, R69, -INF , !P0 ;  /* 0xff80000045457808 */ /* 0x000fe40004000000 */
[----:B------:R-:W-:Y:S02]  /*34f0*/  ISETP.GT.AND P0, PT, R24, 0x8, !P1 ;  /* 0x000000081800780c */ /* 0x000fe40004f04270 */
[----:B------:R-:W-:-:S02]  /*3500*/  ISETP.GE.AND P1, PT, R92, 0xa, PT ;  /* 0x0000000a5c00780c */ /* 0x000fc40003f26270 */
[C---:B------:R-:W-:Y:S02]  /*3510*/  ISETP.LT.OR P0, PT, R25.reuse, 0x9, P0 ;  /* 0x000000091900780c */ /* 0x040fe40000701670 */
[----:B------:R-:W-:Y:S02]  /*3520*/  ISETP.GE.AND P5, PT, R92, 0x12, PT ;  /* 0x000000125c00780c */ /* 0x000fe40003fa6270 */
[----:B------:R-:W-:Y:S02]  /*3530*/  FSEL R37, R64, -INF , !P0 ;  /* 0xff80000040257808 */ /* 0x000fe40004000000 */
[----:B------:R-:W-:Y:S02]  /*3540*/  ISETP.GT.AND P0, PT, R24, 0x9, !P1 ;  /* 0x000000091800780c */ /* 0x000fe40004f04270 */
[----:B------:R-:W-:Y:S02]  /*3550*/  ISETP.GE.AND P4, PT, R92, 0x19, PT ;  /* 0x000000195c00780c */ /* 0x000fe40003f86270 */
[----:B------:R-:W-:-:S02]  /*3560*/  ISETP.LT.OR P0, PT, R25, 0xa, P0 ;  /* 0x0000000a1900780c */ /* 0x000fc40000701670 */
[----:B------:R-:W-:Y:S02]  /*3570*/  ISETP.GE.AND P3, PT, R92, 0x1a, PT ;  /* 0x0000001a5c00780c */ /* 0x000fe40003f66270 */
[----:B------:R-:W-:Y:S02]  /*3580*/  FSEL R65, R65, -INF , !P0 ;  /* 0xff80000041417808 */ /* 0x000fe40004000000 */
[----:B------:R-:W-:Y:S02]  /*3590*/  ISETP.GT.AND P0, PT, R24, 0x10, !P6 ;  /* 0x000000101800780c */ /* 0x000fe40007704270 */
[----:B------:R-:W-:Y:S02]  /*35a0*/  ISETP.GE.AND P2, PT, R92, 0x21, PT ;  /* 0x000000215c00780c */ /* 0x000fe40003f46270 */
[----:B------:R-:W-:Y:S02]  /*35b0*/  ISETP.LT.OR P0, PT, R25, 0x11, P0 ;  /* 0x000000111900780c */ /* 0x000fe40000701670 */
[----:B------:R-:W-:-:S02]  /*35c0*/  P2R R43, PR, RZ, 0x2 ;  /* 0x00000002ff2b7803 */ /* 0x000fc40000000000 */
[----:B------:R-:W-:Y:S02]  /*35d0*/  FSEL R35, R60, -INF , !P0 ;  /* 0xff8000003c237808 */ /* 0x000fe40004000000 */
[----:B------:R-:W-:Y:S02]  /*35e0*/  ISETP.GT.AND P0, PT, R24, 0x11, !P5 ;  /* 0x000000111800780c */ /* 0x000fe40006f04270 */
[----:B------:R-:W-:Y:S02]  /*35f0*/  ISETP.GE.AND P1, PT, R92, 0x22, PT ;  /* 0x000000225c00780c */ /* 0x000fe40003f26270 */
        /* <DEDUP_REMOVED lines=24> */
[----:B------:R-:W-:-:S04]  /*3780*/  ISETP.GE.AND P0, PT, R92, 0x2a, PT ;  /* 0x0000002a5c00780c */ /* 0x000fc80003f06270 */
[----:B------:R-:W-:Y:S02]  /*3790*/  P2R R44, PR, RZ, 0x1 ;  /* 0x00000001ff2c7803 */ /* 0x000fe40000000000 */
[----:B------:R-:W-:Y:S02]  /*37a0*/  ISETP.GT.AND P0, PT, R24, 0x29, !P0 ;  /* 0x000000291800780c */ /* 0x000fe40004704270 */
[----:B------:R-:W1:Y:S02]  /*37b0*/  SHFL.IDX PT, R24, R42, 0x2, 0x1c1f ;  /* 0x005c1f002a187f89 */ /* 0x000e6400000e0000 */
[----:B------:R-:W-:-:S04]  /*37c0*/  ISETP.LT.OR P0, PT, R25, 0x2a, P0 ;  /* 0x0000002a1900780c */ /* 0x000fc80000701670 */
[----:B------:R-:W-:Y:S02]  /*37d0*/  FSEL R25, R45, -INF , !P0 ;  /* 0xff8000002d197808 */ /* 0x000fe40004000000 */
        /* <DEDUP_REMOVED lines=17> */
.L_x_2284:
[----:B------:R-:W-:-:S04]  /*38f0*/  MOV R24, 0x1 ;  /* 0x0000000100187802 */ /* 0x000fc80000000f00 */
[----:B------:R-:W-:-:S13]  /*3900*/  ISETP.NE.AND P0, PT, R24, c[0x0][0x32c], PT ;  /* 0x0000cb0018007a0c */ /* 0x000fda0003f05270 */
[----:B------:R-:W-:-:S05]  /*3910*/  @P0 IMAD.HI.U32 R24, R61, c[0x0][0x330], RZ ;  /* 0x0000cc003d180a27 */ /* 0x000fca00078e00ff */
[----:B------:R-:W-:Y:S02]  /*3920*/  @P0 SHF.R.U32.HI R61, RZ, c[0x0][0x334], R24 ;  /* 0x0000cd00ff3d0a19 */ /* 0x000fe40000011618 */
.L_x_2285:
[----:B------:R-:W-:Y:S05]  /*3930*/  BSYNC B0 ;  /* 0x0000000000007941 */ /* 0x000fea0003800000 */
.L_x_2283:
[----:B------:R-:W-:-:S05]  /*3940*/  IMAD R26, R61, c[0x0][0x32c], R40 ;  /* 0x0000cb003d1a7a24 */ /* 0x000fca00078e0228 */
[----:B------:R-:W-:Y:S02]  /*3950*/  IADD3 R24, R26, c[0x0][0x32c], RZ ;  /* 0x0000cb001a187a10 */ /* 0x000fe40007ffe0ff */
[----:B------:R-:W-:Y:S02]  /*3960*/  IMNMX R45, R45, R26, !PT ;  /* 0x0000001a2d2d7217 */ /* 0x000fe40007800200 */
[----:B------:R-:W-:Y:S02]  /*3970*/  IMNMX R53, R53, R24, PT ;  /* 0x0000001835357217 */ /* 0x000fe40003800200 */
.L_x_2282:
[----:B------:R-:W-:Y:S02]  /*3980*/  ISETP.NE.AND P0, PT, R48, RZ, PT ;  /* 0x000000ff3000720c */ /* 0x000fe40003f05270 */
[----:B------:R-:W-:Y:S02]  /*3990*/  P2R R60, PR, RZ, 0x40 ;  /* 0x00000040ff3c7803 */ /* 0x000fe40000000000 */
[----:B------:R-:W-:-:S04]  /*39a0*/  ISETP.GT.AND P0, PT, R3, 0x8, !P0 ;  /* 0x000000080300780c */ /* 0x000fc80004704270 */
[----:B------:R-:W-:-:S04]  /*39b0*/  ISETP.LT.OR P0, PT, R76, 0x9, P0 ;  /* 0x000000094c00780c */ /* 0x000fc80000701670 */
[----:B------:R-:W-:Y:S02]  /*39c0*/  FSEL R66, R66, -INF , !P0 ;  /* 0xff80000042427808 */ /* 0x000fe40004000000 */
[----:B------:R-:W-:-:S04]  /*39d0*/  ISETP.NE.AND P0, PT, R43, RZ, PT ;  /* 0x000000ff2b00720c */ /* 0x000fc80003f05270 */
[----:B------:R-:W-:-:S04]  /*39e0*/  ISETP.GT.AND P0, PT, R3, 0x9, !P0 ;  /* 0x000000090300780c */ /* 0x000fc80004704270 */
[----:B------:R-:W-:-:S04]  /*39f0*/  ISETP.LT.OR P0, PT, R76, 0xa, P0 ;  /* 0x0000000a4c00780c */ /* 0x000fc80000701670 */
[----:B------:R-:W-:Y:S02]  /*3a00*/  FSEL R36, R67, -INF , !P0 ;  /* 0xff80000043247808 */ /* 0x000fe40004000000 */
[----:B------:R-:W-:Y:S02]  /*3a10*/  ISETP.GT.AND P0, PT, R3, 0x10, !P6 ;  /* 0x000000100300780c */ /* 0x000fe40007704270 */
[----:B------:R-:W-:Y:S02]  /*3a20*/  ISETP.NE.AND P6, PT, R52, RZ, PT ;  /* 0x000000ff3400720c */ /* 0x000fe40003fc5270 */
        /* <DEDUP_REMOVED lines=17> */
[----:B------:R-:W-:-:S04]  /*3b40*/  ISETP.NE.AND P0, PT, R39, RZ, PT ;  /* 0x000000ff2700720c */ /* 0x000fc80003f05270 */
[----:B------:R-:W-:-:S04]  /*3b50*/  ISETP.GT.AND P0, PT, R3, 0x1, !P0 ;  /* 0x000000010300780c */ /* 0x000fc80004704270 */
[----:B------:R-:W-:-:S04]  /*3b60*/  ISETP.LT.OR P0, PT, R76, 0x2, P0 ;  /* 0x000000024c00780c */ /* 0x000fc80000701670 */
[----:B------:R-:W-:Y:S02]  /*3b70*/  FSEL R38, R71, -INF , !P0 ;  /* 0xff80000047267808 */ /* 0x000fe40004000000 */
[----:B------:R-:W-:-:S04]  /*3b80*/  ISETP.GT.AND P0, PT, R3, RZ, !P6 ;  /* 0x000000ff0300720c */ /* 0x000fc80007704270 */
[----:B------:R-:W-:-:S04]  /*3b90*/  ISETP.LT.OR P0, PT, R76, 0x1, P0 ;  /* 0x000000014c00780c */ /* 0x000fc80000701670 */
[----:B------:R-:W-:Y:S02]  /*3ba0*/  FSEL R70, R70, -INF , !P0 ;  /* 0xff80000046467808 */ /* 0x000fe40004000000 */
[----:B------:R-:W-:-:S04]  /*3bb0*/  ISETP.NE.AND P0, PT, R51, RZ, PT ;  /* 0x000000ff3300720c */ /* 0x000fc80003f05270 */
[----:B------:R-:W-:-:S04]  /*3bc0*/  ISETP.GT.AND P0, PT, R3, 0x28, !P0 ;  /* 0x000000280300780c */ /* 0x000fc80004704270 */
[----:B------:R-:W-:-:S04]  /*3bd0*/  ISETP.LT.OR P0, PT, R76, 0x29, P0 ;  /* 0x000000294c00780c */ /* 0x000fc80000701670 */
[----:B------:R-:W-:Y:S02]  /*3be0*/  FSEL R56, R46, -INF , !P0 ;  /* 0xff8000002e387808 */ /* 0x000fe40004000000 */
[----:B------:R-:W-:-:S04]  /*3bf0*/  ISETP.NE.AND P0, PT, R44, RZ, PT ;  /* 0x000000ff2c00720c */ /* 0x000fc80003f05270 */
[----:B------:R-:W-:-:S04]  /*3c00*/  ISETP.GT.AND P0, PT, R3, 0x29, !P0 ;  /* 0x000000290300780c */ /* 0x000fc80004704270 */
[----:B------:R-:W-:-:S04]  /*3c10*/  ISETP.LT.OR P0, PT, R76, 0x2a, P0 ;  /* 0x0000002a4c00780c */ /* 0x000fc80000701670 */
[----:B------:R-:W-:Y:S02]  /*3c20*/  FSEL R3, R47, -INF , !P0 ;  /* 0xff8000002f037808 */ /* 0x000fe40004000000 */
[----:B------:R-:W-:Y:S02]  /*3c30*/  ISETP.GT.AND P0, PT, R45, RZ, !P6 ;  /* 0x000000ff2d00720c */ /* 0x000fe40007704270 */
[----:B------:R-:W-:Y:S02]  /*3c40*/  ISETP.NE.AND P6, PT, R60, RZ, PT ;  /* 0x000000ff3c00720c */ /* 0x000fe40003fc5270 */
        /* <DEDUP_REMOVED lines=29> */
[----:B------:R-:W-:Y:S01]  /*3e20*/  ISETP.GT.AND P0, PT, R45, 0x21, !P1 ;  /* 0x000000212d00780c */ /* 0x000fe20004f04270 */
[----:B------:R-:W1:Y:S03]  /*3e30*/  SHFL.IDX PT, R4, R42, 0x3, 0x1c1f ;  /* 0x007c1f002a047f89 */ /* 0x000e6600000e0000 */
[----:B------:R-:W-:-:S04]  /*3e40*/  ISETP.LT.OR P0, PT, R53, 0x22, P0 ;  /* 0x000000223500780c */ /* 0x000fc80000701670 */
[----:B------:R-:W-:Y:S02]  /*3e50*/  FSEL R181, R5, -INF , !P0 ;  /* 0xff80000005b57808 */ /* 0x000fe40004000000 */
[----:B------:R-:W-:-:S04]  /*3e60*/  ISETP.NE.AND P0, PT, R51, RZ, PT ;  /* 0x000000ff3300720c */ /* 0x000fc80003f05270 */
[----:B------:R-:W-:-:S04]  /*3e70*/  ISETP.GT.AND P0, PT, R45, 0x28, !P0 ;  /* 0x000000282d00780c */ /* 0x000fc80004704270 */
[----:B------:R-:W-:-:S04]  /*3e80*/  ISETP.LT.OR P0, PT, R53, 0x29, P0 ;  /* 0x000000293500780c */ /* 0x000fc80000701670 */
[----:B------:R-:W-:Y:S02]  /*3e90*/  FSEL R180, R12, -INF , !P0 ;  /* 0xff8000000cb47808 */ /* 0x000fe40004000000 */
[----:B------:R-:W-:Y:S01]  /*3ea0*/  ISETP.NE.AND P0, PT, R44, RZ, PT ;  /* 0x000000ff2c00720c */ /* 0x000fe20003f05270 */
[--C-:B-1----:R-:W-:Y:S02]  /*3eb0*/  IMAD.IADD R12, R50, 0x1, R4.reuse ;  /* 0x00000001320c7824 */ /* 0x102fe400078e0204 */
[----:B------:R-:W-:Y:S01]  /*3ec0*/  IMAD.IADD R16, R41, 0x1, R4 ;  /* 0x0000000129107824 */ /* 0x000fe200078e0204 */
[----:B------:R-:W-:Y:S02]  /*3ed0*/  ISETP.GT.AND P0, PT, R45, 0x29, !P0 ;  /* 0x000000292d00780c */ /* 0x000fe40004704270 */
[----:B------:R-:W-:Y:S02]  /*3ee0*/  IMNMX R12, R12, R49, PT ;  /* 0x000000310c0c7217 */ /* 0x000fe40003800200 */
[----:B------:R-:W-:-:S04]  /*3ef0*/  ISETP.LT.OR P0, PT, R53, 0x2a, P0 ;  /* 0x0000002a3500780c */ /* 0x000fc80000701670 */
[----:B------:R-:W-:Y:S02]  /*3f00*/  FSEL R178, R13, -INF , !P0 ;  /* 0xff8000000db27808 */ /* 0x000fe40004000000 */
[----:B------:R-:W-:-:S13]  /*3f10*/  PLOP3.LUT P0, PT, PT, PT, UP1, 0x40, 0x0 ;  /* 0x000000000000781c */ /* 0x000fda0003f0e818 */
        /* <DEDUP_REMOVED lines=13> */
.L_x_2288:
[----:B------:R-:W-:-:S04]  /*3ff0*/  MOV R4, 0x1 ;  /* 0x0000000100047802 */ /* 0x000fc80000000f00 */
[----:B------:R-:W-:-:S13]  /*4000*/  ISETP.NE.AND P0, PT, R4, c[0x0][0x32c], PT ;  /* 0x0000cb0004007a0c */ /* 0x000fda0003f05270 */
[----:B------:R-:W-:-:S05]  /*4010*/  @P0 IMAD.HI.U32 R4, R5, c[0x0][0x330], RZ ;  /* 0x0000cc0005040a27 */ /* 0x000fca00078e00ff */
[----:B------:R-:W-:Y:S02]  /*4020*/  @P0 SHF.R.U32.HI R5, RZ, c[0x0][0x334], R4 ;  /* 0x0000cd00ff050a19 */ /* 0x000fe40000011604 */
.L_x_2289:
[----:B------:R-:W-:Y:S05]  /*4030*/  BSYNC B0 ;  /* 0x0000000000007941 */ /* 0x000fea0003800000 */
.L_x_2287:
[----:B------:R-:W-:-:S05]  /*4040*/  IMAD R9, R5, c[0x0][0x32c], R40 ;  /* 0x0000cb0005097a24 */ /* 0x000fca00078e0228 */
[----:B------:R-:W-:Y:S02]  /*4050*/  IADD3 R5, R9, c[0x0][0x32c], RZ ;  /* 0x0000cb0009057a10 */ /* 0x000fe40007ffe0ff */
[----:B------:R-:W-:Y:S02]  /*4060*/  IMNMX R16, R16, R9, !PT ;  /* 0x0000000910107217 */ /* 0x000fe40007800200 */
[----:B------:R-:W-:Y:S02]  /*4070*/  IMNMX R12, R12, R5, PT ;  /* 0x000000050c0c7217 */ /* 0x000fe40003800200 */
.L_x_2286:
[----:B------:R-:W-:Y:S01]  /*4080*/  ISETP.NE.AND P0, PT, R48, RZ, PT ;  /* 0x000000ff3000720c */ /* 0x000fe20003f05270 */
        /* <DEDUP_REMOVED lines=27> */
[----:B------:R-:W-:-:S02]  /*4240*/  ISETP.GT.AND P0, PT, R16, 0x10, !P6 ;  /* 0x000000101000780c */ /* 0x000fc40007704270 */
[----:B------:R-:W-:Y:S01]  /*4250*/  FMNMX.FTZ R4, R57, R4, !PT ;  /* 0x0000000439047209 */ /* 0x000fe20007810000 */
[----:B------:R-:W-:Y:S01]  /*4260*/  LDSM.16.MT88.4 R40, [R212+0x1100] ;  /* 0x00110000d428783b */ /* 0x000fe20000004200 */
[----:B------:R-:W-:Y:S02]  /*4270*/  ISETP.LT.OR P0, PT, R12, 0x11, P0 ;  /* 0x000000110c00780c */ /* 0x000fe40000701670 */
[----:B------:R-:W-:Y:S02]  /*4280*/  FMNMX.FTZ R5, R29, R4, !PT ;  /* 0x000000041d057209 */ /* 0x000fe40007810000 */
[----:B------:R-:W-:Y:S02]  /*4290*/  FSEL R74, R74, -INF , !P0 ;  /* 0xff8000004a4a7808 */ /* 0x000fe40004000000 */
[----:B------:R-:W-:Y:S02]  /*42a0*/  ISETP.GT.AND P0, PT, R16, 0x11, !P5 ;  /* 0x000000111000780c */ /* 0x000fe40006f04270 */
[----:B------:R-:W-:-:S02]  /*42b0*/  FMNMX.FTZ R9, R93, R140, !PT ;  /* 0x0000008c5d097209 */ /* 0x000fc40007810000 */
[----:B------:R-:W-:Y:S02]  /*42c0*/  ISETP.LT.OR P0, PT, R12, 0x12, P0 ;  /* 0x000000120c00780c */ /* 0x000fe40000701670 */
[----:B------:R-:W-:Y:S02]  /*42d0*/  FMNMX.FTZ R9, R124, R9, !PT ;  /* 0x000000097c097209 */ /* 0x000fe40007810000 */
[----:B------:R-:W-:Y:S02]  /*42e0*/  FSEL R75, R75, -INF , !P0 ;  /* 0xff8000004b4b7808 */ /* 0x000fe40004000000 */
[----:B------:R-:W-:Y:S02]  /*42f0*/  ISETP.GT.AND P0, PT, R16, 0x18, !P4 ;  /* 0x000000181000780c */ /* 0x000fe40006704270 */
[----:B------:R-:W-:Y:S02]  /*4300*/  ISETP.NE.AND P4, PT, R39, RZ, PT ;  /* 0x000000ff2700720c */ /* 0x000fe40003f85270 */
[----:B------:R-:W-:-:S02]  /*4310*/  ISETP.LT.OR P0, PT, R12, 0x19, P0 ;  /* 0x000000190c00780c */ /* 0x000fc40000701670 */
[----:B------:R-:W-:Y:S02]  /*4320*/  FMNMX.FTZ R9, R110, R9, !PT ;  /* 0x000000096e097209 */ /* 0x000fe40007810000 */
[----:B------:R-:W-:Y:S02]  /*4330*/  FSEL R73, R10, -INF , !P0 ;  /* 0xff8000000a497808 */ /* 0x000fe40004000000 */
[----:B------:R-:W-:Y:S02]  /*4340*/  ISETP.GT.AND P0, PT, R16, 0x19, !P3 ;  /* 0x000000191000780c */ /* 0x000fe40005f04270 */
[----:B------:R-:W-:Y:S02]  /*4350*/  FMNMX.FTZ R9, R92, R9, !PT ;  /* 0x000000095c097209 */ /* 0x000fe40007810000 */
[----:B------:R-:W-:Y:S02]  /*4360*/  ISETP.LT.OR P0, PT, R12, 0x1a, P0 ;  /* 0x0000001a0c00780c */ /* 0x000fe40000701670 */
[----:B------:R-:W-:-:S02]  /*4370*/  ISETP.NE.AND P5, PT, R52, RZ, PT ;  /* 0x000000ff3400720c */ /* 0x000fc40003fa5270 */
[----:B------:R-:W-:Y:S02]  /*4380*/  FSEL R72, R11, -INF , !P0 ;  /* 0xff8000000b487808 */ /* 0x000fe40004000000 */
[----:B------:R-:W-:Y:S02]  /*4390*/  ISETP.GT.AND P0, PT, R16, 0x20, !P2 ;  /* 0x000000201000780c */ /* 0x000fe40005704270 */
[----:B------:R-:W-:Y:S02]  /*43a0*/  FMNMX.FTZ R18, R90, R9, !PT ;  /* 0x000000095a127209 */ /* 0x000fe40007810000 */
[----:B------:R-:W-:Y:S02]  /*43b0*/  ISETP.LT.OR P0, PT, R12, 0x21, P0 ;  /* 0x000000210c00780c */ /* 0x000fe40000701670 */
[----:B------:R-:W-:Y:S02]  /*43c0*/  FMNMX.FTZ R17, R89, R18, !PT ;  /* 0x0000001259117209 */ /* 0x000fe40007810000 */
[----:B------:R-:W-:-:S02]  /*43d0*/  FSEL R179, R6, -INF , !P0 ;  /* 0xff80000006b37808 */ /* 0x000fc40004000000 */
[----:B------:R-:W-:Y:S02]  /*43e0*/  FMNMX.FTZ R6, R28, R5, !PT ;  /* 0x000000051c067209 */ /* 0x000fe40007810000 */
[----:B------:R-:W-:Y:S02]  /*43f0*/  ISETP.GT.AND P0, PT, R16, 0x21, !P1 ;  /* 0x000000211000780c */ /* 0x000fe40004f04270 */
[----:B------:R-:W-:Y:S02]  /*4400*/  FMNMX.FTZ R6, R27, R6, !PT ;  /* 0x000000061b067209 */ /* 0x000fe40007810000 */
[----:B------:R-:W-:Y:S02]  /*4410*/  ISETP.LT.OR P0, PT, R12, 0x22, P0 ;  /* 0x000000220c00780c */ /* 0x000fe40000701670 */
[----:B------:R-:W-:Y:S02]  /*4420*/  FMNMX.FTZ R6, R25, R6, !PT ;  /* 0x0000000619067209 */ /* 0x000fe40007810000 */
[----:B------:R-:W-:-:S02]  /*4430*/  FSEL R177, R7, -INF , !P0 ;  /* 0xff80000007b17808 */ /* 0x000fc40004000000 */
[----:B------:R-:W-:Y:S01]  /*4440*/  ISETP.GT.AND P0, PT, R16, 0x1, !P4 ;  /* 0x000000011000780c */ /* 0x000fe20006704270 */
[----:B------:R-:W1:Y:S01]  /*4450*/  SHFL.BFLY PT, R5, R6, 0x2, 0x1f ;  /* 0x0c401f0006057f89 */ /* 0x000e6200000e0000 */
[----:B------:R-:W-:Y:S02]  /*4460*/  FMNMX.FTZ R17, R88, R17, !PT ;  /* 0x0000001158117209 */ /* 0x000fe40007810000 */
[----:B------:R-:W-:Y:S02]  /*4470*/  ISETP.LT.OR P0, PT, R12, 0x2, P0 ;  /* 0x000000020c00780c */ /* 0x000fe40000701670 */
[----:B------:R-:W-:Y:S02]  /*4480*/  FMNMX.FTZ R18, R182, R17, !PT ;  /* 0x00000011b6127209 */ /* 0x000fe40007810000 */
[----:B------:R-:W-:Y:S02]  /*4490*/  FSEL R126, R23, -INF , !P0 ;  /* 0xff800000177e7808 */ /* 0x000fe40004000000 */
[----:B------:R-:W-:-:S02]  /*44a0*/  ISETP.GT.AND P0, PT, R16, RZ, !P5 ;  /* 0x000000ff1000720c */ /* 0x000fc40006f04270 */
[----:B------:R-:W-:Y:S02]  /*44b0*/  ISETP.NE.AND P6, PT, R51, RZ, PT ;  /* 0x000000ff3300720c */ /* 0x000fe40003fc5270 */
[----:B------:R-:W-:Y:S01]  /*44c0*/  ISETP.LT.OR P0, PT, R12, 0x1, P0 ;  /* 0x000000010c00780c */ /* 0x000fe20000701670 */
[----:B------:R-:W-:Y:S01]  /*44d0*/  LDSM.16.MT88.4 R48, [R212+0x500] ;  /* 0x00050000d430783b */ /* 0x000fe20000004200 */
[----:B------:R-:W-:Y:S02]  /*44e0*/  IADD3 R236, R148, -0x2, RZ ;  /* 0xfffffffe94ec7810 */ /* 0x000fe40007ffe0ff */
[----:B------:R-:W-:Y:S02]  /*44f0*/  FSEL R91, R22, -INF , !P0 ;  /* 0xff800000165b7808 */ /* 0x000fe40004000000 */
[----:B------:R-:W-:Y:S02]  /*4500*/  ISETP.GT.AND P0, PT, R16, 0x28, !P6 ;  /* 0x000000281000780c */ /* 0x000fe40007704270 */
[----:B------:R-:W-:-:S02]  /*4510*/  FMNMX.FTZ R17, R91, R126, !PT ;  /* 0x0000007e5b117209 */ /* 0x000fc40007810000 */
[----:B------:R-:W-:Y:S02]  /*4520*/  ISETP.LT.OR P0, PT, R12, 0x29, P0 ;  /* 0x000000290c00780c */ /* 0x000fe40000701670 */
[----:B-1----:R-:W-:Y:S02]  /*4530*/  FMNMX.FTZ R4, R6, R5, !PT ;  /* 0x0000000506047209 */ /* 0x002fe40007810000 */
[----:B------:R-:W-:Y:S02]  /*4540*/  FMNMX.FTZ R5, R70, R38, !PT ;  /* 0x0000002646057209 */ /* 0x000fe40007810000 */
[----:B------:R-:W-:Y:S01]  /*4550*/  FMNMX.FTZ R17, R108, R17, !PT ;  /* 0x000000116c117209 */ /* 0x000fe20007810000 */
[----:B------:R-:W1:Y:S01]  /*4560*/  SHFL.BFLY PT, R151, R4, 0x1, 0x1f ;  /* 0x0c201f0004977f89 */ /* 0x000e6200000e0000 */
        /* <DEDUP_REMOVED lines=10> */
[----:B------:R-:W-:Y:S02]  /*4610*/  FMNMX.FTZ R5, R30, R5, !PT ;  /* 0x000000051e057209 */ /* 0x000fe40007810000 */
[----:B------:R-:W-:Y:S02]  /*4620*/  ISETP.NE.AND P6, PT, R44, RZ, PT ;  /* 0x000000ff2c00720c */ /* 0x000fe40003fc5270 */
[----:B------:R-:W-:Y:S01]  /*4630*/  FMNMX.FTZ R5, R26, R5, !PT ;  /* 0x000000051a057209 */ /* 0x000fe20007810000 */
[----:B------:R-:W-:Y:S01]  /*4640*/  LDSM.16.MT88.4 R44, [R214+0x1100] ;  /* 0x00110000d62c783b */ /* 0x000fe20000004200 */
[----:B-1----:R-:W-:-:S02]  /*4650*/  FMNMX.FTZ R151, R4, R151, !PT ;  /* 0x0000009704977209 */ /* 0x002fc40007810000 */
[----:B------:R-:W-:Y:S02]  /*4660*/  FMNMX.FTZ R5, R24, R5, !PT ;  /* 0x0000000518057209 */ /* 0x000fe40007810000 */
[C---:B------:R-:W-:Y:S01]  /*4670*/  FSETP.NEU.FTZ.AND P0, PT, R151.reuse, -INF , PT ;  /* 0xff8000009700780b */ /* 0x040fe20003f1d000 */
[----:B------:R-:W-:Y:S01]  /*4680*/  FMUL.FTZ R14, R151, c[0x0][0x2d0] ;  /* 0x0000b400970e7a20 */ /* 0x000fe20000410000 */
[----:B------:R-:W-:Y:S02]  /*4690*/  FMNMX.FTZ R4, R56, R5, !PT ;  /* 0x0000000538047209 */ /* 0x000fe40007810000 */
[----:B------:R-:W-:Y:S02]  /*46a0*/  FMNMX.FTZ R20, R72, R17, !PT ;  /* 0x0000001148147209 */ /* 0x000fe40007810000 */
[----:B------:R-:W-:Y:S02]  /*46b0*/  FMNMX.FTZ R5, R3, R4, !PT ;  /* 0x0000000403057209 */ /* 0x000fe40007810000 */
[----:B------:R-:W-:-:S03]  /*46c0*/  FSEL R14, R14, RZ, P0 ;  /* 0x000000ff0e0e7208 */ /* 0x000fc60000000000 */
[----:B------:R-:W1:Y:S02]  /*46d0*/  SHFL.BFLY PT, R4, R5, 0x2, 0x1f ;  /* 0x0c401f0005047f89 */ /* 0x000e6400000e0000 */
[--C-:B------:R-:W-:Y:S01]  /*46e0*/  FFMA.FTZ R2, R57, c[0x0][0x2d0], -R14.reuse ;  /* 0x0000b40039027a23 */ /* 0x100fe2000001080e */
[----:B------:R-:W-:Y:S01]  /*46f0*/  FMNMX.FTZ R57, R181, R18, !PT ;  /* 0x00000012b5397209 */ /* 0x000fe20007810000 */
[--C-:B------:R-:W-:Y:S02]  /*4700*/  FFMA.FTZ R169, R68, c[0x0][0x2d0], -R14.reuse ;  /* 0x0000b40044a97a23 */ /* 0x100fe4000001080e */
[--C-:B------:R-:W-:Y:S01]  /*4710*/  FFMA.FTZ R164, R69, c[0x0][0x2d0], -R14.reuse ;  /* 0x0000b40045a47a23 */ /* 0x100fe2000001080e */
[----:B------:R-:W-:Y:S01]  /*4720*/  FMNMX.FTZ R57, R180, R57, !PT ;  /* 0x00000039b4397209 */ /* 0x000fe20007810000 */
[--C-:B------:R-:W-:Y:S01]  /*4730*/  FFMA.FTZ R165, R37, c[0x0][0x2d0], -R14.reuse ;  /* 0x0000b40025a57a23 */ /* 0x100fe2000001080e */
[----:B------:R-:W-:Y:S01]  /*4740*/  MUFU.EX2 R2, R2 ;  /* 0x0000000200027308 */ /* 0x000fe20000000800 */
[--C-:B------:R-:W-:Y:S01]  /*4750*/  FFMA.FTZ R160, R65, c[0x0][0x2d0], -R14.reuse ;  /* 0x0000b40041a07a23 */ /* 0x100fe2000001080e */
[----:B------:R-:W-:Y:S01]  /*4760*/  FMNMX.FTZ R57, R178, R57, !PT ;  /* 0x00000039b2397209 */ /* 0x000fe20007810000 */
[----:B------:R-:W-:-:S02]  /*4770*/  FFMA.FTZ R163, R35, c[0x0][0x2d0], -R14 ;  /* 0x0000b40023a37a23 */ /* 0x000fc4000001080e */
[--C-:B------:R-:W-:Y:S02]  /*4780*/  FFMA.FTZ R154, R33, c[0x0][0x2d0], -R14.reuse ;  /* 0x0000b400219a7a23 */ /* 0x100fe4000001080e */
[--C-:B------:R-:W-:Y:S01]  /*4790*/  FFMA.FTZ R155, R31, c[0x0][0x2d0], -R14.reuse ;  /* 0x0000b4001f9b7a23 */ /* 0x100fe2000001080e */
[----:B------:R-:W2:Y:S01]  /*47a0*/  SHFL.BFLY PT, R18, R57, 0x2, 0x1f ;  /* 0x0c401f0039127f89 */ /* 0x000ea200000e0000 */
[--C-:B------:R-:W-:Y:S01]  /*47b0*/  FFMA.FTZ R168, R29, c[0x0][0x2d0], -R14.reuse ;  /* 0x0000b4001da87a23 */ /* 0x100fe2000001080e */
[----:B------:R-:W-:Y:S01]  /*47c0*/  MUFU.EX2 R169, R169 ;  /* 0x000000a900a97308 */ /* 0x000fe20000000800 */
[--C-:B------:R-:W-:Y:S02]  /*47d0*/  FFMA.FTZ R173, R28, c[0x0][0x2d0], -R14.reuse ;  /* 0x0000b4001cad7a23 */ /* 0x100fe4000001080e */
[--C-:B------:R-:W-:Y:S01]  /*47e0*/  FFMA.FTZ R170, R27, c[0x0][0x2d0], -R14.reuse ;  /* 0x0000b4001baa7a23 */ /* 0x100fe2000001080e */
[----:B-1----:R-:W-:Y:S01]  /*47f0*/  FMNMX.FTZ R4, R5, R4, !PT ;  /* 0x0000000405047209 */ /* 0x002fe20007810000 */
[----:B------:R-:W-:Y:S01]  /*4800*/  FFMA.FTZ R243, R25, c[0x0][0x2d0], -R14 ;  /* 0x0000b40019f37a23 */ /* 0x000fe2000001080e */
[----:B------:R-:W-:-:S02]  /*4810*/  FMNMX.FTZ R14, R179, R20, !PT ;  /* 0x00000014b30e7209 */ /* 0x000fc40007810000 */
[----:B------:R-:W1:Y:S01]  /*4820*/  MUFU.EX2 R164, R164 ;  /* 0x000000a400a47308 */ /* 0x000e620000000800 */
[----:B------:R-:W-:Y:S01]  /*4830*/  LDSM.16.MT88.4 R20, [R214+0x1500] ;  /* 0x00150000d614783b */ /* 0x000fe20000004200 */
[----:B------:R-:W-:-:S03]  /*4840*/  FMNMX.FTZ R17, R177, R14, !PT ;  /* 0x0000000eb1117209 */ /* 0x000fc60007810000 */
[----:B------:R-:W3:Y:S03]  /*4850*/  SHFL.BFLY PT, R149, R4, 0x1, 0x1f ;  /* 0x0c201f0004957f89 */ /* 0x000ee600000e0000 */
[----:B------:R-:W-:Y:S01]  /*4860*/  MUFU.EX2 R165, R165 ;  /* 0x000000a500a57308 */ /* 0x000fe20000000800 */
[----:B--2---:R-:W-:-:S07]  /*4870*/  FMNMX.FTZ R57, R57, R18, !PT ;  /* 0x0000001239397209 */ /* 0x004fce0007810000 */
[----:B------:R-:W2:Y:S01]  /*4880*/  MUFU.EX2 R160, R160 ;  /* 0x000000a000a07308 */ /* 0x000ea20000000800 */
[----:B-1----:R-:W-:Y:S01]  /*4890*/  F2FP.BF16.PACK_AB R96, R164, R169 ;  /* 0x000000a9a460723e */ /* 0x002fe200000010ff */
[----:B------:R-:W-:-:S06]  /*48a0*/  FADD.FTZ R164, R169, R164 ;  /* 0x000000a4a9a47221 */ /* 0x000fcc0000010000 */
[----:B------:R-:W-:Y:S01]  /*48b0*/  MUFU.EX2 R163, R163 ;  /* 0x000000a300a37308 */ /* 0x000fe20000000800 */
[----:B---3--:R-:W-:Y:S02]  /*48c0*/  FMNMX.FTZ R149, R4, R149, !PT ;  /* 0x0000009504957209 */ /* 0x008fe40007810000 */
[----:B------:R-:W-:Y:S01]  /*48d0*/  LDSM.16.MT88.4 R4, [R212+0x1900] ;  /* 0x00190000d404783b */ /* 0x000fe20000004200 */
[----:B--2---:R-:W-:-:S04]  /*48e0*/  F2FP.BF16.PACK_AB R98, R160, R165 ;  /* 0x000000a5a062723e */ /* 0x004fc800000010ff */
[----:B------:R-:W1:Y:S01]  /*48f0*/  MUFU.EX2 R154, R154 ;  /* 0x0000009a009a7308 */ /* 0x000e620000000800 */
[C---:B------:R-:W-:Y:S01]  /*4900*/  FMUL.FTZ R13, R149.reuse, c[0x0][0x2d0] ;  /* 0x0000b400950d7a20 */ /* 0x040fe20000410000 */
[----:B------:R-:W-:Y:S01]  /*4910*/  FSETP.NEU.FTZ.AND P0, PT, R149, -INF , PT ;  /* 0xff8000009500780b */ /* 0x000fe20003f1d000 */
[----:B------:R-:W-:-:S03]  /*4920*/  FADD.FTZ R165, R165, R164 ;  /* 0x000000a4a5a57221 */ /* 0x000fc60000010000 */
[----:B------:R-:W-:Y:S01]  /*4930*/  FSEL R13, R13, RZ, P0 ;  /* 0x000000ff0d0d7208 */ /* 0x000fe20000000000 */
[----:B------:R-:W-:Y:S01]  /*4940*/  FADD.FTZ R160, R160, R165 ;  /* 0x000000a5a0a07221 */ /* 0x000fe20000010000 */
[----:B------:R-:W-:Y:S01]  /*4950*/  ISETP.GT.AND P0, PT, R16, 0x29, !P6 ;  /* 0x000000291000780c */ /* 0x000fe20007704270 */
[----:B------:R-:W2:Y:S02]  /*4960*/  MUFU.EX2 R155, R155 ;  /* 0x0000009b009b7308 */ /* 0x000ea40000000800 */
[--C-:B------:R-:W-:Y:S01]  /*4970*/  FFMA.FTZ R171, R70, c[0x0][0x2d0], -R13.reuse ;  /* 0x0000b40046ab7a23 */ /* 0x100fe2000001080d */
[----:B------:R-:W-:Y:S01]  /*4980*/  ISETP.LT.OR P0, PT, R12, 0x2a, P0 ;  /* 0x0000002a0c00780c */ /* 0x000fe20000701670 */
[--C-:B------:R-:W-:Y:S02]  /*4990*/  FFMA.FTZ R166, R38, c[0x0][0x2d0], -R13.reuse ;  /* 0x0000b40026a67a23 */ /* 0x100fe4000001080d */
[--C-:B------:R-:W-:Y:S01]  /*49a0*/  FFMA.FTZ R167, R66, c[0x0][0x2d0], -R13.reuse ;  /* 0x0000b40042a77a23 */ /* 0x100fe2000001080d */
[----:B------:R-:W-:Y:S01]  /*49b0*/  FSEL R188, R15, -INF , !P0 ;  /* 0xff8000000fbc7808 */ /* 0x000fe20004000000 */
[--C-:B------:R-:W-:Y:S01]  /*49c0*/  FFMA.FTZ R162, R36, c[0x0][0x2d0], -R13.reuse ;  /* 0x0000b40024a27a23 */ /* 0x100fe2000001080d */
[----:B------:R-:W-:Y:S01]  /*49d0*/  FMNMX.FTZ R15, R176, R17, !PT ;  /* 0x00000011b00f7209 */ /* 0x000fe20007810000 */
[----:B------:R-:W-:Y:S01]  /*49e0*/  MUFU.EX2 R171, R171 ;  /* 0x000000ab00ab7308 */ /* 0x000fe20000000800 */
[--C-:B------:R-:W-:Y:S01]  /*49f0*/  FFMA.FTZ R161, R34, c[0x0][0x2d0], -R13.reuse ;  /* 0x0000b40022a17a23 */ /* 0x100fe2000001080d */
[----:B------:R-:W-:Y:S01]  /*4a00*/  LDSM.16.MT88.4 R36, [R214+0x1d00] ;  /* 0x001d0000d624783b */ /* 0x000fe20000004200 */
[----:B------:R-:W-:Y:S01]  /*4a10*/  FMNMX.FTZ R152, R188, R15, !PT ;  /* 0x0000000fbc987209 */ /* 0x000fe20007810000 */
[--C-:B------:R-:W-:Y:S01]  /*4a20*/  FFMA.FTZ R150, R32, c[0x0][0x2d0], -R13.reuse ;  /* 0x0000b40020967a23 */ /* 0x100fe2000001080d */
[----:B-1----:R-:W-:Y:S01]  /*4a30*/  F2FP.BF16.PACK_AB R8, R154, R163 ;  /* 0x000000a39a08723e */ /* 0x002fe200000010ff */
[----:B------:R-:W-:Y:S01]  /*4a40*/  LDSM.16.MT88.4 R32, [R212+0x1d00] ;  /* 0x001d0000d420783b */ /* 0x000fe20000004200 */
[--C-:B------:R-:W-:Y:S01]  /*4a50*/  FFMA.FTZ R153, R58, c[0x0][0x2d0], -R13.reuse ;  /* 0x0000b4003a997a23 */ /* 0x100fe2000001080d */
[----:B------:R-:W1:Y:S01]  /*4a60*/  MUFU.EX2 R166, R166 ;  /* 0x000000a600a67308 */ /* 0x000e620000000800 */
[--C-:B------:R-:W-:Y:S01]  /*4a70*/  FFMA.FTZ R0, R30, c[0x0][0x2d0], -R13.reuse ;  /* 0x0000b4001e007a23 */ /* 0x100fe2000001080d */
[----:B------:R-:W3:Y:S01]  /*4a80*/  SHFL.BFLY PT, R59, R152, 0x2, 0x1f ;  /* 0x0c401f00983b7f89 */ /* 0x000ee200000e0000 */
[--C-:B------:R-:W-:Y:S01]  /*4a90*/  FFMA.FTZ R241, R3, c[0x0][0x2d0], -R13.reuse ;  /* 0x0000b40003f17a23 */ /* 0x100fe2000001080d */
[----:B--2---:R-:W-:Y:S01]  /*4aa0*/  F2FP.BF16.PACK_AB R10, R2, R155 ;  /* 0x0000009b020a723e */ /* 0x004fe200000010ff */
[--C-:B------:R-:W-:Y:S01]  /*4ab0*/  FFMA.FTZ R172, R26, c[0x0][0x2d0], -R13.reuse ;  /* 0x0000b4001aac7a23 */ /* 0x100fe2000001080d */
[----:B------:R-:W2:Y:S01]  /*4ac0*/  SHFL.BFLY PT, R58, R57, 0x1, 0x1f ;  /* 0x0c201f00393a7f89 */ /* 0x000ea200000e0000 */
[--C-:B------:R-:W-:Y:S01]  /*4ad0*/  FFMA.FTZ R175, R24, c[0x0][0x2d0], -R13.reuse ;  /* 0x0000b40018af7a23 */ /* 0x100fe2000001080d */
[----:B------:R-:W-:Y:S01]  /*4ae0*/  MUFU.EX2 R167, R167 ;  /* 0x000000a700a77308 */ /* 0x000fe20000000800 */
[----:B------:R-:W-:Y:S01]  /*4af0*/  FFMA.FTZ R174, R56, c[0x0][0x2d0], -R13 ;  /* 0x0000b40038ae7a23 */ /* 0x000fe2000001080d */
[----:B------:R-:W-:Y:S01]  /*4b00*/  LDSM.16.MT88.4 R28, [R214+0x900] ;  /* 0x00090000d61c783b */ /* 0x000fe20000004200 */
[----:B------:R-:W-:-:S03]  /*4b10*/  FADD.FTZ R163, R163, R160 ;  /* 0x000000a0a3a37221 */ /* 0x000fc60000010000 */
[----:B------:R-:W-:Y:S01]  /*4b20*/  LDSM.16.MT88.4 R24, [R212+0x900] ;  /* 0x00090000d418783b */ /* 0x000fe20000004200 */
[----:B------:R-:W-:Y:S01]  /*4b30*/  FADD.FTZ R154, R154, R163 ;  /* 0x000000a39a9a7221 */ /* 0x000fe20000010000 */
[----:B------:R-:W4:Y:S01]  /*4b40*/  MUFU.EX2 R162, R162 ;  /* 0x000000a200a27308 */ /* 0x000f220000000800 */
[----:B-1----:R-:W-:Y:S01]  /*4b50*/  F2FP.BF16.PACK_AB R97, R166, R171 ;  /* 0x000000aba661723e */ /* 0x002fe200000010ff */
[----:B------:R-:W-:Y:S01]  /*4b60*/  LDSM.16.MT88.4 R16, [R212+0x1500] ;  /* 0x00150000d410783b */ /* 0x000fe20000004200 */
[----:B------:R-:W-:Y:S02]  /*4b70*/  FADD.FTZ R166, R171, R166 ;  /* 0x000000a6aba67221 */ /* 0x000fe40000010000 */
[----:B------:R-:W-:Y:S01]  /*4b80*/  FADD.FTZ R155, R155, R154 ;  /* 0x0000009a9b9b7221 */ /* 0x000fe20000010000 */
[----:B------:R-:W-:Y:S02]  /*4b90*/  LDSM.16.MT88.4 R12, [R214+0x2100] ;  /* 0x00210000d60c783b */ /* 0x000fe40000004200 */
[----:B------:R-:W-:Y:S01]  /*4ba0*/  MUFU.EX2 R161, R161 ;  /* 0x000000a100a17308 */ /* 0x000fe20000000800 */
[----:B------:R-:W-:Y:S01]  /*4bb0*/  FADD.FTZ R155, R2, R155 ;  /* 0x0000009b029b7221 */ /* 0x000fe20000010000 */
[----:B---3--:R-:W-:Y:S01]  /*4bc0*/  FMNMX.FTZ R152, R152, R59, !PT ;  /* 0x0000003b98987209 */ /* 0x008fe20007810000 */
[----:B------:R-:W-:Y:S01]  /*4bd0*/  IMAD.U32 R2, RZ, RZ, UR4 ;  /* 0x00000004ff027e24 */ /* 0x000fe2000f8e00ff */
[----:B--2---:R-:W-:-:S03]  /*4be0*/  FMNMX.FTZ R3, R57, R58, !PT ;  /* 0x0000003a39037209 */ /* 0x004fc60007810000 */
[----:B------:R-:W1:Y:S01]  /*4bf0*/  SHFL.BFLY PT, R95, R152, 0x1, 0x1f ;  /* 0x0c201f00985f7f89 */ /* 0x000e6200000e0000 */
[C---:B----4-:R-:W-:Y:S01]  /*4c00*/  F2FP.BF16.PACK_AB R99, R162.reuse, R167 ;  /* 0x000000a7a263723e */ /* 0x050fe200000010ff */
[----:B------:R-:W2:Y:S01]  /*4c10*/  MUFU.EX2 R150, R150 ;  /* 0x0000009600967308 */ /* 0x000ea20000000800 */
[C---:B------:R-:W-:Y:S01]  /*4c20*/  FSETP.NEU.FTZ.AND P0, PT, R3.reuse, -INF , PT ;  /* 0xff8000000300780b */ /* 0x040fe20003f1d000 */
[----:B------:R-:W-:Y:S02]  /*4c30*/  FMUL.FTZ R199, R3, c[0x0][0x2d0] ;  /* 0x0000b40003c77a20 */ /* 0x000fe40000410000 */
[----:B------:R-:W-:Y:S02]  /*4c40*/  FADD.FTZ R167, R167, R166 ;  /* 0x000000a6a7a77221 */ /* 0x000fe40000010000 */
[----:B------:R-:W-:Y:S01]  /*4c50*/  HMMA.16816.F32.BF16 R144, R96, R136, RZ ;  /* 0x000000886090723c */ /* 0x000fe200000418ff */
[----:B------:R-:W-:Y:S01]  /*4c60*/  FSEL R199, R199, RZ, P0 ;  /* 0x000000ffc7c77208 */ /* 0x000fe20000000000 */
[----:B------:R-:W-:Y:S01]  /*4c70*/  MUFU.EX2 R153, R153 ;  /* 0x0000009900997308 */ /* 0x000fe20000000800 */
[----:B------:R-:W-:-:S03]  /*4c80*/  FADD.FTZ R162, R162, R167 ;  /* 0x000000a7a2a27221 */ /* 0x000fc60000010000 */
[--C-:B------:R-:W-:Y:S02]  /*4c90*/  FFMA.FTZ R183, R93, c[0x0][0x2d0], -R199.reuse ;  /* 0x0000b4005db77a23 */ /* 0x100fe400000108c7 */
[C---:B------:R-:W-:Y:S01]  /*4ca0*/  HMMA.16816.F32.BF16 R104, R96.reuse, R112, RZ ;  /* 0x000000706068723c */ /* 0x040fe200000418ff */
[--C-:B------:R-:W-:Y:S01]  /*4cb0*/  FFMA.FTZ R184, R140, c[0x0][0x2d0], -R199.reuse ;  /* 0x0000b4008cb87a23 */ /* 0x100fe200000108c7 */
[----:B------:R-:W3:Y:S01]  /*4cc0*/  MUFU.EX2 R0, R0 ;  /* 0x0000000000007308 */ /* 0x000ee20000000800 */
[----:B--2---:R-:W-:Y:S01]  /*4cd0*/  F2FP.BF16.PACK_AB R9, R150, R161 ;  /* 0x000000a19609723e */ /* 0x004fe200000010ff */
[--C-:B------:R-:W-:Y:S02]  /*4ce0*/  FFMA.FTZ R185, R124, c[0x0][0x2d0], -R199.reuse ;  /* 0x0000b4007cb97a23 */ /* 0x100fe400000108c7 */
[--C-:B------:R-:W-:Y:S02]  /*4cf0*/  FFMA.FTZ R186, R110, c[0x0][0x2d0], -R199.reuse ;  /* 0x0000b4006eba7a23 */ /* 0x100fe400000108c7 */
[----:B------:R-:W-:Y:S01]  /*4d00*/  HMMA.16816.F32.BF16 R120, R96, R132, RZ ;  /* 0x000000846078723c */ /* 0x000fe200000418ff */
[----:B-1----:R-:W-:Y:S01]  /*4d10*/  FMNMX.FTZ R152, R95, R152, !PT ;  /* 0x000000985f987209 */ /* 0x002fe20007810000 */
[----:B------:R-:W-:Y:S01]  /*4d20*/  MUFU.EX2 R183, R183 ;  /* 0x000000b700b77308 */ /* 0x000fe20000000800 */
[----:B------:R-:W-:-:S02]  /*4d30*/  FFMA.FTZ R191, R92, c[0x0][0x2d0], -R199 ;  /* 0x0000b4005cbf7a23 */ /* 0x000fc400000108c7 */
[C---:B------:R-:W-:Y:S01]  /*4d40*/  FSETP.NEU.FTZ.AND P0, PT, R152.reuse, -INF , PT ;  /* 0xff8000009800780b */ /* 0x040fe20003f1d000 */
[----:B------:R-:W-:Y:S02]  /*4d50*/  FMUL.FTZ R201, R152, c[0x0][0x2d0] ;  /* 0x0000b40098c97a20 */ /* 0x000fe40000410000 */
[C---:B------:R-:W-:Y:S01]  /*4d60*/  HMMA.16816.F32.BF16 R52, R96.reuse, R60, RZ ;  /* 0x0000003c6034723c */ /* 0x040fe200000418ff */
[--C-:B------:R-:W-:Y:S01]  /*4d70*/  FFMA.FTZ R194, R90, c[0x0][0x2d0], -R199.reuse ;  /* 0x0000b4005ac27a23 */ /* 0x100fe200000108c7 */
[----:B---3--:R-:W-:Y:S01]  /*4d80*/  F2FP.BF16.PACK_AB R11, R0, R153 ;  /* 0x00000099000b723e */ /* 0x008fe200000010ff */
[----:B------:R-:W1:Y:S01]  /*4d90*/  MUFU.EX2 R184, R184 ;  /* 0x000000b800b87308 */ /* 0x000e620000000800 */
[----:B------:R-:W-:Y:S01]  /*4da0*/  FSEL R201, R201, RZ, P0 ;  /* 0x000000ffc9c97208 */ /* 0x000fe20000000000 */
[--C-:B------:R-:W-:Y:S01]  /*4db0*/  FFMA.FTZ R196, R89, c[0x0][0x2d0], -R199.reuse ;  /* 0x0000b40059c47a23 */ /* 0x100fe200000108c7 */
[----:B------:R-:W-:Y:S01]  /*4dc0*/  PLOP3.LUT P0, PT, PT, PT, UP1, 0x40, 0x0 ;  /* 0x000000000000781c */ /* 0x000fe20003f0e818 */
[----:B------:R-:W-:Y:S01]  /*4dd0*/  FFMA.FTZ R193, R88, c[0x0][0x2d0], -R199 ;  /* 0x0000b40058c17a23 */ /* 0x000fe200000108c7 */
[----:B------:R-:W-:Y:S01]  /*4de0*/  HMMA.16816.F32.BF16 R68, R96, R76, RZ ;  /* 0x0000004c6044723c */ /* 0x000fe200000418ff */
[----:B------:R-:W-:-:S02]  /*4df0*/  FFMA.FTZ R187, R91, c[0x0][0x2d0], -R201 ;  /* 0x0000b4005bbb7a23 */ /* 0x000fc400000108c9 */
[--C-:B------:R-:W-:Y:S01]  /*4e00*/  FFMA.FTZ R190, R126, c[0x0][0x2d0], -R201.reuse ;  /* 0x0000b4007ebe7a23 */ /* 0x100fe200000108c9 */
[----:B------:R-:W-:Y:S01]  /*4e10*/  MUFU.EX2 R185, R185 ;  /* 0x000000b900b97308 */ /* 0x000fe20000000800 */
[--C-:B------:R-:W-:Y:S02]  /*4e20*/  FFMA.FTZ R192, R108, c[0x0][0x2d0], -R201.reuse ;  /* 0x0000b4006cc07a23 */ /* 0x100fe400000108c9 */
[--C-:B------:R-:W-:Y:S01]  /*4e30*/  FFMA.FTZ R189, R94, c[0x0][0x2d0], -R201.reuse ;  /* 0x0000b4005ebd7a23 */ /* 0x100fe200000108c9 */
[----:B------:R-:W-:Y:S01]  /*4e40*/  HMMA.16816.F32.BF16 R84, R96, R4, RZ ;  /* 0x000000046054723c */ /* 0x000fe200000418ff */
[--C-:B------:R-:W-:Y:S01]  /*4e50*/  FFMA.FTZ R198, R74, c[0x0][0x2d0], -R201.reuse ;  /* 0x0000b4004ac67a23 */ /* 0x100fe200000108c9 */
[----:B-1----:R-:W-:Y:S02]  /*4e60*/  F2FP.BF16.PACK_AB R92, R184, R183 ;  /* 0x000000b7b85c723e */ /* 0x002fe400000010ff */
[----:B------:R-:W1:Y:S01]  /*4e70*/  MUFU.EX2 R186, R186 ;  /* 0x000000ba00ba7308 */ /* 0x000e620000000800 */
[----:B------:R-:W-:-:S02]  /*4e80*/  FFMA.FTZ R195, R75, c[0x0][0x2d0], -R201 ;  /* 0x0000b4004bc37a23 */ /* 0x000fc400000108c9 */
[--C-:B------:R-:W-:Y:S01]  /*4e90*/  FFMA.FTZ R197, R73, c[0x0][0x2d0], -R201.reuse ;  /* 0x0000b40049c57a23 */ /* 0x100fe200000108c9 */
[C---:B------:R-:W-:Y:S01]  /*4ea0*/  HMMA.16816.F32.BF16 R100, R96.reuse, R138, RZ ;  /* 0x0000008a6064723c */ /* 0x040fe200000418ff */
[----:B------:R-:W-:Y:S02]  /*4eb0*/  FFMA.FTZ R200, R72, c[0x0][0x2d0], -R201 ;  /* 0x0000b40048c87a23 */ /* 0x000fe400000108c9 */
[----:B------:R-:W-:Y:S01]  /*4ec0*/  FADD.FTZ R184, R183, R184 ;  /* 0x000000b8b7b87221 */ /* 0x000fe20000010000 */
[----:B------:R-:W-:Y:S01]  /*4ed0*/  MUFU.EX2 R187, R187 ;  /* 0x000000bb00bb7308 */ /* 0x000fe20000000800 */
[----:B------:R-:W-:Y:S02]  /*4ee0*/  FFMA.FTZ R239, R178, c[0x0][0x2d0], -R199 ;  /* 0x0000b400b2ef7a23 */ /* 0x000fe400000108c7 */
[----:B------:R-:W-:Y:S01]  /*4ef0*/  FFMA.FTZ R237, R188, c[0x0][0x2d0], -R201 ;  /* 0x0000b400bced7a23 */ /* 0x000fe200000108c9 */
[----:B------:R-:W-:Y:S01]  /*4f00*/  HMMA.16816.F32.BF16 R116, R96, R114, RZ ;  /* 0x000000726074723c */ /* 0x000fe200000418ff */
[----:B------:R-:W-:-:S03]  /*4f10*/  FADD.FTZ R161, R161, R162 ;  /* 0x000000a2a1a17221 */ /* 0x000fc60000010000 */
[----:B------:R-:W2:Y:S01]  /*4f20*/  MUFU.EX2 R190, R190 ;  /* 0x000000be00be7308 */ /* 0x000ea20000000800 */
[----:B-1----:R-:W-:Y:S01]  /*4f30*/  F2FP.BF16.PACK_AB R94, R186, R185 ;  /* 0x000000b9ba5e723e */ /* 0x002fe200000010ff */
[----:B------:R-:W-:Y:S02]  /*4f40*/  FADD.FTZ R185, R185, R184 ;  /* 0x000000b8b9b97221 */ /* 0x000fe40000010000 */
[----:B------:R-:W-:Y:S01]  /*4f50*/  HMMA.16816.F32.BF16 R128, R96, R134, RZ ;  /* 0x000000866080723c */ /* 0x000fe200000418ff */
[----:B------:R-:W-:Y:S02]  /*4f60*/  FADD.FTZ R150, R150, R161 ;  /* 0x000000a196967221 */ /* 0x000fe40000010000 */
[----:B------:R-:W-:Y:S01]  /*4f70*/  FADD.FTZ R186, R186, R185 ;  /* 0x000000b9baba7221 */ /* 0x000fe20000010000 */
[----:B------:R-:W-:Y:S01]  /*4f80*/  MUFU.EX2 R192, R192 ;  /* 0x000000c000c07308 */ /* 0x000fe20000000800 */
[----:B------:R-:W-:-:S03]  /*4f90*/  FADD.FTZ R153, R153, R150 ;  /* 0x0000009699997221 */ /* 0x000fc60000010000 */
[----:B------:R-:W-:Y:S01]  /*4fa0*/  HMMA.16816.F32.BF16 R64, R96, R62, RZ ;  /* 0x0000003e6040723c */ /* 0x000fe200000418ff */
[----:B------:R-:W-:-:S03]  /*4fb0*/  FADD.FTZ R153, R0, R153 ;  /* 0x0000009900997221 */ /* 0x000fc60000010000 */
[----:B------:R-:W1:Y:S01]  /*4fc0*/  MUFU.EX2 R189, R189 ;  /* 0x000000bd00bd7308 */ /* 0x000e620000000800 */
[----:B--2---:R-:W-:Y:S01]  /*4fd0*/  F2FP.BF16.PACK_AB R93, R190, R187 ;  /* 0x000000bbbe5d723e */ /* 0x004fe200000010ff */
[----:B------:R-:W-:Y:S02]  /*4fe0*/  FADD.FTZ R187, R187, R190 ;  /* 0x000000bebbbb7221 */ /* 0x000fe40000010000 */
[C---:B------:R-:W-:Y:S04]  /*4ff0*/  HMMA.16816.F32.BF16 R80, R96.reuse, R78, RZ ;  /* 0x0000004e6050723c */ /* 0x040fe800000418ff */
[----:B------:R-:W-:Y:S04]  /*5000*/  MUFU.EX2 R168, R168 ;  /* 0x000000a800a87308 */ /* 0x000fe80000000800 */
[----:B------:R-:W-:Y:S04]  /*5010*/  HMMA.16816.F32.BF16 R96, R96, R6, RZ ;  /* 0x000000066060723c */ /* 0x000fe800000418ff */
[----:B------:R-:W2:Y:S01]  /*5020*/  MUFU.EX2 R173, R173 ;  /* 0x000000ad00ad7308 */ /* 0x000ea20000000800 */
[----:B-1----:R-:W-:Y:S01]  /*5030*/  F2FP.BF16.PACK_AB R95, R189, R192 ;  /* 0x000000c0bd5f723e */ /* 0x002fe200000010ff */
[----:B------:R-:W-:-:S02]  /*5040*/  FADD.FTZ R192, R192, R187 ;  /* 0x000000bbc0c07221 */ /* 0x000fc40000010000 */
[C---:B------:R-:W-:Y:S02]  /*5050*/  HMMA.16816.F32.BF16 R144, R8.reuse, R156, R144 ;  /* 0x0000009c0890723c */ /* 0x040fe40000041890 */
[----:B------:R-:W-:Y:S02]  /*5060*/  FADD.FTZ R189, R189, R192 ;  /* 0x000000c0bdbd7221 */ /* 0x000fe40000010000 */
[----:B------:R-:W-:Y:S04]  /*5070*/  MUFU.EX2 R170, R170 ;  /* 0x000000aa00aa7308 */ /* 0x000fe80000000800 */
[----:B------:R-:W-:Y:S04]  /*5080*/  HMMA.16816.F32.BF16 R104, R8, R48, R104 ;  /* 0x000000300868723c */ /* 0x000fe80000041868 */
[----:B------:R-:W1:Y:S01]  /*5090*/  MUFU.EX2 R243, R243 ;  /* 0x000000f300f37308 */ /* 0x000e620000000800 */
[----:B--2---:R-:W-:Y:S01]  /*50a0*/  F2FP.BF16.PACK_AB R56, R173, R168 ;  /* 0x000000a8ad38723e */ /* 0x004fe200000010ff */
[----:B------:R-:W-:-:S02]  /*50b0*/  FADD.FTZ R168, R168, R155 ;  /* 0x0000009ba8a87221 */ /* 0x000fc40000010000 */
[C---:B------:R-:W-:Y:S02]  /*50c0*/  HMMA.16816.F32.BF16 R120, R8.reuse, R44, R120 ;  /* 0x0000002c0878723c */ /* 0x040fe40000041878 */
[----:B------:R-:W-:Y:S02]  /*50d0*/  FADD.FTZ R173, R173, R168 ;  /* 0x000000a8adad7221 */ /* 0x000fe40000010000 */
[----:B------:R-:W-:Y:S04]  /*50e0*/  MUFU.EX2 R172, R172 ;  /* 0x000000ac00ac7308 */ /* 0x000fe80000000800 */
[----:B------:R-:W-:Y:S04]  /*50f0*/  HMMA.16816.F32.BF16 R52, R8, R40, R52 ;  /* 0x000000280834723c */ /* 0x000fe80000041834 */
        /* <DEDUP_REMOVED lines=13> */
[----:B------:R-:W-:Y:S01]  /*51d0*/  HMMA.16816.F32.BF16 R116, R8, R50, R116 ;  /* 0x000000320874723c */ /* 0x000fe20000041874 */
[----:B-1----:R-:W-:-:S03]  /*51e0*/  F2FP.BF16.PACK_AB R59, R241, R174 ;  /* 0x000000aef13b723e */ /* 0x002fc600000010ff */
[----:B------:R-:W1:Y:S01]  /*51f0*/  MUFU.EX2 R194, R194 ;  /* 0x000000c200c27308 */ /* 0x000e620000000800 */
[----:B------:R-:W-:-:S03]  /*5200*/  FADD.FTZ R174, R174, R175 ;  /* 0x000000afaeae7221 */ /* 0x000fc60000010000 */
[----:B------:R-:W-:Y:S01]  /*5210*/  HMMA.16816.F32.BF16 R128, R8, R46, R128 ;  /* 0x0000002e0880723c */ /* 0x000fe20000041880 */
[----:B------:R-:W-:-:S03]  /*5220*/  FADD.FTZ R241, R241, R174 ;  /* 0x000000aef1f17221 */ /* 0x000fc60000010000 */
[----:B------:R-:W-:Y:S04]  /*5230*/  MUFU.EX2 R196, R196 ;  /* 0x000000c400c47308 */ /* 0x000fe80000000800 */
[C---:B------:R-:W-:Y:S04]  /*5240*/  HMMA.16816.F32.BF16 R64, R8.reuse, R42, R64 ;  /* 0x0000002a0840723c */ /* 0x040fe80000041840 */
[----:B------:R-:W-:Y:S04]  /*5250*/  MUFU.EX2 R193, R193 ;  /* 0x000000c100c17308 */ /* 0x000fe80000000800 */
[C---:B------:R-:W-:Y:S04]  /*5260*/  HMMA.16816.F32.BF16 R80, R8.reuse, R38, R80 ;  /* 0x000000260850723c */ /* 0x040fe80000041850 */
[----:B------:R-:W-:Y:S04]  /*5270*/  MUFU.EX2 R198, R198 ;  /* 0x000000c600c67308 */ /* 0x000fe80000000800 */
[----:B------:R-:W-:Y:S01]  /*5280*/  HMMA.16816.F32.BF16 R96, R8, R34, R96 ;  /* 0x000000220860723c */ /* 0x000fe20000041860 */
[----:B------:R-:W2:Y:S03]  /*5290*/  LDSM.16.MT88.4 R8, [R212+0x2100] ;  /* 0x00210000d408783b */ /* 0x000ea60000004200 */
[----:B------:R-:W3:Y:S04]  /*52a0*/  MUFU.EX2 R195, R195 ;  /* 0x000000c300c37308 */ /* 0x000ee80000000800 */
[C---:B------:R-:W-:Y:S04]  /*52b0*/  HMMA.16816.F32.BF16 R108, R92.reuse, R112, RZ ;  /* 0x000000705c6c723c */ /* 0x040fe800000418ff */
[----:B------:R-:W-:Y:S04]  /*52c0*/  MUFU.EX2 R197, R197 ;  /* 0x000000c500c57308 */ /* 0x000fe80000000800 */
[C---:B------:R-:W-:Y:S04]  /*52d0*/  HMMA.16816.F32.BF16 R124, R92.reuse, R132, RZ ;  /* 0x000000845c7c723c */ /* 0x040fe800000418ff */
[----:B------:R-:W4:Y:S04]  /*52e0*/  MUFU.EX2 R200, R200 ;  /* 0x000000c800c87308 */ /* 0x000f280000000800 */
[----:B------:R-:W-:Y:S04]  /*52f0*/  HMMA.16816.F32.BF16 R88, R92, R4, RZ ;  /* 0x000000045c58723c */ /* 0x000fe800000418ff */
[----:B------:R-:W-:Y:S03]  /*5300*/  MUFU.EX2 R239, R239 ;  /* 0x000000ef00ef7308 */ /* 0x000fe60000000800 */
[----:B-1----:R-:W-:Y:S01]  /*5310*/  F2FP.BF16.PACK_AB R4, R194, R191 ;  /* 0x000000bfc204723e */ /* 0x002fe200000010ff */
[----:B------:R-:W-:Y:S01]  /*5320*/  HMMA.16816.F32.BF16 R144, R56, R28, R144 ;  /* 0x0000001c3890723c */ /* 0x000fe20000041890 */
[----:B---3--:R-:W-:Y:S01]  /*5330*/  F2FP.BF16.PACK_AB R5, R195, R198 ;  /* 0x000000c6c305723e */ /* 0x008fe200000010ff */
[----:B------:R-:W-:-:S02]  /*5340*/  FADD.FTZ R191, R191, R186 ;  /* 0x000000babfbf7221 */ /* 0x000fc40000010000 */
[----:B------:R-:W-:Y:S01]  /*5350*/  FADD.FTZ R198, R198, R189 ;  /* 0x000000bdc6c67221 */ /* 0x000fe20000010000 */
[----:B------:R-:W-:Y:S01]  /*5360*/  MUFU.EX2 R237, R237 ;  /* 0x000000ed00ed7308 */ /* 0x000fe20000000800 */
[----:B------:R-:W-:Y:S02]  /*5370*/  FADD.FTZ R191, R194, R191 ;  /* 0x000000bfc2bf7221 */ /* 0x000fe40000010000 */
[----:B------:R-:W-:Y:S01]  /*5380*/  HMMA.16816.F32.BF16 R104, R56, R24, R104 ;  /* 0x000000183868723c */ /* 0x000fe20000041868 */
[----:B------:R-:W-:-:S07]  /*5390*/  FADD.FTZ R198, R195, R198 ;  /* 0x000000c6c3c67221 */ /* 0x000fce0000010000 */
        /* <DEDUP_REMOVED lines=21> */
[----:B----4-:R-:W-:Y:S01]  /*54f0*/  F2FP.BF16.PACK_AB R7, R200, R197 ;  /* 0x000000c5c807723e */ /* 0x010fe200000010ff */
        /* <DEDUP_REMOVED lines=14> */
[----:B------:R-:W-:Y:S01]  /*55e0*/  FFMA.FTZ R40, R180, c[0x0][0x2d0], -R199 ;  /* 0x0000b400b4287a23 */ /* 0x000fe200000108c7 */
[C---:B------:R-:W-:Y:S05]  /*55f0*/  HMMA.16816.F32.BF16 R72, R4.reuse, R36, R72 ;  /* 0x000000240448723c */ /* 0x040fea0000041848 */
[----:B------:R-:W2:Y:S02]  /*5600*/  MUFU.EX2 R33, R33 ;  /* 0x0000002100217308 */ /* 0x000ea40000000800 */
[----:B------:R-:W-:Y:S01]  /*5610*/  FFMA.FTZ R36, R176, c[0x0][0x2d0], -R201 ;  /* 0x0000b400b0247a23 */ /* 0x000fe200000108c9 */
[C---:B------:R-:W-:Y:S05]  /*5620*/  HMMA.16816.F32.BF16 R140, R4.reuse, R156, R140 ;  /* 0x0000009c048c723c */ /* 0x040fea000004188c */
[----:B------:R-:W3:Y:S03]  /*5630*/  MUFU.EX2 R40, R40 ;  /* 0x0000002800287308 */ /* 0x000ee60000000800 */
[C---:B------:R-:W-:Y:S05]  /*5640*/  HMMA.16816.F32.BF16 R136, R4.reuse, R158, R136 ;  /* 0x0000009e0488723c */ /* 0x040fea0000041888 */
[----:B------:R-:W4:Y:S03]  /*5650*/  MUFU.EX2 R36, R36 ;  /* 0x0000002400247308 */ /* 0x000f260000000800 */
[C---:B------:R-:W-:Y:S08]  /*5660*/  HMMA.16816.F32.BF16 R112, R4.reuse, R50, R112 ;  /* 0x000000320470723c */ /* 0x040ff00000041870 */
        /* <DEDUP_REMOVED lines=27> */
[----:B------:R-:W-:Y:S01]  /*5820*/  HMMA.16816.F32.BF16 R92, R4, R10, R92 ;  /* 0x0000000a045c723c */ /* 0x000fe2000004185c */
[----:B------:R-:W-:Y:S07]  /*5830*/  @P0 BRA `(.L_x_2290) ;  /* 0x0000012000000947 */ /* 0x000fee0003800000 */
        /* <DEDUP_REMOVED lines=11> */
.L_x_2291:
[----:B------:R-:W-:-:S04]  /*58f0*/  MOV R0, 0x1 ;  /* 0x0000000100007802 */ /* 0x000fc80000000f00 */
[----:B------:R-:W-:-:S13]  /*5900*/  ISETP.NE.AND P0, PT, R0, c[0x0][0x32c], PT ;  /* 0x0000cb0000007a0c */ /* 0x000fda0003f05270 */
[----:B------:R-:W-:-:S05]  /*5910*/  @P0 IMAD.HI.U32 R0, R5, c[0x0][0x330], RZ ;  /* 0x0000cc0005000a27 */ /* 0x000fca00078e00ff */
[----:B------:R-:W-:Y:S02]  /*5920*/  @P0 SHF.R.U32.HI R5, RZ, c[0x0][0x334], R0 ;  /* 0x0000cd00ff050a19 */ /* 0x000fe40000011600 */
.L_x_2292:
[----:B------:R-:W-:-:S05]  /*5930*/  MOV R0, c[0x0][0x32c] ;  /* 0x0000cb0000007a02 */ /* 0x000fca0000000f00 */
[----:B------:R-:W-:-:S05]  /*5940*/  IMAD R5, R5, R0, c[0x0][0x32c] ;  /* 0x0000cb0005057624 */ /* 0x000fca00078e0200 */
[----:B------:R-:W-:-:S05]  /*5950*/  IMNMX R2, R2, R5, PT ;  /* 0x0000000502027217 */ /* 0x000fca0003800200 */
.L_x_2290:
        /* <DEDUP_REMOVED lines=14> */
.L_x_2314:
        /* <DEDUP_REMOVED lines=23> */
[----:B------:R-:W-:Y:S01]  /*5bb0*/  IMAD R3, R226, c[0x0][0x20c], R3 ;  /* 0x00008300e2037a24 */ /* 0x000fe200078e0203 */
[C---:B------:R-:W-:Y:S01]  /*5bc0*/  SHF.L.U64.HI R9, R218.reuse, 0x1, R233 ;  /* 0x00000001da097819 */ /* 0x040fe200000102e9 */
[----:B------:R-:W-:Y:S02]  /*5bd0*/  IMAD R5, R225, c[0x0][0x21c], R5 ;  /* 0x00008700e1057a24 */ /* 0x000fe400078e0205 */
[----:B------:R-:W-:Y:S02]  /*5be0*/  IMAD.IADD R7, R7, 0x1, R3 ;  /* 0x0000000107077824 */ /* 0x000fe400078e0203 */
[----:B------:R-:W-:Y:S02]  /*5bf0*/  IMAD.SHL.U32 R12, R218, 0x2, RZ ;  /* 0x00000002da0c7824 */ /* 0x000fe400078e00ff */
[----:B------:R-:W-:Y:S05]  /*5c00*/  IMAD.WIDE.U32 R6, R225, c[0x0][0x218], R6 ;  /* 0x00008600e1067a25 */ /* 0x000fea00078e0006 */
[----:B------:R-:W-:Y:S04]  /*5c10*/  IADD3 R4, P0, R6, UR20, RZ ;  /* 0x0000001406047c10 */ /* 0x000fe8000ff1e0ff */
[----:B------:R-:W-:Y:S02]  /*5c20*/  IADD3.X R5, R7, UR16, R5, P0, !PT ;  /* 0x0000001007057c10 */ /* 0x000fe400087fe405 */
[C---:B------:R-:W-:Y:S04]  /*5c30*/  LEA R3, P0, R4.reuse, c[0x0][0x1f8], 0x1 ;  /* 0x00007e0004037a11 */ /* 0x040fe800078008ff */
[----:B------:R-:W-:Y:S02]  /*5c40*/  LEA.HI.X R8, R4, c[0x0][0x1fc], R5, 0x1, P0 ;  /* 0x00007f0004087a11 */ /* 0x000fe400000f0c05 */
[----:B------:R-:W5:Y:S04]  /*5c50*/  SHFL.IDX PT, R5, R3, RZ, 0x1c1f ;  /* 0x001c1fff03057589 */ /* 0x000f6800000e0000 */
[----:B------:R-:W4:Y:S01]  /*5c60*/  SHFL.IDX PT, R4, R8, RZ, 0x1c1f ;  /* 0x001c1fff08047589 */ /* 0x000f2200000e0000 */
[C---:B-----5:R-:W-:Y:S05]  /*5c70*/  IADD3 R10, P0, R5.reuse, R202, RZ ;  /* 0x000000ca050a7210 */ /* 0x060fea0007f1e0ff */
[C---:B----4-:R-:W-:Y:S01]  /*5c80*/  IMAD.X R11, R4.reuse, 0x1, R200, P0 ;  /* 0x00000001040b7824 */ /* 0x050fe200000e06c8 */
[C---:B------:R-:W-:Y:S04]  /*5c90*/  IADD3 R6, P0, R5.reuse, R240, RZ ;  /* 0x000000f005067210 */ /* 0x040fe80007f1e0ff */
        /* <DEDUP_REMOVED lines=12> */
.L_x_2354:
[----:B------:R-:W-:Y:S02]  /*5d60*/  ISETP.GE.AND P3, PT, R230, c[0x0][0x1d4], PT ;  /* 0x00007500e6007a0c */ /* 0x000fe40003f66270 */
[----:B--2---:R-:W-:Y:S02]  /*5d70*/  IADD3 R10, P0, R5, R202, RZ ;  /* 0x000000ca050a7210 */ /* 0x004fe40007f1e0ff */
[----:B------:R-:W-:Y:S02]  /*5d80*/  ISETP.GE.AND P2, PT, R229, c[0x0][0x1d4], PT ;  /* 0x00007500e5007a0c */ /* 0x000fe40003f46270 */
[----:B------:R-:W-:Y:S01]  /*5d90*/  ISETP.GE.AND P1, PT, R228, c[0x0][0x1d4], PT ;  /* 0x00007500e4007a0c */ /* 0x000fe20003f26270 */
[C---:B---3--:R-:W-:Y:S01]  /*5da0*/  IMAD.X R11, R14.reuse, 0x1, R200, P0 ;  /* 0x000000010e0b7824 */ /* 0x048fe200000e06c8 */
[C---:B------:R-:W-:Y:S05]  /*5db0*/  IADD3 R6, P0, R5.reuse, R240, RZ ;  /* 0x000000f005067210 */ /* 0x040fea0007f1e0ff */
        /* <DEDUP_REMOVED lines=9> */
.L_x_2295:
[----:B------:R-:W-:Y:S05]  /*5e50*/  BSYNC B0 ;  /* 0x0000000000007941 */ /* 0x000fea0003800000 */
.L_x_2294:
        /* <DEDUP_REMOVED lines=14> */
[----:B------:R-:W-:Y:S07]  /*5f40*/  LDSM.16.M88.4 R164, [R213+0x6900] ;  /* 0x00690000d5a4783b */ /* 0x000fee0000000200 */
[-C--:B------:R-:W-:Y:S08]  /*5f50*/  HMMA.16816.F32.BF16 R36, R152, R168.reuse, RZ ;  /* 0x000000a89824723c */ /* 0x080ff000000418ff */
[C---:B------:R-:W-:Y:S08]  /*5f60*/  HMMA.16816.F32.BF16 R40, R160.reuse, R168, RZ ;  /* 0x000000a8a028723c */ /* 0x040ff000000418ff */
[-C--:B------:R-:W-:Y:S01]  /*5f70*/  HMMA.16816.F32.BF16 R44, R160, R170.reuse, RZ ;  /* 0x000000aaa02c723c */ /* 0x080fe200000418ff */
[----:B------:R-:W-:Y:S07]  /*5f80*/  LDSM.16.M88.4 R160, [R216+0x3900] ;  /* 0x00390000d8a0783b */ /* 0x000fee0000000200 */
[----:B------:R-:W-:Y:S01]  /*5f90*/  HMMA.16816.F32.BF16 R48, R152, R170, RZ ;  /* 0x000000aa9830723c */ /* 0x000fe200000418ff */
[----:B------:R-:W1:Y:S07]  /*5fa0*/  LDSM.16.M88.4 R152, [R216+0x3500] ;  /* 0x00350000d898783b */ /* 0x000e6e0000000200 */
[-C--:B------:R-:W-:Y:S01]  /*5fb0*/  HMMA.16816.F32.BF16 R4, R172, R176.reuse, R4 ;  /* 0x000000b0ac04723c */ /* 0x080fe20000041804 */
[----:B------:R-:W3:Y:S07]  /*5fc0*/  LDSM.16.M88.4 R168, [R209] ;  /* 0x00000000d1a8783b */ /* 0x000eee0000000200 */
        /* <DEDUP_REMOVED lines=14> */
[----:B------:R-:W5:Y:S07]  /*60b0*/  LDSM.16.M88.4 R172, [R208] ;  /* 0x00000000d0ac783b */ /* 0x000f6e0000000200 */
[-C--:B--2---:R-:W-:Y:S01]  /*60c0*/  HMMA.16816.F32.BF16 R4, R156, R192.reuse, R4 ;  /* 0x000000c09c04723c */ /* 0x084fe20000041804 */
[----:B------:R-:W-:Y:S07]  /*60d0*/  LDSM.16.M88.4 R188, [R213+0x9900] ;  /* 0x00990000d5bc783b */ /* 0x000fee0000000200 */
        /* <DEDUP_REMOVED lines=8> */
[----:B------:R-:W-:Y:S07]  /*6160*/  LDSM.16.M88.4 R152, [R217+0x8900] ;  /* 0x00890000d998783b */ /* 0x000fee0000000200 */
[-C--:B------:R-:W-:Y:S08]  /*6170*/  HMMA.16816.F32.BF16 R36, R156, R160.reuse, R36 ;  /* 0x000000a09c24723c */ /* 0x080ff00000041824 */
[C---:B------:R-:W-:Y:S08]  /*6180*/  HMMA.16816.F32.BF16 R40, R196.reuse, R160, R40 ;  /* 0x000000a0c428723c */ /* 0x040ff00000041828 */
[-C--:B------:R-:W-:Y:S08]  /*6190*/  HMMA.16816.F32.BF16 R44, R196, R162.reuse, R44 ;  /* 0x000000a2c42c723c */ /* 0x080ff0000004182c */
[----:B------:R-:W-:Y:S01]  /*61a0*/  HMMA.16816.F32.BF16 R48, R156, R162, R48 ;  /* 0x000000a29c30723c */ /* 0x000fe20000041830 */
[----:B------:R-:W1:Y:S07]  /*61b0*/  LDSM.16.M88.4 R156, [R216+0x3d00] ;  /* 0x003d0000d89c783b */ /* 0x000e6e0000000200 */
[-C--:B---3--:R-:W-:Y:S01]  /*61c0*/  HMMA.16816.F32.BF16 R4, R164, R168.reuse, R4 ;  /* 0x000000a8a404723c */ /* 0x088fe20000041804 */
[----:B------:R-:W2:Y:S07]  /*61d0*/  LDSM.16.M88.4 R160, [R217+0x9900] ;  /* 0x00990000d9a0783b */ /* 0x000eae0000000200 */
[C---:B----4-:R-:W-:Y:S08]  /*61e0*/  HMMA.16816.F32.BF16 R8, R176.reuse, R168, R8 ;  /* 0x000000a8b008723c */ /* 0x050ff00000041808 */
[-C--:B------:R-:W-:Y:S08]  /*61f0*/  HMMA.16816.F32.BF16 R12, R176, R170.reuse, R12 ;  /* 0x000000aab00c723c */ /* 0x080ff0000004180c */
[C---:B------:R-:W-:Y:S01]  /*6200*/  HMMA.16816.F32.BF16 R16, R164.reuse, R170, R16 ;  /* 0x000000aaa410723c */ /* 0x040fe20000041810 */
[----:B------:R-:W3:Y:S07]  /*6210*/  LDSM.16.M88.4 R168, [R216+0x4500] ;  /* 0x00450000d8a8783b */ /* 0x000eee0000000200 */
[-C--:B-----5:R-:W-:Y:S08]  /*6220*/  HMMA.16816.F32.BF16 R20, R164, R172.reuse, R20 ;  /* 0x000000aca414723c */ /* 0x0a0ff00000041814 */
[C---:B------:R-:W-:Y:S08]  /*6230*/  HMMA.16816.F32.BF16 R24, R176.reuse, R172, R24 ;  /* 0x000000acb018723c */ /* 0x040ff00000041818 */
[-C--:B------:R-:W-:Y:S08]  /*6240*/  HMMA.16816.F32.BF16 R28, R176, R174.reuse, R28 ;  /* 0x000000aeb01c723c */ /* 0x080ff0000004181c */
[C---:B------:R-:W-:Y:S01]  /*6250*/  HMMA.16816.F32.BF16 R32, R164.reuse, R174, R32 ;  /* 0x000000aea420723c */ /* 0x040fe20000041820 */
[----:B------:R-:W-:Y:S07]  /*6260*/  LDSM.16.M88.4 R172, [R213+0x8900] ;  /* 0x00890000d5ac783b */ /* 0x000fee0000000200 */
[-C--:B------:R-:W-:Y:S08]  /*6270*/  HMMA.16816.F32.BF16 R36, R164, R180.reuse, R36 ;  /* 0x000000b4a424723c */ /* 0x080ff00000041824 */
[C---:B------:R-:W-:Y:S08]  /*6280*/  HMMA.16816.F32.BF16 R40, R176.reuse, R180, R40 ;  /* 0x000000b4b028723c */ /* 0x040ff00000041828 */
[-C--:B------:R-:W-:Y:S01]  /*6290*/  HMMA.16816.F32.BF16 R44, R176, R182.reuse, R44 ;  /* 0x000000b6b02c723c */ /* 0x080fe2000004182c */
[----:B------:R-:W4:Y:S07]  /*62a0*/  LDSM.16.M88.4 R176, [R206] ;  /* 0x00000000ceb0783b */ /* 0x000f2e0000000200 */
[----:B------:R-:W-:Y:S01]  /*62b0*/  HMMA.16816.F32.BF16 R48, R164, R182, R48 ;  /* 0x000000b6a430723c */ /* 0x000fe20000041830 */
[----:B------:R-:W5:Y:S01]  /*62c0*/  LDSM.16.M88.4 R164, [R204] ;  /* 0x00000000cca4783b */ /* 0x000f620000000200 */
[----:B------:R-:W-:Y:S06]  /*62d0*/  DEPBAR.LE SB0, 0x0 ;  /* 0x000080000000791a */ /* 0x000fec0000000000 */
[-C--:B-1----:R-:W-:Y:S01]  /*62e0*/  HMMA.16816.F32.BF16 R4, R152, R156.reuse, R4 ;  /* 0x0000009c9804723c */ /* 0x082fe20000041804 */
[----:B------:R-:W-:Y:S07]  /*62f0*/  BAR.SYNC.DEFER_BLOCKING 0x0 ;  /* 0x0000000000007b1d */ /* 0x000fee0000010000 */
[C---:B--2---:R-:W-:Y:S08]  /*6300*/  HMMA.16816.F32.BF16 R8, R160.reuse, R156, R8 ;  /* 0x0000009ca008723c */ /* 0x044ff00000041808 */
        /* <DEDUP_REMOVED lines=9> */
[----:B------:R-:W-:Y:S08]  /*63a0*/  HMMA.16816.F32.BF16 R48, R152, R170, R48 ;  /* 0x000000aa9830723c */ /* 0x000ff00000041830 */
[-C--:B----4-:R-:W-:Y:S08]  /*63b0*/  HMMA.16816.F32.BF16 R4, R172, R176.reuse, R4 ;  /* 0x000000b0ac04723c */ /* 0x090ff00000041804 */
[C---:B------:R-:W-:Y:S08]  /*63c0*/  HMMA.16816.F32.BF16 R8, R188.reuse, R176, R8 ;  /* 0x000000b0bc08723c */ /* 0x040ff00000041808 */
[-C--:B------:R-:W-:Y:S08]  /*63d0*/  HMMA.16816.F32.BF16 R12, R188, R178.reuse, R12 ;  /* 0x000000b2bc0c723c */ /* 0x080ff0000004180c */
[C---:B------:R-:W-:Y:S08]  /*63e0*/  HMMA.16816.F32.BF16 R16, R172.reuse, R178, R16 ;  /* 0x000000b2ac10723c */ /* 0x040ff00000041810 */
[-C--:B------:R-:W-:Y:S08]  /*63f0*/  HMMA.16816.F32.BF16 R20, R172, R192.reuse, R20 ;  /* 0x000000c0ac14723c */ /* 0x080ff00000041814 */
[C---:B------:R-:W-:Y:S08]  /*6400*/  HMMA.16816.F32.BF16 R24, R188.reuse, R192, R24 ;  /* 0x000000c0bc18723c */ /* 0x040ff00000041818 */
[-C--:B------:R-:W-:Y:S08]  /*6410*/  HMMA.16816.F32.BF16 R28, R188, R194.reuse, R28 ;  /* 0x000000c2bc1c723c */ /* 0x080ff0000004181c */
[C---:B------:R-:W-:Y:S08]  /*6420*/  HMMA.16816.F32.BF16 R32, R172.reuse, R194, R32 ;  /* 0x000000c2ac20723c */ /* 0x040ff00000041820 */
[-C--:B-----5:R-:W-:Y:S08]  /*6430*/  HMMA.16816.F32.BF16 R36, R172, R164.reuse, R36 ;  /* 0x000000a4ac24723c */ /* 0x0a0ff00000041824 */
[C---:B------:R-:W-:Y:S08]  /*6440*/  HMMA.16816.F32.BF16 R40, R188.reuse, R164, R40 ;  /* 0x000000a4bc28723c */ /* 0x040ff00000041828 */
[-C--:B------:R-:W-:Y:S08]  /*6450*/  HMMA.16816.F32.BF16 R44, R188, R166.reuse, R44 ;  /* 0x000000a6bc2c723c */ /* 0x080ff0000004182c */
[----:B------:R-:W-:Y:S01]  /*6460*/  HMMA.16816.F32.BF16 R48, R172, R166, R48 ;  /* 0x000000a6ac30723c */ /* 0x000fe20000041830 */
[----:B------:R-:W-:-:S07]  /*6470*/  @!P0 BRA `(.L_x_2297) ;  /* 0x0000038000008947 */ /* 0x000fce0003800000 */
[----:B------:R-:W-:Y:S01]  /*6480*/  ISETP.NE.AND P2, PT, R222, 0x1, PT ;  /* 0x00000001de00780c */ /* 0x000fe20003f45270 */
[----:B------:R-:W-:Y:S01]  /*6490*/  IMAD R226, R236, 0x30, R232 ;  /* 0x00000030ece27824 */ /* 0x000fe200078e02e8 */
[----:B------:R-:W-:Y:S01]  /*64a0*/  ISETP.GT.AND P1, PT, R227, 0x2f, PT ;  /* 0x0000002fe300780c */ /* 0x000fe20003f24270 */
[----:B------:R-:W-:Y:S01]  /*64b0*/  IMAD.MOV.U32 R225, RZ, RZ, RZ ;  /* 0x000000ffffe17224 */ /* 0x000fe200078e00ff */
[----:B------:R-:W-:Y:S02]  /*64c0*/  ISETP.GE.AND P5, PT, R230, c[0x0][0x1d4], PT ;  /* 0x00007500e6007a0c */ /* 0x000fe40003fa6270 */
[----:B------:R-:W-:Y:S02]  /*64d0*/  IADD3 R226, R226, -0x30, R227 ;  /* 0xffffffd0e2e27810 */ /* 0x000fe40007ffe0e3 */
[----:B------:R-:W-:Y:S02]  /*64e0*/  ISETP.GE.AND P4, PT, R229, c[0x0][0x1d4], PT ;  /* 0x00007500e5007a0c */ /* 0x000fe40003f86270 */
[----:B------:R-:W-:Y:S01]  /*64f0*/  ISETP.GE.AND P3, PT, R228, c[0x0][0x1d4], PT ;  /* 0x00007500e4007a0c */ /* 0x000fe20003f66270 */
[--C-:B------:R-:W-:Y:S02]  /*6500*/  IMAD.MOV.U32 R3, RZ, RZ, R226.reuse ;  /* 0x000000ffff037224 */ /* 0x100fe400078e00e2 */
[----:B------:R-:W-:Y:S05]  /*6510*/  @P2 IMAD.HI.U32 R149, R226, c[0x0][0x2bc], RZ ;  /* 0x0000af00e2952a27 */ /* 0x000fea00078e00ff */
[----:B------:R-:W-:Y:S04]  /*6520*/  @P2 SHF.R.U32.HI R3, RZ, c[0x0][0x2c0], R149 ;  /* 0x0000b000ff032a19 */ /* 0x000fe80000011695 */
[C---:B------:R-:W-:Y:S04]  /*6530*/  @!P1 IADD3 R154, P0, R3.reuse, UR10, RZ ;  /* 0x0000000a039a9c10 */ /* 0x040fe8000ff1e0ff */
[----:B------:R-:W-:Y:S01]  /*6540*/  @!P1 LEA.HI.X.SX32 R149, R3, UR6, 0x1, P0 ;  /* 0x0000000603959c11 */ /* 0x000fe200080f0eff */
        /* <DEDUP_REMOVED lines=13> */
[----:B------:R-:W-:Y:S03]  /*6620*/  IADD3 R152, P0, R152, UR18, RZ ;  /* 0x0000001298987c10 */ /* 0x000fe6000ff1e0ff */
[----:B------:R-:W-:Y:S05]  /*6630*/  IMAD R151, R225, c[0x0][0x1f4], R151 ;  /* 0x00007d00e1977a24 */ /* 0x000fea00078e0297 */
[----:B------:R-:W-:Y:S02]  /*6640*/  IADD3.X R151, R153, UR9, R151, P0, !PT ;  /* 0x0000000999977c10 */ /* 0x000fe400087fe497 */
[C---:B------:R-:W-:Y:S04]  /*6650*/  LEA R149, P0, R152.reuse, c[0x0][0x1c8], 0x1 ;  /* 0x0000720098957a11 */ /* 0x040fe800078008ff */
[----:B------:R-:W-:Y:S01]  /*6660*/  LEA.HI.X R3, R152, c[0x0][0x1cc], R151, 0x1, P0 ;  /* 0x0000730098037a11 */ /* 0x000fe200000f0c97 */
[----:B------:R-:W1:Y:S01]  /*6670*/  SHFL.IDX PT, R155, R149, RZ, 0x1c1f ;  /* 0x001c1fff959b7589 */ /* 0x000e6200000e0000 */
[----:B------:R-:W-:Y:S03]  /*6680*/  IADD3 R151, -R238, 0x30, RZ ;  /* 0x00000030ee977810 */ /* 0x000fe60007ffe1ff */
[----:B------:R-:W2:Y:S01]  /*6690*/  SHFL.IDX PT, R152, R3, RZ, 0x1c1f ;  /* 0x001c1fff03987589 */ /* 0x000ea200000e0000 */
[----:B------:R-:W-:Y:S03]  /*66a0*/  ISETP.GE.AND P1, PT, R151, 0x1, PT ;  /* 0x000000019700780c */ /* 0x000fe60003f26270 */
[----:B------:R-:W3:Y:S10]  /*66b0*/  SHFL.IDX PT, R153, R149, 0x1, 0x1c1f ;  /* 0x003c1f0095997f89 */ /* 0x000ef400000e0000 */
[C---:B-1----:R-:W-:Y:S05]  /*66c0*/  @P1 IADD3 R158, P0, R155.reuse, R202, RZ ;  /* 0x000000ca9b9e1210 */ /* 0x042fea0007f1e0ff */
[C-C-:B--2---:R-:W-:Y:S01]  /*66d0*/  @P1 IMAD.X R159, R152.reuse, 0x1, R200.reuse, P0 ;  /* 0x00000001989f1824 */ /* 0x144fe200000e06c8 */
[----:B------:R-:W-:Y:S04]  /*66e0*/  @P1 IADD3 R156, P0, R155, R240, RZ ;  /* 0x000000f09b9c1210 */ /* 0x000fe80007f1e0ff */
[----:B------:R1:W-:Y:S01]  /*66f0*/  @P1 LDGSTS.E.BYPASS.LTC128B.128 [R220+0x2500], [R158.64], !P5 ;  /* 0x025000009edc1fae */ /* 0x0003e2000e901d4c */
[----:B------:R-:W-:Y:S01]  /*6700*/  @P1 IMAD.X R157, R152, 0x1, R203, P0 ;  /* 0x00000001989d1824 */ /* 0x000fe200000e06cb */
[C---:B------:R-:W-:Y:S04]  /*6710*/  @P1 LEA R154, P0, R218.reuse, R155, 0x1 ;  /* 0x0000009bda9a1211 */ /* 0x040fe800078008ff */
[----:B------:R1:W-:Y:S01]  /*6720*/  @P1 LDGSTS.E.BYPASS.LTC128B.128 [R220+0x3100], [R156.64], !P4 ;  /* 0x031000009cdc1fae */ /* 0x0003e2000e101d4c */
[----:B------:R-:W-:Y:S02]  /*6730*/  @P1 LEA.HI.X R155, R218, R152, R233, 0x1, P0 ;  /* 0x00000098da9b1211 */ /* 0x000fe400000f0ce9 */
[----:B------:R-:W-:Y:S01]  /*6740*/  ISETP.GE.AND P0, PT, R151, 0x21, PT ;  /* 0x000000219700780c */ /* 0x000fe20003f06270 */
[----:B------:R-:W2:Y:S04]  /*6750*/  SHFL.IDX PT, R152, R3, 0x1, 0x1c1f ;  /* 0x003c1f0003987f89 */ /* 0x000ea800000e0000 */
[----:B------:R1:W-:Y:S08]  /*6760*/  @P1 LDGSTS.E.BYPASS.LTC128B.128 [R220+0x3d00], [R154.64], !P3 ;  /* 0x03d000009adc1fae */ /* 0x0003f0000d901d4c */
[C---:B---3--:R-:W-:Y:S05]  /*6770*/  @P0 IADD3 R162, P2, R153.reuse, R202, RZ ;  /* 0x000000ca99a20210 */ /* 0x048fea0007f5e0ff */
[C---:B--2---:R-:W-:Y:S01]  /*6780*/  @P0 IMAD.X R163, R152.reuse, 0x1, R200, P2 ;  /* 0x0000000198a30824 */ /* 0x044fe200010e06c8 */
[----:B------:R-:W-:Y:S04]  /*6790*/  @P0 IADD3 R160, P2, R153, R240, RZ ;  /* 0x000000f099a00210 */ /* 0x000fe80007f5e0ff */
[----:B------:R1:W-:Y:S01]  /*67a0*/  @P0 LDGSTS.E.BYPASS.LTC128B.128 [R220+0x2d00], [R162.64], !P5 ;  /* 0x02d00000a2dc0fae */ /* 0x0003e2000e901d4c */
[----:B------:R-:W-:Y:S01]  /*67b0*/  @P0 IMAD.X R161, R152, 0x1, R203, P2 ;  /* 0x0000000198a10824 */ /* 0x000fe200010e06cb */
[C---:B------:R-:W-:Y:S04]  /*67c0*/  @P0 LEA R164, P2, R218.reuse, R153, 0x1 ;  /* 0x00000099daa40211 */ /* 0x040fe800078408ff */
[----:B------:R1:W-:Y:S01]  /*67d0*/  @P0 LDGSTS.E.BYPASS.LTC128B.128 [R220+0x3900], [R160.64], !P4 ;  /* 0x03900000a0dc0fae */ /* 0x0003e2000e101d4c */
[----:B------:R-:W-:Y:S05]  /*67e0*/  @P0 LEA.HI.X R165, R218, R152, R233, 0x1, P2 ;  /* 0x00000098daa50211 */ /* 0x000fea00010f0ce9 */
[----:B------:R1:W-:Y:S03]  /*67f0*/  @P0 LDGSTS.E.BYPASS.LTC128B.128 [R220+0x4500], [R164.64], !P3 ;  /* 0x04500000a4dc0fae */ /* 0x0003e6000d901d4c */
.L_x_2297:
[----:B-1----:R-:W-:Y:S01]  /*6800*/  IMAD.MOV.U32 R158, RZ, RZ, R231 ;  /* 0x000000ffff9e7224 */ /* 0x002fe200078e00e7 */
        /* <DEDUP_REMOVED lines=10> */
[----:B------:R-:W1:Y:S01]  /*68b0*/  SHFL.IDX PT, R152, R158, RZ, 0x1c1f ;  /* 0x001c1fff9e987589 */ /* 0x000e6200000e0000 */
[----:B------:R-:W-:Y:S05]  /*68c0*/  IMAD R154, R3, c[0x0][0x1d0], R154 ;  /* 0x00007400039a7a24 */ /* 0x000fea00078e029a */
[----:B------:R-:W-:Y:S04]  /*68d0*/  IADD3 R153, R154, -c[0x0][0x168], RZ ;  /* 0x80005a009a997a10 */ /* 0x000fe80007ffe0ff */
[C---:B------:R-:W-:Y:S02]  /*68e0*/  IADD3 R154, R153.reuse, c[0x0][0x328], RZ ;  /* 0x0000ca00999a7a10 */ /* 0x040fe40007ffe0ff */
[----:B------:R-:W-:Y:S03]  /*68f0*/  IADD3 R153, R153, UR17, RZ ;  /* 0x0000001199997c10 */ /* 0x000fe6000fffe0ff */
[--C-:B-1----:R-:W-:Y:S02]  /*6900*/  IMAD.IADD R168, R154, 0x1, R152.reuse ;  /* 0x000000019aa87824 */ /* 0x102fe400078e0298 */
        /* <DEDUP_REMOVED lines=17> */
.L_x_2300:
[----:B------:R-:W-:Y:S04]  /*6a20*/  MOV R3, 0x1 ;  /* 0x0000000100037802 */ /* 0x000fe80000000f00 */
[----:B------:R-:W-:Y:S11]  /*6a30*/  ISETP.NE.AND P0, PT, R3, c[0x0][0x32c], PT ;  /* 0x0000cb0003007a0c */ /* 0x000ff60003f05270 */
[----:B------:R-:W-:Y:S02]  /*6a40*/  @!UPT UIADD3 URZ, URZ, URZ, URZ ;  /* 0x0000003f3f3ff290 */ /* 0x000fe4000fffe03f */
[----:B------:R-:W-:Y:S05]  /*6a50*/  @P0 IMAD.HI.U32 R3, R149, c[0x0][0x330], RZ ;  /* 0x0000cc0095030a27 */ /* 0x000fea00078e00ff */
[----:B------:R-:W-:Y:S02]  /*6a60*/  @P0 SHF.R.U32.HI R149, RZ, c[0x0][0x334], R3 ;  /* 0x0000cd00ff950a19 */ /* 0x000fe40000011603 */
.L_x_2301:
[----:B------:R-:W-:Y:S05]  /*6a70*/  BSYNC B0 ;  /* 0x0000000000007941 */ /* 0x000fea0003800000 */
.L_x_2299:
[----:B------:R-:W-:Y:S04]  /*6a80*/  IMAD.IADD R152, R156, 0x1, -R235 ;  /* 0x000000019c987824 */ /* 0x000fe800078e0aeb */
[----:B------:R-:W-:Y:S05]  /*6a90*/  IMAD R152, R149, c[0x0][0x32c], R152 ;  /* 0x0000cb0095987a24 */ /* 0x000fea00078e0298 */
[----:B------:R-:W-:Y:S02]  /*6aa0*/  IADD3 R3, R152, c[0x0][0x32c], RZ ;  /* 0x0000cb0098037a10 */ /* 0x000fe40007ffe0ff */
[----:B------:R-:W-:Y:S02]  /*6ab0*/  IMNMX R167, R167, R152, !PT ;  /* 0x00000098a7a77217 */ /* 0x000fe40007800200 */
[----:B------:R-:W-:Y:S02]  /*6ac0*/  IMNMX R168, R168, R3, PT ;  /* 0x00000003a8a87217 */ /* 0x000fe40003800200 */
.L_x_2298:
[----:B------:R-:W-:Y:S01]  /*6ad0*/  PLOP3.LUT P0, PT, PT, PT, UP1, 0x40, 0x0 ;  /* 0x000000000000781c */ /* 0x000fe20003f0e818 */
[----:B------:R-:W1:Y:S02]  /*6ae0*/  SHFL.IDX PT, R152, R158, 0x1, 0x1c1f ;  /* 0x003c1f009e987f89 */ /* 0x000e6400000e0000 */
[----:B-1----:R-:W-:Y:S01]  /*6af0*/  IADD3 R164, R153, R152, RZ ;  /* 0x0000009899a47210 */ /* 0x002fe20007ffe0ff */
[----:B------:R-:W-:Y:S09]  /*6b00*/  IMAD.IADD R166, R154, 0x1, R152 ;  /* 0x000000019aa67824 */ /* 0x000ff200078e0298 */
        /* <DEDUP_REMOVED lines=16> */
.L_x_2304:
[----:B------:R-:W-:Y:S04]  /*6c10*/  MOV R3, 0x1 ;  /* 0x0000000100037802 */ /* 0x000fe80000000f00 */
[----:B------:R-:W-:Y:S11]  /*6c20*/  ISETP.NE.AND P0, PT, R3, c[0x0][0x32c], PT ;  /* 0x0000cb0003007a0c */ /* 0x000ff60003f05270 */
[----:B------:R-:W-:Y:S02]  /*6c30*/  @!UPT UIADD3 URZ, URZ, URZ, URZ ;  /* 0x0000003f3f3ff290 */ /* 0x000fe4000fffe03f */
[----:B------:R-:W-:Y:S05]  /*6c40*/  @P0 IMAD.HI.U32 R3, R152, c[0x0][0x330], RZ ;  /* 0x0000cc0098030a27 */ /* 0x000fea00078e00ff */
[----:B------:R-:W-:Y:S02]  /*6c50*/  @P0 SHF.R.U32.HI R152, RZ, c[0x0][0x334], R3 ;  /* 0x0000cd00ff980a19 */ /* 0x000fe40000011603 */
.L_x_2305:
[----:B------:R-:W-:Y:S05]  /*6c60*/  BSYNC B0 ;  /* 0x0000000000007941 */ /* 0x000fea0003800000 */
.L_x_2303:
[----:B------:R-:W-:Y:S04]  /*6c70*/  IMAD.IADD R3, R156, 0x1, -R235 ;  /* 0x000000019c037824 */ /* 0x000fe800078e0aeb */
[----:B------:R-:W-:Y:S05]  /*6c80*/  IMAD R3, R152, c[0x0][0x32c], R3 ;  /* 0x0000cb0098037a24 */ /* 0x000fea00078e0203 */
[----:B------:R-:W-:Y:S02]  /*6c90*/  IADD3 R149, R3, c[0x0][0x32c], RZ ;  /* 0x0000cb0003957a10 */ /* 0x000fe40007ffe0ff */
[----:B------:R-:W-:Y:S02]  /*6ca0*/  IMNMX R164, R164, R3, !PT ;  /* 0x00000003a4a47217 */ /* 0x000fe40007800200 */
[----:B------:R-:W-:Y:S02]  /*6cb0*/  IMNMX R166, R166, R149, PT ;  /* 0x00000095a6a67217 */ /* 0x000fe40003800200 */
.L_x_2302:
        /* <DEDUP_REMOVED lines=20> */
.L_x_2308:
[----:B------:R-:W-:Y:S04]  /*6e00*/  MOV R3, c[0x0][0x32c] ;  /* 0x0000cb0000037a02 */ /* 0x000fe80000000f00 */
[----:B------:R-:W-:Y:S11]  /*6e10*/  ISETP.NE.AND P0, PT, R3, 0x1, PT ;  /* 0x000000010300780c */ /* 0x000ff60003f05270 */
[----:B------:R-:W-:Y:S02]  /*6e20*/  @!UPT UIADD3 URZ, URZ, URZ, URZ ;  /* 0x0000003f3f3ff290 */ /* 0x000fe4000fffe03f */
[----:B------:R-:W-:Y:S05]  /*6e30*/  @P0 IMAD.HI.U32 R3, R152, c[0x0][0x330], RZ ;  /* 0x0000cc0098030a27 */ /* 0x000fea00078e00ff */
[----:B------:R-:W-:Y:S02]  /*6e40*/  @P0 SHF.R.U32.HI R152, RZ, c[0x0][0x334], R3 ;  /* 0x0000cd00ff980a19 */ /* 0x000fe40000011603 */
.L_x_2309:
[----:B------:R-:W-:Y:S05]  /*6e50*/  BSYNC B0 ;  /* 0x0000000000007941 */ /* 0x000fea0003800000 */
.L_x_2307:
[----:B------:R-:W-:Y:S04]  /*6e60*/  IMAD.IADD R3, R156, 0x1, -R235 ;  /* 0x000000019c037824 */ /* 0x000fe800078e0aeb */
[----:B------:R-:W-:Y:S05]  /*6e70*/  IMAD R3, R152, c[0x0][0x32c], R3 ;  /* 0x0000cb0098037a24 */ /* 0x000fea00078e0203 */
[----:B------:R-:W-:Y:S02]  /*6e80*/  IADD3 R149, R3, c[0x0][0x32c], RZ ;  /* 0x0000cb0003957a10 */ /* 0x000fe40007ffe0ff */
[----:B------:R-:W-:Y:S02]  /*6e90*/  IMNMX R161, R161, R3, !PT ;  /* 0x00000003a1a17217 */ /* 0x000fe40007800200 */
[----:B------:R-:W-:Y:S02]  /*6ea0*/  IMNMX R162, R162, R149, PT ;  /* 0x00000095a2a27217 */ /* 0x000fe40003800200 */
.L_x_2306:
[C---:B------:R-:W-:Y:S02]  /*6eb0*/  ISETP.GE.AND P2, PT, R156.reuse, 0x9, PT ;  /* 0x000000099c00780c */ /* 0x040fe40003f46270 */
[----:B------:R-:W-:Y:S02]  /*6ec0*/  ISETP.GE.AND P1, PT, R156, 0xa, PT ;  /* 0x0000000a9c00780c */ /* 0x000fe40003f26270 */
[C---:B------:R-:W-:Y:S02]  /*6ed0*/  ISETP.GT.AND P0, PT, R167.reuse, 0x8, !P2 ;  /* 0x00000008a700780c */ /* 0x040fe40005704270 */
[----:B------:R-:W-:Y:S02]  /*6ee0*/  P2R R152, PR, RZ, 0x4 ;  /* 0x00000004ff987803 */ /* 0x000fe40000000000 */
[----:B------:R-:W-:Y:S02]  /*6ef0*/  ISETP.LT.OR P0, PT, R168, 0x9, P0 ;  /* 0x00000009a800780c */ /* 0x000fe40000701670 */
[----:B------:R-:W-:Y:S02]  /*6f00*/  P2R R151, PR, RZ, 0x2 ;  /* 0x00000002ff977803 */ /* 0x000fe40000000000 */
[----:B------:R-:W-:Y:S02]  /*6f10*/  FSEL R149, R16, -INF , !P0 ;  /* 0xff80000010957808 */ /* 0x000fe40004000000 */
[----:B------:R-:W-:Y:S02]  /*6f20*/  ISETP.GT.AND P0, PT, R167, 0x9, !P1 ;  /* 0x00000009a700780c */ /* 0x000fe40004f04270 */
[----:B------:R-:W-:Y:S02]  /*6f30*/  ISETP.GE.AND P5, PT, R156, 0x21, PT ;  /* 0x000000219c00780c */ /* 0x000fe40003fa6270 */
        /* <DEDUP_REMOVED lines=10> */
[----:B------:R-:W-:Y:S02]  /*6fe0*/  ISETP.LT.OR P0, PT, R166, 0xa, P0 ;  /* 0x0000000aa600780c */ /* 0x000fe40000701670 */
[----:B------:R-:W-:Y:S02]  /*6ff0*/  P2R R159, PR, RZ, 0x2 ;  /* 0x00000002ff9f7803 */ /* 0x000fe40000000000 */
[----:B------:R-:W-:Y:S02]  /*7000*/  FSEL R157, R19, -INF , !P0 ;  /* 0xff800000139d7808 */ /* 0x000fe40004000000 */
[C---:B------:R-:W-:Y:S02]  /*7010*/  ISETP.GT.AND P0, PT, R167.reuse, 0x10, !P2 ;  /* 0x00000010a700780c */ /* 0x040fe40005704270 */
[----:B------:R-:W-:Y:S02]  /*7020*/  ISETP.GE.AND P3, PT, R156, 0x29, PT ;  /* 0x000000299c00780c */ /* 0x000fe40003f66270 */
[----:B------:R-:W-:Y:S02]  /*7030*/  ISETP.LT.OR P0, PT, R168, 0x11, P0 ;  /* 0x00000011a800780c */ /* 0x000fe40000701670 */
[----:B------:R-:W-:Y:S02]  /*7040*/  ISETP.GE.AND P6, PT, R156, 0x2a, PT ;  /* 0x0000002a9c00780c */ /* 0x000fe40003fc6270 */
[----:B------:R-:W-:Y:S02]  /*7050*/  FSEL R186, R20, -INF , !P0 ;  /* 0xff80000014ba7808 */ /* 0x000fe40004000000 */
[----:B------:R-:W-:Y:S04]  /*7060*/  ISETP.GT.AND P0, PT, R167, 0x11, !P1 ;  /* 0x00000011a700780c */ /* 0x000fe80004f04270 */
[----:B------:R-:W-:Y:S04]  /*7070*/  ISETP.LT.OR P0, PT, R168, 0x12, P0 ;  /* 0x00000012a800780c */ /* 0x000fe80000701670 */
        /* <DEDUP_REMOVED lines=11> */
[C---:B------:R-:W-:Y:S04]  /*7130*/  ISETP.GT.AND P0, PT, R167.reuse, 0x18, !P2 ;  /* 0x00000018a700780c */ /* 0x040fe80005704270 */
[----:B------:R-:W-:Y:S04]  /*7140*/  ISETP.LT.OR P0, PT, R168, 0x19, P0 ;  /* 0x00000019a800780c */ /* 0x000fe80000701670 */
[----:B------:R-:W-:Y:S02]  /*7150*/  FSEL R190, R32, -INF , !P0 ;  /* 0xff80000020be7808 */ /* 0x000fe40004000000 */
[----:B------:R-:W-:Y:S04]  /*7160*/  ISETP.GT.AND P0, PT, R167, 0x19, !P1 ;  /* 0x00000019a700780c */ /* 0x000fe80004f04270 */
[----:B------:R-:W-:Y:S04]  /*7170*/  ISETP.LT.OR P0, PT, R168, 0x1a, P0 ;  /* 0x0000001aa800780c */ /* 0x000fe80000701670 */
[----:B------:R-:W-:Y:S02]  /*7180*/  FSEL R195, R33, -INF , !P0 ;  /* 0xff80000021c37808 */ /* 0x000fe40004000000 */
[----:B------:R-:W-:Y:S02]  /*7190*/  ISETP.GT.AND P0, PT, R164, 0x18, !P2 ;  /* 0x00000018a400780c */ /* 0x000fe40005704270 */
[----:B------:R-:W-:Y:S02]  /*71a0*/  ISETP.GE.AND P2, PT, R156, 0x1, PT ;  /* 0x000000019c00780c */ /* 0x000fe40003f46270 */
[----:B------:R-:W-:Y:S04]  /*71b0*/  ISETP.LT.OR P0, PT, R166, 0x19, P0 ;  /* 0x00000019a600780c */ /* 0x000fe80000701670 */
[----:B------:R-:W-:Y:S02]  /*71c0*/  FSEL R196, R34, -INF , !P0 ;  /* 0xff80000022c47808 */ /* 0x000fe40004000000 */
[----:B------:R-:W-:Y:S02]  /*71d0*/  ISETP.GT.AND P0, PT, R164, 0x19, !P1 ;  /* 0x00000019a400780c */ /* 0x000fe40004f04270 */
[----:B------:R-:W-:Y:S02]  /*71e0*/  ISETP.GE.AND P1, PT, R156, 0x2, PT ;  /* 0x000000029c00780c */ /* 0x000fe40003f26270 */
        /* <DEDUP_REMOVED lines=14> */
[C---:B------:R-:W-:Y:S04]  /*72d0*/  ISETP.GT.AND P0, PT, R167.reuse, RZ, !P2 ;  /* 0x000000ffa700720c */ /* 0x040fe80005704270 */
[----:B------:R-:W-:Y:S04]  /*72e0*/  ISETP.LT.OR P0, PT, R168, 0x1, P0 ;  /* 0x00000001a800780c */ /* 0x000fe80000701670 */
[----:B------:R-:W-:Y:S02]  /*72f0*/  FSEL R175, R4, -INF , !P0 ;  /* 0xff80000004af7808 */ /* 0x000fe40004000000 */
[----:B------:R-:W-:Y:S01]  /*7300*/  ISETP.GT.AND P0, PT, R167, 0x1, !P1 ;  /* 0x00000001a700780c */ /* 0x000fe20004f04270 */
[----:B------:R-:W1:Y:S03]  /*7310*/  SHFL.IDX PT, R4, R158, 0x3, 0x1c1f ;  /* 0x007c1f009e047f89 */ /* 0x000e6600000e0000 */
[----:B------:R-:W-:Y:S04]  /*7320*/  ISETP.LT.OR P0, PT, R168, 0x2, P0 ;  /* 0x00000002a800780c */ /* 0x000fe80000701670 */
[----:B------:R-:W-:Y:S02]  /*7330*/  FSEL R173, R5, -INF , !P0 ;  /* 0xff80000005ad7808 */ /* 0x000fe40004000000 */
[----:B------:R-:W-:Y:S04]  /*7340*/  ISETP.GT.AND P0, PT, R164, 0x1, !P1 ;  /* 0x00000001a400780c */ /* 0x000fe80004f04270 */
[----:B------:R-:W-:Y:S04]  /*7350*/  ISETP.LT.OR P0, PT, R166, 0x2, P0 ;  /* 0x00000002a600780c */ /* 0x000fe80000701670 */
[----:B------:R-:W-:Y:S02]  /*7360*/  FSEL R7, R7, -INF , !P0 ;  /* 0xff80000007077808 */ /* 0x000fe40004000000 */
[----:B------:R-:W-:Y:S04]  /*7370*/  ISETP.GT.AND P0, PT, R164, RZ, !P2 ;  /* 0x000000ffa400720c */ /* 0x000fe80005704270 */
[----:B------:R-:W-:Y:S01]  /*7380*/  ISETP.LT.OR P0, PT, R166, 0x1, P0 ;  /* 0x00000001a600780c */ /* 0x000fe20000701670 */
[--C-:B-1----:R-:W-:Y:S02]  /*7390*/  IMAD.IADD R154, R154, 0x1, R4.reuse ;  /* 0x000000019a9a7824 */ /* 0x102fe400078e0204 */
[----:B------:R-:W-:Y:S01]  /*73a0*/  IMAD.IADD R153, R153, 0x1, R4 ;  /* 0x0000000199997824 */ /* 0x000fe200078e0204 */
        /* <DEDUP_REMOVED lines=49> */
[C---:B------:R-:W-:Y:S04]  /*76c0*/  ISETP.GT.AND P0, PT, R161.reuse, RZ, !P2 ;  /* 0x000000ffa100720c */ /* 0x040fe80005704270 */
[----:B------:R-:W-:Y:S04]  /*76d0*/  ISETP.LT.OR P0, PT, R162, 0x1, P0 ;  /* 0x00000001a200780c */ /* 0x000fe80000701670 */
[----:B------:R-:W-:Y:S02]  /*76e0*/  FSEL R25, R8, -INF , !P0 ;  /* 0xff80000008197808 */ /* 0x000fe40004000000 */
        /* <DEDUP_REMOVED lines=21> */
.L_x_2312:
[----:B------:R-:W-:Y:S04]  /*7840*/  MOV R4, c[0x0][0x32c] ;  /* 0x0000cb0000047a02 */ /* 0x000fe80000000f00 */
[----:B------:R-:W-:Y:S11]  /*7850*/  ISETP.NE.AND P0, PT, R4, 0x1, PT ;  /* 0x000000010400780c */ /* 0x000ff60003f05270 */
[----:B------:R-:W-:Y:S02]  /*7860*/  @!UPT UIADD3 URZ, URZ, URZ, URZ ;  /* 0x0000003f3f3ff290 */ /* 0x000fe4000fffe03f */
[----:B------:R-:W-:Y:S05]  /*7870*/  @P0 IMAD.HI.U32 R4, R6, c[0x0][0x330], RZ ;  /* 0x0000cc0006040a27 */ /* 0x000fea00078e00ff */
[----:B------:R-:W-:Y:S02]  /*7880*/  @P0 SHF.R.U32.HI R6, RZ, c[0x0][0x334], R4 ;  /* 0x0000cd00ff060a19 */ /* 0x000fe40000011604 */
.L_x_2313:
[----:B------:R-:W-:Y:S05]  /*7890*/  BSYNC B0 ;  /* 0x0000000000007941 */ /* 0x000fea0003800000 */
.L_x_2311:
[----:B------:R-:W-:Y:S04]  /*78a0*/  IMAD.IADD R9, R156, 0x1, -R235 ;  /* 0x000000019c097824 */ /* 0x000fe800078e0aeb */
[----:B------:R-:W-:Y:S05]  /*78b0*/  IMAD R9, R6, c[0x0][0x32c], R9 ;  /* 0x0000cb0006097a24 */ /* 0x000fea00078e0209 */
[----:B------:R-:W-:Y:S02]  /*78c0*/  IADD3 R13, R9, c[0x0][0x32c], RZ ;  /* 0x0000cb00090d7a10 */ /* 0x000fe40007ffe0ff */
[----:B------:R-:W-:Y:S02]  /*78d0*/  IMNMX R153, R153, R9, !PT ;  /* 0x0000000999997217 */ /* 0x000fe40007800200 */
[----:B------:R-:W-:Y:S02]  /*78e0*/  IMNMX R154, R154, R13, PT ;  /* 0x0000000d9a9a7217 */ /* 0x000fe40003800200 */
.L_x_2310:
[----:B------:R-:W-:Y:S02]  /*78f0*/  FMNMX.FTZ R4, R175, R150, !PT ;  /* 0x00000096af047209 */ /* 0x000fe40007810000 */
[----:B------:R-:W-:Y:S02]  /*7900*/  ISETP.GT.AND P0, PT, R153, RZ, !P2 ;  /* 0x000000ff9900720c */ /* 0x000fe40005704270 */
        /* <DEDUP_REMOVED lines=11> */
[----:B------:R-:W-:Y:S02]  /*79c0*/  ISETP.NE.AND P0, PT, R152, RZ, PT ;  /* 0x000000ff9800720c */ /* 0x000fe40003f05270 */
[----:B------:R-:W-:Y:S02]  /*79d0*/  FMNMX.FTZ R9, R195, R4, !PT ;  /* 0x00000004c3097209 */ /* 0x000fe40007810000 */
[----:B------:R-:W-:Y:S02]  /*79e0*/  FMNMX.FTZ R8, R5, R148, !PT ;  /* 0x0000009405087209 */ /* 0x000fe40007810000 */
[----:B------:R-:W-:Y:S02]  /*79f0*/  ISETP.GT.AND P0, PT, R153, 0x8, !P0 ;  /* 0x000000089900780c */ /* 0x000fe40004704270 */
[----:B------:R-:W-:Y:S02]  /*7a00*/  FMNMX.FTZ R4, R198, R9, !PT ;  /* 0x00000009c6047209 */ /* 0x000fe40007810000 */
[----:B------:R-:W-:Y:S02]  /*7a10*/  FMNMX.FTZ R8, R7, R8, !PT ;  /* 0x0000000807087209 */ /* 0x000fe40007810000 */
[----:B------:R-:W-:Y:S02]  /*7a20*/  ISETP.LT.OR P0, PT, R154, 0x9, P0 ;  /* 0x000000099a00780c */ /* 0x000fe40000701670 */
[----:B------:R-:W-:Y:S02]  /*7a30*/  FMNMX.FTZ R9, R197, R4, !PT ;  /* 0x00000004c5097209 */ /* 0x000fe40007810000 */
[----:B------:R-:W-:Y:S02]  /*7a40*/  FMNMX.FTZ R8, R3, R8, !PT ;  /* 0x0000000803087209 */ /* 0x000fe40007810000 */
[----:B------:R-:W-:Y:S02]  /*7a50*/  FSEL R11, R14, -INF , !P0 ;  /* 0xff8000000e0b7808 */ /* 0x000fe40004000000 */
[----:B------:R-:W-:Y:S02]  /*7a60*/  ISETP.NE.AND P0, PT, R151, RZ, PT ;  /* 0x000000ff9700720c */ /* 0x000fe40003f05270 */
[----:B------:R-:W-:Y:S02]  /*7a70*/  FMNMX.FTZ R4, R192, R9, !PT ;  /* 0x00000009c0047209 */ /* 0x000fe40007810000 */
[----:B------:R-:W-:Y:S02]  /*7a80*/  FMNMX.FTZ R9, R157, R8, !PT ;  /* 0x000000089d097209 */ /* 0x000fe40007810000 */
[----:B------:R-:W-:Y:S02]  /*7a90*/  ISETP.GT.AND P0, PT, R153, 0x9, !P0 ;  /* 0x000000099900780c */ /* 0x000fe40004704270 */
[----:B------:R-:W-:Y:S02]  /*7aa0*/  FMNMX.FTZ R6, R171, R4, !PT ;  /* 0x00000004ab067209 */ /* 0x000fe40007810000 */
[----:B------:R-:W-:Y:S02]  /*7ab0*/  FMNMX.FTZ R4, R188, R9, !PT ;  /* 0x00000009bc047209 */ /* 0x000fe40007810000 */
[----:B------:R-:W-:Y:S01]  /*7ac0*/  ISETP.LT.OR P0, PT, R154, 0xa, P0 ;  /* 0x0000000a9a00780c */ /* 0x000fe20000701670 */
[----:B------:R-:W1:Y:S01]  /*7ad0*/  SHFL.BFLY PT, R9, R6, 0x2, 0x1f ;  /* 0x0c401f0006097f89 */ /* 0x000e6200000e0000 */
        /* <DEDUP_REMOVED lines=16> */
[----:B------:R-:W-:Y:S02]  /*7be0*/  ISETP.LT.OR P0, PT, R154, 0x12, P0 ;  /* 0x000000129a00780c */ /* 0x000fe40000701670 */
[----:B------:R-:W-:Y:S02]  /*7bf0*/  ISETP.NE.AND P1, PT, R163, RZ, PT ;  /* 0x000000ffa300720c */ /* 0x000fe40003f25270 */
[----:B-1----:R-:W-:Y:S02]  /*7c00*/  FMNMX.FTZ R4, R6, R9, !PT ;  /* 0x0000000906047209 */ /* 0x002fe40007810000 */
[----:B------:R-:W-:Y:S02]  /*7c10*/  FMNMX.FTZ R9, R37, R10, !PT ;  /* 0x0000000a25097209 */ /* 0x000fe40007810000 */
[----:B------:R-:W-:Y:S01]  /*7c20*/  FMNMX.FTZ R6, R167, R8, !PT ;  /* 0x00000008a7067209 */ /* 0x000fe20007810000 */
[----:B------:R-:W1:Y:S01]  /*7c30*/  SHFL.BFLY PT, R151, R4, 0x1, 0x1f ;  /* 0x0c201f0004977f89 */ /* 0x000e6200000e0000 */
[----:B------:R-:W-:Y:S02]  /*7c40*/  FSEL R251, R27, -INF , !P0 ;  /* 0xff8000001bfb7808 */ /* 0x000fe40004000000 */
[----:B------:R-:W-:Y:S02]  /*7c50*/  ISETP.GT.AND P0, PT, R153, 0x18, !P1 ;  /* 0x000000189900780c */ /* 0x000fe40004f04270 */
[----:B------:R-:W-:Y:S02]  /*7c60*/  FMNMX.FTZ R8, R242, R9, !PT ;  /* 0x00000009f2087209 */ /* 0x000fe40007810000 */
[----:B------:R-:W-:Y:S01]  /*7c70*/  ISETP.NE.AND P2, PT, R165, RZ, PT ;  /* 0x000000ffa500720c */ /* 0x000fe20003f45270 */
[----:B------:R-:W2:Y:S01]  /*7c80*/  SHFL.BFLY PT, R9, R6, 0x2, 0x1f ;  /* 0x0c401f0006097f89 */ /* 0x000ea200000e0000 */
[----:B------:R-:W-:Y:S02]  /*7c90*/  ISETP.LT.OR P0, PT, R154, 0x19, P0 ;  /* 0x000000199a00780c */ /* 0x000fe40000701670 */
[----:B------:R-:W-:Y:S02]  /*7ca0*/  FMNMX.FTZ R19, R247, R8, !PT ;  /* 0x00000008f7137209 */ /* 0x000fe40007810000 */
[----:B------:R-:W-:Y:S02]  /*7cb0*/  FSEL R252, R30, -INF , !P0 ;  /* 0xff8000001efc7808 */ /* 0x000fe40004000000 */
[----:B------:R-:W-:Y:S02]  /*7cc0*/  ISETP.GT.AND P0, PT, R153, 0x19, !P2 ;  /* 0x000000199900780c */ /* 0x000fe40005704270 */
[----:B------:R-:W-:Y:S02]  /*7cd0*/  FMNMX.FTZ R8, R246, R19, !PT ;  /* 0x00000013f6087209 */ /* 0x000fe40007810000 */
[C---:B------:R-:W-:Y:S02]  /*7ce0*/  ISETP.LT.OR P0, PT, R154.reuse, 0x1a, P0 ;  /* 0x0000001a9a00780c */ /* 0x040fe40000701670 */
        /* <DEDUP_REMOVED lines=8> */
[----:B-1----:R-:W-:Y:S02]  /*7d70*/  FMNMX.FTZ R151, R4, R151, !PT ;  /* 0x0000009704977209 */ /* 0x002fe40007810000 */
[----:B------:R-:W-:Y:S02]  /*7d80*/  ISETP.LT.OR P0, PT, R154, 0x22, P0 ;  /* 0x000000229a00780c */ /* 0x000fe40000701670 */
[----:B--2---:R-:W-:Y:S01]  /*7d90*/  FMNMX.FTZ R4, R6, R9, !PT ;  /* 0x0000000906047209 */ /* 0x004fe20007810000 */
[----:B------:R-:W-:Y:S01]  /*7da0*/  FMUL.FTZ R244, R151, c[0x0][0x2d0] ;  /* 0x0000b40097f47a20 */ /* 0x000fe20000410000 */
[----:B------:R-:W-:Y:S02]  /*7db0*/  FMNMX.FTZ R8, R164, R19, !PT ;  /* 0x00000013a4087209 */ /* 0x000fe40007810000 */
[----:B------:R-:W-:Y:S01]  /*7dc0*/  FSEL R163, R43, -INF , !P0 ;  /* 0xff8000002ba37808 */ /* 0x000fe20004000000 */
[----:B------:R-:W1:Y:S01]  /*7dd0*/  SHFL.BFLY PT, R19, R4, 0x1, 0x1f ;  /* 0x0c201f0004137f89 */ /* 0x000e6200000e0000 */
[----:B------:R-:W-:Y:S02]  /*7de0*/  ISETP.GT.AND P0, PT, R153, 0x28, !P3 ;  /* 0x000000289900780c */ /* 0x000fe40005f04270 */
[----:B------:R-:W-:Y:S02]  /*7df0*/  FMNMX.FTZ R6, R161, R8, !PT ;  /* 0x00000008a1067209 */ /* 0x000fe40007810000 */
[----:B------:R-:W-:Y:S02]  /*7e00*/  ISETP.LT.OR P0, PT, R154, 0x29, P0 ;  /* 0x000000299a00780c */ /* 0x000fe40000701670 */
[----:B------:R-:W-:Y:S01]  /*7e10*/  FMNMX.FTZ R8, R17, R0, !PT ;  /* 0x0000000011087209 */ /* 0x000fe20007810000 */
[----:B------:R-:W2:Y:S01]  /*7e20*/  SHFL.BFLY PT, R9, R6, 0x2, 0x1f ;  /* 0x0c401f0006097f89 */ /* 0x000ea200000e0000 */
[----:B------:R-:W-:Y:S02]  /*7e30*/  FSEL R160, R46, -INF , !P0 ;  /* 0xff8000002ea07808 */ /* 0x000fe40004000000 */
[----:B------:R-:W-:Y:S02]  /*7e40*/  ISETP.GT.AND P0, PT, R153, 0x29, !P6 ;  /* 0x000000299900780c */ /* 0x000fe40007704270 */
[----:B------:R-:W-:Y:S02]  /*7e50*/  FMNMX.FTZ R8, R13, R8, !PT ;  /* 0x000000080d087209 */ /* 0x000fe40007810000 */
[----:B------:R-:W-:Y:S02]  /*7e60*/  ISETP.LT.OR P0, PT, R154, 0x2a, P0 ;  /* 0x0000002a9a00780c */ /* 0x000fe40000701670 */
[----:B------:R-:W-:Y:S02]  /*7e70*/  FMNMX.FTZ R8, R11, R8, !PT ;  /* 0x000000080b087209 */ /* 0x000fe40007810000 */
[----:B------:R-:W-:Y:S02]  /*7e80*/  FSEL R153, R47, -INF , !P0 ;  /* 0xff8000002f997808 */ /* 0x000fe40004000000 */
[----:B------:R-:W-:Y:S04]  /*7e90*/  FSETP.NEU.FTZ.AND P0, PT, R151, -INF , PT ;  /* 0xff8000009700780b */ /* 0x000fe80003f1d000 */
[----:B------:R-:W-:Y:S05]  /*7ea0*/  FSEL R244, R244, RZ, P0 ;  /* 0x000000fff4f47208 */ /* 0x000fea0000000000 */
[--C-:B------:R-:W-:Y:S02]  /*7eb0*/  FFMA.FTZ R174, R173, c[0x0][0x2d0], -R244.reuse ;  /* 0x0000b400adae7a23 */ /* 0x100fe400000108f4 */
[--C-:B------:R-:W-:Y:S01]  /*7ec0*/  FFMA.FTZ R173, R149, c[0x0][0x2d0], -R244.reuse ;  /* 0x0000b40095ad7a23 */ /* 0x100fe200000108f4 */
[----:B-1----:R-:W-:Y:S01]  /*7ed0*/  FMNMX.FTZ R149, R4, R19, !PT ;  /* 0x0000001304957209 */ /* 0x002fe20007810000 */
[--C-:B------:R-:W-:Y:S01]  /*7ee0*/  FFMA.FTZ R172, R155, c[0x0][0x2d0], -R244.reuse ;  /* 0x0000b4009bac7a23 */ /* 0x100fe200000108f4 */
[----:B------:R-:W-:Y:S01]  /*7ef0*/  FMNMX.FTZ R19, R15, R8, !PT ;  /* 0x000000080f137209 */ /* 0x000fe20007810000 */
[--C-:B------:R-:W-:Y:S01]  /*7f00*/  FFMA.FTZ R175, R175, c[0x0][0x2d0], -R244.reuse ;  /* 0x0000b400afaf7a23 */ /* 0x100fe200000108f4 */
[----:B--2---:R-:W-:Y:S01]  /*7f10*/  FMNMX.FTZ R6, R6, R9, !PT ;  /* 0x0000000906067209 */ /* 0x004fe20007810000 */
[----:B------:R-:W-:Y:S01]  /*7f20*/  FMUL.FTZ R194, R149, c[0x0][0x2d0] ;  /* 0x0000b40095c27a20 */ /* 0x000fe20000410000 */
[----:B------:R-:W-:Y:S01]  /*7f30*/  FMNMX.FTZ R4, R248, R19, !PT ;  /* 0x00000013f8047209 */ /* 0x000fe20007810000 */
[----:B------:R-:W-:Y:S01]  /*7f40*/  MUFU.EX2 R174, R174 ;  /* 0x000000ae00ae7308 */ /* 0x000fe20000000800 */
[----:B------:R-:W-:Y:S01]  /*7f50*/  FSEL R9, R151, RZ, P0 ;  /* 0x000000ff97097208 */ /* 0x000fe20000000000 */
[----:B------:R-:W1:Y:S01]  /*7f60*/  SHFL.BFLY PT, R19, R6, 0x1, 0x1f ;  /* 0x0c201f0006137f89 */ /* 0x000e6200000e0000 */
[----:B------:R-:W-:Y:S01]  /*7f70*/  FMNMX.FTZ R21, R251, R4, !PT ;  /* 0x00000004fb157209 */ /* 0x000fe20007810000 */
[----:B------:R-:W-:Y:S01]  /*7f80*/  FFMA.FTZ R186, R186, c[0x0][0x2d0], -R244 ;  /* 0x0000b400baba7a23 */ /* 0x000fe200000108f4 */
[----:B------:R-:W-:Y:S01]  /*7f90*/  FSETP.NEU.FTZ.AND P0, PT, R149, -INF , PT ;  /* 0xff8000009500780b */ /* 0x000fe20003f1d000 */
[----:B------:R-:W-:Y:S01]  /*7fa0*/  FADD.FTZ R9, -R9, R150 ;  /* 0x0000009609097221 */ /* 0x000fe20000010100 */
[----:B------:R-:W-:Y:S01]  /*7fb0*/  FMNMX.FTZ R21, R252, R21, !PT ;  /* 0x00000015fc157209 */ /* 0x000fe20007810000 */
[----:B------:R-:W-:Y:S01]  /*7fc0*/  FFMA.FTZ R187, R187, c[0x0][0x2d0], -R244 ;  /* 0x0000b400bbbb7a23 */ /* 0x000fe200000108f4 */
[----:B------:R-:W-:Y:S01]  /*7fd0*/  FSEL R194, R194, RZ, P0 ;  /* 0x000000ffc2c27208 */ /* 0x000fe20000000000 */
[----:B------:R-:W-:Y:S01]  /*7fe0*/  FMUL.FTZ R150, R9, c[0x0][0x2d0] ;  /* 0x0000b40009967a20 */ /* 0x000fe20000410000 */
[----:B------:R-:W-:Y:S01]  /*7ff0*/  FMNMX.FTZ R4, R250, R21, !PT ;  /* 0x00000015fa047209 */ /* 0x000fe20007810000 */
[----:B------:R-:W2:Y:S01]  /*8000*/  MUFU.EX2 R175, R175 ;  /* 0x000000af00af7308 */ /* 0x000ea20000000800 */
[----:B------:R-:W-:Y:S01]  /*8010*/  LDSM.16.MT88.4 R20, [R214+0x100] ;  /* 0x00010000d614783b */ /* 0x000fe20000004200 */
[--C-:B------:R-:W-:Y:S01]  /*8020*/  FFMA.FTZ R154, R7, c[0x0][0x2d0], -R194.reuse ;  /* 0x0000b400079a7a23 */ /* 0x100fe200000108c2 */
[----:B------:R-:W-:Y:S01]  /*8030*/  FMNMX.FTZ R4, R165, R4, !PT ;  /* 0x00000004a5047209 */ /* 0x000fe20007810000 */
[--C-:B------:R-:W-:Y:S02]  /*8040*/  FFMA.FTZ R155, R5, c[0x0][0x2d0], -R194.reuse ;  /* 0x0000b400059b7a23 */ /* 0x100fe400000108c2 */
[--C-:B------:R-:W-:Y:S01]  /*8050*/  FFMA.FTZ R179, R3, c[0x0][0x2d0], -R194.reuse ;  /* 0x0000b40003b37a23 */ /* 0x100fe200000108c2 */
[----:B------:R-:W-:Y:S01]  /*8060*/  FMNMX.FTZ R7, R163, R4, !PT ;  /* 0x00000004a3077209 */ /* 0x000fe20007810000 */
[--C-:B------:R-:W-:Y:S02]  /*8070*/  FFMA.FTZ R178, R157, c[0x0][0x2d0], -R194.reuse ;  /* 0x0000b4009db27a23 */ /* 0x100fe400000108c2 */
[----:B------:R-:W3:Y:S01]  /*8080*/  MUFU.EX2 R150, R150 ;  /* 0x0000009600967308 */ /* 0x000ee20000000800 */
[----:B------:R-:W-:Y:S01]  /*8090*/  FMNMX.FTZ R4, R160, R7, !PT ;  /* 0x00000007a0047209 */ /* 0x000fe20007810000 */
[--C-:B------:R-:W-:Y:S01]  /*80a0*/  FFMA.FTZ R168, R168, c[0x0][0x2d0], -R194.reuse ;  /* 0x0000b400a8a87a23 */ /* 0x100fe200000108c2 */
[----:B------:R-:W-:Y:S01]  /*80b0*/  FSEL R7, R149, RZ, P0 ;  /* 0x000000ff95077208 */ /* 0x000fe20000000000 */
[--C-:B------:R-:W-:Y:S01]  /*80c0*/  FFMA.FTZ R188, R188, c[0x0][0x2d0], -R194.reuse ;  /* 0x0000b400bcbc7a23 */ /* 0x100fe200000108c2 */
[----:B------:R-:W-:Y:S01]  /*80d0*/  FMNMX.FTZ R5, R153, R4, !PT ;  /* 0x0000000499057209 */ /* 0x000fe20007810000 */
[----:B------:R-:W-:Y:S01]  /*80e0*/  FFMA.FTZ R189, R189, c[0x0][0x2d0], -R194 ;  /* 0x0000b400bdbd7a23 */ /* 0x000fe200000108c2 */
[----:B-1----:R-:W-:Y:S01]  /*80f0*/  FMNMX.FTZ R3, R6, R19, !PT ;  /* 0x0000001306037209 */ /* 0x002fe20007810000 */
[--C-:B------:R-:W-:Y:S02]  /*8100*/  FFMA.FTZ R190, R190, c[0x0][0x2d0], -R244.reuse ;  /* 0x0000b400bebe7a23 */ /* 0x100fe400000108f4 */
[----:B------:R-:W1:Y:S01]  /*8110*/  SHFL.BFLY PT, R4, R5, 0x2, 0x1f ;  /* 0x0c401f0005047f89 */ /* 0x000e6200000e0000 */
[C---:B------:R-:W-:Y:S01]  /*8120*/  FSETP.NEU.FTZ.AND P0, PT, R3.reuse, -INF , PT ;  /* 0xff8000000300780b */ /* 0x040fe20003f1d000 */
[----:B------:R-:W-:Y:S01]  /*8130*/  FMUL.FTZ R170, R3, c[0x0][0x2d0] ;  /* 0x0000b40003aa7a20 */ /* 0x000fe20000410000 */
[----:B------:R-:W-:Y:S01]  /*8140*/  MUFU.EX2 R173, R173 ;  /* 0x000000ad00ad7308 */ /* 0x000fe20000000800 */
[----:B--2---:R-:W-:Y:S01]  /*8150*/  F2FP.BF16.PACK_AB R156, R174, R175 ;  /* 0x000000afae9c723e */ /* 0x004fe200000010ff */
[----:B------:R-:W-:Y:S02]  /*8160*/  FFMA.FTZ R195, R195, c[0x0][0x2d0], -R244 ;  /* 0x0000b400c3c37a23 */ /* 0x000fe400000108f4 */
[----:B------:R-:W-:Y:S01]  /*8170*/  FSEL R170, R170, RZ, P0 ;  /* 0x000000ffaaaa7208 */ /* 0x000fe20000000000 */
[--C-:B------:R-:W-:Y:S02]  /*8180*/  FFMA.FTZ R196, R196, c[0x0][0x2d0], -R194.reuse ;  /* 0x0000b400c4c47a23 */ /* 0x100fe400000108c2 */
[----:B------:R-:W-:Y:S02]  /*8190*/  FFMA.FTZ R199, R199, c[0x0][0x2d0], -R194 ;  /* 0x0000b400c7c77a23 */ /* 0x000fe400000108c2 */
[--C-:B------:R-:W-:Y:S01]  /*81a0*/  FFMA.FTZ R181, R39, c[0x0][0x2d0], -R170.reuse ;  /* 0x0000b40027b57a23 */ /* 0x100fe200000108aa */
[----:B------:R-:W2:Y:S01]  /*81b0*/  MUFU.EX2 R172, R172 ;  /* 0x000000ac00ac7308 */ /* 0x000ea20000000800 */
[--C-:B------:R-:W-:Y:S02]  /*81c0*/  FFMA.FTZ R180, R37, c[0x0][0x2d0], -R170.reuse ;  /* 0x0000b40025b47a23 */ /* 0x100fe400000108aa */
[--C-:B------:R-:W-:Y:S01]  /*81d0*/  FFMA.FTZ R177, R25, c[0x0][0x2d0], -R170.reuse ;  /* 0x0000b40019b17a23 */ /* 0x100fe200000108aa */
[----:B------:R-:W-:Y:S01]  /*81e0*/  LDSM.16.MT88.4 R36, [R212+0x100] ;  /* 0x00010000d424783b */ /* 0x000fe20000004200 */
[----:B------:R-:W-:Y:S02]  /*81f0*/  FFMA.FTZ R176, R49, c[0x0][0x2d0], -R170 ;  /* 0x0000b40031b07a23 */ /* 0x000fe400000108aa */
[C---:B---3--:R-:W-:Y:S02]  /*8200*/  FMUL.FTZ R16, R150.reuse, R100 ;  /* 0x0000006496107220 */ /* 0x048fe40000410000 */
[C---:B------:R-:W-:Y:S01]  /*8210*/  FMUL.FTZ R32, R150.reuse, R116 ;  /* 0x0000007496207220 */ /* 0x040fe20000410000 */
[----:B------:R-:W-:Y:S01]  /*8220*/  MUFU.EX2 R155, R155 ;  /* 0x0000009b009b7308 */ /* 0x000fe20000000800 */
[----:B-1----:R-:W-:Y:S01]  /*8230*/  FMNMX.FTZ R5, R5, R4, !PT ;  /* 0x0000000405057209 */ /* 0x002fe20007810000 */
[----:B------:R-:W-:Y:S01]  /*8240*/  FADD.FTZ R4, -R7, R148 ;  /* 0x0000009407047221 */ /* 0x000fe20000010100 */
[----:B------:R-:W-:Y:S01]  /*8250*/  FSEL R7, R3, RZ, P0 ;  /* 0x000000ff03077208 */ /* 0x000fe20000000000 */
[----:B------:R-:W-:Y:S02]  /*8260*/  FMUL.FTZ R33, R150, R117 ;  /* 0x0000007596217220 */ /* 0x000fe40000410000 */
[----:B------:R-:W1:Y:S01]  /*8270*/  SHFL.BFLY PT, R152, R5, 0x1, 0x1f ;  /* 0x0c201f0005987f89 */ /* 0x000e6200000e0000 */
[----:B------:R-:W-:Y:S02]  /*8280*/  FMUL.FTZ R148, R4, c[0x0][0x2d0] ;  /* 0x0000b40004947a20 */ /* 0x000fe40000410000 */
[----:B------:R-:W-:Y:S01]  /*8290*/  FADD.FTZ R2, -R7, R2 ;  /* 0x0000000207027221 */ /* 0x000fe20000010100 */
[----:B------:R-:W3:Y:S01]  /*82a0*/  MUFU.EX2 R154, R154 ;  /* 0x0000009a009a7308 */ /* 0x000ee20000000800 */
[----:B------:R-:W-:Y:S02]  /*82b0*/  FMUL.FTZ R4, R150, R144 ;  /* 0x0000009096047220 */ /* 0x000fe40000410000 */
[----:B------:R-:W-:Y:S01]  /*82c0*/  FMUL.FTZ R6, R2, c[0x0][0x2d0] ;  /* 0x0000b40002067a20 */ /* 0x000fe20000410000 */
[----:B--2---:R-:W-:Y:S01]  /*82d0*/  F2FP.BF16.PACK_AB R158, R172, R173 ;  /* 0x000000adac9e723e */ /* 0x004fe200000010ff */
[C---:B------:R-:W-:Y:S02]  /*82e0*/  FMUL.FTZ R48, R150.reuse, R128 ;  /* 0x0000008096307220 */ /* 0x040fe40000410000 */
[----:B------:R-:W-:Y:S02]  /*82f0*/  FMUL.FTZ R49, R150, R129 ;  /* 0x0000008196317220 */ /* 0x000fe40000410000 */
[--C-:B------:R-:W-:Y:S01]  /*8300*/  FFMA.FTZ R169, R169, c[0x0][0x2d0], -R170.reuse ;  /* 0x0000b400a9a97a23 */ /* 0x100fe200000108aa */
[----:B------:R-:W2:Y:S01]  /*8310*/  MUFU.EX2 R148, R148 ;  /* 0x0000009400947308 */ /* 0x000ea20000000800 */
[--C-:B------:R-:W-:Y:S02]  /*8320*/  FFMA.FTZ R166, R166, c[0x0][0x2d0], -R170.reuse ;  /* 0x0000b400a6a67a23 */ /* 0x100fe400000108aa */
[--C-:B------:R-:W-:Y:S02]  /*8330*/  FFMA.FTZ R164, R164, c[0x0][0x2d0], -R170.reuse ;  /* 0x0000b400a4a47a23 */ /* 0x100fe400000108aa */
[C---:B------:R-:W-:Y:S02]  /*8340*/  FMUL.FTZ R52, R150.reuse, R52 ;  /* 0x0000003496347220 */ /* 0x040fe40000410000 */
[C---:B------:R-:W-:Y:S02]  /*8350*/  FMUL.FTZ R53, R150.reuse, R53 ;  /* 0x0000003596357220 */ /* 0x040fe40000410000 */
[----:B------:R-:W-:Y:S01]  /*8360*/  FMUL.FTZ R64, R150, R64 ;  /* 0x0000004096407220 */ /* 0x000fe20000410000 */
[----:B-1----:R-:W-:Y:S01]  /*8370*/  FMNMX.FTZ R152, R152, R5, !PT ;  /* 0x0000000598987209 */ /* 0x002fe20007810000 */
[----:B------:R2:W1:Y:S01]  /*8380*/  MUFU.EX2 R2, R6 ;  /* 0x0000000600027308 */ /* 0x0004620000000800 */
[----:B------:R-:W-:Y:S02]  /*8390*/  FMUL.FTZ R65, R150, R65 ;  /* 0x0000004196417220 */ /* 0x000fe40000410000 */
[C---:B------:R-:W-:Y:S01]  /*83a0*/  FSETP.NEU.FTZ.AND P0, PT, R152.reuse, -INF , PT ;  /* 0xff8000009800780b */ /* 0x040fe20003f1d000 */
[----:B------:R-:W-:Y:S01]  /*83b0*/  FMUL.FTZ R162, R152, c[0x0][0x2d0] ;  /* 0x0000b40098a27a20 */ /* 0x000fe20000410000 */
[----:B---3--:R-:W-:Y:S01]  /*83c0*/  F2FP.BF16.PACK_AB R157, R154, R155 ;  /* 0x0000009b9a9d723e */ /* 0x008fe200000010ff */
[--C-:B------:R-:W-:Y:S01]  /*83d0*/  FFMA.FTZ R242, R242, c[0x0][0x2d0], -R170.reuse ;  /* 0x0000b400f2f27a23 */ /* 0x100fe200000108aa */
[----:B------:R-:W-:Y:S01]  /*83e0*/  FSEL R5, R152, RZ, P0 ;  /* 0x000000ff98057208 */ /* 0x000fe20000000000 */
[--C-:B------:R-:W-:Y:S01]  /*83f0*/  FFMA.FTZ R247, R247, c[0x0][0x2d0], -R170.reuse ;  /* 0x0000b400f7f77a23 */ /* 0x100fe200000108aa */
[----:B------:R-:W-:Y:S01]  /*8400*/  FSEL R162, R162, RZ, P0 ;  /* 0x000000ffa2a27208 */ /* 0x000fe20000000000 */
[----:B------:R-:W-:Y:S01]  /*8410*/  MUFU.EX2 R179, R179 ;  /* 0x000000b300b37308 */ /* 0x000fe20000000800 */
[----:B------:R-:W-:Y:S01]  /*8420*/  FFMA.FTZ R246, R246, c[0x0][0x2d0], -R170 ;  /* 0x0000b400f6f67a23 */ /* 0x000fe200000108aa */
[C---:B------:R-:W-:Y:S01]  /*8430*/  ISETP.GT.AND P0, PT, R236.reuse, R201, PT ;  /* 0x000000c9ec00720c */ /* 0x040fe20003f04270 */
[----:B------:R-:W-:Y:S01]  /*8440*/  FADD.FTZ R5, -R5, R0 ;  /* 0x0000000005057221 */ /* 0x000fe20000010100 */
[----:B------:R-:W-:Y:S01]  /*8450*/  IADD3 R236, R236, -0x1, RZ ;  /* 0xffffffffecec7810 */ /* 0x000fe20007ffe0ff */
[--C-:B------:R-:W-:Y:S02]  /*8460*/  FFMA.FTZ R185, R17, c[0x0][0x2d0], -R162.reuse ;  /* 0x0000b40011b97a23 */ /* 0x100fe400000108a2 */
[--C-:B------:R-:W-:Y:S02]  /*8470*/  FFMA.FTZ R184, R13, c[0x0][0x2d0], -R162.reuse ;  /* 0x0000b4000db87a23 */ /* 0x100fe400000108a2 */
[--C-:B------:R-:W-:Y:S01]  /*8480*/  FFMA.FTZ R182, R15, c[0x0][0x2d0], -R162.reuse ;  /* 0x0000b4000fb67a23 */ /* 0x100fe200000108a2 */
[----:B------:R-:W3:Y:S01]  /*8490*/  MUFU.EX2 R178, R178 ;  /* 0x000000b200b27308 */ /* 0x000ee20000000800 */
[----:B------:R-:W-:Y:S02]  /*84a0*/  FMUL.FTZ R0, R5, c[0x0][0x2d0] ;  /* 0x0000b40005007a20 */ /* 0x000fe40000410000 */
[--C-:B------:R-:W-:Y:S02]  /*84b0*/  FFMA.FTZ R183, R11, c[0x0][0x2d0], -R162.reuse ;  /* 0x0000b4000bb77a23 */ /* 0x100fe400000108a2 */
[----:B------:R-:W-:Y:S02]  /*84c0*/  FMUL.FTZ R5, R150, R145 ;  /* 0x0000009196057220 */ /* 0x000fe40000410000 */
[C---:B--2---:R-:W-:Y:S02]  /*84d0*/  FMUL.FTZ R6, R148.reuse, R146 ;  /* 0x0000009294067220 */ /* 0x044fe40000410000 */
[----:B------:R-:W-:Y:S01]  /*84e0*/  FMUL.FTZ R7, R148, R147 ;  /* 0x0000009394077220 */ /* 0x000fe20000410000 */
[----:B------:R-:W2:Y:S01]  /*84f0*/  MUFU.EX2 R0, R0 ;  /* 0x0000000000007308 */ /* 0x000ea20000000800 */
[C---:B-1----:R-:W-:Y:S02]  /*8500*/  FMUL.FTZ R8, R2.reuse, R140 ;  /* 0x0000008c02087220 */ /* 0x042fe40000410000 */
[C---:B------:R-:W-:Y:S02]  /*8510*/  FMUL.FTZ R9, R2.reuse, R141 ;  /* 0x0000008d02097220 */ /* 0x040fe40000410000 */
[C---:B------:R-:W-:Y:S02]  /*8520*/  FMUL.FTZ R12, R2.reuse, R136 ;  /* 0x00000088020c7220 */ /* 0x040fe40000410000 */
[----:B------:R-:W-:Y:S02]  /*8530*/  FMUL.FTZ R13, R2, R137 ;  /* 0x00000089020d7220 */ /* 0x000fe40000410000 */
[----:B------:R-:W-:Y:S01]  /*8540*/  FMUL.FTZ R17, R150, R101 ;  /* 0x0000006596117220 */ /* 0x000fe20000410000 */
[----:B------:R-:W-:Y:S01]  /*8550*/  MUFU.EX2 R177, R177 ;  /* 0x000000b100b17308 */ /* 0x000fe20000000800 */
[C---:B------:R-:W-:Y:S02]  /*8560*/  FMUL.FTZ R18, R148.reuse, R102 ;  /* 0x0000006694127220 */ /* 0x040fe40000410000 */
[----:B------:R-:W-:Y:S01]  /*8570*/  FMUL.FTZ R19, R148, R103 ;  /* 0x0000006794137220 */ /* 0x000fe20000410000 */
[----:B---3--:R-:W-:Y:S01]  /*8580*/  F2FP.BF16.PACK_AB R159, R178, R179 ;  /* 0x000000b3b29f723e */ /* 0x008fe200000010ff */
[----:B------:R-:W1:Y:S01]  /*8590*/  LDSM.16.MT88.4 R100, [R214+0xd00] ;  /* 0x000d0000d664783b */ /* 0x000e620000004200 */
[C---:B------:R-:W-:Y:S02]  /*85a0*/  FMUL.FTZ R24, R2.reuse, R108 ;  /* 0x0000006c02187220 */ /* 0x040fe40000410000 */
[C---:B------:R-:W-:Y:S02]  /*85b0*/  FMUL.FTZ R25, R2.reuse, R109 ;  /* 0x0000006d02197220 */ /* 0x040fe40000410000 */
[----:B------:R-:W3:Y:S01]  /*85c0*/  MUFU.EX2 R176, R176 ;  /* 0x000000b000b07308 */ /* 0x000ee20000000800 */
[-C--:B------:R-:W-:Y:S01]  /*85d0*/  HMMA.16816.F32.BF16 R4, R156, R20.reuse, R4 ;  /* 0x000000149c04723c */ /* 0x080fe20000041804 */
[----:B------:R-:W-:Y:S02]  /*85e0*/  FMUL.FTZ R28, R2, R112 ;  /* 0x00000070021c7220 */ /* 0x000fe40000410000 */
[C---:B--2---:R-:W-:Y:S02]  /*85f0*/  FMUL.FTZ R10, R0.reuse, R142 ;  /* 0x0000008e000a7220 */ /* 0x044fe40000410000 */
[C---:B------:R-:W-:Y:S02]  /*8600*/  FMUL.FTZ R11, R0.reuse, R143 ;  /* 0x0000008f000b7220 */ /* 0x040fe40000410000 */
[C---:B------:R-:W-:Y:S02]  /*8610*/  FMUL.FTZ R15, R0.reuse, R139 ;  /* 0x0000008b000f7220 */ /* 0x040fe40000410000 */
[----:B------:R-:W-:Y:S03]  /*8620*/  MUFU.EX2 R181, R181 ;  /* 0x000000b500b57308 */ /* 0x000fe60000000800 */
[C---:B------:R-:W-:Y:S02]  /*8630*/  FMUL.FTZ R14, R0.reuse, R138 ;  /* 0x0000008a000e7220 */ /* 0x040fe40000410000 */
[C---:B------:R-:W-:Y:S02]  /*8640*/  FMUL.FTZ R26, R0.reuse, R110 ;  /* 0x0000006e001a7220 */ /* 0x040fe40000410000 */
[----:B------:R-:W-:Y:S02]  /*8650*/  FMUL.FTZ R27, R0, R111 ;  /* 0x0000006f001b7220 */ /* 0x000fe40000410000 */
[----:B------:R-:W-:Y:S01]  /*8660*/  LDSM.16.MT88.4 R108, [R214+0x500] ;  /* 0x00050000d66c783b */ /* 0x000fe20000004200 */
[----:B------:R-:W2:Y:S01]  /*8670*/  MUFU.EX2 R180, R180 ;  /* 0x000000b400b47308 */ /* 0x000ea20000000800 */
[----:B------:R-:W-:Y:S02]  /*8680*/  FMUL.FTZ R29, R2, R113 ;  /* 0x00000071021d7220 */ /* 0x000fe40000410000 */
[----:B------:R-:W-:Y:S01]  /*8690*/  FMUL.FTZ R30, R0, R114 ;  /* 0x00000072001e7220 */ /* 0x000fe20000410000 */
[----:B---3--:R-:W-:Y:S01]  /*86a0*/  F2FP.BF16.PACK_AB R144, R176, R177 ;  /* 0x000000b1b090723e */ /* 0x008fe200000010ff */
[----:B------:R-:W-:Y:S02]  /*86b0*/  FMUL.FTZ R31, R0, R115 ;  /* 0x00000073001f7220 */ /* 0x000fe40000410000 */
[----:B------:R-:W-:Y:S01]  /*86c0*/  LDSM.16.MT88.4 R112, [R212+0x500] ;  /* 0x00050000d470783b */ /* 0x000fe20000004200 */
[C---:B------:R-:W-:Y:S02]  /*86d0*/  FMUL.FTZ R34, R148.reuse, R118 ;  /* 0x0000007694227220 */ /* 0x040fe40000410000 */
[----:B------:R-:W-:Y:S01]  /*86e0*/  MUFU.EX2 R185, R185 ;  /* 0x000000b900b97308 */ /* 0x000fe20000000800 */
[C---:B------:R-:W-:Y:S02]  /*86f0*/  FMUL.FTZ R35, R148.reuse, R119 ;  /* 0x0000007794237220 */ /* 0x040fe40000410000 */
[C---:B------:R-:W-:Y:S02]  /*8700*/  FMUL.FTZ R50, R148.reuse, R130 ;  /* 0x0000008294327220 */ /* 0x040fe40000410000 */
[----:B------:R-:W-:Y:S01]  /*8710*/  LDSM.16.MT88.4 R116, [R214+0x1100] ;  /* 0x00110000d674783b */ /* 0x000fe20000004200 */
[----:B------:R-:W-:Y:S02]  /*8720*/  FMUL.FTZ R51, R148, R131 ;  /* 0x0000008394337220 */ /* 0x000fe40000410000 */
[----:B------:R-:W-:Y:S02]  /*8730*/  FFMA.FTZ R165, R165, c[0x0][0x2d0], -R162 ;  /* 0x0000b400a5a57a23 */ /* 0x000fe400000108a2 */
[----:B------:R-:W3:Y:S01]  /*8740*/  MUFU.EX2 R184, R184 ;  /* 0x000000b800b87308 */ /* 0x000ee20000000800 */
[----:B------:R-:W-:Y:S02]  /*8750*/  FMUL.FTZ R40, R2, R124 ;  /* 0x0000007c02287220 */ /* 0x000fe40000410000 */
[----:B------:R-:W-:Y:S01]  /*8760*/  LDSM.16.MT88.4 R128, [R214+0x1500] ;  /* 0x00150000d680783b */ /* 0x000fe20000004200 */
[----:B--2---:R-:W-:Y:S01]  /*8770*/  F2FP.BF16.PACK_AB R146, R180, R181 ;  /* 0x000000b5b492723e */ /* 0x004fe200000010ff */
[----:B------:R-:W-:Y:S02]  /*8780*/  FMUL.FTZ R41, R2, R125 ;  /* 0x0000007d02297220 */ /* 0x000fe40000410000 */
[C---:B------:R-:W-:Y:S02]  /*8790*/  FMUL.FTZ R42, R0.reuse, R126 ;  /* 0x0000007e002a7220 */ /* 0x040fe40000410000 */
[----:B------:R-:W-:Y:S01]  /*87a0*/  FMUL.FTZ R43, R0, R127 ;  /* 0x0000007f002b7220 */ /* 0x000fe20000410000 */
[----:B------:R-:W-:Y:S01]  /*87b0*/  MUFU.EX2 R183, R183 ;  /* 0x000000b700b77308 */ /* 0x000fe20000000800 */
[C---:B------:R-:W-:Y:S02]  /*87c0*/  FMUL.FTZ R44, R2.reuse, R132 ;  /* 0x00000084022c7220 */ /* 0x040fe40000410000 */
[----:B------:R-:W-:Y:S02]  /*87d0*/  FMUL.FTZ R45, R2, R133 ;  /* 0x00000085022d7220 */ /* 0x000fe40000410000 */
[C---:B------:R-:W-:Y:S02]  /*87e0*/  FMUL.FTZ R46, R0.reuse, R134 ;  /* 0x00000086002e7220 */ /* 0x040fe40000410000 */
[----:B------:R-:W-:Y:S02]  /*87f0*/  FMUL.FTZ R47, R0, R135 ;  /* 0x00000087002f7220 */ /* 0x000fe40000410000 */
[C---:B------:R-:W-:Y:S01]  /*8800*/  FMUL.FTZ R54, R148.reuse, R54 ;  /* 0x0000003694367220 */ /* 0x040fe20000410000 */
[----:B------:R-:W2:Y:S01]  /*8810*/  MUFU.EX2 R182, R182 ;  /* 0x000000b600b67308 */ /* 0x000ea20000000800 */
[----:B------:R-:W-:Y:S02]  /*8820*/  FMUL.FTZ R55, R148, R55 ;  /* 0x0000003794377220 */ /* 0x000fe40000410000 */
[----:B------:R-:W-:Y:S01]  /*8830*/  FMUL.FTZ R56, R2, R56 ;  /* 0x0000003802387220 */ /* 0x000fe20000410000 */
[----:B---3--:R-:W-:Y:S01]  /*8840*/  F2FP.BF16.PACK_AB R145, R184, R185 ;  /* 0x000000b9b891723e */ /* 0x008fe200000010ff */
        /* <DEDUP_REMOVED lines=9> */
[----:B------:R-:W-:Y:S01]  /*88e0*/  MUFU.EX2 R124, R169 ;  /* 0x000000a9007c7308 */ /* 0x000fe20000000800 */
[----:B------:R-:W-:Y:S02]  /*88f0*/  FMUL.FTZ R67, R148, R67 ;  /* 0x0000004394437220 */ /* 0x000fe40000410000 */
[--C-:B------:R-:W-:Y:S01]  /*8900*/  FFMA.FTZ R249, R249, c[0x0][0x2d0], -R170.reuse ;  /* 0x0000b400f9f97a23 */ /* 0x100fe200000108aa */
[----:B--2---:R-:W-:Y:S01]  /*8910*/  F2FP.BF16.PACK_AB R147, R182, R183 ;  /* 0x000000b7b693723e */ /* 0x004fe200000010ff */
[----:B------:R-:W-:Y:S02]  /*8920*/  FFMA.FTZ R170, R161, c[0x0][0x2d0], -R170 ;  /* 0x0000b400a1aa7a23 */ /* 0x000fe400000108aa */
[--C-:B------:R-:W-:Y:S02]  /*8930*/  FFMA.FTZ R198, R198, c[0x0][0x2d0], -R244.reuse ;  /* 0x0000b400c6c67a23 */ /* 0x100fe400000108f4 */
[----:B------:R-:W-:Y:S01]  /*8940*/  FFMA.FTZ R197, R197, c[0x0][0x2d0], -R244 ;  /* 0x0000b400c5c57a23 */ /* 0x000fe200000108f4 */
[----:B------:R-:W-:Y:S01]  /*8950*/  MUFU.EX2 R126, R166 ;  /* 0x000000a6007e7308 */ /* 0x000fe20000000800 */
[C---:B------:R-:W-:Y:S01]  /*8960*/  HMMA.16816.F32.BF16 R8, R144.reuse, R20, R8 ;  /* 0x000000149008723c */ /* 0x040fe20000041808 */
[--C-:B------:R-:W-:Y:S02]  /*8970*/  FFMA.FTZ R193, R193, c[0x0][0x2d0], -R194.reuse ;  /* 0x0000b400c1c17a23 */ /* 0x100fe400000108c2 */
[--C-:B------:R-:W-:Y:S02]  /*8980*/  FFMA.FTZ R191, R191, c[0x0][0x2d0], -R194.reuse ;  /* 0x0000b400bfbf7a23 */ /* 0x100fe400000108c2 */
[----:B------:R-:W-:Y:S02]  /*8990*/  FFMA.FTZ R194, R167, c[0x0][0x2d0], -R194 ;  /* 0x0000b400a7c27a23 */ /* 0x000fe400000108c2 */
[C---:B------:R-:W-:Y:S01]  /*89a0*/  FMUL.FTZ R20, R150.reuse, R104 ;  /* 0x0000006896147220 */ /* 0x040fe20000410000 */
[-C--:B------:R-:W-:Y:S01]  /*89b0*/  HMMA.16816.F32.BF16 R12, R144, R22.reuse, R12 ;  /* 0x00000016900c723c */ /* 0x080fe2000004180c */
[----:B------:R-:W-:Y:S01]  /*89c0*/  FMUL.FTZ R21, R150, R105 ;  /* 0x0000006996157220 */ /* 0x000fe20000410000 */
[----:B------:R-:W-:Y:S02]  /*89d0*/  MUFU.EX2 R137, R164 ;  /* 0x000000a400897308 */ /* 0x000fe40000000800 */
[--C-:B------:R-:W-:Y:S02]  /*89e0*/  FFMA.FTZ R192, R192, c[0x0][0x2d0], -R244.reuse ;  /* 0x0000b400c0c07a23 */ /* 0x100fe400000108f4 */
[----:B------:R-:W-:Y:S02]  /*89f0*/  FFMA.FTZ R244, R171, c[0x0][0x2d0], -R244 ;  /* 0x0000b400abf47a23 */ /* 0x000fe400000108f4 */
[C---:B------:R-:W-:Y:S01]  /*8a00*/  HMMA.16816.F32.BF16 R16, R156.reuse, R22, R16 ;  /* 0x000000169c10723c */ /* 0x040fe20000041810 */
[C---:B------:R-:W-:Y:S03]  /*8a10*/  FMUL.FTZ R72, R2.reuse, R72 ;  /* 0x0000004802487220 */ /* 0x040fe60000410000 */
[----:B------:R2:W-:Y:S01]  /*8a20*/  MUFU.EX2 R139, R170 ;  /* 0x000000aa008b7308 */ /* 0x0005e20000000800 */
[----:B------:R-:W-:Y:S02]  /*8a30*/  FMUL.FTZ R73, R2, R73 ;  /* 0x0000004902497220 */ /* 0x000fe40000410000 */
[C---:B------:R-:W-:Y:S02]  /*8a40*/  FMUL.FTZ R22, R148.reuse, R106 ;  /* 0x0000006a94167220 */ /* 0x040fe40000410000 */
[----:B------:R-:W-:Y:S02]  /*8a50*/  FMUL.FTZ R23, R148, R107 ;  /* 0x0000006b94177220 */ /* 0x000fe40000410000 */
[----:B------:R-:W3:Y:S01]  /*8a60*/  LDSM.16.MT88.4 R104, [R212+0xd00] ;  /* 0x000d0000d468783b */ /* 0x000ee20000004200 */
[C---:B------:R-:W-:Y:S02]  /*8a70*/  FMUL.FTZ R74, R0.reuse, R74 ;  /* 0x0000004a004a7220 */ /* 0x040fe40000410000 */
[----:B------:R4:W-:Y:S01]  /*8a80*/  MUFU.EX2 R125, R165 ;  /* 0x000000a5007d7308 */ /* 0x0009e20000000800 */
[----:B------:R-:W-:Y:S01]  /*8a90*/  FMUL.FTZ R75, R0, R75 ;  /* 0x0000004b004b7220 */ /* 0x000fe20000410000 */
[-C--:B------:R-:W-:Y:S01]  /*8aa0*/  HMMA.16816.F32.BF16 R20, R156, R36.reuse, R20 ;  /* 0x000000249c14723c */ /* 0x080fe20000041814 */
[C---:B------:R-:W-:Y:S02]  /*8ab0*/  FMUL.FTZ R76, R2.reuse, R76 ;  /* 0x0000004c024c7220 */ /* 0x040fe40000410000 */
[----:B------:R-:W-:Y:S02]  /*8ac0*/  FMUL.FTZ R77, R2, R77 ;  /* 0x0000004d024d7220 */ /* 0x000fe40000410000 */
[C---:B------:R-:W-:Y:S02]  /*8ad0*/  FMUL.FTZ R78, R0.reuse, R78 ;  /* 0x0000004e004e7220 */ /* 0x040fe40000410000 */
[----:B------:R-:W-:Y:S01]  /*8ae0*/  FMUL.FTZ R79, R0, R79 ;  /* 0x0000004f004f7220 */ /* 0x000fe20000410000 */
[C---:B------:R-:W-:Y:S01]  /*8af0*/  HMMA.16816.F32.BF16 R24, R144.reuse, R36, R24 ;  /* 0x000000249018723c */ /* 0x040fe20000041818 */
[----:B------:R-:W-:Y:S01]  /*8b00*/  MUFU.EX2 R186, R186 ;  /* 0x000000ba00ba7308 */ /* 0x000fe20000000800 */
[----:B--2---:R-:W-:Y:S02]  /*8b10*/  LDSM.16.MT88.4 R168, [R214+0x2100] ;  /* 0x00210000d6a8783b */ /* 0x004fe40000004200 */
[----:B------:R-:W-:Y:S03]  /*8b20*/  FMUL.FTZ R88, R2, R88 ;  /* 0x0000005802587220 */ /* 0x000fe60000410000 */
[C---:B------:R-:W-:Y:S01]  /*8b30*/  FMUL.FTZ R36, R150.reuse, R120 ;  /* 0x0000007896247220 */ /* 0x040fe20000410000 */
[-C--:B------:R-:W-:Y:S01]  /*8b40*/  HMMA.16816.F32.BF16 R28, R144, R38.reuse, R28 ;  /* 0x00000026901c723c */ /* 0x080fe2000004181c */
[----:B------:R-:W-:Y:S02]  /*8b50*/  FMUL.FTZ R37, R150, R121 ;  /* 0x0000007996257220 */ /* 0x000fe40000410000 */
[----:B------:R-:W2:Y:S01]  /*8b60*/  MUFU.EX2 R187, R187 ;  /* 0x000000bb00bb7308 */ /* 0x000ea20000000800 */
[----:B------:R-:W-:Y:S01]  /*8b70*/  FMUL.FTZ R89, R2, R89 ;  /* 0x0000005902597220 */ /* 0x000fe20000410000 */
[----:B----4-:R-:W-:Y:S01]  /*8b80*/  LDSM.16.MT88.4 R164, [R212+0x1500] ;  /* 0x00150000d4a4783b */ /* 0x010fe20000004200 */
[C---:B------:R-:W-:Y:S02]  /*8b90*/  FMUL.FTZ R90, R0.reuse, R90 ;  /* 0x0000005a005a7220 */ /* 0x040fe40000410000 */
[C---:B------:R-:W-:Y:S01]  /*8ba0*/  HMMA.16816.F32.BF16 R32, R156.reuse, R38, R32 ;  /* 0x000000269c20723c */ /* 0x040fe20000041820 */
[----:B------:R-:W-:Y:S03]  /*8bb0*/  FMUL.FTZ R91, R0, R91 ;  /* 0x0000005b005b7220 */ /* 0x000fe60000410000 */
[C---:B------:R-:W-:Y:S01]  /*8bc0*/  FMUL.FTZ R92, R2.reuse, R92 ;  /* 0x0000005c025c7220 */ /* 0x040fe20000410000 */
[----:B------:R-:W-:Y:S01]  /*8bd0*/  MUFU.EX2 R188, R188 ;  /* 0x000000bc00bc7308 */ /* 0x000fe20000000800 */
[----:B------:R-:W-:Y:S02]  /*8be0*/  FMUL.FTZ R93, R2, R93 ;  /* 0x0000005d025d7220 */ /* 0x000fe40000410000 */
[C---:B------:R-:W-:Y:S04]  /*8bf0*/  FMUL.FTZ R38, R148.reuse, R122 ;  /* 0x0000007a94267220 */ /* 0x040fe80000410000 */
[----:B------:R-:W-:Y:S02]  /*8c00*/  FMUL.FTZ R39, R148, R123 ;  /* 0x0000007b94277220 */ /* 0x000fe40000410000 */
[----:B------:R-:W-:Y:S01]  /*8c10*/  LDSM.16.MT88.4 R120, [R212+0x900] ;  /* 0x00090000d478783b */ /* 0x000fe20000004200 */
[----:B------:R-:W4:Y:S01]  /*8c20*/  MUFU.EX2 R189, R189 ;  /* 0x000000bd00bd7308 */ /* 0x000f220000000800 */
[C---:B------:R-:W-:Y:S02]  /*8c30*/  FMUL.FTZ R94, R0.reuse, R94 ;  /* 0x0000005e005e7220 */ /* 0x040fe40000410000 */
[----:B------:R-:W-:Y:S01]  /*8c40*/  FMUL.FTZ R95, R0, R95 ;  /* 0x0000005f005f7220 */ /* 0x000fe20000410000 */
[-C--:B-1----:R-:W-:Y:S01]  /*8c50*/  HMMA.16816.F32.BF16 R36, R156, R100.reuse, R36 ;  /* 0x000000649c24723c */ /* 0x082fe20000041824 */
[C---:B------:R-:W-:Y:S02]  /*8c60*/  FMUL.FTZ R96, R150.reuse, R96 ;  /* 0x0000006096607220 */ /* 0x040fe40000410000 */
[----:B------:R-:W-:Y:S02]  /*8c70*/  FMUL.FTZ R97, R150, R97 ;  /* 0x0000006196617220 */ /* 0x000fe40000410000 */
[C---:B------:R-:W-:Y:S01]  /*8c80*/  FMUL.FTZ R98, R148.reuse, R98 ;  /* 0x0000006294627220 */ /* 0x040fe20000410000 */
[----:B------:R-:W-:Y:S01]  /*8c90*/  MUFU.EX2 R190, R190 ;  /* 0x000000be00be7308 */ /* 0x000fe20000000800 */
[----:B------:R-:W-:Y:S01]  /*8ca0*/  FMUL.FTZ R99, R148, R99 ;  /* 0x0000006394637220 */ /* 0x000fe20000410000 */
[C---:B------:R-:W-:Y:S01]  /*8cb0*/  HMMA.16816.F32.BF16 R40, R144.reuse, R100, R40 ;  /* 0x000000649028723c */ /* 0x040fe20000041828 */
[C---:B------:R-:W-:Y:S03]  /*8cc0*/  FMUL.FTZ R68, R150.reuse, R68 ;  /* 0x0000004496447220 */ /* 0x040fe60000410000 */
[----:B------:R-:W-:Y:S02]  /*8cd0*/  FMUL.FTZ R69, R150, R69 ;  /* 0x0000004596457220 */ /* 0x000fe40000410000 */
[C---:B------:R-:W-:Y:S02]  /*8ce0*/  FMUL.FTZ R70, R148.reuse, R70 ;  /* 0x0000004694467220 */ /* 0x040fe40000410000 */
[-C--:B------:R-:W-:Y:S01]  /*8cf0*/  HMMA.16816.F32.BF16 R44, R144, R102.reuse, R44 ;  /* 0x00000066902c723c */ /* 0x080fe2000004182c */
[----:B------:R-:W1:Y:S03]  /*8d00*/  MUFU.EX2 R195, R195 ;  /* 0x000000c300c37308 */ /* 0x000e660000000800 */
[----:B------:R-:W-:Y:S02]  /*8d10*/  FMUL.FTZ R71, R148, R71 ;  /* 0x0000004794477220 */ /* 0x000fe40000410000 */
[C---:B------:R-:W-:Y:S02]  /*8d20*/  FMUL.FTZ R80, R150.reuse, R80 ;  /* 0x0000005096507220 */ /* 0x040fe40000410000 */
[C---:B------:R-:W-:Y:S01]  /*8d30*/  HMMA.16816.F32.BF16 R48, R156.reuse, R102, R48 ;  /* 0x000000669c30723c */ /* 0x040fe20000041830 */
[----:B------:R-:W5:Y:S02]  /*8d40*/  LDSM.16.MT88.4 R100, [R214+0x1900] ;  /* 0x00190000d664783b */ /* 0x000f640000004200 */
[----:B------:R-:W-:Y:S01]  /*8d50*/  MUFU.EX2 R196, R196 ;  /* 0x000000c400c47308 */ /* 0x000fe20000000800 */
[----:B------:R-:W-:Y:S02]  /*8d60*/  FMUL.FTZ R81, R150, R81 ;  /* 0x0000005196517220 */ /* 0x000fe40000410000 */
[C---:B------:R-:W-:Y:S02]  /*8d70*/  FMUL.FTZ R82, R148.reuse, R82 ;  /* 0x0000005294527220 */ /* 0x040fe40000410000 */
[-C--:B---3--:R-:W-:Y:S01]  /*8d80*/  HMMA.16816.F32.BF16 R52, R156, R104.reuse, R52 ;  /* 0x000000689c34723c */ /* 0x088fe20000041834 */
[----:B------:R-:W-:Y:S03]  /*8d90*/  FMUL.FTZ R83, R148, R83 ;  /* 0x0000005394537220 */ /* 0x000fe60000410000 */
[C---:B------:R-:W-:Y:S01]  /*8da0*/  FMUL.FTZ R84, R150.reuse, R84 ;  /* 0x0000005496547220 */ /* 0x040fe20000410000 */
[----:B------:R-:W3:Y:S01]  /*8db0*/  MUFU.EX2 R199, R199 ;  /* 0x000000c700c77308 */ /* 0x000ee20000000800 */
[----:B------:R-:W-:Y:S02]  /*8dc0*/  FMUL.FTZ R85, R150, R85 ;  /* 0x0000005596557220 */ /* 0x000fe40000410000 */
[C---:B------:R-:W-:Y:S01]  /*8dd0*/  HMMA.16816.F32.BF16 R56, R144.reuse, R104, R56 ;  /* 0x000000689038723c */ /* 0x040fe20000041838 */
[C---:B------:R-:W-:Y:S03]  /*8de0*/  FMUL.FTZ R86, R148.reuse, R86 ;  /* 0x0000005694567220 */ /* 0x040fe60000410000 */
[----:B------:R-:W-:Y:S02]  /*8df0*/  FMUL.FTZ R87, R148, R87 ;  /* 0x0000005794577220 */ /* 0x000fe40000410000 */
[--C-:B------:R-:W-:Y:S01]  /*8e00*/  FFMA.FTZ R248, R248, c[0x0][0x2d0], -R162.reuse ;  /* 0x0000b400f8f87a23 */ /* 0x100fe200000108a2 */
[----:B------:R-:W-:Y:S01]  /*8e10*/  MUFU.EX2 R242, R242 ;  /* 0x000000f200f27308 */ /* 0x000fe20000000800 */
[-C--:B------:R-:W-:Y:S01]  /*8e20*/  HMMA.16816.F32.BF16 R60, R144, R106.reuse, R60 ;  /* 0x0000006a903c723c */ /* 0x080fe2000004183c */
[--C-:B------:R-:W-:Y:S03]  /*8e30*/  FFMA.FTZ R251, R251, c[0x0][0x2d0], -R162.reuse ;  /* 0x0000b400fbfb7a23 */ /* 0x100fe600000108a2 */
[--C-:B------:R-:W-:Y:S02]  /*8e40*/  FFMA.FTZ R252, R252, c[0x0][0x2d0], -R162.reuse ;  /* 0x0000b400fcfc7a23 */ /* 0x100fe400000108a2 */
[--C-:B------:R-:W-:Y:S02]  /*8e50*/  FFMA.FTZ R250, R250, c[0x0][0x2d0], -R162.reuse ;  /* 0x0000b400fafa7a23 */ /* 0x100fe400000108a2 */
[C---:B------:R-:W-:Y:S01]  /*8e60*/  HMMA.16816.F32.BF16 R64, R156.reuse, R106, R64 ;  /* 0x0000006a9c40723c */ /* 0x040fe20000041840 */
[----:B------:R-:W3:Y:S01]  /*8e70*/  LDSM.16.MT88.4 R104, [R212+0x1900] ;  /* 0x00190000d468783b */ /* 0x000ee20000004200 */
[----:B------:R-:W1:Y:S02]  /*8e80*/  MUFU.EX2 R247, R247 ;  /* 0x000000f700f77308 */ /* 0x000e640000000800 */
[--C-:B------:R-:W-:Y:S02]  /*8e90*/  FFMA.FTZ R163, R163, c[0x0][0x2d0], -R162.reuse ;  /* 0x0000b400a3a37a23 */ /* 0x100fe400000108a2 */
[--C-:B------:R-:W-:Y:S02]  /*8ea0*/  FFMA.FTZ R160, R160, c[0x0][0x2d0], -R162.reuse ;  /* 0x0000b400a0a07a23 */ /* 0x100fe400000108a2 */
[----:B------:R-:W-:Y:S01]  /*8eb0*/  FFMA.FTZ R162, R153, c[0x0][0x2d0], -R162 ;  /* 0x0000b40099a27a23 */ /* 0x000fe200000108a2 */
[-C--:B-----5:R-:W-:Y:S03]  /*8ec0*/  HMMA.16816.F32.BF16 R68, R156, R100.reuse, R68 ;  /* 0x000000649c44723c */ /* 0x0a0fe60000041844 */
[----:B------:R-:W-:Y:S01]  /*8ed0*/  MUFU.EX2 R246, R246 ;  /* 0x000000f600f67308 */ /* 0x000fe20000000800 */
[----:B------:R-:W-:Y:S01]  /*8ee0*/  FFMA.FTZ R175, R150, R243, R175 ;  /* 0x000000f396af7223 */ /* 0x000fe200000100af */
[----:B------:R-:W-:Y:S01]  /*8ef0*/  MOV R150, R151 ;  /* 0x0000009700967202 */ /* 0x000fe20000000f00 */
[----:B------:R-:W-:Y:S01]  /*8f00*/  FFMA.FTZ R155, R148, R241, R155 ;  /* 0x000000f1949b7223 */ /* 0x000fe2000001009b */
[----:B------:R-:W-:Y:S01]  /*8f10*/  MOV R148, R149 ;  /* 0x0000009500947202 */ /* 0x000fe20000000f00 */
[C---:B------:R-:W-:Y:S01]  /*8f20*/  HMMA.16816.F32.BF16 R72, R144.reuse, R100, R72 ;  /* 0x000000649048723c */ /* 0x040fe20000041848 */
[----:B------:R-:W-:Y:S03]  /*8f30*/  FFMA.FTZ R177, R2, R239, R177 ;  /* 0x000000ef02b17223 */ /* 0x000fe600000100b1 */
[----:B------:R-:W-:Y:S01]  /*8f40*/  FFMA.FTZ R185, R0, R237, R185 ;  /* 0x000000ed00b97223 */ /* 0x000fe200000100b9 */
[----:B------:R-:W-:Y:S01]  /*8f50*/  MUFU.EX2 R249, R249 ;  /* 0x000000f900f97308 */ /* 0x000fe20000000800 */
[----:B------:R-:W-:Y:S01]  /*8f60*/  FADD.FTZ R174, R174, R175 ;  /* 0x000000afaeae7221 */ /* 0x000fe20000010000 */
[----:B--2---:R-:W-:Y:S01]  /*8f70*/  F2FP.BF16.PACK_AB R100, R187, R186 ;  /* 0x000000babb64723e */ /* 0x004fe200000010ff */
[-C--:B------:R-:W-:Y:S01]  /*8f80*/  HMMA.16816.F32.BF16 R76, R144, R102.reuse, R76 ;  /* 0x00000066904c723c */ /* 0x080fe2000004184c */
[----:B----4-:R-:W-:Y:S03]  /*8f90*/  F2FP.BF16.PACK_AB R101, R189, R188 ;  /* 0x000000bcbd65723e */ /* 0x010fe600000010ff */
[----:B------:R-:W-:Y:S01]  /*8fa0*/  MOV R2, R3 ;  /* 0x0000000300027202 */ /* 0x000fe20000000f00 */
[----:B------:R-:W-:Y:S02]  /*8fb0*/  FADD.FTZ R154, R154, R155 ;  /* 0x0000009b9a9a7221 */ /* 0x000fe40000010000 */
[----:B------:R-:W-:Y:S01]  /*8fc0*/  MUFU.EX2 R248, R248 ;  /* 0x000000f800f87308 */ /* 0x000fe20000000800 */
[C---:B------:R-:W-:Y:S01]  /*8fd0*/  HMMA.16816.F32.BF16 R80, R156.reuse, R102, R80 ;  /* 0x000000669c50723c */ /* 0x040fe20000041850 */
[----:B------:R-:W-:Y:S03]  /*8fe0*/  FADD.FTZ R176, R176, R177 ;  /* 0x000000b1b0b07221 */ /* 0x000fe60000010000 */
[----:B------:R-:W-:Y:S02]  /*8ff0*/  FADD.FTZ R184, R184, R185 ;  /* 0x000000b9b8b87221 */ /* 0x000fe40000010000 */
[----:B------:R-:W-:Y:S01]  /*9000*/  FADD.FTZ R173, R173, R174 ;  /* 0x000000aeadad7221 */ /* 0x000fe20000010000 */
[----:B-1----:R-:W-:Y:S01]  /*9010*/  F2FP.BF16.PACK_AB R102, R195, R190 ;  /* 0x000000bec366723e */ /* 0x002fe200000010ff */
[-C--:B---3--:R-:W-:Y:S01]  /*9020*/  HMMA.16816.F32.BF16 R84, R156, R104.reuse, R84 ;  /* 0x000000689c54723c */ /* 0x088fe20000041854 */
[----:B------:R-:W-:Y:S01]  /*9030*/  F2FP.BF16.PACK_AB R103, R199, R196 ;  /* 0x000000c4c767723e */ /* 0x000fe200000010ff */
[----:B------:R-:W1:Y:S02]  /*9040*/  MUFU.EX2 R251, R251 ;  /* 0x000000fb00fb7308 */ /* 0x000e640000000800 */
[----:B------:R-:W-:Y:S02]  /*9050*/  FADD.FTZ R179, R179, R154 ;  /* 0x0000009ab3b37221 */ /* 0x000fe40000010000 */
[----:B------:R-:W-:Y:S02]  /*9060*/  FADD.FTZ R181, R181, R176 ;  /* 0x000000b0b5b57221 */ /* 0x000fe40000010000 */
[C---:B------:R-:W-:Y:S01]  /*9070*/  HMMA.16816.F32.BF16 R88, R144.reuse, R104, R88 ;  /* 0x000000689058723c */ /* 0x040fe20000041858 */
[----:B------:R-:W-:Y:S03]  /*9080*/  FADD.FTZ R183, R183, R184 ;  /* 0x000000b8b7b77221 */ /* 0x000fe60000010000 */
[----:B------:R-:W-:Y:S01]  /*9090*/  MUFU.EX2 R252, R252 ;  /* 0x000000fc00fc7308 */ /* 0x000fe20000000800 */
[----:B------:R-:W-:Y:S02]  /*90a0*/  FADD.FTZ R173, R172, R173 ;  /* 0x000000adacad7221 */ /* 0x000fe40000010000 */
[----:B------:R-:W-:Y:S01]  /*90b0*/  F2FP.BF16.PACK_AB R104, R247, R242 ;  /* 0x000000f2f768723e */ /* 0x000fe200000010ff */
[-C--:B------:R-:W-:Y:S01]  /*90c0*/  HMMA.16816.F32.BF16 R92, R144, R106.reuse, R92 ;  /* 0x0000006a905c723c */ /* 0x080fe2000004185c */
[----:B------:R-:W-:Y:S03]  /*90d0*/  FADD.FTZ R179, R178, R179 ;  /* 0x000000b3b2b37221 */ /* 0x000fe60000010000 */
[----:B------:R-:W-:Y:S02]  /*90e0*/  FADD.FTZ R181, R180, R181 ;  /* 0x000000b5b4b57221 */ /* 0x000fe40000010000 */
[----:B------:R-:W2:Y:S01]  /*90f0*/  MUFU.EX2 R250, R250 ;  /* 0x000000fa00fa7308 */ /* 0x000ea20000000800 */
[----:B------:R-:W-:Y:S01]  /*9100*/  FADD.FTZ R183, R182, R183 ;  /* 0x000000b7b6b77221 */ /* 0x000fe20000010000 */
[----:B------:R-:W-:Y:S01]  /*9110*/  HMMA.16816.F32.BF16 R96, R156, R106, R96 ;  /* 0x0000006a9c60723c */ /* 0x000fe20000041860 */
[----:B------:R-:W-:Y:S03]  /*9120*/  FADD.FTZ R186, R186, R173 ;  /* 0x000000adbaba7221 */ /* 0x000fe60000010000 */
[----:B-1----:R-:W-:Y:S01]  /*9130*/  F2FP.BF16.PACK_AB R105, R251, R248 ;  /* 0x000000f8fb69723e */ /* 0x002fe200000010ff */
[----:B------:R-:W-:Y:S02]  /*9140*/  FADD.FTZ R188, R188, R179 ;  /* 0x000000b3bcbc7221 */ /* 0x000fe40000010000 */
[----:B------:R-:W-:Y:S01]  /*9150*/  F2FP.BF16.PACK_AB R106, R249, R246 ;  /* 0x000000f6f96a723e */ /* 0x000fe200000010ff */
[-C--:B------:R-:W-:Y:S01]  /*9160*/  HMMA.16816.F32.BF16 R4, R100, R108.reuse, R4 ;  /* 0x0000006c6404723c */ /* 0x080fe20000041804 */
[----:B------:R-:W-:Y:S03]  /*9170*/  MUFU.EX2 R198, R198 ;  /* 0x000000c600c67308 */ /* 0x000fe60000000800 */
[----:B------:R-:W-:Y:S02]  /*9180*/  FADD.FTZ R242, R242, R181 ;  /* 0x000000b5f2f27221 */ /* 0x000fe40000010000 */
[----:B------:R-:W-:Y:S02]  /*9190*/  FADD.FTZ R248, R248, R183 ;  /* 0x000000b7f8f87221 */ /* 0x000fe40000010000 */
[----:B------:R-:W-:Y:S03]  /*91a0*/  FADD.FTZ R187, R187, R186 ;  /* 0x000000babbbb7221 */ /* 0x000fe60000010000 */
[----:B------:R-:W1:Y:S01]  /*91b0*/  MUFU.EX2 R197, R197 ;  /* 0x000000c500c57308 */ /* 0x000e620000000800 */
[----:B------:R-:W-:Y:S01]  /*91c0*/  FADD.FTZ R189, R189, R188 ;  /* 0x000000bcbdbd7221 */ /* 0x000fe20000010000 */
[----:B--2---:R-:W-:Y:S01]  /*91d0*/  F2FP.BF16.PACK_AB R107, R250, R252 ;  /* 0x000000fcfa6b723e */ /* 0x004fe200000010ff */
[----:B------:R-:W-:Y:S02]  /*91e0*/  FADD.FTZ R247, R247, R242 ;  /* 0x000000f2f7f77221 */ /* 0x000fe40000010000 */
[----:B------:R-:W-:Y:S02]  /*91f0*/  FADD.FTZ R251, R251, R248 ;  /* 0x000000f8fbfb7221 */ /* 0x000fe40000010000 */
[----:B------:R-:W-:Y:S02]  /*9200*/  FADD.FTZ R190, R190, R187 ;  /* 0x000000bbbebe7221 */ /* 0x000fe40000010000 */
[C---:B------:R-:W-:Y:S01]  /*9210*/  HMMA.16816.F32.BF16 R8, R104.reuse, R108, R8 ;  /* 0x0000006c6808723c */ /* 0x040fe20000041808 */
[----:B------:R-:W2:Y:S01]  /*9220*/  MUFU.EX2 R193, R193 ;  /* 0x000000c100c17308 */ /* 0x000ea20000000800 */
[----:B------:R-:W-:Y:S02]  /*9230*/  FADD.FTZ R196, R196, R189 ;  /* 0x000000bdc4c47221 */ /* 0x000fe40000010000 */
[----:B------:R-:W-:Y:S02]  /*9240*/  FADD.FTZ R246, R246, R247 ;  /* 0x000000f7f6f67221 */ /* 0x000fe40000010000 */
[----:B------:R-:W-:Y:S02]  /*9250*/  FADD.FTZ R251, R252, R251 ;  /* 0x000000fbfcfb7221 */ /* 0x000fe40000010000 */
[-C--:B------:R-:W-:Y:S01]  /*9260*/  HMMA.16816.F32.BF16 R12, R104, R110.reuse, R12 ;  /* 0x0000006e680c723c */ /* 0x080fe2000004180c */
[----:B------:R-:W-:Y:S02]  /*9270*/  FADD.FTZ R195, R195, R190 ;  /* 0x000000bec3c37221 */ /* 0x000fe40000010000 */
[----:B------:R-:W3:Y:S01]  /*9280*/  MUFU.EX2 R191, R191 ;  /* 0x000000bf00bf7308 */ /* 0x000ee20000000800 */
[----:B------:R-:W-:Y:S01]  /*9290*/  FADD.FTZ R196, R199, R196 ;  /* 0x000000c4c7c47221 */ /* 0x000fe20000010000 */
[----:B-1----:R-:W-:Y:S01]  /*92a0*/  F2FP.BF16.PACK_AB R156, R197, R198 ;  /* 0x000000c6c59c723e */ /* 0x002fe200000010ff */
[----:B------:R-:W-:Y:S02]  /*92b0*/  FADD.FTZ R246, R249, R246 ;  /* 0x000000f6f9f67221 */ /* 0x000fe40000010000 */
[C---:B------:R-:W-:Y:S01]  /*92c0*/  HMMA.16816.F32.BF16 R16, R100.reuse, R110, R16 ;  /* 0x0000006e6410723c */ /* 0x040fe20000041810 */
[----:B------:R-:W1:Y:S03]  /*92d0*/  LDSM.16.MT88.4 R108, [R212+0x1100] ;  /* 0x00110000d46c783b */ /* 0x000e660000004200 */
[----:B------:R-:W-:Y:S01]  /*92e0*/  FADD.FTZ R251, R250, R251 ;  /* 0x000000fbfafb7221 */ /* 0x000fe20000010000 */
[----:B------:R-:W4:Y:S01]  /*92f0*/  MUFU.EX2 R192, R192 ;  /* 0x000000c000c07308 */ /* 0x000f220000000800 */
[----:B------:R-:W-:Y:S02]  /*9300*/  FADD.FTZ R198, R198, R195 ;  /* 0x000000c3c6c67221 */ /* 0x000fe40000010000 */
[-C--:B------:R-:W-:Y:S01]  /*9310*/  HMMA.16816.F32.BF16 R20, R100, R112.reuse, R20 ;  /* 0x000000706414723c */ /* 0x080fe20000041814 */
[----:B--2---:R-:W-:Y:S03]  /*9320*/  FADD.FTZ R196, R193, R196 ;  /* 0x000000c4c1c47221 */ /* 0x004fe60000010000 */
[----:B------:R-:W-:Y:S03]  /*9330*/  FADD.FTZ R197, R197, R198 ;  /* 0x000000c6c5c57221 */ /* 0x000fe60000010000 */
[----:B------:R-:W2:Y:S01]  /*9340*/  MUFU.EX2 R244, R244 ;  /* 0x000000f400f47308 */ /* 0x000ea20000000800 */
[C---:B------:R-:W-:Y:S01]  /*9350*/  HMMA.16816.F32.BF16 R24, R104.reuse, R112, R24 ;  /* 0x000000706818723c */ /* 0x040fe20000041818 */
[C---:B---3--:R-:W-:Y:S03]  /*9360*/  F2FP.BF16.PACK_AB R157, R191.reuse, R193 ;  /* 0x000000c1bf9d723e */ /* 0x048fe600000010ff */
[----:B------:R-:W-:Y:S04]  /*9370*/  FADD.FTZ R196, R191, R196 ;  /* 0x000000c4bfc47221 */ /* 0x000fe80000010000 */
[-C--:B------:R-:W-:Y:S01]  /*9380*/  HMMA.16816.F32.BF16 R28, R104, R114.reuse, R28 ;  /* 0x00000072681c723c */ /* 0x080fe2000004181c */
[----:B------:R-:W3:Y:S03]  /*9390*/  MUFU.EX2 R194, R194 ;  /* 0x000000c200c27308 */ /* 0x000ee60000000800 */
[----:B----4-:R-:W-:Y:S04]  /*93a0*/  FADD.FTZ R197, R192, R197 ;  /* 0x000000c5c0c57221 */ /* 0x010fe80000010000 */
[C---:B------:R-:W-:Y:S01]  /*93b0*/  HMMA.16816.F32.BF16 R32, R100.reuse, R114, R32 ;  /* 0x000000726420723c */ /* 0x040fe20000041820 */
[----:B------:R-:W4:Y:S02]  /*93c0*/  LDSM.16.MT88.4 R112, [R214+0x1d00] ;  /* 0x001d0000d670783b */ /* 0x000f240000004200 */
[----:B------:R-:W5:Y:S01]  /*93d0*/  MUFU.EX2 R127, R163 ;  /* 0x000000a3007f7308 */ /* 0x000f620000000800 */
[C---:B--2---:R-:W-:Y:S04]  /*93e0*/  F2FP.BF16.PACK_AB R158, R244.reuse, R192 ;  /* 0x000000c0f49e723e */ /* 0x044fe800000010ff */
[-C--:B------:R-:W-:Y:S01]  /*93f0*/  HMMA.16816.F32.BF16 R36, R100, R116.reuse, R36 ;  /* 0x000000746424723c */ /* 0x080fe20000041824 */
[----:B------:R-:W-:Y:S04]  /*9400*/  FADD.FTZ R243, R244, R197 ;  /* 0x000000c5f4f37221 */ /* 0x000fe80000010000 */
[----:B------:R2:W-:Y:S03]  /*9410*/  MUFU.EX2 R138, R160 ;  /* 0x000000a0008a7308 */ /* 0x0005e60000000800 */
[C---:B------:R-:W-:Y:S01]  /*9420*/  HMMA.16816.F32.BF16 R40, R104.reuse, R116, R40 ;  /* 0x000000746828723c */ /* 0x040fe20000041828 */
[----:B---3--:R-:W-:Y:S06]  /*9430*/  F2FP.BF16.PACK_AB R159, R194, R136 ;  /* 0x00000088c29f723e */ /* 0x008fec00000010ff */
[----:B------:R3:W3:Y:S01]  /*9440*/  MUFU.EX2 R153, R162 ;  /* 0x000000a200997308 */ /* 0x0006e20000000800 */
[-C--:B------:R-:W-:Y:S01]  /*9450*/  HMMA.16816.F32.BF16 R44, R104, R118.reuse, R44 ;  /* 0x00000076682c723c */ /* 0x080fe2000004182c */
[----:B-----5:R-:W-:Y:S07]  /*9460*/  F2FP.BF16.PACK_AB R161, R127, R125 ;  /* 0x0000007d7fa1723e */ /* 0x020fee00000010ff */
[C---:B------:R-:W-:Y:S01]  /*9470*/  HMMA.16816.F32.BF16 R48, R100.reuse, R118, R48 ;  /* 0x000000766430723c */ /* 0x040fe20000041830 */
[----:B------:R-:W5:Y:S03]  /*9480*/  LDSM.16.MT88.4 R116, [R212+0x1d00] ;  /* 0x001d0000d474783b */ /* 0x000f660000004200 */
[----:B--2---:R-:W-:Y:S04]  /*9490*/  F2FP.BF16.PACK_AB R160, R126, R124 ;  /* 0x0000007c7ea0723e */ /* 0x004fe800000010ff */
[-C--:B-1----:R-:W-:Y:S01]  /*94a0*/  HMMA.16816.F32.BF16 R52, R100, R108.reuse, R52 ;  /* 0x0000006c6434723c */ /* 0x082fe20000041834 */
[----:B---3--:R-:W-:Y:S07]  /*94b0*/  F2FP.BF16.PACK_AB R162, R139, R137 ;  /* 0x000000898ba2723e */ /* 0x008fee00000010ff */
[C---:B------:R-:W-:Y:S01]  /*94c0*/  HMMA.16816.F32.BF16 R56, R104.reuse, R108, R56 ;  /* 0x0000006c6838723c */ /* 0x040fe20000041838 */
[-C--:B------:R-:W-:Y:S07]  /*94d0*/  F2FP.BF16.PACK_AB R163, R153, R138.reuse ;  /* 0x0000008a99a3723e */ /* 0x080fee00000010ff */
[-C--:B------:R-:W-:Y:S08]  /*94e0*/  HMMA.16816.F32.BF16 R60, R104, R110.reuse, R60 ;  /* 0x0000006e683c723c */ /* 0x080ff0000004183c */
[C---:B------:R-:W-:Y:S01]  /*94f0*/  HMMA.16816.F32.BF16 R64, R100.reuse, R110, R64 ;  /* 0x0000006e6440723c */ /* 0x040fe20000041840 */
[----:B------:R-:W1:Y:S07]  /*9500*/  LDSM.16.MT88.4 R108, [R214+0x900] ;  /* 0x00090000d66c783b */ /* 0x000e6e0000004200 */
[-C--:B----4-:R-:W-:Y:S08]  /*9510*/  HMMA.16816.F32.BF16 R68, R100, R112.reuse, R68 ;  /* 0x000000706444723c */ /* 0x090ff00000041844 */
[C---:B------:R-:W-:Y:S08]  /*9520*/  HMMA.16816.F32.BF16 R72, R104.reuse, R112, R72 ;  /* 0x000000706848723c */ /* 0x040ff00000041848 */
[-C--:B------:R-:W-:Y:S08]  /*9530*/  HMMA.16816.F32.BF16 R76, R104, R114.reuse, R76 ;  /* 0x00000072684c723c */ /* 0x080ff0000004184c */
[C---:B------:R-:W-:Y:S08]  /*9540*/  HMMA.16816.F32.BF16 R80, R100.reuse, R114, R80 ;  /* 0x000000726450723c */ /* 0x040ff00000041850 */
[-C--:B-----5:R-:W-:Y:S08]  /*9550*/  HMMA.16816.F32.BF16 R84, R100, R116.reuse, R84 ;  /* 0x000000746454723c */ /* 0x0a0ff00000041854 */
[C---:B------:R-:W-:Y:S08]  /*9560*/  HMMA.16816.F32.BF16 R88, R104.reuse, R116, R88 ;  /* 0x000000746858723c */ /* 0x040ff00000041858 */
[-C--:B------:R-:W-:Y:S08]  /*9570*/  HMMA.16816.F32.BF16 R92, R104, R118.reuse, R92 ;  /* 0x00000076685c723c */ /* 0x080ff0000004185c */
[----:B------:R-:W-:Y:S08]  /*9580*/  HMMA.16816.F32.BF16 R96, R100, R118, R96 ;  /* 0x000000766460723c */ /* 0x000ff00000041860 */
[-C--:B-1----:R-:W-:Y:S01]  /*9590*/  HMMA.16816.F32.BF16 R144, R156, R108.reuse, R4 ;  /* 0x0000006c9c90723c */ /* 0x082fe20000041804 */
[----:B------:R-:W1:Y:S07]  /*95a0*/  LDSM.16.MT88.4 R4, [R212+0x2100] ;  /* 0x00210000d404783b */ /* 0x000e6e0000004200 */
[C---:B------:R-:W-:Y:S07]  /*95b0*/  HMMA.16816.F32.BF16 R140, R160.reuse, R108, R8 ;  /* 0x0000006ca08c723c */ /* 0x040fee0000041808 */
[----:B------:R-:W-:Y:S02]  /*95c0*/  MOV R11, R139 ;  /* 0x0000008b000b7202 */ /* 0x000fe40000000f00 */
[----:B------:R-:W-:Y:S03]  /*95d0*/  MOV R10, R138 ;  /* 0x0000008a000a7202 */ /* 0x000fe60000000f00 */
[----:B------:R-:W-:Y:S02]  /*95e0*/  MOV R9, R137 ;  /* 0x0000008900097202 */ /* 0x000fe40000000f00 */
[----:B------:R-:W-:Y:S02]  /*95f0*/  MOV R8, R136 ;  /* 0x0000008800087202 */ /* 0x000fe40000000f00 */
[-C--:B------:R-:W-:Y:S03]  /*9600*/  HMMA.16816.F32.BF16 R136, R160, R110.reuse, R12 ;  /* 0x0000006ea088723c */ /* 0x080fe6000004180c */
[----:B------:R-:W-:Y:S04]  /*9610*/  FADD.FTZ R241, R8, R196 ;  /* 0x000000c408f17221 */ /* 0x000fe80000010000 */
[----:B------:R-:W-:Y:S01]  /*9620*/  MOV R15, R127 ;  /* 0x0000007f000f7202 */ /* 0x000fe20000000f00 */
[C---:B------:R-:W-:Y:S01]  /*9630*/  HMMA.16816.F32.BF16 R100, R156.reuse, R110, R16 ;  /* 0x0000006e9c64723c */ /* 0x040fe20000041810 */
[----:B------:R-:W-:Y:S03]  /*9640*/  MOV R14, R126 ;  /* 0x0000007e000e7202 */ /* 0x000fe60000000f00 */
[----:B------:R-:W-:Y:S01]  /*9650*/  MOV R13, R125 ;  /* 0x0000007d000d7202 */ /* 0x000fe20000000f00 */
[----:B------:R-:W-:Y:S01]  /*9660*/  FADD.FTZ R241, R194, R241 ;  /* 0x000000f1c2f17221 */ /* 0x000fe20000010000 */
[----:B------:R-:W-:Y:S02]  /*9670*/  MOV R12, R124 ;  /* 0x0000007c000c7202 */ /* 0x000fe40000000f00 */
        /* <DEDUP_REMOVED lines=8> */
[-C--:B------:R-:W-:Y:S01]  /*9700*/  HMMA.16816.F32.BF16 R112, R160, R122.reuse, R28 ;  /* 0x0000007aa070723c */ /* 0x080fe2000004181c */
[----:B------:R-:W-:Y:S03]  /*9710*/  FADD.FTZ R237, R153, R0 ;  /* 0x0000000099ed7221 */ /* 0x000fe60000010000 */
[----:B------:R-:W-:Y:S01]  /*9720*/  FADD.FTZ R239, R11, R246 ;  /* 0x000000f60bef7221 */ /* 0x000fe20000010000 */
[----:B------:R-:W-:Y:S03]  /*9730*/  MOV R0, R152 ;  /* 0x0000009800007202 */ /* 0x000fe60000000f00 */
        /* <DEDUP_REMOVED lines=16> */
[----:B------:R-:W-:Y:S01]  /*9840*/  HMMA.16816.F32.BF16 R96, R156, R6, R96 ;  /* 0x000000069c60723c */ /* 0x000fe20000041860 */
[----:B------:R-:W-:-:S07]  /*9850*/  @P0 BRA `(.L_x_2314) ;  /* 0xffffc1e000000947 */ /* 0x000fce000383ffff */
.L_x_2293:
        /* <DEDUP_REMOVED lines=22> */
.L_x_2316:
[----:B------:R-:W-:-:S13]  /*99c0*/  ISETP.NE.AND P0, PT, R0, c[0x0][0x32c], PT ;  /* 0x0000cb0000007a0c */ /* 0x000fda0003f05270 */
[----:B------:R-:W-:-:S05]  /*99d0*/  @P0 IMAD.HI.U32 R0, R2, c[0x0][0x330], RZ ;  /* 0x0000cc0002000a27 */ /* 0x000fca00078e00ff */
[----:B------:R-:W-:-:S05]  /*99e0*/  @P0 SHF.R.U32.HI R2, RZ, c[0x0][0x334], R0 ;  /* 0x0000cd00ff020a19 */ /* 0x000fca0000011600 */
.L_x_2317:
[----:B------:R-:W-:-:S05]  /*99f0*/  IMAD R5, R2, c[0x0][0x32c], RZ ;  /* 0x0000cb0002057a24 */ /* 0x000fca00078e02ff */
[----:B------:R-:W-:-:S04]  /*9a00*/  IMNMX R4, R4, R5, !PT ;  /* 0x0000000504047217 */ /* 0x000fc80007800200 */
.L_x_2315:
        /* <DEDUP_REMOVED lines=11> */
.L_x_2323:
        /* <DEDUP_REMOVED lines=28> */
[----:B------:R-:W-:Y:S01]  /*9c80*/  IMAD.IADD R7, R7, 0x1, R9 ;  /* 0x0000000107077824 */ /* 0x000fe200078e0209 */
[C---:B------:R-:W-:Y:S01]  /*9c90*/  SHF.L.U64.HI R9, R218.reuse, 0x1, R233 ;  /* 0x00000001da097819 */ /* 0x040fe200000102e9 */
        /* <DEDUP_REMOVED lines=23> */
.L_x_2355:
        /* <DEDUP_REMOVED lines=13> */
[----:B----4-:R-:W-:Y:S05]  /*9ee0*/  IMAD.X R13, R15, 0x1, R9, P0 ;  /* 0x000000010f0d7824 */ /* 0x010fea00000e0609 */
[----:B------:R2:W-:Y:S03]  /*9ef0*/  LDGSTS.E.BYPASS.LTC128B.128 [R220+0x2100], [R12.64], !P1 ;  /* 0x021000000cdc7fae */ /* 0x0005e6000c901d4c */
.L_x_2320:
[----:B------:R-:W-:Y:S05]  /*9f00*/  BSYNC B0 ;  /* 0x0000000000007941 */ /* 0x000fea0003800000 */
.L_x_2319:
        /* <DEDUP_REMOVED lines=10> */
[----:B------:R-:W-:Y:S02]  /*9fb0*/  LDSM.16.M88.4 R192, [R216+0x3900] ;  /* 0x00390000d8c0783b */ /* 0x000fe40000000200 */
        /* <DEDUP_REMOVED lines=37> */
[----:B------:R-:W1:Y:S07]  /*a210*/  LDSM.16.M88.4 R156, [R217+0x8900] ;  /* 0x00890000d99c783b */ /* 0x000e6e0000000200 */
[-C--:B------:R-:W-:Y:S08]  /*a220*/  HMMA.16816.F32.BF16 R36, R180, R192.reuse, R36 ;  /* 0x000000c0b424723c */ /* 0x080ff00000041824 */
[C---:B------:R-:W-:Y:S08]  /*a230*/  HMMA.16816.F32.BF16 R40, R188.reuse, R192, R40 ;  /* 0x000000c0bc28723c */ /* 0x040ff00000041828 */
[-C--:B------:R-:W-:Y:S01]  /*a240*/  HMMA.16816.F32.BF16 R44, R188, R194.reuse, R44 ;  /* 0x000000c2bc2c723c */ /* 0x080fe2000004182c */
[----:B------:R-:W-:Y:S07]  /*a250*/  LDSM.16.M88.4 R188, [R206] ;  /* 0x00000000cebc783b */ /* 0x000fee0000000200 */
[----:B------:R-:W-:Y:S01]  /*a260*/  HMMA.16816.F32.BF16 R48, R180, R194, R48 ;  /* 0x000000c2b430723c */ /* 0x000fe20000041830 */
[----:B------:R-:W2:Y:S07]  /*a270*/  LDSM.16.M88.4 R180, [R216+0x4100] ;  /* 0x00410000d8b4783b */ /* 0x000eae0000000200 */
[-C--:B----4-:R-:W-:Y:S01]  /*a280*/  HMMA.16816.F32.BF16 R4, R164, R196.reuse, R4 ;  /* 0x000000c4a404723c */ /* 0x090fe20000041804 */
[----:B------:R-:W-:Y:S07]  /*a290*/  LDSM.16.M88.4 R192, [R213+0x9900] ;  /* 0x00990000d5c0783b */ /* 0x000fee0000000200 */
[C---:B------:R-:W-:Y:S08]  /*a2a0*/  HMMA.16816.F32.BF16 R8, R200.reuse, R196, R8 ;  /* 0x000000c4c808723c */ /* 0x040ff00000041808 */
[-C--:B------:R-:W-:Y:S08]  /*a2b0*/  HMMA.16816.F32.BF16 R12, R200, R198.reuse, R12 ;  /* 0x000000c6c80c723c */ /* 0x080ff0000004180c */
[C---:B------:R-:W-:Y:S01]  /*a2c0*/  HMMA.16816.F32.BF16 R16, R164.reuse, R198, R16 ;  /* 0x000000c6a410723c */ /* 0x040fe20000041810 */
[----:B------:R-:W-:Y:S07]  /*a2d0*/  LDSM.16.M88.4 R196, [R205] ;  /* 0x00000000cdc4783b */ /* 0x000fee0000000200 */
[-C--:B-----5:R-:W-:Y:S08]  /*a2e0*/  HMMA.16816.F32.BF16 R20, R164, R160.reuse, R20 ;  /* 0x000000a0a414723c */ /* 0x0a0ff00000041814 */
[C---:B------:R-:W-:Y:S08]  /*a2f0*/  HMMA.16816.F32.BF16 R24, R200.reuse, R160, R24 ;  /* 0x000000a0c818723c */ /* 0x040ff00000041818 */
[-C--:B------:R-:W-:Y:S08]  /*a300*/  HMMA.16816.F32.BF16 R28, R200, R162.reuse, R28 ;  /* 0x000000a2c81c723c */ /* 0x080ff0000004181c */
[C---:B------:R-:W-:Y:S01]  /*a310*/  HMMA.16816.F32.BF16 R32, R164.reuse, R162, R32 ;  /* 0x000000a2a420723c */ /* 0x040fe20000041820 */
[----:B------:R-:W3:Y:S07]  /*a320*/  LDSM.16.M88.4 R160, [R213+0x8900] ;  /* 0x00890000d5a0783b */ /* 0x000eee0000000200 */
[-C--:B------:R-:W-:Y:S08]  /*a330*/  HMMA.16816.F32.BF16 R36, R164, R168.reuse, R36 ;  /* 0x000000a8a424723c */ /* 0x080ff00000041824 */
[C---:B------:R-:W-:Y:S08]  /*a340*/  HMMA.16816.F32.BF16 R40, R200.reuse, R168, R40 ;  /* 0x000000a8c828723c */ /* 0x040ff00000041828 */
[-C--:B------:R-:W-:Y:S08]  /*a350*/  HMMA.16816.F32.BF16 R44, R200, R170.reuse, R44 ;  /* 0x000000aac82c723c */ /* 0x080ff0000004182c */
[----:B------:R-:W-:Y:S01]  /*a360*/  HMMA.16816.F32.BF16 R48, R164, R170, R48 ;  /* 0x000000aaa430723c */ /* 0x000fe20000041830 */
[----:B------:R-:W4:Y:S01]  /*a370*/  LDSM.16.M88.4 R164, [R204] ;  /* 0x00000000cca4783b */ /* 0x000f220000000200 */
[----:B------:R-:W-:Y:S06]  /*a380*/  DEPBAR.LE SB0, 0x0 ;  /* 0x000080000000791a */ /* 0x000fec0000000000 */
[-C--:B-1----:R-:W-:Y:S01]  /*a390*/  HMMA.16816.F32.BF16 R4, R156, R172.reuse, R4 ;  /* 0x000000ac9c04723c */ /* 0x082fe20000041804 */
[----:B------:R-:W-:Y:S07]  /*a3a0*/  BAR.SYNC.DEFER_BLOCKING 0x0 ;  /* 0x0000000000007b1d */ /* 0x000fee0000010000 */
        /* <DEDUP_REMOVED lines=19> */
[-C--:B----4-:R-:W-:Y:S08]  /*a4e0*/  HMMA.16816.F32.BF16 R36, R160, R164.reuse, R36 ;  /* 0x000000a4a024723c */ /* 0x090ff00000041824 */
        /* <DEDUP_REMOVED lines=39> */
[----:B------:R-:W-:Y:S10]  /*a760*/  SHFL.IDX PT, R163, R150, 0x1, 0x1c1f ;  /* 0x003c1f0096a37f89 */ /* 0x000ff400000e0000 */
[----:B-1----:R-:W-:Y:S05]  /*a770*/  @P1 IADD3 R160, P0, R157, R244, RZ ;  /* 0x000000f49da01210 */ /* 0x002fea0007f1e0ff */
[----:B--2---:R-:W-:Y:S01]  /*a780*/  @P1 IMAD.X R161, R155, 0x1, R246, P0 ;  /* 0x000000019ba11824 */ /* 0x004fe200000e06f6 */
[----:B------:R-:W-:Y:S04]  /*a790*/  @P1 IADD3 R158, P0, R157, R240, RZ ;  /* 0x000000f09d9e1210 */ /* 0x000fe80007f1e0ff */
        /* <DEDUP_REMOVED lines=17> */
.L_x_2322:
        /* <DEDUP_REMOVED lines=41> */
[----:B------:R-:W-:Y:S02]  /*ab40*/  ISETP.GT.AND P0, PT, R236, R247, PT ;  /* 0x000000f7ec00720c */ /* 0x000fe40003f04270 */
[----:B------:R-:W-:Y:S01]  /*ab50*/  FMNMX.FTZ R158, R14, R157, !PT ;  /* 0x0000009d0e9e7209 */ /* 0x000fe20007810000 */
[----:B------:R-:W1:Y:S01]  /*ab60*/  SHFL.BFLY PT, R156, R3, 0x2, 0x1f ;  /* 0x0c401f00039c7f89 */ /* 0x000e6200000e0000 */
[----:B------:R-:W-:Y:S02]  /*ab70*/  IADD3 R236, R236, -0x1, RZ ;  /* 0xffffffffecec7810 */ /* 0x000fe40007ffe0ff */
[----:B-1----:R-:W-:Y:S02]  /*ab80*/  FMNMX.FTZ R156, R3, R156, !PT ;  /* 0x0000009c039c7209 */ /* 0x002fe40007810000 */
[----:B------:R-:W-:Y:S02]  /*ab90*/  FMNMX.FTZ R154, R149, R150, !PT ;  /* 0x00000096959a7209 */ /* 0x000fe40007810000 */
[----:B------:R-:W-:Y:S02]  /*aba0*/  FMNMX.FTZ R150, R153, R160, !PT ;  /* 0x000000a099967209 */ /* 0x000fe40007810000 */
[----:B------:R-:W-:Y:S01]  /*abb0*/  FMNMX.FTZ R153, R15, R158, !PT ;  /* 0x0000009e0f997209 */ /* 0x000fe20007810000 */
[----:B------:R-:W1:Y:S03]  /*abc0*/  SHFL.BFLY PT, R155, R154, 0x1, 0x1f ;  /* 0x0c201f009a9b7f89 */ /* 0x000e6600000e0000 */
[----:B------:R-:W-:Y:S04]  /*abd0*/  FMNMX.FTZ R158, R26, R153, !PT ;  /* 0x000000991a9e7209 */ /* 0x000fe80007810000 */
[----:B------:R-:W-:Y:S01]  /*abe0*/  FMNMX.FTZ R3, R27, R158, !PT ;  /* 0x0000009e1b037209 */ /* 0x000fe20007810000 */
[----:B------:R-:W2:Y:S08]  /*abf0*/  SHFL.BFLY PT, R149, R150, 0x1, 0x1f ;  /* 0x0c201f0096957f89 */ /* 0x000eb000000e0000 */
[----:B------:R-:W3:Y:S01]  /*ac00*/  SHFL.BFLY PT, R153, R156, 0x1, 0x1f ;  /* 0x0c201f009c997f89 */ /* 0x000ee200000e0000 */
[----:B-1----:R-:W-:Y:S02]  /*ac10*/  FMNMX.FTZ R151, R154, R155, !PT ;  /* 0x0000009b9a977209 */ /* 0x002fe40007810000 */
[----:B------:R-:W-:Y:S03]  /*ac20*/  FMNMX.FTZ R154, R30, R3, !PT ;  /* 0x000000031e9a7209 */ /* 0x000fe60007810000 */
[----:B------:R-:W-:Y:S01]  /*ac30*/  FADD.FTZ R3, -R151, R148 ;  /* 0x0000009497037221 */ /* 0x000fe20000010100 */
        /* <DEDUP_REMOVED lines=8> */
[----:B------:R-:W-:Y:S01]  /*acc0*/  FMUL.FTZ R176, R149, c[0x0][0x2d0] ;  /* 0x0000b40095b07a20 */ /* 0x000fe20000410000 */
[----:B------:R-:W1:Y:S01]  /*acd0*/  MUFU.EX2 R150, R150 ;  /* 0x0000009600967308 */ /* 0x000e620000000800 */
[----:B------:R-:W-:Y:S01]  /*ace0*/  FMUL.FTZ R148, R155, c[0x0][0x2d0] ;  /* 0x0000b4009b947a20 */ /* 0x000fe20000410000 */
[----:B------:R-:W-:Y:S01]  /*acf0*/  FMNMX.FTZ R154, R46, R3, !PT ;  /* 0x000000032e9a7209 */ /* 0x000fe20007810000 */
[----:B------:R-:W-:Y:S01]  /*ad00*/  FFMA.FTZ R162, R6, c[0x0][0x2d0], -R176 ;  /* 0x0000b40006a27a23 */ /* 0x000fe200000108b0 */
[----:B---3--:R-:W-:Y:S01]  /*ad10*/  FMNMX.FTZ R3, R156, R153, !PT ;  /* 0x000000999c037209 */ /* 0x008fe20007810000 */
[----:B------:R-:W-:Y:S01]  /*ad20*/  FFMA.FTZ R160, R4, c[0x0][0x2d0], -R178 ;  /* 0x0000b40004a07a23 */ /* 0x000fe200000108b2 */
[----:B------:R-:W-:Y:S01]  /*ad30*/  FMNMX.FTZ R153, R47, R154, !PT ;  /* 0x0000009a2f997209 */ /* 0x000fe20007810000 */
[----:B------:R-:W-:Y:S01]  /*ad40*/  FFMA.FTZ R7, R7, c[0x0][0x2d0], -R176 ;  /* 0x0000b40007077a23 */ /* 0x000fe200000108b0 */
[----:B------:R-:W-:Y:S01]  /*ad50*/  LDSM.16.MT88.4 R156, [R212+0x100] ;  /* 0x00010000d49c783b */ /* 0x000fe20000004200 */
[C---:B------:R-:W-:Y:S01]  /*ad60*/  FADD.FTZ R154, -R3.reuse, R0 ;  /* 0x00000000039a7221 */ /* 0x040fe20000010100 */
[----:B------:R-:W2:Y:S01]  /*ad70*/  MUFU.EX2 R148, R148 ;  /* 0x0000009400947308 */ /* 0x000ea20000000800 */
[----:B------:R-:W-:Y:S02]  /*ad80*/  FMUL.FTZ R175, R3, c[0x0][0x2d0] ;  /* 0x0000b40003af7a20 */ /* 0x000fe40000410000 */
[----:B------:R-:W-:Y:S02]  /*ad90*/  FMUL.FTZ R2, R154, c[0x0][0x2d0] ;  /* 0x0000b4009a027a20 */ /* 0x000fe40000410000 */
[--C-:B------:R-:W-:Y:S01]  /*ada0*/  FFMA.FTZ R163, R16, c[0x0][0x2d0], -R178.reuse ;  /* 0x0000b40010a37a23 */ /* 0x100fe200000108b2 */
[----:B------:R-:W3:Y:S01]  /*adb0*/  SHFL.BFLY PT, R0, R153, 0x2, 0x1f ;  /* 0x0c401f0099007f89 */ /* 0x000ee200000e0000 */
[----:B------:R-:W-:Y:S02]  /*adc0*/  FFMA.FTZ R164, R17, c[0x0][0x2d0], -R178 ;  /* 0x0000b40011a47a23 */ /* 0x000fe400000108b2 */
        /* <DEDUP_REMOVED lines=8> */
[C---:B-1----:R-:W-:Y:S02]  /*ae50*/  FMUL.FTZ R9, R150.reuse, R145 ;  /* 0x0000009196097220 */ /* 0x042fe40000410000 */
[C---:B------:R-:W-:Y:S02]  /*ae60*/  FMUL.FTZ R100, R150.reuse, R100 ;  /* 0x0000006496647220 */ /* 0x040fe40000410000 */
[----:B------:R-:W-:Y:S02]  /*ae70*/  FMUL.FTZ R101, R150, R101 ;  /* 0x0000006596657220 */ /* 0x000fe40000410000 */
[C---:B--2---:R-:W-:Y:S02]  /*ae80*/  FMUL.FTZ R102, R148.reuse, R102 ;  /* 0x0000006694667220 */ /* 0x044fe40000410000 */
[----:B------:R-:W-:Y:S01]  /*ae90*/  FMUL.FTZ R103, R148, R103 ;  /* 0x0000006794677220 */ /* 0x000fe20000410000 */
[----:B---3--:R-:W-:Y:S01]  /*aea0*/  FMNMX.FTZ R0, R153, R0, !PT ;  /* 0x0000000099007209 */ /* 0x008fe20007810000 */
[----:B------:R-:W-:Y:S01]  /*aeb0*/  MUFU.EX2 R162, R162 ;  /* 0x000000a200a27308 */ /* 0x000fe20000000800 */
[C---:B------:R-:W-:Y:S02]  /*aec0*/  FMUL.FTZ R104, R150.reuse, R104 ;  /* 0x0000006896687220 */ /* 0x040fe40000410000 */
[----:B------:R-:W-:Y:S01]  /*aed0*/  FMUL.FTZ R105, R150, R105 ;  /* 0x0000006996697220 */ /* 0x000fe20000410000 */
[----:B------:R-:W1:Y:S01]  /*aee0*/  SHFL.BFLY PT, R5, R0, 0x1, 0x1f ;  /* 0x0c201f0000057f89 */ /* 0x000e6200000e0000 */
[C---:B------:R-:W-:Y:S02]  /*aef0*/  FMUL.FTZ R106, R148.reuse, R106 ;  /* 0x0000006a946a7220 */ /* 0x040fe40000410000 */
[----:B------:R-:W-:Y:S02]  /*af00*/  FMUL.FTZ R107, R148, R107 ;  /* 0x0000006b946b7220 */ /* 0x000fe40000410000 */
[----:B------:R-:W-:Y:S01]  /*af10*/  FFMA.FTZ R35, R35, c[0x0][0x2d0], -R176 ;  /* 0x0000b40023237a23 */ /* 0x000fe200000108b0 */
[----:B------:R-:W2:Y:S01]  /*af20*/  MUFU.EX2 R7, R7 ;  /* 0x0000000700077308 */ /* 0x000ea20000000800 */
[--C-:B------:R-:W-:Y:S02]  /*af30*/  FFMA.FTZ R177, R32, c[0x0][0x2d0], -R178.reuse ;  /* 0x0000b40020b17a23 */ /* 0x100fe400000108b2 */
[----:B------:R-:W-:Y:S02]  /*af40*/  FFMA.FTZ R180, R33, c[0x0][0x2d0], -R178 ;  /* 0x0000b40021b47a23 */ /* 0x000fe400000108b2 */
[----:B------:R-:W-:Y:S02]  /*af50*/  FFMA.FTZ R179, R34, c[0x0][0x2d0], -R176 ;  /* 0x0000b40022b37a23 */ /* 0x000fe400000108b0 */
[--C-:B------:R-:W-:Y:S02]  /*af60*/  FFMA.FTZ R185, R36, c[0x0][0x2d0], -R178.reuse ;  /* 0x0000b40024b97a23 */ /* 0x100fe400000108b2 */
[----:B------:R-:W-:Y:S01]  /*af70*/  FFMA.FTZ R188, R37, c[0x0][0x2d0], -R178 ;  /* 0x0000b40025bc7a23 */ /* 0x000fe200000108b2 */
[----:B------:R-:W-:Y:S01]  /*af80*/  MUFU.EX2 R163, R163 ;  /* 0x000000a300a37308 */ /* 0x000fe20000000800 */
[--C-:B------:R-:W-:Y:S02]  /*af90*/  FFMA.FTZ R187, R38, c[0x0][0x2d0], -R176.reuse ;  /* 0x0000b40026bb7a23 */ /* 0x100fe400000108b0 */
[----:B------:R-:W-:Y:S02]  /*afa0*/  FFMA.FTZ R190, R39, c[0x0][0x2d0], -R176 ;  /* 0x0000b40027be7a23 */ /* 0x000fe400000108b0 */
[----:B------:R-:W-:Y:S01]  /*afb0*/  LDSM.16.MT88.4 R36, [R214+0x1d00] ;  /* 0x001d0000d624783b */ /* 0x000fe20000004200 */
[--C-:B------:R-:W-:Y:S01]  /*afc0*/  FFMA.FTZ R192, R40, c[0x0][0x2d0], -R175.reuse ;  /* 0x0000b40028c07a23 */ /* 0x100fe200000108af */
[----:B-1----:R-:W-:Y:S01]  /*afd0*/  FMNMX.FTZ R5, R5, R0, !PT ;  /* 0x0000000005057209 */ /* 0x002fe20007810000 */
[--C-:B------:R-:W-:Y:S02]  /*afe0*/  FFMA.FTZ R193, R41, c[0x0][0x2d0], -R175.reuse ;  /* 0x0000b40029c17a23 */ /* 0x100fe400000108af */
[----:B------:R-:W1:Y:S01]  /*aff0*/  MUFU.EX2 R164, R164 ;  /* 0x000000a400a47308 */ /* 0x000e620000000800 */
[----:B------:R-:W-:Y:S02]  /*b000*/  FFMA.FTZ R189, R48, c[0x0][0x2d0], -R178 ;  /* 0x0000b40030bd7a23 */ /* 0x000fe400000108b2 */
[----:B------:R-:W-:Y:S01]  /*b010*/  FADD.FTZ R6, -R5, R152 ;  /* 0x0000009805067221 */ /* 0x000fe20000010100 */
[----:B--2---:R-:W-:Y:S01]  /*b020*/  F2FP.BF16.PACK_AB R145, R7, R162 ;  /* 0x000000a20791723e */ /* 0x004fe200000010ff */
[----:B------:R-:W2:Y:S01]  /*b030*/  LDSM.16.MT88.4 R152, [R214+0x100] ;  /* 0x00010000d698783b */ /* 0x000ea20000004200 */
[----:B------:R-:W-:Y:S02]  /*b040*/  FMUL.FTZ R174, R5, c[0x0][0x2d0] ;  /* 0x0000b40005ae7a20 */ /* 0x000fe40000410000 */
[----:B------:R-:W-:Y:S02]  /*b050*/  FMUL.FTZ R0, R6, c[0x0][0x2d0] ;  /* 0x0000b40006007a20 */ /* 0x000fe40000410000 */
[----:B------:R-:W-:Y:S01]  /*b060*/  MUFU.EX2 R165, R165 ;  /* 0x000000a500a57308 */ /* 0x000fe20000000800 */
[--C-:B------:R-:W-:Y:S02]  /*b070*/  FFMA.FTZ R170, R10, c[0x0][0x2d0], -R174.reuse ;  /* 0x0000b4000aaa7a23 */ /* 0x100fe400000108ae */
[--C-:B------:R-:W-:Y:S02]  /*b080*/  FFMA.FTZ R171, R11, c[0x0][0x2d0], -R174.reuse ;  /* 0x0000b4000bab7a23 */ /* 0x100fe400000108ae */
[--C-:B------:R-:W-:Y:S02]  /*b090*/  FFMA.FTZ R172, R14, c[0x0][0x2d0], -R174.reuse ;  /* 0x0000b4000eac7a23 */ /* 0x100fe400000108ae */
[--C-:B------:R-:W-:Y:S02]  /*b0a0*/  FFMA.FTZ R173, R15, c[0x0][0x2d0], -R174.reuse ;  /* 0x0000b4000fad7a23 */ /* 0x100fe400000108ae */
[C---:B------:R-:W-:Y:S01]  /*b0b0*/  FMUL.FTZ R10, R148.reuse, R146 ;  /* 0x00000092940a7220 */ /* 0x040fe20000410000 */
[----:B------:R-:W3:Y:S01]  /*b0c0*/  MUFU.EX2 R166, R166 ;  /* 0x000000a600a67308 */ /* 0x000ee20000000800 */
[----:B------:R-:W-:Y:S02]  /*b0d0*/  FMUL.FTZ R11, R148, R147 ;  /* 0x00000093940b7220 */ /* 0x000fe40000410000 */
[--C-:B------:R-:W-:Y:S01]  /*b0e0*/  FFMA.FTZ R194, R42, c[0x0][0x2d0], -R174.reuse ;  /* 0x0000b4002ac27a23 */ /* 0x100fe200000108ae */
[----:B-1----:R-:W-:Y:S01]  /*b0f0*/  F2FP.BF16.PACK_AB R146, R164, R163 ;  /* 0x000000a3a492723e */ /* 0x002fe200000010ff */
[----:B------:R-:W-:Y:S02]  /*b100*/  FFMA.FTZ R195, R43, c[0x0][0x2d0], -R174 ;  /* 0x0000b4002bc37a23 */ /* 0x000fe400000108ae */
[----:B------:R-:W-:Y:S01]  /*b110*/  LDSM.16.MT88.4 R40, [R214+0x900] ;  /* 0x00090000d628783b */ /* 0x000fe20000004200 */
[----:B------:R-:W-:Y:S02]  /*b120*/  FFMA.FTZ R191, R50, c[0x0][0x2d0], -R176 ;  /* 0x0000b40032bf7a23 */ /* 0x000fe400000108b0 */
[----:B------:R1:W-:Y:S01]  /*b130*/  MUFU.EX2 R6, R8 ;  /* 0x0000000800067308 */ /* 0x0003e20000000800 */
[--C-:B------:R-:W-:Y:S02]  /*b140*/  FFMA.FTZ R196, R44, c[0x0][0x2d0], -R175.reuse ;  /* 0x0000b4002cc47a23 */ /* 0x100fe400000108af */
[--C-:B------:R-:W-:Y:S02]  /*b150*/  FFMA.FTZ R197, R46, c[0x0][0x2d0], -R174.reuse ;  /* 0x0000b4002ec57a23 */ /* 0x100fe400000108ae */
[C---:B------:R-:W-:Y:S02]  /*b160*/  FMUL.FTZ R120, R150.reuse, R120 ;  /* 0x0000007896787220 */ /* 0x040fe40000410000 */
[----:B------:R-:W-:Y:S02]  /*b170*/  FMUL.FTZ R121, R150, R121 ;  /* 0x0000007996797220 */ /* 0x000fe40000410000 */
[C---:B------:R-:W-:Y:S01]  /*b180*/  FMUL.FTZ R122, R148.reuse, R122 ;  /* 0x0000007a947a7220 */ /* 0x040fe20000410000 */
[----:B------:R-:W4:Y:S01]  /*b190*/  MUFU.EX2 R2, R2 ;  /* 0x0000000200027308 */ /* 0x000f220000000800 */
[----:B------:R-:W-:Y:S02]  /*b1a0*/  FMUL.FTZ R123, R148, R123 ;  /* 0x0000007b947b7220 */ /* 0x000fe40000410000 */
[----:B------:R-:W-:Y:S01]  /*b1b0*/  FMUL.FTZ R128, R150, R128 ;  /* 0x0000008096807220 */ /* 0x000fe20000410000 */
[----:B---3--:R-:W-:Y:S01]  /*b1c0*/  F2FP.BF16.PACK_AB R147, R166, R165 ;  /* 0x000000a5a693723e */ /* 0x008fe200000010ff */
[----:B------:R-:W-:Y:S02]  /*b1d0*/  FMUL.FTZ R129, R150, R129 ;  /* 0x0000008196817220 */ /* 0x000fe40000410000 */
[C---:B------:R-:W-:Y:S02]  /*b1e0*/  FMUL.FTZ R130, R148.reuse, R130 ;  /* 0x0000008294827220 */ /* 0x040fe40000410000 */
[----:B------:R-:W-:Y:S01]  /*b1f0*/  FMUL.FTZ R131, R148, R131 ;  /* 0x0000008394837220 */ /* 0x000fe20000410000 */
[----:B------:R-:W3:Y:S01]  /*b200*/  MUFU.EX2 R0, R0 ;  /* 0x0000000000007308 */ /* 0x000ee20000000800 */
[C---:B------:R-:W-:Y:S02]  /*b210*/  FMUL.FTZ R68, R150.reuse, R68 ;  /* 0x0000004496447220 */ /* 0x040fe40000410000 */
[C---:B------:R-:W-:Y:S02]  /*b220*/  FMUL.FTZ R69, R150.reuse, R69 ;  /* 0x0000004596457220 */ /* 0x040fe40000410000 */
[----:B-1----:R-:W-:Y:S01]  /*b230*/  FMUL.FTZ R8, R150, R144 ;  /* 0x0000009096087220 */ /* 0x002fe20000410000 */
[----:B------:R-:W-:Y:S01]  /*b240*/  F2FP.BF16.PACK_AB R144, R161, R160 ;  /* 0x000000a0a190723e */ /* 0x000fe200000010ff */
[C---:B------:R-:W-:Y:S02]  /*b250*/  FMUL.FTZ R70, R148.reuse, R70 ;  /* 0x0000004694467220 */ /* 0x040fe40000410000 */
[----:B------:R-:W-:Y:S01]  /*b260*/  FMUL.FTZ R71, R148, R71 ;  /* 0x0000004794477220 */ /* 0x000fe20000410000 */
[----:B------:R-:W1:Y:S01]  /*b270*/  MUFU.EX2 R167, R167 ;  /* 0x000000a700a77308 */ /* 0x000e620000000800 */
[----:B------:R-:W-:Y:S02]  /*b280*/  FMUL.FTZ R80, R150, R80 ;  /* 0x0000005096507220 */ /* 0x000fe40000410000 */
[-C--:B--2---:R-:W-:Y:S05]  /*b290*/  HMMA.16816.F32.BF16 R8, R144, R152.reuse, R8 ;  /* 0x000000989008723c */ /* 0x084fea0000041808 */
[C---:B----4-:R-:W-:Y:S02]  /*b2a0*/  FMUL.FTZ R12, R2.reuse, R140 ;  /* 0x0000008c020c7220 */ /* 0x050fe40000410000 */
[----:B------:R-:W-:Y:S01]  /*b2b0*/  MUFU.EX2 R168, R168 ;  /* 0x000000a800a87308 */ /* 0x000fe20000000800 */
[----:B------:R-:W-:Y:S04]  /*b2c0*/  FMUL.FTZ R13, R2, R141 ;  /* 0x0000008d020d7220 */ /* 0x000fe80000410000 */
[C---:B---3--:R-:W-:Y:S02]  /*b2d0*/  FMUL.FTZ R14, R0.reuse, R142 ;  /* 0x0000008e000e7220 */ /* 0x048fe40000410000 */
[----:B------:R-:W-:Y:S02]  /*b2e0*/  FMUL.FTZ R15, R0, R143 ;  /* 0x0000008f000f7220 */ /* 0x000fe40000410000 */
[C---:B------:R-:W-:Y:S01]  /*b2f0*/  FMUL.FTZ R16, R2.reuse, R136 ;  /* 0x0000008802107220 */ /* 0x040fe20000410000 */
[----:B------:R-:W2:Y:S01]  /*b300*/  MUFU.EX2 R169, R169 ;  /* 0x000000a900a97308 */ /* 0x000ea20000000800 */
[----:B------:R-:W-:Y:S02]  /*b310*/  FMUL.FTZ R17, R2, R137 ;  /* 0x0000008902117220 */ /* 0x000fe40000410000 */
[C---:B------:R-:W-:Y:S01]  /*b320*/  FMUL.FTZ R18, R0.reuse, R138 ;  /* 0x0000008a00127220 */ /* 0x040fe20000410000 */
[----:B-1----:R-:W-:Y:S01]  /*b330*/  F2FP.BF16.PACK_AB R140, R167, R6 ;  /* 0x00000006a78c723e */ /* 0x002fe200000010ff */
[----:B------:R-:W-:Y:S02]  /*b340*/  FMUL.FTZ R19, R0, R139 ;  /* 0x0000008b00137220 */ /* 0x000fe40000410000 */
[----:B------:R-:W1:Y:S01]  /*b350*/  LDSM.16.MT88.4 R136, [R214+0xd00] ;  /* 0x000d0000d688783b */ /* 0x000e620000004200 */
[C---:B------:R-:W-:Y:S02]  /*b360*/  FMUL.FTZ R108, R2.reuse, R108 ;  /* 0x0000006c026c7220 */ /* 0x040fe40000410000 */
[----:B------:R-:W-:Y:S01]  /*b370*/  MUFU.EX2 R170, R170 ;  /* 0x000000aa00aa7308 */ /* 0x000fe20000000800 */
[----:B------:R-:W-:Y:S02]  /*b380*/  FMUL.FTZ R109, R2, R109 ;  /* 0x0000006d026d7220 */ /* 0x000fe40000410000 */
[C---:B------:R-:W-:Y:S02]  /*b390*/  FMUL.FTZ R110, R0.reuse, R110 ;  /* 0x0000006e006e7220 */ /* 0x040fe40000410000 */
[----:B------:R-:W-:Y:S02]  /*b3a0*/  FMUL.FTZ R111, R0, R111 ;  /* 0x0000006f006f7220 */ /* 0x000fe40000410000 */
[C---:B------:R-:W-:Y:S02]  /*b3b0*/  FMUL.FTZ R124, R2.reuse, R124 ;  /* 0x0000007c027c7220 */ /* 0x040fe40000410000 */
[----:B------:R-:W-:Y:S01]  /*b3c0*/  FMUL.FTZ R125, R2, R125 ;  /* 0x0000007d027d7220 */ /* 0x000fe20000410000 */
[----:B------:R-:W3:Y:S01]  /*b3d0*/  MUFU.EX2 R171, R171 ;  /* 0x000000ab00ab7308 */ /* 0x000ee20000000800 */
[C---:B------:R-:W-:Y:S02]  /*b3e0*/  FMUL.FTZ R126, R0.reuse, R126 ;  /* 0x0000007e007e7220 */ /* 0x040fe40000410000 */
[----:B------:R-:W-:Y:S01]  /*b3f0*/  FMUL.FTZ R127, R0, R127 ;  /* 0x0000007f007f7220 */ /* 0x000fe20000410000 */
[----:B--2---:R-:W-:Y:S01]  /*b400*/  F2FP.BF16.PACK_AB R142, R169, R168 ;  /* 0x000000a8a98e723e */ /* 0x004fe200000010ff */
[C---:B------:R-:W-:Y:S02]  /*b410*/  FMUL.FTZ R72, R2.reuse, R72 ;  /* 0x0000004802487220 */ /* 0x040fe40000410000 */
[----:B------:R-:W-:Y:S02]  /*b420*/  FMUL.FTZ R73, R2, R73 ;  /* 0x0000004902497220 */ /* 0x000fe40000410000 */
[C---:B------:R-:W-:Y:S01]  /*b430*/  FMUL.FTZ R74, R0.reuse, R74 ;  /* 0x0000004a004a7220 */ /* 0x040fe20000410000 */
[----:B------:R-:W-:Y:S01]  /*b440*/  MUFU.EX2 R172, R172 ;  /* 0x000000ac00ac7308 */ /* 0x000fe20000000800 */
[----:B------:R-:W-:Y:S02]  /*b450*/  FMUL.FTZ R75, R0, R75 ;  /* 0x0000004b004b7220 */ /* 0x000fe40000410000 */
[C---:B------:R-:W-:Y:S02]  /*b460*/  FMUL.FTZ R76, R2.reuse, R76 ;  /* 0x0000004c024c7220 */ /* 0x040fe40000410000 */
[----:B------:R-:W-:Y:S02]  /*b470*/  FMUL.FTZ R77, R2, R77 ;  /* 0x0000004d024d7220 */ /* 0x000fe40000410000 */
[C---:B------:R-:W-:Y:S02]  /*b480*/  FMUL.FTZ R78, R0.reuse, R78 ;  /* 0x0000004e004e7220 */ /* 0x040fe40000410000 */
[----:B------:R-:W-:Y:S01]  /*b490*/  FMUL.FTZ R79, R0, R79 ;  /* 0x0000004f004f7220 */ /* 0x000fe20000410000 */
[----:B------:R-:W2:Y:S01]  /*b4a0*/  MUFU.EX2 R173, R173 ;  /* 0x000000ad00ad7308 */ /* 0x000ea20000000800 */
[----:B------:R-:W-:Y:S02]  /*b4b0*/  FMUL.FTZ R81, R150, R81 ;  /* 0x0000005196517220 */ /* 0x000fe40000410000 */
[C---:B------:R-:W-:Y:S01]  /*b4c0*/  FMUL.FTZ R82, R148.reuse, R82 ;  /* 0x0000005294527220 */ /* 0x040fe20000410000 */
        /* <DEDUP_REMOVED lines=14> */
[--C-:B------:R-:W-:Y:S02]  /*b5b0*/  FFMA.FTZ R181, R28, c[0x0][0x2d0], -R175.reuse ;  /* 0x0000b4001cb57a23 */ /* 0x100fe400000108af */
[--C-:B------:R-:W-:Y:S02]  /*b5c0*/  FFMA.FTZ R184, R29, c[0x0][0x2d0], -R175.reuse ;  /* 0x0000b4001db87a23 */ /* 0x100fe400000108af */
[--C-:B------:R-:W-:Y:S01]  /*b5d0*/  FFMA.FTZ R183, R30, c[0x0][0x2d0], -R174.reuse ;  /* 0x0000b4001eb77a23 */ /* 0x100fe200000108ae */
[----:B------:R-:W-:Y:S01]  /*b5e0*/  MUFU.EX2 R179, R179 ;  /* 0x000000b300b37308 */ /* 0x000fe20000000800 */
[C---:B------:R-:W-:Y:S04]  /*b5f0*/  HMMA.16816.F32.BF16 R12, R140.reuse, R152, R12 ;  /* 0x000000988c0c723c */ /* 0x040fe8000004180c */
[----:B------:R-:W-:Y:S02]  /*b600*/  FFMA.FTZ R186, R31, c[0x0][0x2d0], -R174 ;  /* 0x0000b4001fba7a23 */ /* 0x000fe400000108ae */
[C---:B------:R-:W-:Y:S02]  /*b610*/  FMUL.FTZ R92, R2.reuse, R92 ;  /* 0x0000005c025c7220 */ /* 0x040fe40000410000 */
[-C--:B------:R-:W-:Y:S01]  /*b620*/  HMMA.16816.F32.BF16 R16, R140, R154.reuse, R16 ;  /* 0x0000009a8c10723c */ /* 0x080fe20000041810 */
[----:B------:R-:W-:Y:S03]  /*b630*/  MUFU.EX2 R182, R182 ;  /* 0x000000b600b67308 */ /* 0x000fe60000000800 */
[----:B------:R-:W-:Y:S02]  /*b640*/  FMUL.FTZ R93, R2, R93 ;  /* 0x0000005d025d7220 */ /* 0x000fe40000410000 */
[C---:B------:R-:W-:Y:S02]  /*b650*/  FMUL.FTZ R94, R0.reuse, R94 ;  /* 0x0000005e005e7220 */ /* 0x040fe40000410000 */
[C---:B------:R-:W-:Y:S01]  /*b660*/  HMMA.16816.F32.BF16 R100, R144.reuse, R154, R100 ;  /* 0x0000009a9064723c */ /* 0x040fe20000041864 */
[----:B------:R-:W2:Y:S02]  /*b670*/  LDSM.16.MT88.4 R152, [R212+0xd00] ;  /* 0x000d0000d498783b */ /* 0x000ea40000004200 */
[----:B------:R-:W-:Y:S01]  /*b680*/  MUFU.EX2 R181, R181 ;  /* 0x000000b500b57308 */ /* 0x000fe20000000800 */
[----:B------:R-:W-:Y:S02]  /*b690*/  FMUL.FTZ R95, R0, R95 ;  /* 0x0000005f005f7220 */ /* 0x000fe40000410000 */
[C---:B------:R-:W-:Y:S02]  /*b6a0*/  FMUL.FTZ R96, R150.reuse, R96 ;  /* 0x0000006096607220 */ /* 0x040fe40000410000 */
[-C--:B------:R-:W-:Y:S04]  /*b6b0*/  HMMA.16816.F32.BF16 R104, R144, R156.reuse, R104 ;  /* 0x0000009c9068723c */ /* 0x080fe80000041868 */
[----:B------:R-:W-:Y:S01]  /*b6c0*/  FMUL.FTZ R97, R150, R97 ;  /* 0x0000006196617220 */ /* 0x000fe20000410000 */
[----:B------:R-:W3:Y:S01]  /*b6d0*/  MUFU.EX2 R184, R184 ;  /* 0x000000b800b87308 */ /* 0x000ee20000000800 */
[----:B------:R-:W-:Y:S02]  /*b6e0*/  FMUL.FTZ R98, R148, R98 ;  /* 0x0000006294627220 */ /* 0x000fe40000410000 */
[C---:B------:R-:W-:Y:S04]  /*b6f0*/  HMMA.16816.F32.BF16 R108, R140.reuse, R156, R108 ;  /* 0x0000009c8c6c723c */ /* 0x040fe8000004186c */
[C---:B------:R-:W-:Y:S02]  /*b700*/  FMUL.FTZ R112, R2.reuse, R112 ;  /* 0x0000007002707220 */ /* 0x040fe40000410000 */
[----:B------:R-:W-:Y:S01]  /*b710*/  FMUL.FTZ R113, R2, R113 ;  /* 0x0000007102717220 */ /* 0x000fe20000410000 */
[----:B------:R-:W-:Y:S01]  /*b720*/  MUFU.EX2 R183, R183 ;  /* 0x000000b700b77308 */ /* 0x000fe20000000800 */
[C---:B------:R-:W-:Y:S04]  /*b730*/  FMUL.FTZ R114, R0.reuse, R114 ;  /* 0x0000007200727220 */ /* 0x040fe80000410000 */
[----:B------:R-:W-:Y:S02]  /*b740*/  FMUL.FTZ R115, R0, R115 ;  /* 0x0000007300737220 */ /* 0x000fe40000410000 */
[--C-:B------:R-:W-:Y:S02]  /*b750*/  FFMA.FTZ R156, R20, c[0x0][0x2d0], -R178.reuse ;  /* 0x0000b400149c7a23 */ /* 0x100fe400000108b2 */
[----:B------:R-:W-:Y:S01]  /*b760*/  FMUL.FTZ R20, R2, R132 ;  /* 0x0000008402147220 */ /* 0x000fe20000410000 */
[----:B------:R-:W4:Y:S01]  /*b770*/  MUFU.EX2 R186, R186 ;  /* 0x000000ba00ba7308 */ /* 0x000f220000000800 */
[--C-:B------:R-:W-:Y:S01]  /*b780*/  FFMA.FTZ R157, R21, c[0x0][0x2d0], -R178.reuse ;  /* 0x0000b400159d7a23 */ /* 0x100fe200000108b2 */
[-C--:B------:R-:W-:Y:S03]  /*b790*/  HMMA.16816.F32.BF16 R112, R140, R158.reuse, R112 ;  /* 0x0000009e8c70723c */ /* 0x080fe60000041870 */
[----:B------:R-:W-:Y:S01]  /*b7a0*/  FMUL.FTZ R116, R150, R116 ;  /* 0x0000007496747220 */ /* 0x000fe20000410000 */
[----:B---3--:R-:W-:Y:S01]  /*b7b0*/  F2FP.BF16.PACK_AB R30, R184, R181 ;  /* 0x000000b5b81e723e */ /* 0x008fe200000010ff */
[----:B------:R-:W-:Y:S02]  /*b7c0*/  FMUL.FTZ R117, R150, R117 ;  /* 0x0000007596757220 */ /* 0x000fe40000410000 */
[C---:B------:R-:W-:Y:S01]  /*b7d0*/  FMUL.FTZ R118, R148.reuse, R118 ;  /* 0x0000007694767220 */ /* 0x040fe20000410000 */
[----:B------:R-:W-:Y:S01]  /*b7e0*/  MUFU.EX2 R156, R156 ;  /* 0x0000009c009c7308 */ /* 0x000fe20000000800 */
[----:B------:R-:W-:Y:S03]  /*b7f0*/  FMUL.FTZ R119, R148, R119 ;  /* 0x0000007794777220 */ /* 0x000fe60000410000 */
[----:B------:R-:W-:Y:S02]  /*b800*/  FMUL.FTZ R21, R2, R133 ;  /* 0x0000008502157220 */ /* 0x000fe40000410000 */
[----:B------:R-:W-:Y:S02]  /*b810*/  FFMA.FTZ R178, R49, c[0x0][0x2d0], -R178 ;  /* 0x0000b40031b27a23 */ /* 0x000fe400000108b2 */
[C---:B------:R-:W-:Y:S02]  /*b820*/  HMMA.16816.F32.BF16 R116, R144.reuse, R158, R116 ;  /* 0x0000009e9074723c */ /* 0x040fe40000041874 */
[----:B------:R-:W3:Y:S02]  /*b830*/  MUFU.EX2 R157, R157 ;  /* 0x0000009d009d7308 */ /* 0x000ee40000000800 */
[----:B------:R-:W-:Y:S01]  /*b840*/  FMUL.FTZ R99, R148, R99 ;  /* 0x0000006394637220 */ /* 0x000fe20000410000 */
[----:B----4-:R-:W-:Y:S02]  /*b850*/  F2FP.BF16.PACK_AB R31, R186, R183 ;  /* 0x000000b7ba1f723e */ /* 0x010fe400000010ff */
[--C-:B------:R-:W-:Y:S01]  /*b860*/  FFMA.FTZ R158, R22, c[0x0][0x2d0], -R176.reuse ;  /* 0x0000b400169e7a23 */ /* 0x100fe200000108b0 */
[-C--:B-1----:R-:W-:Y:S04]  /*b870*/  HMMA.16816.F32.BF16 R120, R144, R136.reuse, R120 ;  /* 0x000000889078723c */ /* 0x082fe80000041878 */
[C---:B------:R-:W-:Y:S01]  /*b880*/  FMUL.FTZ R22, R0.reuse, R134 ;  /* 0x0000008600167220 */ /* 0x040fe20000410000 */
[----:B------:R-:W-:Y:S01]  /*b890*/  MUFU.EX2 R158, R158 ;  /* 0x0000009e009e7308 */ /* 0x000fe20000000800 */
[--C-:B------:R-:W-:Y:S02]  /*b8a0*/  FFMA.FTZ R159, R23, c[0x0][0x2d0], -R176.reuse ;  /* 0x0000b400179f7a23 */ /* 0x100fe400000108b0 */
[C---:B------:R-:W-:Y:S04]  /*b8b0*/  HMMA.16816.F32.BF16 R124, R140.reuse, R136, R124 ;  /* 0x000000888c7c723c */ /* 0x040fe8000004187c */
[----:B------:R-:W-:Y:S02]  /*b8c0*/  FMUL.FTZ R23, R0, R135 ;  /* 0x0000008700177220 */ /* 0x000fe40000410000 */
[----:B------:R-:W1:Y:S01]  /*b8d0*/  LDSM.16.MT88.4 R132, [R214+0x1900] ;  /* 0x00190000d684783b */ /* 0x000e620000004200 */
[----:B------:R-:W-:Y:S01]  /*b8e0*/  FFMA.FTZ R176, R51, c[0x0][0x2d0], -R176 ;  /* 0x0000b40033b07a23 */ /* 0x000fe200000108b0 */
[----:B------:R-:W-:Y:S01]  /*b8f0*/  MUFU.EX2 R159, R159 ;  /* 0x0000009f009f7308 */ /* 0x000fe20000000800 */
[C---:B------:R-:W-:Y:S02]  /*b900*/  FMUL.FTZ R52, R150.reuse, R52 ;  /* 0x0000003496347220 */ /* 0x040fe40000410000 */
[-C--:B------:R-:W-:Y:S03]  /*b910*/  HMMA.16816.F32.BF16 R20, R140, R138.reuse, R20 ;  /* 0x0000008a8c14723c */ /* 0x080fe60000041814 */
[----:B------:R-:W-:Y:S01]  /*b920*/  LDSM.16.MT88.4 R48, [R212+0x1500] ;  /* 0x00150000d430783b */ /* 0x000fe20000004200 */
[----:B------:R-:W-:Y:S02]  /*b930*/  FMUL.FTZ R53, R150, R53 ;  /* 0x0000003596357220 */ /* 0x000fe40000410000 */
[C---:B------:R-:W-:Y:S01]  /*b940*/  FMUL.FTZ R54, R148.reuse, R54 ;  /* 0x0000003694367220 */ /* 0x040fe20000410000 */
[----:B------:R-:W-:Y:S01]  /*b950*/  MUFU.EX2 R185, R185 ;  /* 0x000000b900b97308 */ /* 0x000fe20000000800 */
[C---:B------:R-:W-:Y:S03]  /*b960*/  HMMA.16816.F32.BF16 R128, R144.reuse, R138, R128 ;  /* 0x0000008a9080723c */ /* 0x040fe60000041880 */
[----:B------:R-:W-:Y:S01]  /*b970*/  LDSM.16.MT88.4 R136, [R212+0x500] ;  /* 0x00050000d488783b */ /* 0x000fe20000004200 */
[----:B------:R-:W-:Y:S02]  /*b980*/  FMUL.FTZ R55, R148, R55 ;  /* 0x0000003794377220 */ /* 0x000fe40000410000 */
[C---:B------:R-:W-:Y:S02]  /*b990*/  FMUL.FTZ R56, R2.reuse, R56 ;  /* 0x0000003802387220 */ /* 0x040fe40000410000 */
[----:B------:R-:W-:Y:S01]  /*b9a0*/  FMUL.FTZ R57, R2, R57 ;  /* 0x0000003902397220 */ /* 0x000fe20000410000 */
[----:B------:R-:W-:Y:S02]  /*b9b0*/  MUFU.EX2 R188, R188 ;  /* 0x000000bc00bc7308 */ /* 0x000fe40000000800 */
[-C--:B--2---:R-:W-:Y:S03]  /*b9c0*/  HMMA.16816.F32.BF16 R52, R144, R152.reuse, R52 ;  /* 0x000000989034723c */ /* 0x084fe60000041834 */
[C---:B------:R-:W-:Y:S02]  /*b9d0*/  FMUL.FTZ R58, R0.reuse, R58 ;  /* 0x0000003a003a7220 */ /* 0x040fe40000410000 */
[----:B------:R-:W-:Y:S02]  /*b9e0*/  FMUL.FTZ R59, R0, R59 ;  /* 0x0000003b003b7220 */ /* 0x000fe40000410000 */
[C---:B------:R-:W-:Y:S01]  /*b9f0*/  FMUL.FTZ R64, R150.reuse, R64 ;  /* 0x0000004096407220 */ /* 0x040fe20000410000 */
[----:B------:R-:W-:Y:S01]  /*ba00*/  MUFU.EX2 R187, R187 ;  /* 0x000000bb00bb7308 */ /* 0x000fe20000000800 */
[----:B------:R-:W-:Y:S03]  /*ba10*/  FMUL.FTZ R65, R150, R65 ;  /* 0x0000004196417220 */ /* 0x000fe60000410000 */
[C---:B------:R-:W-:Y:S04]  /*ba20*/  HMMA.16816.F32.BF16 R56, R140.reuse, R152, R56 ;  /* 0x000000988c38723c */ /* 0x040fe80000041838 */
[C---:B------:R-:W-:Y:S02]  /*ba30*/  FMUL.FTZ R60, R2.reuse, R60 ;  /* 0x0000003c023c7220 */ /* 0x040fe40000410000 */
[----:B------:R2:W4:Y:S01]  /*ba40*/  MUFU.EX2 R152, R35 ;  /* 0x0000002300987308 */ /* 0x0005220000000800 */
[----:B------:R-:W-:Y:S02]  /*ba50*/  FMUL.FTZ R61, R2, R61 ;  /* 0x0000003d023d7220 */ /* 0x000fe40000410000 */
[C---:B------:R-:W-:Y:S03]  /*ba60*/  FMUL.FTZ R62, R0.reuse, R62 ;  /* 0x0000003e003e7220 */ /* 0x040fe60000410000 */
[----:B------:R-:W-:Y:S02]  /*ba70*/  FMUL.FTZ R63, R0, R63 ;  /* 0x0000003f003f7220 */ /* 0x000fe40000410000 */
[--C-:B------:R-:W-:Y:S01]  /*ba80*/  FFMA.FTZ R153, R24, c[0x0][0x2d0], -R175.reuse ;  /* 0x0000b40018997a23 */ /* 0x100fe200000108af */
[----:B---3--:R-:W-:Y:S01]  /*ba90*/  F2FP.BF16.PACK_AB R24, R157, R156 ;  /* 0x0000009c9d18723e */ /* 0x008fe200000010ff */
[C---:B------:R-:W-:Y:S01]  /*baa0*/  FMUL.FTZ R66, R148.reuse, R66 ;  /* 0x0000004294427220 */ /* 0x040fe20000410000 */
[----:B------:R-:W-:Y:S01]  /*bab0*/  MUFU.EX2 R190, R190 ;  /* 0x000000be00be7308 */ /* 0x000fe20000000800 */
[----:B------:R-:W-:Y:S01]  /*bac0*/  FMUL.FTZ R67, R148, R67 ;  /* 0x0000004394437220 */ /* 0x000fe20000410000 */
[-C--:B------:R-:W-:Y:S03]  /*bad0*/  HMMA.16816.F32.BF16 R60, R140, R154.reuse, R60 ;  /* 0x0000009a8c3c723c */ /* 0x080fe6000004183c */
[----:B------:R-:W-:Y:S02]  /*bae0*/  FFMA.FTZ R160, R150, R243, R160 ;  /* 0x000000f396a07223 */ /* 0x000fe400000100a0 */
[----:B------:R-:W-:Y:S02]  /*baf0*/  FFMA.FTZ R162, R148, R241, R162 ;  /* 0x000000f194a27223 */ /* 0x000fe400000100a2 */
[----:B------:R-:W-:Y:S01]  /*bb00*/  FFMA.FTZ R6, R2, R239, R6 ;  /* 0x000000ef02067223 */ /* 0x000fe20000010006 */
[C---:B------:R-:W-:Y:S01]  /*bb10*/  HMMA.16816.F32.BF16 R64, R144.reuse, R154, R64 ;  /* 0x0000009a9040723c */ /* 0x040fe20000041840 */
[----:B------:R-:W-:Y:S01]  /*bb20*/  MUFU.EX2 R153, R153 ;  /* 0x0000009900997308 */ /* 0x000fe20000000800 */
[----:B--2---:R-:W2:Y:S02]  /*bb30*/  LDSM.16.MT88.4 R32, [R212+0x1900] ;  /* 0x00190000d420783b */ /* 0x004ea40000004200 */
[----:B----4-:R-:W-:Y:S01]  /*bb40*/  F2FP.BF16.PACK_AB R27, R152, R179 ;  /* 0x000000b3981b723e */ /* 0x010fe200000010ff */
[----:B------:R-:W-:Y:S02]  /*bb50*/  FFMA.FTZ R170, R0, R237, R170 ;  /* 0x000000ed00aa7223 */ /* 0x000fe400000100aa */
[--C-:B------:R-:W-:Y:S01]  /*bb60*/  FFMA.FTZ R154, R25, c[0x0][0x2d0], -R175.reuse ;  /* 0x0000b400199a7a23 */ /* 0x100fe200000108af */
[-C--:B-1----:R-:W-:Y:S03]  /*bb70*/  HMMA.16816.F32.BF16 R68, R144, R132.reuse, R68 ;  /* 0x000000849044723c */ /* 0x082fe60000041844 */
[----:B------:R-:W-:Y:S01]  /*bb80*/  MUFU.EX2 R189, R189 ;  /* 0x000000bd00bd7308 */ /* 0x000fe20000000800 */
[----:B------:R-:W-:Y:S01]  /*bb90*/  FFMA.FTZ R175, R45, c[0x0][0x2d0], -R175 ;  /* 0x0000b4002daf7a23 */ /* 0x000fe200000108af */
[----:B------:R-:W-:Y:S01]  /*bba0*/  F2FP.BF16.PACK_AB R25, R159, R158 ;  /* 0x0000009e9f19723e */ /* 0x000fe200000010ff */
[--C-:B------:R-:W-:Y:S01]  /*bbb0*/  FFMA.FTZ R155, R26, c[0x0][0x2d0], -R174.reuse ;  /* 0x0000b4001a9b7a23 */ /* 0x100fe200000108ae */
[----:B------:R-:W-:Y:S01]  /*bbc0*/  F2FP.BF16.PACK_AB R26, R180, R177 ;  /* 0x000000b1b41a723e */ /* 0x000fe200000010ff */
[C---:B------:R-:W-:Y:S04]  /*bbd0*/  HMMA.16816.F32.BF16 R72, R140.reuse, R132, R72 ;  /* 0x000000848c48723c */ /* 0x040fe80000041848 */
[----:B------:R-:W-:Y:S01]  /*bbe0*/  FFMA.FTZ R174, R47, c[0x0][0x2d0], -R174 ;  /* 0x0000b4002fae7a23 */ /* 0x000fe200000108ae */
[----:B------:R-:W1:Y:S01]  /*bbf0*/  MUFU.EX2 R154, R154 ;  /* 0x0000009a009a7308 */ /* 0x000e620000000800 */
[----:B------:R-:W-:Y:S01]  /*bc00*/  LDSM.16.MT88.4 R44, [R214+0x1500] ;  /* 0x00150000d62c783b */ /* 0x000fe20000004200 */
[----:B------:R-:W-:Y:S01]  /*bc10*/  FADD.FTZ R160, R161, R160 ;  /* 0x000000a0a1a07221 */ /* 0x000fe20000010000 */
[-C--:B------:R-:W-:Y:S04]  /*bc20*/  HMMA.16816.F32.BF16 R76, R140, R134.reuse, R76 ;  /* 0x000000868c4c723c */ /* 0x080fe8000004184c */
[----:B------:R-:W-:Y:S02]  /*bc30*/  FADD.FTZ R162, R7, R162 ;  /* 0x000000a207a27221 */ /* 0x000fe40000010000 */
[----:B------:R-:W-:Y:S01]  /*bc40*/  FADD.FTZ R167, R167, R6 ;  /* 0x00000006a7a77221 */ /* 0x000fe20000010000 */
[----:B------:R-:W3:Y:S01]  /*bc50*/  MUFU.EX2 R155, R155 ;  /* 0x0000009b009b7308 */ /* 0x000ee20000000800 */
[C---:B------:R-:W-:Y:S01]  /*bc60*/  HMMA.16816.F32.BF16 R80, R144.reuse, R134, R80 ;  /* 0x000000869050723c */ /* 0x040fe20000041850 */
[----:B------:R-:W4:Y:S03]  /*bc70*/  LDSM.16.MT88.4 R132, [R214+0x500] ;  /* 0x00050000d684783b */ /* 0x000f260000004200 */
[----:B------:R-:W-:Y:S02]  /*bc80*/  FADD.FTZ R171, R171, R170 ;  /* 0x000000aaabab7221 */ /* 0x000fe40000010000 */
[----:B------:R-:W-:Y:S02]  /*bc90*/  FADD.FTZ R163, R163, R160 ;  /* 0x000000a0a3a37221 */ /* 0x000fe40000010000 */
[----:B------:R-:W-:Y:S01]  /*bca0*/  FADD.FTZ R165, R165, R162 ;  /* 0x000000a2a5a57221 */ /* 0x000fe20000010000 */
[----:B------:R-:W-:Y:S01]  /*bcb0*/  MUFU.EX2 R178, R178 ;  /* 0x000000b200b27308 */ /* 0x000fe20000000800 */
[-C--:B--2---:R-:W-:Y:S03]  /*bcc0*/  HMMA.16816.F32.BF16 R84, R144, R32.reuse, R84 ;  /* 0x000000209054723c */ /* 0x084fe60000041854 */
[----:B-1----:R-:W-:Y:S01]  /*bcd0*/  F2FP.BF16.PACK_AB R28, R154, R153 ;  /* 0x000000999a1c723e */ /* 0x002fe200000010ff */
[----:B------:R-:W-:Y:S02]  /*bce0*/  FADD.FTZ R168, R168, R167 ;  /* 0x000000a7a8a87221 */ /* 0x000fe40000010000 */
[----:B------:R-:W-:Y:S02]  /*bcf0*/  FADD.FTZ R172, R172, R171 ;  /* 0x000000abacac7221 */ /* 0x000fe40000010000 */
[C---:B------:R-:W-:Y:S01]  /*bd00*/  HMMA.16816.F32.BF16 R88, R140.reuse, R32, R88 ;  /* 0x000000208c58723c */ /* 0x040fe20000041858 */
[----:B------:R-:W-:Y:S03]  /*bd10*/  MUFU.EX2 R191, R191 ;  /* 0x000000bf00bf7308 */ /* 0x000fe60000000800 */
[----:B---3--:R-:W-:Y:S01]  /*bd20*/  F2FP.BF16.PACK_AB R29, R182, R155 ;  /* 0x0000009bb61d723e */ /* 0x008fe200000010ff */
[----:B------:R-:W-:Y:S02]  /*bd30*/  FADD.FTZ R163, R164, R163 ;  /* 0x000000a3a4a37221 */ /* 0x000fe40000010000 */
[----:B------:R-:W-:Y:S01]  /*bd40*/  FADD.FTZ R165, R166, R165 ;  /* 0x000000a5a6a57221 */ /* 0x000fe20000010000 */
[-C--:B------:R-:W-:Y:S03]  /*bd50*/  HMMA.16816.F32.BF16 R92, R140, R34.reuse, R92 ;  /* 0x000000228c5c723c */ /* 0x080fe6000004185c */
[----:B------:R-:W-:Y:S01]  /*bd60*/  MUFU.EX2 R176, R176 ;  /* 0x000000b000b07308 */ /* 0x000fe20000000800 */
[----:B------:R-:W-:Y:S02]  /*bd70*/  FADD.FTZ R168, R169, R168 ;  /* 0x000000a8a9a87221 */ /* 0x000fe40000010000 */
[----:B------:R-:W-:Y:S02]  /*bd80*/  FADD.FTZ R172, R173, R172 ;  /* 0x000000acadac7221 */ /* 0x000fe40000010000 */
[----:B------:R-:W-:Y:S01]  /*bd90*/  HMMA.16816.F32.BF16 R96, R144, R34, R96 ;  /* 0x000000229060723c */ /* 0x000fe20000041860 */
[----:B------:R-:W1:Y:S03]  /*bda0*/  LDSM.16.MT88.4 R32, [R214+0x1100] ;  /* 0x00110000d620783b */ /* 0x000e660000004200 */
[----:B------:R-:W-:Y:S01]  /*bdb0*/  FADD.FTZ R156, R156, R163 ;  /* 0x000000a39c9c7221 */ /* 0x000fe20000010000 */
[----:B------:R-:W-:Y:S01]  /*bdc0*/  MUFU.EX2 R192, R192 ;  /* 0x000000c000c07308 */ /* 0x000fe20000000800 */
[----:B------:R-:W-:Y:S02]  /*bdd0*/  FADD.FTZ R158, R158, R165 ;  /* 0x000000a59e9e7221 */ /* 0x000fe40000010000 */
[-C--:B----4-:R-:W-:Y:S05]  /*bde0*/  HMMA.16816.F32.BF16 R8, R24, R132.reuse, R8 ;  /* 0x000000841808723c */ /* 0x090fea0000041808 */
[----:B------:R-:W-:Y:S02]  /*bdf0*/  FADD.FTZ R153, R153, R168 ;  /* 0x000000a899997221 */ /* 0x000fe40000010000 */
[----:B------:R-:W2:Y:S01]  /*be00*/  MUFU.EX2 R193, R193 ;  /* 0x000000c100c17308 */ /* 0x000ea20000000800 */
[C---:B------:R-:W-:Y:S04]  /*be10*/  HMMA.16816.F32.BF16 R12, R28.reuse, R132, R12 ;  /* 0x000000841c0c723c */ /* 0x040fe8000004180c */
[----:B------:R-:W-:Y:S02]  /*be20*/  FADD.FTZ R155, R155, R172 ;  /* 0x000000ac9b9b7221 */ /* 0x000fe40000010000 */
[----:B------:R-:W-:Y:S02]  /*be30*/  FADD.FTZ R156, R157, R156 ;  /* 0x0000009c9d9c7221 */ /* 0x000fe40000010000 */
[-C--:B------:R-:W-:Y:S01]  /*be40*/  HMMA.16816.F32.BF16 R16, R28, R134.reuse, R16 ;  /* 0x000000861c10723c */ /* 0x080fe20000041810 */
[----:B------:R-:W-:Y:S03]  /*be50*/  MUFU.EX2 R194, R194 ;  /* 0x000000c200c27308 */ /* 0x000fe60000000800 */
[----:B------:R-:W-:Y:S02]  /*be60*/  FADD.FTZ R158, R159, R158 ;  /* 0x0000009e9f9e7221 */ /* 0x000fe40000010000 */
[----:B------:R-:W-:Y:S02]  /*be70*/  FADD.FTZ R154, R154, R153 ;  /* 0x000000999a9a7221 */ /* 0x000fe40000010000 */
[C---:B------:R-:W-:Y:S01]  /*be80*/  HMMA.16816.F32.BF16 R100, R24.reuse, R134, R100 ;  /* 0x000000861864723c */ /* 0x040fe20000041864 */
[----:B------:R-:W3:Y:S02]  /*be90*/  LDSM.16.MT88.4 R132, [R212+0x1100] ;  /* 0x00110000d484783b */ /* 0x000ee40000004200 */
[----:B------:R-:W4:Y:S01]  /*bea0*/  MUFU.EX2 R195, R195 ;  /* 0x000000c300c37308 */ /* 0x000f220000000800 */
[----:B------:R-:W-:Y:S02]  /*beb0*/  FADD.FTZ R182, R182, R155 ;  /* 0x0000009bb6b67221 */ /* 0x000fe40000010000 */
[----:B------:R-:W-:Y:S02]  /*bec0*/  FADD.FTZ R177, R177, R156 ;  /* 0x0000009cb1b17221 */ /* 0x000fe40000010000 */
[-C--:B------:R-:W-:Y:S04]  /*bed0*/  HMMA.16816.F32.BF16 R104, R24, R136.reuse, R104 ;  /* 0x000000881868723c */ /* 0x080fe80000041868 */
[----:B------:R-:W-:Y:S01]  /*bee0*/  FADD.FTZ R179, R179, R158 ;  /* 0x0000009eb3b37221 */ /* 0x000fe20000010000 */
[----:B------:R-:W-:Y:S01]  /*bef0*/  MUFU.EX2 R196, R196 ;  /* 0x000000c400c47308 */ /* 0x000fe20000000800 */
[----:B------:R-:W-:Y:S02]  /*bf00*/  FADD.FTZ R181, R181, R154 ;  /* 0x0000009ab5b57221 */ /* 0x000fe40000010000 */
[C---:B------:R-:W-:Y:S04]  /*bf10*/  HMMA.16816.F32.BF16 R108, R28.reuse, R136, R108 ;  /* 0x000000881c6c723c */ /* 0x040fe8000004186c */
[----:B------:R-:W-:Y:S02]  /*bf20*/  FADD.FTZ R183, R183, R182 ;  /* 0x000000b6b7b77221 */ /* 0x000fe40000010000 */
[----:B------:R-:W-:Y:S01]  /*bf30*/  FADD.FTZ R180, R180, R177 ;  /* 0x000000b1b4b47221 */ /* 0x000fe20000010000 */
[----:B------:R-:W5:Y:S01]  /*bf40*/  MUFU.EX2 R175, R175 ;  /* 0x000000af00af7308 */ /* 0x000f620000000800 */
[-C--:B------:R-:W-:Y:S04]  /*bf50*/  HMMA.16816.F32.BF16 R112, R28, R138.reuse, R112 ;  /* 0x0000008a1c70723c */ /* 0x080fe80000041870 */
[----:B------:R-:W-:Y:S02]  /*bf60*/  FADD.FTZ R152, R152, R179 ;  /* 0x000000b398987221 */ /* 0x000fe40000010000 */
[----:B------:R-:W-:Y:S02]  /*bf70*/  FADD.FTZ R181, R184, R181 ;  /* 0x000000b5b8b57221 */ /* 0x000fe40000010000 */
[C---:B------:R-:W-:Y:S01]  /*bf80*/  HMMA.16816.F32.BF16 R116, R24.reuse, R138, R116 ;  /* 0x0000008a1874723c */ /* 0x040fe20000041874 */
[----:B------:R-:W-:Y:S03]  /*bf90*/  MUFU.EX2 R197, R197 ;  /* 0x000000c500c57308 */ /* 0x000fe60000000800 */
[----:B------:R-:W-:Y:S04]  /*bfa0*/  FADD.FTZ R183, R186, R183 ;  /* 0x000000b7bab77221 */ /* 0x000fe80000010000 */
[-C--:B-1----:R-:W-:Y:S03]  /*bfb0*/  HMMA.16816.F32.BF16 R120, R24, R32.reuse, R120 ;  /* 0x000000201878723c */ /* 0x082fe60000041878 */
[----:B------:R-:W1:Y:S05]  /*bfc0*/  MUFU.EX2 R174, R174 ;  /* 0x000000ae00ae7308 */ /* 0x000e6a0000000800 */
[C---:B------:R-:W-:Y:S08]  /*bfd0*/  HMMA.16816.F32.BF16 R124, R28.reuse, R32, R124 ;  /* 0x000000201c7c723c */ /* 0x040ff0000004187c */
[-C--:B------:R-:W-:Y:S08]  /*bfe0*/  HMMA.16816.F32.BF16 R20, R28, R34.reuse, R20 ;  /* 0x000000221c14723c */ /* 0x080ff00000041814 */
[C---:B------:R-:W-:Y:S01]  /*bff0*/  HMMA.16816.F32.BF16 R128, R24.reuse, R34, R128 ;  /* 0x000000221880723c */ /* 0x040fe20000041880 */
[----:B------:R-:W1:Y:S07]  /*c000*/  LDSM.16.MT88.4 R32, [R212+0x1d00] ;  /* 0x001d0000d420783b */ /* 0x000e6e0000004200 */
[-C--:B---3--:R-:W-:Y:S08]  /*c010*/  HMMA.16816.F32.BF16 R52, R24, R132.reuse, R52 ;  /* 0x000000841834723c */ /* 0x088ff00000041834 */
[C---:B------:R-:W-:Y:S08]  /*c020*/  HMMA.16816.F32.BF16 R56, R28.reuse, R132, R56 ;  /* 0x000000841c38723c */ /* 0x040ff00000041838 */
[-C--:B------:R-:W-:Y:S08]  /*c030*/  HMMA.16816.F32.BF16 R60, R28, R134.reuse, R60 ;  /* 0x000000861c3c723c */ /* 0x080ff0000004183c */
[C---:B------:R-:W-:Y:S08]  /*c040*/  HMMA.16816.F32.BF16 R64, R24.reuse, R134, R64 ;  /* 0x000000861840723c */ /* 0x040ff00000041840 */
[-C--:B------:R-:W-:Y:S08]  /*c050*/  HMMA.16816.F32.BF16 R68, R24, R36.reuse, R68 ;  /* 0x000000241844723c */ /* 0x080ff00000041844 */
[C---:B------:R-:W-:Y:S08]  /*c060*/  HMMA.16816.F32.BF16 R72, R28.reuse, R36, R72 ;  /* 0x000000241c48723c */ /* 0x040ff00000041848 */
[-C--:B------:R-:W-:Y:S08]  /*c070*/  HMMA.16816.F32.BF16 R76, R28, R38.reuse, R76 ;  /* 0x000000261c4c723c */ /* 0x080ff0000004184c */
[C---:B------:R-:W-:Y:S01]  /*c080*/  HMMA.16816.F32.BF16 R80, R24.reuse, R38, R80 ;  /* 0x000000261850723c */ /* 0x040fe20000041850 */
[----:B------:R-:W3:Y:S07]  /*c090*/  LDSM.16.MT88.4 R36, [R212+0x900] ;  /* 0x00090000d424783b */ /* 0x000eee0000004200 */
[-C--:B-1----:R-:W-:Y:S08]  /*c0a0*/  HMMA.16816.F32.BF16 R84, R24, R32.reuse, R84 ;  /* 0x000000201854723c */ /* 0x082ff00000041854 */
[C---:B------:R-:W-:Y:S08]  /*c0b0*/  HMMA.16816.F32.BF16 R88, R28.reuse, R32, R88 ;  /* 0x000000201c58723c */ /* 0x040ff00000041858 */
[-C--:B------:R-:W-:Y:S07]  /*c0c0*/  HMMA.16816.F32.BF16 R92, R28, R34.reuse, R92 ;  /* 0x000000221c5c723c */ /* 0x080fee000004185c */
[----:B--2---:R-:W-:Y:S01]  /*c0d0*/  F2FP.BF16.PACK_AB R28, R193, R192 ;  /* 0x000000c0c11c723e */ /* 0x004fe200000010ff */
[----:B------:R-:W-:Y:S01]  /*c0e0*/  HMMA.16816.F32.BF16 R96, R24, R34, R96 ;  /* 0x000000221860723c */ /* 0x000fe20000041860 */
[----:B------:R-:W1:Y:S03]  /*c0f0*/  LDSM.16.MT88.4 R32, [R214+0x2100] ;  /* 0x00210000d620783b */ /* 0x000e660000004200 */
[----:B----4-:R-:W-:Y:S01]  /*c100*/  F2FP.BF16.PACK_AB R29, R195, R194 ;  /* 0x000000c2c31d723e */ /* 0x010fe200000010ff */
[----:B------:R-:W-:Y:S01]  /*c110*/  FADD.FTZ R192, R192, R181 ;  /* 0x000000b5c0c07221 */ /* 0x000fe20000010000 */
[----:B-----5:R-:W-:Y:S01]  /*c120*/  F2FP.BF16.PACK_AB R30, R175, R196 ;  /* 0x000000c4af1e723e */ /* 0x020fe200000010ff */
[----:B------:R-:W-:Y:S01]  /*c130*/  FADD.FTZ R194, R194, R183 ;  /* 0x000000b7c2c27221 */ /* 0x000fe20000010000 */
[----:B------:R-:W-:Y:S01]  /*c140*/  F2FP.BF16.PACK_AB R24, R188, R185 ;  /* 0x000000b9bc18723e */ /* 0x000fe200000010ff */
[----:B------:R-:W-:Y:S03]  /*c150*/  FADD.FTZ R185, R185, R180 ;  /* 0x000000b4b9b97221 */ /* 0x000fe60000010000 */
        /* <DEDUP_REMOVED lines=8> */
[----:B------:R-:W-:Y:S01]  /*c1e0*/  MOV R152, R5 ;  /* 0x0000000500987202 */ /* 0x000fe20000000f00 */
[----:B------:R-:W-:Y:S02]  /*c1f0*/  FADD.FTZ R194, R195, R194 ;  /* 0x000000c2c3c27221 */ /* 0x000fe40000010000 */
[-C--:B------:R-:W-:Y:S01]  /*c200*/  HMMA.16816.F32.BF16 R144, R24, R40.reuse, R8 ;  /* 0x000000281890723c */ /* 0x080fe20000041808 */
[----:B------:R-:W2:Y:S02]  /*c210*/  LDSM.16.MT88.4 R8, [R212+0x2100] ;  /* 0x00210000d408783b */ /* 0x000ea40000004200 */
[----:B------:R-:W-:Y:S02]  /*c220*/  FADD.FTZ R189, R189, R188 ;  /* 0x000000bcbdbd7221 */ /* 0x000fe40000010000 */
        /* <DEDUP_REMOVED lines=9> */
[----:B------:R-:W-:Y:S04]  /*c2c0*/  FADD.FTZ R237, R174, R197 ;  /* 0x000000c5aeed7221 */ /* 0x000fe80000010000 */
        /* <DEDUP_REMOVED lines=21> */
.L_x_2318:
        /* <DEDUP_REMOVED lines=9> */
.L_x_2345:
        /* <DEDUP_REMOVED lines=13> */
[----:B------:R-:W-:Y:S01]  /*c580*/  IMAD.IADD R7, R7, 0x1, R3 ;  /* 0x0000000107077824 */ /* 0x000fe200078e0203 */
[----:B------:R-:W-:Y:S01]  /*c590*/  SHF.L.U64.HI R149, R218, 0x1, R233 ;  /* 0x00000001da957819 */ /* 0x000fe200000102e9 */
[----:B------:R-:W-:Y:S02]  /*c5a0*/  IMAD.SHL.U32 R151, R219, 0x2, RZ ;  /* 0x00000002db977824 */ /* 0x000fe400078e00ff */
[----:B------:R-:W-:Y:S05]  /*c5b0*/  IMAD.WIDE.U32 R6, R225, c[0x0][0x218], R6 ;  /* 0x00008600e1067a25 */ /* 0x000fea00078e0006 */
[----:B------:R-:W-:Y:S04]  /*c5c0*/  IADD3 R3, P0, R6, UR20, RZ ;  /* 0x0000001406037c10 */ /* 0x000fe8000ff1e0ff */
[----:B------:R-:W-:Y:S01]  /*c5d0*/  IADD3.X R4, R7, UR16, R4, P0, !PT ;  /* 0x0000001007047c10 */ /* 0x000fe200087fe404 */
[----:B------:R-:W-:Y:S01]  /*c5e0*/  LDSM.16.M88.4 R48, [R217+0x4900] ;  /* 0x00490000d930783b */ /* 0x000fe20000000200 */
[C---:B------:R-:W-:Y:S01]  /*c5f0*/  LEA R9, P0, R3.reuse, c[0x0][0x1f8], 0x1 ;  /* 0x00007e0003097a11 */ /* 0x040fe200078008ff */
[----:B------:R-:W-:Y:S02]  /*c600*/  BSSY B0, `(.L_x_2325) ;  /* 0x000002e000007945 */ /* 0x000fe40003800000 */
        /* <DEDUP_REMOVED lines=12> */
[----:B-1----:R-:W-:Y:S03]  /*c6d0*/  IADD3 R12, P0, R4, R200, RZ ;  /* 0x000000c8040c7210 */ /* 0x002fe60007f1e0ff */
[----:B------:R1:W1:Y:S02]  /*c6e0*/  LDSM.16.M88.4 R172, [R210] ;  /* 0x00000000d2ac783b */ /* 0x0002640000000200 */
[----:B--2---:R-:W-:Y:S01]  /*c6f0*/  IMAD.X R13, R6, 0x1, R245, P0 ;  /* 0x00000001060d7824 */ /* 0x004fe200000e06f5 */
[----:B------:R-:W-:Y:S04]  /*c700*/  IADD3 R10, P0, R4, R151, RZ ;  /* 0x00000097040a7210 */ /* 0x000fe80007f1e0ff */
        /* <DEDUP_REMOVED lines=12> */
[----:B--2---:R2:W4:Y:S04]  /*c7d0*/  SHFL.IDX PT, R12, R8, 0x1, 0x1c1f ;  /* 0x003c1f00080c7f89 */ /* 0x00452800000e0000 */
[----:B------:R2:W3:Y:S02]  /*c7e0*/  SHFL.IDX PT, R5, R9, 0x1, 0x1c1f ;  /* 0x003c1f0009057f89 */ /* 0x0004e400000e0000 */
.L_x_2356:
[----:B------:R-:W-:Y:S02]  /*c7f0*/  ISETP.GE.AND P3, PT, R230, c[0x0][0x1d4], PT ;  /* 0x00007500e6007a0c */ /* 0x000fe40003f66270 */
[----:B--23--:R-:W-:Y:S02]  /*c800*/  IADD3 R8, P0, R5, R200, RZ ;  /* 0x000000c805087210 */ /* 0x00cfe40007f1e0ff */
[----:B------:R-:W-:Y:S02]  /*c810*/  ISETP.GE.AND P2, PT, R229, c[0x0][0x1d4], PT ;  /* 0x00007500e5007a0c */ /* 0x000fe40003f46270 */
[----:B------:R-:W-:Y:S01]  /*c820*/  ISETP.GE.AND P1, PT, R228, c[0x0][0x1d4], PT ;  /* 0x00007500e4007a0c */ /* 0x000fe20003f26270 */
[C---:B----4-:R-:W-:Y:S01]  /*c830*/  IMAD.X R9, R12.reuse, 0x1, R245, P0 ;  /* 0x000000010c097824 */ /* 0x050fe200000e06f5 */
        /* <DEDUP_REMOVED lines=10> */
.L_x_2326:
[----:B----4-:R-:W-:Y:S05]  /*c8e0*/  BSYNC B0 ;  /* 0x0000000000007941 */ /* 0x010fea0003800000 */
.L_x_2325:
        /* <DEDUP_REMOVED lines=10> */
[----:B------:R-:W-:Y:S02]  /*c990*/  LDSM.16.M88.4 R188, [R216+0x3900] ;  /* 0x00390000d8bc783b */ /* 0x000fe40000000200 */
        /* <DEDUP_REMOVED lines=26> */
[----:B------:R-:W1:Y:S07]  /*cb40*/  LDSM.16.M88.4 R156, [R208] ;  /* 0x00000000d09c783b */ /* 0x000e6e0000000200 */
[-C--:B--2---:R-:W-:Y:S01]  /*cb50*/  HMMA.16816.F32.BF16 R4, R176, R180.reuse, R4 ;  /* 0x000000b4b004723c */ /* 0x084fe20000041804 */
[----:B------:R-:W-:Y:S07]  /*cb60*/  LDSM.16.M88.4 R172, [R217+0x9900] ;  /* 0x00990000d9ac783b */ /* 0x000fee0000000200 */
[C---:B----4-:R-:W-:Y:S08]  /*cb70*/  HMMA.16816.F32.BF16 R8, R184.reuse, R180, R8 ;  /* 0x000000b4b808723c */ /* 0x050ff00000041808 */
        /* <DEDUP_REMOVED lines=13> */
[----:B------:R-:W3:Y:S07]  /*cc50*/  LDSM.16.M88.4 R176, [R216+0x4100] ;  /* 0x00410000d8b0783b */ /* 0x000eee0000000200 */
[-C--:B-----5:R-:W-:Y:S01]  /*cc60*/  HMMA.16816.F32.BF16 R4, R160, R192.reuse, R4 ;  /* 0x000000c0a004723c */ /* 0x0a0fe20000041804 */
        /* <DEDUP_REMOVED lines=13> */
[----:B------:R-:W-:Y:S01]  /*cd40*/  HMMA.16816.F32.BF16 R48, R160, R166, R48 ;  /* 0x000000a6a030723c */ /* 0x000fe20000041830 */
[----:B------:R-:W4:Y:S01]  /*cd50*/  LDSM.16.M88.4 R160, [R204] ;  /* 0x00000000cca0783b */ /* 0x000f220000000200 */
[----:B------:R-:W-:Y:S06]  /*cd60*/  DEPBAR.LE SB0, 0x0 ;  /* 0x000080000000791a */ /* 0x000fec0000000000 */
[-C--:B--2---:R-:W-:Y:S01]  /*cd70*/  HMMA.16816.F32.BF16 R4, R152, R168.reuse, R4 ;  /* 0x000000a89804723c */ /* 0x084fe20000041804 */
[----:B------:R-:W-:Y:S07]  /*cd80*/  BAR.SYNC.DEFER_BLOCKING 0x0 ;  /* 0x0000000000007b1d */ /* 0x000fee0000010000 */
        /* <DEDUP_REMOVED lines=58> */
[----:B------:R-:W-:Y:S01]  /*d130*/  SHFL.IDX PT, R162, R152, 0x1, 0x1c1f ;  /* 0x003c1f0098a27f89 */ /* 0x000fe200000e0000 */
[-C--:B-1----:R-:W-:Y:S05]  /*d140*/  @P1 IADD3 R160, P0, R156, R200.reuse, RZ ;  /* 0x000000c89ca01210 */ /* 0x082fea0007f1e0ff */
[----:B--2---:R-:W-:Y:S01]  /*d150*/  @P1 IMAD.X R161, R154, 0x1, R245, P0 ;  /* 0x000000019aa11824 */ /* 0x004fe200000e06f5 */
[----:B------:R-:W-:Y:S04]  /*d160*/  @P1 IADD3 R158, P0, R156, R151, RZ ;  /* 0x000000979c9e1210 */ /* 0x000fe80007f1e0ff */
[----:B------:R1:W-:Y:S01]  /*d170*/  @P1 LDGSTS.E.BYPASS.LTC128B.128 [R220+0x2500], [R160.64], !P5 ;  /* 0x02500000a0dc1fae */ /* 0x0003e2000e901d4c */
[----:B------:R-:W-:Y:S01]  /*d180*/  @P1 IMAD.X R159, R154, 0x1, R201, P0 ;  /* 0x000000019a9f1824 */ /* 0x000fe200000e06c9 */
[----:B------:R-:W-:Y:S04]  /*d190*/  @P1 IADD3 R156, P0, R156, R3, RZ ;  /* 0x000000039c9c1210 */ /* 0x000fe80007f1e0ff */
[----:B------:R1:W-:Y:S01]  /*d1a0*/  @P1 LDGSTS.E.BYPASS.LTC128B.128 [R220+0x3100], [R158.64], !P4 ;  /* 0x031000009edc1fae */ /* 0x0003e2000e101d4c */
[----:B------:R-:W-:Y:S01]  /*d1b0*/  @P1 IMAD.X R157, R154, 0x1, R149, P0 ;  /* 0x000000019a9d1824 */ /* 0x000fe200000e0695 */
[----:B------:R-:W-:Y:S02]  /*d1c0*/  ISETP.GE.AND P0, PT, R238, 0x21, PT ;  /* 0x00000021ee00780c */ /* 0x000fe40003f06270 */
[----:B------:R-:W2:Y:S04]  /*d1d0*/  SHFL.IDX PT, R154, R153, 0x1, 0x1c1f ;  /* 0x003c1f00999a7f89 */ /* 0x000ea800000e0000 */
[----:B------:R1:W-:Y:S07]  /*d1e0*/  @P1 LDGSTS.E.BYPASS.LTC128B.128 [R220+0x3d00], [R156.64], !P3 ;  /* 0x03d000009cdc1fae */ /* 0x0003ee000d901d4c */
[----:B--2---:R-:W-:Y:S05]  /*d1f0*/  @P0 IADD3 R164, P2, R154, R151, RZ ;  /* 0x000000979aa40210 */ /* 0x004fea0007f5e0ff */
[----:B------:R-:W-:Y:S01]  /*d200*/  @P0 IMAD.X R165, R162, 0x1, R201, P2 ;  /* 0x00000001a2a50824 */ /* 0x000fe200010e06c9 */
[----:B------:R-:W-:Y:S05]  /*d210*/  @P0 IADD3 R166, P2, R154, R3, RZ ;  /* 0x000000039aa60210 */ /* 0x000fea0007f5e0ff */
[----:B------:R-:W-:Y:S01]  /*d220*/  @P0 IMAD.X R167, R162, 0x1, R149, P2 ;  /* 0x00000001a2a70824 */ /* 0x000fe200010e0695 */
[----:B------:R-:W-:Y:S05]  /*d230*/  @P0 IADD3 R154, P2, R154, R200, RZ ;  /* 0x000000c89a9a0210 */ /* 0x000fea0007f5e0ff */
[----:B------:R-:W-:Y:S05]  /*d240*/  @P0 IMAD.X R155, R162, 0x1, R245, P2 ;  /* 0x00000001a29b0824 */ /* 0x000fea00010e06f5 */
[----:B------:R1:W-:Y:S04]  /*d250*/  @P0 LDGSTS.E.BYPASS.LTC128B.128 [R220+0x2d00], [R154.64], !P5 ;  /* 0x02d000009adc0fae */ /* 0x0003e8000e901d4c */
[----:B------:R1:W-:Y:S04]  /*d260*/  @P0 LDGSTS.E.BYPASS.LTC128B.128 [R220+0x3900], [R164.64], !P4 ;  /* 0x03900000a4dc0fae */ /* 0x0003e8000e101d4c */
[----:B------:R1:W-:Y:S02]  /*d270*/  @P0 LDGSTS.E.BYPASS.LTC128B.128 [R220+0x4500], [R166.64], !P3 ;  /* 0x04500000a6dc0fae */ /* 0x0003e4000d901d4c */
.L_x_2328:
[----:B-1----:R-:W-:Y:S01]  /*d280*/  IMAD.MOV.U32 R157, RZ, RZ, R231 ;  /* 0x000000ffff9d7224 */ /* 0x002fe200078e00e7 */
[----:B------:R-:W-:Y:S01]  /*d290*/  PLOP3.LUT P0, PT, PT, PT, UP2, 0x80, 0x0 ;  /* 0x000000000000781c */ /* 0x000fe20003f0f028 */
[----:B------:R-:W0:Y:S01]  /*d2a0*/  LDGDEPBAR ;  /* 0x00000000000079af */ /* 0x000e220000000000 */
[----:B------:R-:W-:Y:S02]  /*d2b0*/  IMAD R162, R236, -0x30, RZ ;  /* 0xffffffd0eca27824 */ /* 0x000fe400078e02ff */
[----:B------:R-:W-:Y:S03]  /*d2c0*/  IMAD.U32 R155, RZ, RZ, UR7 ;  /* 0x00000007ff9b7e24 */ /* 0x000fe6000f8e00ff */
[----:B------:R-:W-:Y:S04]  /*d2d0*/  IADD3 R154, -R235, 0x1, R162 ;  /* 0x00000001eb9a7810 */ /* 0x000fe80007ffe1a2 */
[----:B------:R-:W-:Y:S01]  /*d2e0*/  IADD3 R155, R154, -c[0x0][0x168], R155 ;  /* 0x80005a009a9b7a10 */ /* 0x000fe20007ffe09b */
[----:B------:R-:W-:Y:S02]  /*d2f0*/  IMAD.IADD R154, R162, 0x1, -R235 ;  /* 0x00000001a29a7824 */ /* 0x000fe400078e0aeb */
        /* <DEDUP_REMOVED lines=25> */
.L_x_2331:
[----:B------:R-:W-:Y:S04]  /*d490*/  MOV R3, 0x1 ;  /* 0x0000000100037802 */ /* 0x000fe80000000f00 */
[----:B------:R-:W-:Y:S11]  /*d4a0*/  ISETP.NE.AND P0, PT, R3, c[0x0][0x32c], PT ;  /* 0x0000cb0003007a0c */ /* 0x000ff60003f05270 */
[----:B------:R-:W-:Y:S02]  /*d4b0*/  @!UPT UIADD3 URZ, URZ, URZ, URZ ;  /* 0x0000003f3f3ff290 */ /* 0x000fe4000fffe03f */
[----:B------:R-:W-:Y:S05]  /*d4c0*/  @P0 IMAD.HI.U32 R3, R149, c[0x0][0x330], RZ ;  /* 0x0000cc0095030a27 */ /* 0x000fea00078e00ff */
[----:B------:R-:W-:Y:S02]  /*d4d0*/  @P0 SHF.R.U32.HI R149, RZ, c[0x0][0x334], R3 ;  /* 0x0000cd00ff950a19 */ /* 0x000fe40000011603 */
.L_x_2332:
[----:B------:R-:W-:Y:S05]  /*d4e0*/  BSYNC B0 ;  /* 0x0000000000007941 */ /* 0x000fea0003800000 */
.L_x_2330:
[----:B------:R-:W-:Y:S05]  /*d4f0*/  IMAD R149, R149, c[0x0][0x32c], R154 ;  /* 0x0000cb0095957a24 */ /* 0x000fea00078e029a */
[----:B------:R-:W-:Y:S02]  /*d500*/  IADD3 R152, R149, c[0x0][0x32c], RZ ;  /* 0x0000cb0095987a10 */ /* 0x000fe40007ffe0ff */
[----:B------:R-:W-:Y:S02]  /*d510*/  IMNMX R160, R160, R149, !PT ;  /* 0x00000095a0a07217 */ /* 0x000fe40007800200 */
[----:B------:R-:W-:Y:S02]  /*d520*/  IMNMX R161, R161, R152, PT ;  /* 0x00000098a1a17217 */ /* 0x000fe40003800200 */
.L_x_2329:
        /* <DEDUP_REMOVED lines=20> */
.L_x_2335:
[----:B------:R-:W-:Y:S04]  /*d670*/  MOV R3, 0x1 ;  /* 0x0000000100037802 */ /* 0x000fe80000000f00 */
[----:B------:R-:W-:Y:S11]  /*d680*/  ISETP.NE.AND P0, PT, R3, c[0x0][0x32c], PT ;  /* 0x0000cb0003007a0c */ /* 0x000ff60003f05270 */
[----:B------:R-:W-:Y:S02]  /*d690*/  @!UPT UIADD3 URZ, URZ, URZ, URZ ;  /* 0x0000003f3f3ff290 */ /* 0x000fe4000fffe03f */
[----:B------:R-:W-:Y:S05]  /*d6a0*/  @P0 IMAD.HI.U32 R3, R149, c[0x0][0x330], RZ ;  /* 0x0000cc0095030a27 */ /* 0x000fea00078e00ff */
[----:B------:R-:W-:Y:S02]  /*d6b0*/  @P0 SHF.R.U32.HI R149, RZ, c[0x0][0x334], R3 ;  /* 0x0000cd00ff950a19 */ /* 0x000fe40000011603 */
.L_x_2336:
[----:B------:R-:W-:Y:S05]  /*d6c0*/  BSYNC B0 ;  /* 0x0000000000007941 */ /* 0x000fea0003800000 */
.L_x_2334:
[----:B------:R-:W-:Y:S05]  /*d6d0*/  IMAD R149, R149, c[0x0][0x32c], R154 ;  /* 0x0000cb0095957a24 */ /* 0x000fea00078e029a */
[----:B------:R-:W-:Y:S02]  /*d6e0*/  IADD3 R152, R149, c[0x0][0x32c], RZ ;  /* 0x0000cb0095987a10 */ /* 0x000fe40007ffe0ff */
[----:B------:R-:W-:Y:S02]  /*d6f0*/  IMNMX R158, R158, R149, !PT ;  /* 0x000000959e9e7217 */ /* 0x000fe40007800200 */
[----:B------:R-:W-:Y:S02]  /*d700*/  IMNMX R159, R159, R152, PT ;  /* 0x000000989f9f7217 */ /* 0x000fe40003800200 */
.L_x_2333:
[C---:B------:R-:W-:Y:S02]  /*d710*/  ISETP.GE.AND P0, PT, R162.reuse, 0x2, PT ;  /* 0x00000002a200780c */ /* 0x040fe40003f06270 */
[----:B------:R-:W-:Y:S02]  /*d720*/  ISETP.GE.AND P1, PT, R162, 0x9, PT ;  /* 0x00000009a200780c */ /* 0x000fe40003f26270 */
[----:B------:R-:W-:Y:S02]  /*d730*/  P2R R153, PR, RZ, 0x1 ;  /* 0x00000001ff997803 */ /* 0x000fe40000000000 */
[----:B------:R-:W-:Y:S02]  /*d740*/  ISETP.GT.AND P0, PT, R160, 0x1, !P0 ;  /* 0x00000001a000780c */ /* 0x000fe40004704270 */
[----:B------:R-:W-:Y:S02]  /*d750*/  P2R R152, PR, RZ, 0x2 ;  /* 0x00000002ff987803 */ /* 0x000fe40000000000 */
[----:B------:R-:W-:Y:S02]  /*d760*/  ISETP.LT.OR P0, PT, R161, 0x2, P0 ;  /* 0x00000002a100780c */ /* 0x000fe40000701670 */
[----:B------:R-:W-:Y:S02]  /*d770*/  ISETP.GE.AND P6, PT, R162, 0x19, PT ;  /* 0x00000019a200780c */ /* 0x000fe40003fc6270 */
[----:B------:R-:W-:Y:S02]  /*d780*/  FSEL R5, R5, -INF , !P0 ;  /* 0xff80000005057808 */ /* 0x000fe40004000000 */
[----:B------:R-:W-:Y:S02]  /*d790*/  ISETP.GT.AND P0, PT, R160, 0x8, !P1 ;  /* 0x00000008a000780c */ /* 0x000fe40004f04270 */
[----:B------:R-:W-:Y:S02]  /*d7a0*/  ISETP.GE.AND P1, PT, R162, 0xa, PT ;  /* 0x0000000aa200780c */ /* 0x000fe40003f26270 */
[C---:B------:R-:W-:Y:S02]  /*d7b0*/  ISETP.LT.OR P0, PT, R161.reuse, 0x9, P0 ;  /* 0x00000009a100780c */ /* 0x040fe40000701670 */
[----:B------:R-:W-:Y:S02]  /*d7c0*/  P2R R151, PR, RZ, 0x2 ;  /* 0x00000002ff977803 */ /* 0x000fe40000000000 */
        /* <DEDUP_REMOVED lines=8> */
[C---:B------:R-:W-:Y:S02]  /*d850*/  ISETP.LT.OR P0, PT, R161.reuse, 0x11, P0 ;  /* 0x00000011a100780c */ /* 0x040fe40000701670 */
[----:B------:R-:W-:Y:S02]  /*d860*/  ISETP.GE.AND P5, PT, R162, 0x1a, PT ;  /* 0x0000001aa200780c */ /* 0x000fe40003fa6270 */
[----:B------:R-:W-:Y:S02]  /*d870*/  FSEL R197, R20, -INF , !P0 ;  /* 0xff80000014c57808 */ /* 0x000fe40004000000 */
[----:B------:R-:W-:Y:S02]  /*d880*/  ISETP.GT.AND P0, PT, R160, 0x11, !P1 ;  /* 0x00000011a000780c */ /* 0x000fe40004f04270 */
[C---:B------:R-:W-:Y:S02]  /*d890*/  ISETP.GE.AND P4, PT, R162.reuse, 0x21, PT ;  /* 0x00000021a200780c */ /* 0x040fe40003f86270 */
[----:B------:R-:W-:Y:S02]  /*d8a0*/  ISETP.LT.OR P0, PT, R161, 0x12, P0 ;  /* 0x00000012a100780c */ /* 0x000fe40000701670 */
[----:B------:R-:W-:Y:S02]  /*d8b0*/  ISETP.GE.AND P3, PT, R162, 0x22, PT ;  /* 0x00000022a200780c */ /* 0x000fe40003f66270 */
[----:B------:R-:W-:Y:S02]  /*d8c0*/  FSEL R169, R21, -INF , !P0 ;  /* 0xff80000015a97808 */ /* 0x000fe40004000000 */
[----:B------:R-:W-:Y:S01]  /*d8d0*/  ISETP.GT.AND P0, PT, R160, 0x18, !P6 ;  /* 0x00000018a000780c */ /* 0x000fe20007704270 */
[----:B------:R-:W1:Y:S01]  /*d8e0*/  SHFL.IDX PT, R21, R157, 0x2, 0x1c1f ;  /* 0x005c1f009d157f89 */ /* 0x000e6200000e0000 */
[----:B------:R-:W-:Y:S02]  /*d8f0*/  ISETP.GE.AND P2, PT, R162, 0x29, PT ;  /* 0x00000029a200780c */ /* 0x000fe40003f46270 */
[C---:B------:R-:W-:Y:S02]  /*d900*/  ISETP.LT.OR P0, PT, R161.reuse, 0x19, P0 ;  /* 0x00000019a100780c */ /* 0x040fe40000701670 */
[----:B------:R-:W-:Y:S02]  /*d910*/  P2R R20, PR, RZ, 0x2 ;  /* 0x00000002ff147803 */ /* 0x000fe40000000000 */
[----:B------:R-:W-:Y:S02]  /*d920*/  FSEL R175, R32, -INF , !P0 ;  /* 0xff80000020af7808 */ /* 0x000fe40004000000 */
[----:B------:R-:W-:Y:S02]  /*d930*/  ISETP.GT.AND P0, PT, R160, 0x19, !P5 ;  /* 0x00000019a000780c */ /* 0x000fe40006f04270 */
[----:B------:R-:W-:Y:S02]  /*d940*/  ISETP.GE.AND P1, PT, R162, 0x1, PT ;  /* 0x00000001a200780c */ /* 0x000fe40003f26270 */
[----:B------:R-:W-:Y:S04]  /*d950*/  ISETP.LT.OR P0, PT, R161, 0x1a, P0 ;  /* 0x0000001aa100780c */ /* 0x000fe80000701670 */
[----:B------:R-:W-:Y:S02]  /*d960*/  FSEL R187, R33, -INF , !P0 ;  /* 0xff80000021bb7808 */ /* 0x000fe40004000000 */
[----:B------:R-:W-:Y:S04]  /*d970*/  ISETP.GT.AND P0, PT, R160, 0x20, !P4 ;  /* 0x00000020a000780c */ /* 0x000fe80006704270 */
[----:B------:R-:W-:Y:S01]  /*d980*/  ISETP.LT.OR P0, PT, R161, 0x21, P0 ;  /* 0x00000021a100780c */ /* 0x000fe20000701670 */
[--C-:B-1----:R-:W-:Y:S03]  /*d990*/  IMAD.IADD R32, R155, 0x1, R21.reuse ;  /* 0x000000019b207824 */ /* 0x102fe600078e0215 */
[----:B------:R-:W-:Y:S01]  /*d9a0*/  FSEL R181, R36, -INF , !P0 ;  /* 0xff80000024b57808 */ /* 0x000fe20004000000 */
[----:B------:R-:W-:Y:S01]  /*d9b0*/  IMAD.IADD R36, R156, 0x1, R21 ;  /* 0x000000019c247824 */ /* 0x000fe200078e0215 */
[C---:B------:R-:W-:Y:S04]  /*d9c0*/  ISETP.GT.AND P0, PT, R160.reuse, 0x21, !P3 ;  /* 0x00000021a000780c */ /* 0x040fe80005f04270 */
[----:B------:R-:W-:Y:S04]  /*d9d0*/  ISETP.LT.OR P0, PT, R161, 0x22, P0 ;  /* 0x00000022a100780c */ /* 0x000fe80000701670 */
[----:B------:R-:W-:Y:S02]  /*d9e0*/  FSEL R177, R37, -INF , !P0 ;  /* 0xff80000025b17808 */ /* 0x000fe40004000000 */
[----:B------:R-:W-:Y:S04]  /*d9f0*/  ISETP.GT.AND P0, PT, R160, 0x28, !P2 ;  /* 0x00000028a000780c */ /* 0x000fe80005704270 */
[C---:B------:R-:W-:Y:S04]  /*da00*/  ISETP.LT.OR P0, PT, R161.reuse, 0x29, P0 ;  /* 0x00000029a100780c */ /* 0x040fe80000701670 */
[----:B------:R-:W-:Y:S02]  /*da10*/  FSEL R173, R48, -INF , !P0 ;  /* 0xff80000030ad7808 */ /* 0x000fe40004000000 */
[----:B------:R-:W-:Y:S04]  /*da20*/  ISETP.GT.AND P0, PT, R160, RZ, !P1 ;  /* 0x000000ffa000720c */ /* 0x000fe80004f04270 */
[C---:B------:R-:W-:Y:S04]  /*da30*/  ISETP.LT.OR P0, PT, R161.reuse, 0x1, P0 ;  /* 0x00000001a100780c */ /* 0x040fe80000701670 */
[----:B------:R-:W-:Y:S02]  /*da40*/  FSEL R33, R4, -INF , !P0 ;  /* 0xff80000004217808 */ /* 0x000fe40004000000 */
[----:B------:R-:W-:Y:S04]  /*da50*/  ISETP.GE.AND P0, PT, R162, 0x2a, PT ;  /* 0x0000002aa200780c */ /* 0x000fe80003f06270 */
[----:B------:R-:W-:Y:S02]  /*da60*/  P2R R4, PR, RZ, 0x1 ;  /* 0x00000001ff047803 */ /* 0x000fe40000000000 */
        /* <DEDUP_REMOVED lines=21> */
.L_x_2339:
[----:B------:R-:W-:Y:S04]  /*dbc0*/  MOV R16, c[0x0][0x32c] ;  /* 0x0000cb0000107a02 */ /* 0x000fe80000000f00 */
[----:B------:R-:W-:Y:S11]  /*dbd0*/  ISETP.NE.AND P0, PT, R16, 0x1, PT ;  /* 0x000000011000780c */ /* 0x000ff60003f05270 */
[----:B------:R-:W-:Y:S02]  /*dbe0*/  @!UPT UIADD3 URZ, URZ, URZ, URZ ;  /* 0x0000003f3f3ff290 */ /* 0x000fe4000fffe03f */
[----:B------:R-:W-:Y:S05]  /*dbf0*/  @P0 IMAD.HI.U32 R16, R21, c[0x0][0x330], RZ ;  /* 0x0000cc0015100a27 */ /* 0x000fea00078e00ff */
[----:B------:R-:W-:Y:S02]  /*dc00*/  @P0 SHF.R.U32.HI R21, RZ, c[0x0][0x334], R16 ;  /* 0x0000cd00ff150a19 */ /* 0x000fe40000011610 */
.L_x_2340:
[----:B------:R-:W-:Y:S05]  /*dc10*/  BSYNC B0 ;  /* 0x0000000000007941 */ /* 0x000fea0003800000 */
.L_x_2338:
[----:B------:R-:W-:Y:S05]  /*dc20*/  IMAD R37, R21, c[0x0][0x32c], R154 ;  /* 0x0000cb0015257a24 */ /* 0x000fea00078e029a */
[----:B------:R-:W-:Y:S02]  /*dc30*/  IADD3 R21, R37, c[0x0][0x32c], RZ ;  /* 0x0000cb0025157a10 */ /* 0x000fe40007ffe0ff */
[----:B------:R-:W-:Y:S02]  /*dc40*/  IMNMX R32, R32, R37, !PT ;  /* 0x0000002520207217 */ /* 0x000fe40007800200 */
[----:B------:R-:W-:Y:S02]  /*dc50*/  IMNMX R36, R36, R21, PT ;  /* 0x0000001524247217 */ /* 0x000fe40003800200 */
.L_x_2337:
        /* <DEDUP_REMOVED lines=29> */
[C---:B------:R-:W-:Y:S04]  /*de30*/  ISETP.GT.AND P0, PT, R158.reuse, 0x1, !P0 ;  /* 0x000000019e00780c */ /* 0x040fe80004704270 */
[----:B------:R-:W-:Y:S04]  /*de40*/  ISETP.LT.OR P0, PT, R159, 0x2, P0 ;  /* 0x000000029f00780c */ /* 0x000fe80000701670 */
[----:B------:R-:W-:Y:S02]  /*de50*/  FSEL R7, R7, -INF , !P0 ;  /* 0xff80000007077808 */ /* 0x000fe40004000000 */
[----:B------:R-:W-:Y:S04]  /*de60*/  ISETP.GT.AND P0, PT, R158, RZ, !P1 ;  /* 0x000000ff9e00720c */ /* 0x000fe80004f04270 */
[C---:B------:R-:W-:Y:S04]  /*de70*/  ISETP.LT.OR P0, PT, R159.reuse, 0x1, P0 ;  /* 0x000000019f00780c */ /* 0x040fe80000701670 */
[----:B------:R-:W-:Y:S02]  /*de80*/  FSEL R35, R6, -INF , !P0 ;  /* 0xff80000006237808 */ /* 0x000fe40004000000 */
[----:B------:R-:W-:Y:S04]  /*de90*/  ISETP.GT.AND P0, PT, R158, 0x28, !P2 ;  /* 0x000000289e00780c */ /* 0x000fe80005704270 */
[C---:B------:R-:W-:Y:S04]  /*dea0*/  ISETP.LT.OR P0, PT, R159.reuse, 0x29, P0 ;  /* 0x000000299f00780c */ /* 0x040fe80000701670 */
[----:B------:R-:W-:Y:S02]  /*deb0*/  FSEL R168, R50, -INF , !P0 ;  /* 0xff80000032a87808 */ /* 0x000fe40004000000 */
[----:B------:R-:W-:Y:S04]  /*dec0*/  ISETP.NE.AND P0, PT, R4, RZ, PT ;  /* 0x000000ff0400720c */ /* 0x000fe80003f05270 */
[----:B------:R-:W-:Y:S04]  /*ded0*/  ISETP.GT.AND P0, PT, R158, 0x29, !P0 ;  /* 0x000000299e00780c */ /* 0x000fe80004704270 */
[----:B------:R-:W-:Y:S04]  /*dee0*/  ISETP.LT.OR P0, PT, R159, 0x2a, P0 ;  /* 0x0000002a9f00780c */ /* 0x000fe80000701670 */
[----:B------:R-:W-:Y:S02]  /*def0*/  FSEL R167, R51, -INF , !P0 ;  /* 0xff80000033a77808 */ /* 0x000fe40004000000 */
[----:B------:R-:W-:Y:S04]  /*df00*/  ISETP.GT.AND P0, PT, R32, RZ, !P1 ;  /* 0x000000ff2000720c */ /* 0x000fe80004f04270 */
[----:B------:R-:W-:Y:S04]  /*df10*/  ISETP.LT.OR P0, PT, R36, 0x1, P0 ;  /* 0x000000012400780c */ /* 0x000fe80000701670 */
[----:B------:R-:W-:Y:S02]  /*df20*/  FSEL R16, R8, -INF , !P0 ;  /* 0xff80000008107808 */ /* 0x000fe40004000000 */
[----:B------:R-:W-:Y:S04]  /*df30*/  ISETP.NE.AND P0, PT, R153, RZ, PT ;  /* 0x000000ff9900720c */ /* 0x000fe80003f05270 */
[----:B------:R-:W-:Y:S04]  /*df40*/  ISETP.GT.AND P0, PT, R32, 0x1, !P0 ;  /* 0x000000012000780c */ /* 0x000fe80004704270 */
[----:B------:R-:W-:Y:S04]  /*df50*/  ISETP.LT.OR P0, PT, R36, 0x2, P0 ;  /* 0x000000022400780c */ /* 0x000fe80000701670 */
[----:B------:R-:W-:Y:S02]  /*df60*/  FSEL R8, R9, -INF , !P0 ;  /* 0xff80000009087808 */ /* 0x000fe40004000000 */
[----:B------:R-:W-:Y:S01]  /*df70*/  ISETP.NE.AND P0, PT, R152, RZ, PT ;  /* 0x000000ff9800720c */ /* 0x000fe20003f05270 */
[----:B------:R-:W1:Y:S03]  /*df80*/  SHFL.IDX PT, R9, R157, 0x3, 0x1c1f ;  /* 0x007c1f009d097f89 */ /* 0x000e6600000e0000 */
[----:B------:R-:W-:Y:S04]  /*df90*/  ISETP.GT.AND P0, PT, R32, 0x8, !P0 ;  /* 0x000000082000780c */ /* 0x000fe80004704270 */
[----:B------:R-:W-:Y:S04]  /*dfa0*/  ISETP.LT.OR P0, PT, R36, 0x9, P0 ;  /* 0x000000092400780c */ /* 0x000fe80000701670 */
[----:B------:R-:W-:Y:S02]  /*dfb0*/  FSEL R12, R12, -INF , !P0 ;  /* 0xff8000000c0c7808 */ /* 0x000fe40004000000 */
[----:B------:R-:W-:Y:S04]  /*dfc0*/  ISETP.NE.AND P0, PT, R151, RZ, PT ;  /* 0x000000ff9700720c */ /* 0x000fe80003f05270 */
[----:B------:R-:W-:Y:S04]  /*dfd0*/  ISETP.GT.AND P0, PT, R32, 0x9, !P0 ;  /* 0x000000092000780c */ /* 0x000fe80004704270 */
[----:B------:R-:W-:Y:S01]  /*dfe0*/  ISETP.LT.OR P0, PT, R36, 0xa, P0 ;  /* 0x0000000a2400780c */ /* 0x000fe20000701670 */
[--C-:B-1----:R-:W-:Y:S03]  /*dff0*/  IMAD.IADD R156, R156, 0x1, R9.reuse ;  /* 0x000000019c9c7824 */ /* 0x102fe600078e0209 */
[----:B------:R-:W-:Y:S01]  /*e000*/  FSEL R6, R13, -INF , !P0 ;  /* 0xff8000000d067808 */ /* 0x000fe20004000000 */
[----:B------:R-:W-:Y:S01]  /*e010*/  IMAD.IADD R155, R155, 0x1, R9 ;  /* 0x000000019b9b7824 */ /* 0x000fe200078e0209 */
        /* <DEDUP_REMOVED lines=45> */
.L_x_2343:
[----:B------:R-:W-:Y:S04]  /*e2f0*/  MOV R9, c[0x0][0x32c] ;  /* 0x0000cb0000097a02 */ /* 0x000fe80000000f00 */
[----:B------:R-:W-:Y:S11]  /*e300*/  ISETP.NE.AND P0, PT, R9, 0x1, PT ;  /* 0x000000010900780c */ /* 0x000ff60003f05270 */
[----:B------:R-:W-:Y:S02]  /*e310*/  @!UPT UIADD3 URZ, URZ, URZ, URZ ;  /* 0x0000003f3f3ff290 */ /* 0x000fe4000fffe03f */
[----:B------:R-:W-:Y:S05]  /*e320*/  @P0 IMAD.HI.U32 R9, R13, c[0x0][0x330], RZ ;  /* 0x0000cc000d090a27 */ /* 0x000fea00078e00ff */
[----:B------:R-:W-:Y:S02]  /*e330*/  @P0 SHF.R.U32.HI R13, RZ, c[0x0][0x334], R9 ;  /* 0x0000cd00ff0d0a19 */ /* 0x000fe40000011609 */
.L_x_2344:
[----:B------:R-:W-:Y:S05]  /*e340*/  BSYNC B0 ;  /* 0x0000000000007941 */ /* 0x000fea0003800000 */
.L_x_2342:
[----:B------:R-:W-:Y:S05]  /*e350*/  IMAD R154, R13, c[0x0][0x32c], R154 ;  /* 0x0000cb000d9a7a24 */ /* 0x000fea00078e029a */
[----:B------:R-:W-:Y:S02]  /*e360*/  IADD3 R9, R154, c[0x0][0x32c], RZ ;  /* 0x0000cb009a097a10 */ /* 0x000fe40007ffe0ff */
[----:B------:R-:W-:Y:S02]  /*e370*/  IMNMX R155, R155, R154, !PT ;  /* 0x0000009a9b9b7217 */ /* 0x000fe40007800200 */
[----:B------:R-:W-:Y:S02]  /*e380*/  IMNMX R156, R156, R9, PT ;  /* 0x000000099c9c7217 */ /* 0x000fe40003800200 */
.L_x_2341:
[----:B------:R-:W-:Y:S01]  /*e390*/  ISETP.GT.AND P0, PT, R155, RZ, !P1 ;  /* 0x000000ff9b00720c */ /* 0x000fe20004f04270 */
[----:B------:R-:W-:Y:S01]  /*e3a0*/  LDSM.16.MT88.4 R36, [R214+0xd00] ;  /* 0x000d0000d624783b */ /* 0x000fe20000004200 */
[----:B------:R-:W-:Y:S02]  /*e3b0*/  ISETP.NE.AND P1, PT, R20, RZ, PT ;  /* 0x000000ff1400720c */ /* 0x000fe40003f25270 */
        /* <DEDUP_REMOVED lines=20> */
[----:B------:R-:W-:Y:S02]  /*e500*/  ISETP.GT.AND P0, PT, R155, 0x9, !P0 ;  /* 0x000000099b00780c */ /* 0x000fe40004704270 */
[----:B------:R-:W-:Y:S02]  /*e510*/  FMNMX.FTZ R14, R3, R14, !PT ;  /* 0x0000000e030e7209 */ /* 0x000fe40007810000 */
[C---:B------:R-:W-:Y:S02]  /*e520*/  ISETP.LT.OR P0, PT, R156.reuse, 0xa, P0 ;  /* 0x0000000a9c00780c */ /* 0x040fe40000701670 */
[----:B------:R-:W-:Y:S02]  /*e530*/  FMNMX.FTZ R14, R17, R14, !PT ;  /* 0x0000000e110e7209 */ /* 0x000fe40007810000 */
[----:B------:R-:W-:Y:S02]  /*e540*/  FSEL R15, R15, -INF , !P0 ;  /* 0xff8000000f0f7808 */ /* 0x000fe40004000000 */
[----:B------:R-:W-:Y:S02]  /*e550*/  FMNMX.FTZ R14, R197, R14, !PT ;  /* 0x0000000ec50e7209 */ /* 0x000fe40007810000 */
        /* <DEDUP_REMOVED lines=10> */
[----:B------:R-:W-:Y:S02]  /*e600*/  ISETP.NE.AND P1, PT, R4, RZ, PT ;  /* 0x000000ff0400720c */ /* 0x000fe40003f25270 */
[----:B------:R-:W-:Y:S02]  /*e610*/  FMNMX.FTZ R9, R173, R14, !PT ;  /* 0x0000000ead097209 */ /* 0x000fe40007810000 */
[----:B------:R-:W-:Y:S02]  /*e620*/  FMNMX.FTZ R10, R185, R10, !PT ;  /* 0x0000000ab90a7209 */ /* 0x000fe40007810000 */
[----:B------:R-:W-:Y:S02]  /*e630*/  FMNMX.FTZ R4, R170, R9, !PT ;  /* 0x00000009aa047209 */ /* 0x000fe40007810000 */
[----:B------:R-:W-:Y:S02]  /*e640*/  ISETP.LT.OR P0, PT, R156, 0x12, P0 ;  /* 0x000000129c00780c */ /* 0x000fe40000701670 */
[----:B------:R-:W-:Y:S01]  /*e650*/  FMNMX.FTZ R10, R183, R10, !PT ;  /* 0x0000000ab70a7209 */ /* 0x000fe20007810000 */
[----:B------:R-:W1:Y:S01]  /*e660*/  SHFL.BFLY PT, R9, R4, 0x2, 0x1f ;  /* 0x0c401f0004097f89 */ /* 0x000e6200000e0000 */
[----:B------:R-:W-:Y:S02]  /*e670*/  FSEL R193, R27, -INF , !P0 ;  /* 0xff8000001bc17808 */ /* 0x000fe40004000000 */
[----:B------:R-:W-:Y:S02]  /*e680*/  FMNMX.FTZ R27, R179, R10, !PT ;  /* 0x0000000ab31b7209 */ /* 0x000fe40007810000 */
[----:B------:R-:W-:Y:S02]  /*e690*/  FMNMX.FTZ R23, R8, R23, !PT ;  /* 0x0000001708177209 */ /* 0x000fe40007810000 */
[----:B------:R-:W-:Y:S02]  /*e6a0*/  FMNMX.FTZ R27, R176, R27, !PT ;  /* 0x0000001bb01b7209 */ /* 0x000fe40007810000 */
[----:B------:R-:W-:Y:S02]  /*e6b0*/  FMNMX.FTZ R23, R12, R23, !PT ;  /* 0x000000170c177209 */ /* 0x000fe40007810000 */
[----:B------:R-:W-:Y:S02]  /*e6c0*/  FMNMX.FTZ R10, R168, R27, !PT ;  /* 0x0000001ba80a7209 */ /* 0x000fe40007810000 */
[----:B------:R-:W-:Y:S02]  /*e6d0*/  FMNMX.FTZ R23, R6, R23, !PT ;  /* 0x0000001706177209 */ /* 0x000fe40007810000 */
[----:B------:R-:W-:Y:S02]  /*e6e0*/  ISETP.GT.AND P0, PT, R155, 0x18, !P6 ;  /* 0x000000189b00780c */ /* 0x000fe40007704270 */
[----:B------:R-:W-:Y:S02]  /*e6f0*/  FMNMX.FTZ R23, R184, R23, !PT ;  /* 0x00000017b8177209 */ /* 0x000fe40007810000 */
[----:B------:R-:W-:Y:S02]  /*e700*/  ISETP.LT.OR P0, PT, R156, 0x19, P0 ;  /* 0x000000199c00780c */ /* 0x000fe40000701670 */
[----:B------:R-:W-:Y:S02]  /*e710*/  FMNMX.FTZ R23, R192, R23, !PT ;  /* 0x00000017c0177209 */ /* 0x000fe40007810000 */
[----:B------:R-:W-:Y:S02]  /*e720*/  FSEL R191, R30, -INF , !P0 ;  /* 0xff8000001ebf7808 */ /* 0x000fe40004000000 */
[----:B-1----:R-:W-:Y:S02]  /*e730*/  FMNMX.FTZ R9, R4, R9, !PT ;  /* 0x0000000904097209 */ /* 0x002fe40007810000 */
[----:B------:R-:W-:Y:S02]  /*e740*/  FMNMX.FTZ R4, R167, R10, !PT ;  /* 0x0000000aa7047209 */ /* 0x000fe40007810000 */
[----:B------:R-:W-:Y:S01]  /*e750*/  ISETP.GT.AND P0, PT, R155, 0x19, !P5 ;  /* 0x000000199b00780c */ /* 0x000fe20006f04270 */
[----:B------:R-:W1:Y:S01]  /*e760*/  SHFL.BFLY PT, R10, R9, 0x1, 0x1f ;  /* 0x0c201f00090a7f89 */ /* 0x000e6200000e0000 */
[----:B------:R-:W-:Y:S02]  /*e770*/  FMNMX.FTZ R23, R190, R23, !PT ;  /* 0x00000017be177209 */ /* 0x000fe40007810000 */
[----:B------:R-:W-:Y:S02]  /*e780*/  ISETP.LT.OR P0, PT, R156, 0x1a, P0 ;  /* 0x0000001a9c00780c */ /* 0x000fe40000701670 */
[----:B------:R-:W-:Y:S02]  /*e790*/  FMNMX.FTZ R23, R188, R23, !PT ;  /* 0x00000017bc177209 */ /* 0x000fe40007810000 */
[----:B------:R-:W-:Y:S01]  /*e7a0*/  FSEL R41, R31, -INF , !P0 ;  /* 0xff8000001f297808 */ /* 0x000fe20004000000 */
[----:B------:R-:W2:Y:S01]  /*e7b0*/  SHFL.BFLY PT, R149, R4, 0x2, 0x1f ;  /* 0x0c401f0004957f89 */ /* 0x000ea200000e0000 */
        /* <DEDUP_REMOVED lines=8> */
[----:B-1----:R-:W-:Y:S02]  /*e840*/  FMNMX.FTZ R151, R9, R10, !PT ;  /* 0x0000000a09977209 */ /* 0x002fe40007810000 */
[----:B------:R-:W-:Y:S02]  /*e850*/  FMNMX.FTZ R10, R48, R23, !PT ;  /* 0x00000017300a7209 */ /* 0x000fe40007810000 */
[----:B------:R-:W-:Y:S01]  /*e860*/  ISETP.LT.OR P0, PT, R156, 0x22, P0 ;  /* 0x000000229c00780c */ /* 0x000fe20000701670 */
[----:B------:R-:W-:Y:S01]  /*e870*/  FMUL.FTZ R186, R151, c[0x0][0x2d0] ;  /* 0x0000b40097ba7a20 */ /* 0x000fe20000410000 */
[----:B------:R-:W-:Y:S02]  /*e880*/  FMNMX.FTZ R14, R11, R14, !PT ;  /* 0x0000000e0b0e7209 */ /* 0x000fe40007810000 */
[----:B--2---:R-:W-:Y:S02]  /*e890*/  FMNMX.FTZ R149, R4, R149, !PT ;  /* 0x0000009504957209 */ /* 0x004fe40007810000 */
[----:B------:R-:W-:Y:S02]  /*e8a0*/  FMNMX.FTZ R4, R45, R10, !PT ;  /* 0x0000000a2d047209 */ /* 0x000fe40007810000 */
[----:B------:R-:W-:Y:S01]  /*e8b0*/  FSEL R49, R43, -INF , !P0 ;  /* 0xff8000002b317808 */ /* 0x000fe20004000000 */
[----:B------:R-:W1:Y:S01]  /*e8c0*/  SHFL.BFLY PT, R10, R149, 0x1, 0x1f ;  /* 0x0c201f00950a7f89 */ /* 0x000e6200000e0000 */
[----:B------:R-:W-:Y:S02]  /*e8d0*/  ISETP.GT.AND P0, PT, R155, 0x28, !P2 ;  /* 0x000000289b00780c */ /* 0x000fe40005704270 */
[----:B------:R-:W-:Y:S02]  /*e8e0*/  FMNMX.FTZ R14, R15, R14, !PT ;  /* 0x0000000e0f0e7209 */ /* 0x000fe40007810000 */
[----:B------:R-:W-:Y:S03]  /*e8f0*/  ISETP.LT.OR P0, PT, R156, 0x29, P0 ;  /* 0x000000299c00780c */ /* 0x000fe60000701670 */
[----:B------:R-:W2:Y:S01]  /*e900*/  SHFL.BFLY PT, R9, R4, 0x2, 0x1f ;  /* 0x0c401f0004097f89 */ /* 0x000ea200000e0000 */
[----:B------:R-:W-:Y:S02]  /*e910*/  FSEL R46, R46, -INF , !P0 ;  /* 0xff8000002e2e7808 */ /* 0x000fe40004000000 */
[----:B------:R-:W-:Y:S04]  /*e920*/  ISETP.GT.AND P0, PT, R155, 0x29, !P1 ;  /* 0x000000299b00780c */ /* 0x000fe80004f04270 */
[----:B------:R-:W-:Y:S04]  /*e930*/  ISETP.LT.OR P0, PT, R156, 0x2a, P0 ;  /* 0x0000002a9c00780c */ /* 0x000fe80000701670 */
[----:B------:R-:W-:Y:S02]  /*e940*/  FSEL R23, R47, -INF , !P0 ;  /* 0xff8000002f177808 */ /* 0x000fe40004000000 */
[----:B------:R-:W-:Y:S02]  /*e950*/  FSETP.NEU.FTZ.AND P0, PT, R151, -INF , PT ;  /* 0xff8000009700780b */ /* 0x000fe40003f1d000 */
[----:B-1----:R-:W-:Y:S02]  /*e960*/  FMNMX.FTZ R149, R149, R10, !PT ;  /* 0x0000000a95957209 */ /* 0x002fe40007810000 */
[----:B------:R-:W-:Y:S03]  /*e970*/  FSEL R186, R186, RZ, P0 ;  /* 0x000000ffbaba7208 */ /* 0x000fe60000000000 */
[----:B------:R-:W-:Y:S02]  /*e980*/  FMUL.FTZ R180, R149, c[0x0][0x2d0] ;  /* 0x0000b40095b47a20 */ /* 0x000fe40000410000 */
[--C-:B------:R-:W-:Y:S01]  /*e990*/  FFMA.FTZ R155, R3, c[0x0][0x2d0], -R186.reuse ;  /* 0x0000b400039b7a23 */ /* 0x100fe200000108ba */
[----:B--2---:R-:W-:Y:S01]  /*e9a0*/  FMNMX.FTZ R3, R4, R9, !PT ;  /* 0x0000000904037209 */ /* 0x004fe20007810000 */
[--C-:B------:R-:W-:Y:S01]  /*e9b0*/  FFMA.FTZ R156, R5, c[0x0][0x2d0], -R186.reuse ;  /* 0x0000b400059c7a23 */ /* 0x100fe200000108ba */
[----:B------:R-:W-:Y:S01]  /*e9c0*/  FMNMX.FTZ R4, R189, R14, !PT ;  /* 0x0000000ebd047209 */ /* 0x000fe20007810000 */
[--C-:B------:R-:W-:Y:S01]  /*e9d0*/  FFMA.FTZ R154, R17, c[0x0][0x2d0], -R186.reuse ;  /* 0x0000b400119a7a23 */ /* 0x100fe200000108ba */
[----:B------:R-:W-:Y:S01]  /*e9e0*/  FSEL R9, R151, RZ, P0 ;  /* 0x000000ff97097208 */ /* 0x000fe20000000000 */
[----:B------:R-:W1:Y:S01]  /*e9f0*/  SHFL.BFLY PT, R10, R3, 0x1, 0x1f ;  /* 0x0c201f00030a7f89 */ /* 0x000e6200000e0000 */
[----:B------:R-:W-:Y:S01]  /*ea00*/  FMNMX.FTZ R4, R193, R4, !PT ;  /* 0x00000004c1047209 */ /* 0x000fe20007810000 */
[----:B------:R-:W-:Y:S01]  /*ea10*/  FFMA.FTZ R158, R33, c[0x0][0x2d0], -R186 ;  /* 0x0000b400219e7a23 */ /* 0x000fe200000108ba */
[----:B------:R-:W-:Y:S01]  /*ea20*/  FSETP.NEU.FTZ.AND P0, PT, R149, -INF , PT ;  /* 0xff8000009500780b */ /* 0x000fe20003f1d000 */
[----:B------:R-:W-:Y:S01]  /*ea30*/  FADD.FTZ R9, -R9, R150 ;  /* 0x0000009609097221 */ /* 0x000fe20000010100 */
[----:B------:R-:W-:Y:S01]  /*ea40*/  FMNMX.FTZ R4, R191, R4, !PT ;  /* 0x00000004bf047209 */ /* 0x000fe20007810000 */
[----:B------:R-:W-:Y:S01]  /*ea50*/  MUFU.EX2 R156, R156 ;  /* 0x0000009c009c7308 */ /* 0x000fe20000000800 */
[----:B------:R-:W-:Y:S01]  /*ea60*/  FSEL R180, R180, RZ, P0 ;  /* 0x000000ffb4b47208 */ /* 0x000fe20000000000 */
[--C-:B------:R-:W-:Y:S01]  /*ea70*/  FFMA.FTZ R178, R187, c[0x0][0x2d0], -R186.reuse ;  /* 0x0000b400bbb27a23 */ /* 0x100fe200000108ba */
[----:B------:R-:W-:Y:S01]  /*ea80*/  FMNMX.FTZ R4, R41, R4, !PT ;  /* 0x0000000429047209 */ /* 0x000fe20007810000 */
[----:B------:R-:W-:Y:S02]  /*ea90*/  FFMA.FTZ R194, R177, c[0x0][0x2d0], -R186 ;  /* 0x0000b400b1c27a23 */ /* 0x000fe400000108ba */
[--C-:B------:R-:W-:Y:S01]  /*eaa0*/  FFMA.FTZ R152, R7, c[0x0][0x2d0], -R180.reuse ;  /* 0x0000b40007987a23 */ /* 0x100fe200000108b4 */
[----:B------:R-:W-:Y:S01]  /*eab0*/  FMNMX.FTZ R4, R51, R4, !PT ;  /* 0x0000000433047209 */ /* 0x000fe20007810000 */
[--C-:B------:R-:W-:Y:S02]  /*eac0*/  FFMA.FTZ R159, R19, c[0x0][0x2d0], -R180.reuse ;  /* 0x0000b400139f7a23 */ /* 0x100fe400000108b4 */
[--C-:B------:R-:W-:Y:S01]  /*ead0*/  FFMA.FTZ R153, R35, c[0x0][0x2d0], -R180.reuse ;  /* 0x0000b40023997a23 */ /* 0x100fe200000108b4 */
[----:B------:R-:W-:Y:S01]  /*eae0*/  FMNMX.FTZ R7, R49, R4, !PT ;  /* 0x0000000431077209 */ /* 0x000fe20007810000 */
[--C-:B------:R-:W-:Y:S01]  /*eaf0*/  FFMA.FTZ R162, R21, c[0x0][0x2d0], -R180.reuse ;  /* 0x0000b40015a27a23 */ /* 0x100fe200000108b4 */
[----:B------:R-:W2:Y:S01]  /*eb00*/  MUFU.EX2 R158, R158 ;  /* 0x0000009e009e7308 */ /* 0x000ea20000000800 */
[----:B------:R-:W-:Y:S01]  /*eb10*/  FMUL.FTZ R21, R9, c[0x0][0x2d0] ;  /* 0x0000b40009157a20 */ /* 0x000fe20000410000 */
[----:B------:R-:W-:Y:S01]  /*eb20*/  FMNMX.FTZ R4, R46, R7, !PT ;  /* 0x000000072e047209 */ /* 0x000fe20007810000 */
[----:B------:R-:W-:Y:S01]  /*eb30*/  LDSM.16.MT88.4 R32, [R212+0x100] ;  /* 0x00010000d420783b */ /* 0x000fe20000004200 */
[----:B------:R-:W-:Y:S01]  /*eb40*/  FSEL R7, R149, RZ, P0 ;  /* 0x000000ff95077208 */ /* 0x000fe20000000000 */
[--C-:B------:R-:W-:Y:S01]  /*eb50*/  FFMA.FTZ R174, R195, c[0x0][0x2d0], -R180.reuse ;  /* 0x0000b400c3ae7a23 */ /* 0x100fe200000108b4 */
[----:B------:R-:W-:Y:S01]  /*eb60*/  FMNMX.FTZ R5, R23, R4, !PT ;  /* 0x0000000417057209 */ /* 0x000fe20007810000 */
[--C-:B------:R-:W-:Y:S01]  /*eb70*/  FFMA.FTZ R177, R179, c[0x0][0x2d0], -R180.reuse ;  /* 0x0000b400b3b17a23 */ /* 0x100fe200000108b4 */
[----:B-1----:R-:W-:Y:S01]  /*eb80*/  FMNMX.FTZ R3, R3, R10, !PT ;  /* 0x0000000a03037209 */ /* 0x002fe20007810000 */
[--C-:B------:R-:W-:Y:S01]  /*eb90*/  FFMA.FTZ R171, R171, c[0x0][0x2d0], -R180.reuse ;  /* 0x0000b400abab7a23 */ /* 0x100fe200000108b4 */
[----:B------:R-:W-:Y:S01]  /*eba0*/  MUFU.EX2 R155, R155 ;  /* 0x0000009b009b7308 */ /* 0x000fe20000000800 */
[----:B------:R-:W1:Y:S01]  /*ebb0*/  SHFL.BFLY PT, R4, R5, 0x2, 0x1f ;  /* 0x0c401f0005047f89 */ /* 0x000e6200000e0000 */
[C---:B------:R-:W-:Y:S01]  /*ebc0*/  FSETP.NEU.FTZ.AND P0, PT, R3.reuse, -INF , PT ;  /* 0xff8000000300780b */ /* 0x040fe20003f1d000 */
[----:B------:R-:W-:Y:S02]  /*ebd0*/  FMUL.FTZ R47, R3, c[0x0][0x2d0] ;  /* 0x0000b400032f7a20 */ /* 0x000fe40000410000 */
[--C-:B------:R-:W-:Y:S02]  /*ebe0*/  FFMA.FTZ R182, R185, c[0x0][0x2d0], -R180.reuse ;  /* 0x0000b400b9b67a23 */ /* 0x100fe400000108b4 */
[--C-:B------:R-:W-:Y:S01]  /*ebf0*/  FFMA.FTZ R183, R183, c[0x0][0x2d0], -R180.reuse ;  /* 0x0000b400b7b77a23 */ /* 0x100fe200000108b4 */
[----:B------:R-:W-:Y:S01]  /*ec00*/  FSEL R47, R47, RZ, P0 ;  /* 0x000000ff2f2f7208 */ /* 0x000fe20000000000 */
[--C-:B------:R-:W-:Y:S01]  /*ec10*/  FFMA.FTZ R176, R176, c[0x0][0x2d0], -R180.reuse ;  /* 0x0000b400b0b07a23 */ /* 0x100fe200000108b4 */
[----:B------:R-:W3:Y:S01]  /*ec20*/  MUFU.EX2 R154, R154 ;  /* 0x0000009a009a7308 */ /* 0x000ee20000000800 */
[----:B------:R-:W-:Y:S02]  /*ec30*/  FFMA.FTZ R168, R168, c[0x0][0x2d0], -R180 ;  /* 0x0000b400a8a87a23 */ /* 0x000fe400000108b4 */
[--C-:B------:R-:W-:Y:S01]  /*ec40*/  FFMA.FTZ R160, R16, c[0x0][0x2d0], -R47.reuse ;  /* 0x0000b40010a07a23 */ /* 0x100fe2000001082f */
[----:B--2---:R-:W-:Y:S01]  /*ec50*/  F2FP.BF16.PACK_AB R24, R156, R158 ;  /* 0x0000009e9c18723e */ /* 0x004fe200000010ff */
[----:B------:R-:W-:Y:S01]  /*ec60*/  LDSM.16.MT88.4 R16, [R214+0x100] ;  /* 0x00010000d610783b */ /* 0x000fe20000004200 */
[--C-:B------:R-:W-:Y:S02]  /*ec70*/  FFMA.FTZ R161, R6, c[0x0][0x2d0], -R47.reuse ;  /* 0x0000b40006a17a23 */ /* 0x100fe4000001082f */
[--C-:B------:R-:W-:Y:S02]  /*ec80*/  FFMA.FTZ R157, R8, c[0x0][0x2d0], -R47.reuse ;  /* 0x0000b400089d7a23 */ /* 0x100fe4000001082f */
[----:B------:R-:W-:Y:S01]  /*ec90*/  MUFU.EX2 R153, R153 ;  /* 0x0000009900997308 */ /* 0x000fe20000000800 */
[--C-:B------:R-:W-:Y:S02]  /*eca0*/  FFMA.FTZ R164, R12, c[0x0][0x2d0], -R47.reuse ;  /* 0x0000b4000ca47a23 */ /* 0x100fe4000001082f */
[--C-:B------:R-:W-:Y:S01]  /*ecb0*/  FFMA.FTZ R179, R50, c[0x0][0x2d0], -R47.reuse ;  /* 0x0000b40032b37a23 */ /* 0x100fe2000001082f */
[----:B-1----:R-:W-:Y:S01]  /*ecc0*/  FMNMX.FTZ R5, R5, R4, !PT ;  /* 0x0000000405057209 */ /* 0x002fe20007810000 */
[----:B------:R-:W-:Y:S01]  /*ecd0*/  FADD.FTZ R4, -R7, R148 ;  /* 0x0000009407047221 */ /* 0x000fe20000010100 */
[----:B------:R-:W-:Y:S01]  /*ece0*/  FSEL R7, R3, RZ, P0 ;  /* 0x000000ff03077208 */ /* 0x000fe20000000000 */
[--C-:B------:R-:W-:Y:S02]  /*ecf0*/  FFMA.FTZ R184, R184, c[0x0][0x2d0], -R47.reuse ;  /* 0x0000b400b8b87a23 */ /* 0x100fe4000001082f */
[----:B------:R-:W1:Y:S01]  /*ed00*/  SHFL.BFLY PT, R22, R5, 0x1, 0x1f ;  /* 0x0c201f0005167f89 */ /* 0x000e6200000e0000 */
[----:B------:R-:W-:Y:S01]  /*ed10*/  FMUL.FTZ R20, R4, c[0x0][0x2d0] ;  /* 0x0000b40004147a20 */ /* 0x000fe20000410000 */
[----:B------:R-:W2:Y:S01]  /*ed20*/  MUFU.EX2 R152, R152 ;  /* 0x0000009800987308 */ /* 0x000ea20000000800 */
[----:B------:R-:W-:Y:S01]  /*ed30*/  FADD.FTZ R2, -R7, R2 ;  /* 0x0000000207027221 */ /* 0x000fe20000010100 */
[----:B---3--:R-:W-:Y:S01]  /*ed40*/  F2FP.BF16.PACK_AB R26, R154, R155 ;  /* 0x0000009b9a1a723e */ /* 0x008fe200000010ff */
[--C-:B------:R-:W-:Y:S02]  /*ed50*/  FFMA.FTZ R185, R192, c[0x0][0x2d0], -R47.reuse ;  /* 0x0000b400c0b97a23 */ /* 0x100fe4000001082f */
[----:B------:R-:W-:Y:S02]  /*ed60*/  FMUL.FTZ R6, R2, c[0x0][0x2d0] ;  /* 0x0000b40002067a20 */ /* 0x000fe40000410000 */
[--C-:B------:R-:W-:Y:S02]  /*ed70*/  FFMA.FTZ R187, R190, c[0x0][0x2d0], -R47.reuse ;  /* 0x0000b400bebb7a23 */ /* 0x100fe4000001082f */
[--C-:B------:R-:W-:Y:S01]  /*ed80*/  FFMA.FTZ R188, R188, c[0x0][0x2d0], -R47.reuse ;  /* 0x0000b400bcbc7a23 */ /* 0x100fe2000001082f */
[----:B------:R-:W-:Y:S01]  /*ed90*/  MUFU.EX2 R162, R162 ;  /* 0x000000a200a27308 */ /* 0x000fe20000000800 */
[----:B------:R-:W-:Y:S02]  /*eda0*/  FFMA.FTZ R180, R167, c[0x0][0x2d0], -R180 ;  /* 0x0000b400a7b47a23 */ /* 0x000fe400000108b4 */
[--C-:B------:R-:W-:Y:S02]  /*edb0*/  FFMA.FTZ R166, R197, c[0x0][0x2d0], -R186.reuse ;  /* 0x0000b400c5a67a23 */ /* 0x100fe400000108ba */
[--C-:B------:R-:W-:Y:S02]  /*edc0*/  FFMA.FTZ R169, R169, c[0x0][0x2d0], -R186.reuse ;  /* 0x0000b400a9a97a23 */ /* 0x100fe400000108ba */
[--C-:B------:R-:W-:Y:S02]  /*edd0*/  FFMA.FTZ R175, R175, c[0x0][0x2d0], -R186.reuse ;  /* 0x0000b400afaf7a23 */ /* 0x100fe400000108ba */
[--C-:B------:R-:W-:Y:S01]  /*ede0*/  FFMA.FTZ R181, R181, c[0x0][0x2d0], -R186.reuse ;  /* 0x0000b400b5b57a23 */ /* 0x100fe200000108ba */
[----:B------:R-:W3:Y:S01]  /*edf0*/  MUFU.EX2 R159, R159 ;  /* 0x0000009f009f7308 */ /* 0x000ee20000000800 */
[--C-:B------:R-:W-:Y:S01]  /*ee00*/  FFMA.FTZ R173, R173, c[0x0][0x2d0], -R186.reuse ;  /* 0x0000b400adad7a23 */ /* 0x100fe200000108ba */
[----:B-1----:R-:W-:Y:S01]  /*ee10*/  FMNMX.FTZ R22, R22, R5, !PT ;  /* 0x0000000516167209 */ /* 0x002fe20007810000 */
[----:B------:R-:W-:Y:S02]  /*ee20*/  FFMA.FTZ R186, R170, c[0x0][0x2d0], -R186 ;  /* 0x0000b400aaba7a23 */ /* 0x000fe400000108ba */
[--C-:B------:R-:W-:Y:S01]  /*ee30*/  FFMA.FTZ R170, R172, c[0x0][0x2d0], -R47.reuse ;  /* 0x0000b400acaa7a23 */ /* 0x100fe2000001082f */
[C---:B------:R-:W-:Y:S01]  /*ee40*/  FSETP.NEU.FTZ.AND P0, PT, R22.reuse, -INF , PT ;  /* 0xff8000001600780b */ /* 0x040fe20003f1d000 */
[----:B------:R-:W-:Y:S02]  /*ee50*/  FMUL.FTZ R44, R22, c[0x0][0x2d0] ;  /* 0x0000b400162c7a20 */ /* 0x000fe40000410000 */
[--C-:B------:R-:W-:Y:S01]  /*ee60*/  FFMA.FTZ R172, R48, c[0x0][0x2d0], -R47.reuse ;  /* 0x0000b40030ac7a23 */ /* 0x100fe2000001082f */
[----:B------:R-:W-:Y:S01]  /*ee70*/  FSEL R5, R22, RZ, P0 ;  /* 0x000000ff16057208 */ /* 0x000fe20000000000 */
[----:B------:R-:W1:Y:S01]  /*ee80*/  MUFU.EX2 R21, R21 ;  /* 0x0000001500157308 */ /* 0x000e620000000800 */
[----:B------:R-:W-:Y:S01]  /*ee90*/  FSEL R44, R44, RZ, P0 ;  /* 0x000000ff2c2c7208 */ /* 0x000fe20000000000 */
[----:B------:R-:W-:Y:S01]  /*eea0*/  FFMA.FTZ R47, R45, c[0x0][0x2d0], -R47 ;  /* 0x0000b4002d2f7a23 */ /* 0x000fe2000001082f */
[C---:B------:R-:W-:Y:S01]  /*eeb0*/  ISETP.GT.AND P0, PT, R236.reuse, R221, PT ;  /* 0x000000ddec00720c */ /* 0x040fe20003f04270 */
[----:B------:R-:W-:Y:S01]  /*eec0*/  FADD.FTZ R5, -R5, R0 ;  /* 0x0000000005057221 */ /* 0x000fe20000010100 */
[----:B------:R-:W-:Y:S01]  /*eed0*/  IADD3 R236, R236, -0x1, RZ ;  /* 0xffffffffecec7810 */ /* 0x000fe20007ffe0ff */
[--C-:B------:R-:W-:Y:S01]  /*eee0*/  FFMA.FTZ R165, R25, c[0x0][0x2d0], -R44.reuse ;  /* 0x0000b40019a57a23 */ /* 0x100fe2000001082c */
[----:B--2---:R-:W-:Y:S01]  /*eef0*/  F2FP.BF16.PACK_AB R25, R152, R153 ;  /* 0x000000999819723e */ /* 0x004fe200000010ff */
[--C-:B------:R-:W-:Y:S02]  /*ef00*/  FFMA.FTZ R150, R13, c[0x0][0x2d0], -R44.reuse ;  /* 0x0000b4000d967a23 */ /* 0x100fe4000001082c */
[----:B------:R-:W2:Y:S01]  /*ef10*/  MUFU.EX2 R20, R20 ;  /* 0x0000001400147308 */ /* 0x000ea20000000800 */
[--C-:B------:R-:W-:Y:S02]  /*ef20*/  FFMA.FTZ R163, R11, c[0x0][0x2d0], -R44.reuse ;  /* 0x0000b4000ba37a23 */ /* 0x100fe4000001082c */
[--C-:B------:R-:W-:Y:S01]  /*ef30*/  FFMA.FTZ R148, R15, c[0x0][0x2d0], -R44.reuse ;  /* 0x0000b4000f947a23 */ /* 0x100fe2000001082c */
[----:B---3--:R-:W-:Y:S01]  /*ef40*/  F2FP.BF16.PACK_AB R27, R159, R162 ;  /* 0x000000a29f1b723e */ /* 0x008fe200000010ff */
[----:B------:R-:W-:Y:S02]  /*ef50*/  FMUL.FTZ R0, R5, c[0x0][0x2d0] ;  /* 0x0000b40005007a20 */ /* 0x000fe40000410000 */
[--C-:B------:R-:W-:Y:S02]  /*ef60*/  FFMA.FTZ R195, R49, c[0x0][0x2d0], -R44.reuse ;  /* 0x0000b40031c37a23 */ /* 0x100fe4000001082c */
[--C-:B------:R-:W-:Y:S01]  /*ef70*/  FFMA.FTZ R196, R46, c[0x0][0x2d0], -R44.reuse ;  /* 0x0000b4002ec47a23 */ /* 0x100fe2000001082c */
[----:B------:R3:W4:Y:S01]  /*ef80*/  MUFU.EX2 R2, R6 ;  /* 0x0000000600027308 */ /* 0x0007220000000800 */
[--C-:B------:R-:W-:Y:S02]  /*ef90*/  FFMA.FTZ R189, R189, c[0x0][0x2d0], -R44.reuse ;  /* 0x0000b400bdbd7a23 */ /* 0x100fe4000001082c */
[--C-:B------:R-:W-:Y:S02]  /*efa0*/  FFMA.FTZ R190, R193, c[0x0][0x2d0], -R44.reuse ;  /* 0x0000b400c1be7a23 */ /* 0x100fe4000001082c */
[C---:B-1----:R-:W-:Y:S02]  /*efb0*/  FMUL.FTZ R4, R21.reuse, R144 ;  /* 0x0000009015047220 */ /* 0x042fe40000410000 */
[C---:B------:R-:W-:Y:S02]  /*efc0*/  FMUL.FTZ R5, R21.reuse, R145 ;  /* 0x0000009115057220 */ /* 0x040fe40000410000 */
[C---:B------:R-:W-:Y:S01]  /*efd0*/  FMUL.FTZ R100, R21.reuse, R100 ;  /* 0x0000006415647220 */ /* 0x040fe20000410000 */
[----:B------:R-:W-:Y:S01]  /*efe0*/  MUFU.EX2 R160, R160 ;  /* 0x000000a000a07308 */ /* 0x000fe20000000800 */
[C---:B------:R-:W-:Y:S02]  /*eff0*/  FMUL.FTZ R101, R21.reuse, R101 ;  /* 0x0000006515657220 */ /* 0x040fe40000410000 */
[C---:B------:R-:W-:Y:S02]  /*f000*/  FMUL.FTZ R104, R21.reuse, R104 ;  /* 0x0000006815687220 */ /* 0x040fe40000410000 */
[C---:B--2---:R-:W-:Y:S02]  /*f010*/  FMUL.FTZ R7, R20.reuse, R147 ;  /* 0x0000009314077220 */ /* 0x044fe40000410000 */
[C---:B------:R-:W-:Y:S02]  /*f020*/  FMUL.FTZ R102, R20.reuse, R102 ;  /* 0x0000006614667220 */ /* 0x040fe40000410000 */
[C---:B------:R-:W-:Y:S01]  /*f030*/  FMUL.FTZ R103, R20.reuse, R103 ;  /* 0x0000006714677220 */ /* 0x040fe20000410000 */
[----:B------:R-:W1:Y:S01]  /*f040*/  MUFU.EX2 R157, R157 ;  /* 0x0000009d009d7308 */ /* 0x000e620000000800 */
[----:B------:R-:W-:Y:S02]  /*f050*/  FMUL.FTZ R105, R21, R105 ;  /* 0x0000006915697220 */ /* 0x000fe40000410000 */
[C---:B------:R-:W-:Y:S02]  /*f060*/  FMUL.FTZ R106, R20.reuse, R106 ;  /* 0x0000006a146a7220 */ /* 0x040fe40000410000 */
[C---:B---3--:R-:W-:Y:S02]  /*f070*/  FMUL.FTZ R6, R20.reuse, R146 ;  /* 0x0000009214067220 */ /* 0x048fe40000410000 */
[----:B------:R-:W-:Y:S02]  /*f080*/  FMUL.FTZ R107, R20, R107 ;  /* 0x0000006b146b7220 */ /* 0x000fe40000410000 */
[C---:B----4-:R-:W-:Y:S01]  /*f090*/  FMUL.FTZ R108, R2.reuse, R108 ;  /* 0x0000006c026c7220 */ /* 0x050fe20000410000 */
[----:B------:R-:W-:Y:S01]  /*f0a0*/  MUFU.EX2 R164, R164 ;  /* 0x000000a400a47308 */ /* 0x000fe20000000800 */
[C---:B------:R-:W-:Y:S01]  /*f0b0*/  FMUL.FTZ R109, R2.reuse, R109 ;  /* 0x0000006d026d7220 */ /* 0x040fe20000410000 */
[-C--:B------:R-:W-:Y:S01]  /*f0c0*/  HMMA.16816.F32.BF16 R4, R24, R16.reuse, R4 ;  /* 0x000000101804723c */ /* 0x080fe20000041804 */
[C---:B------:R-:W-:Y:S02]  /*f0d0*/  FMUL.FTZ R8, R2.reuse, R140 ;  /* 0x0000008c02087220 */ /* 0x040fe40000410000 */
[C---:B------:R-:W-:Y:S02]  /*f0e0*/  FMUL.FTZ R9, R2.reuse, R141 ;  /* 0x0000008d02097220 */ /* 0x040fe40000410000 */
[C---:B------:R-:W-:Y:S02]  /*f0f0*/  FMUL.FTZ R12, R2.reuse, R136 ;  /* 0x00000088020c7220 */ /* 0x040fe40000410000 */
[C---:B------:R-:W-:Y:S01]  /*f100*/  FMUL.FTZ R13, R2.reuse, R137 ;  /* 0x00000089020d7220 */ /* 0x040fe20000410000 */
[----:B------:R-:W2:Y:S01]  /*f110*/  MUFU.EX2 R161, R161 ;  /* 0x000000a100a17308 */ /* 0x000ea20000000800 */
[C---:B------:R-:W-:Y:S03]  /*f120*/  FMUL.FTZ R112, R2.reuse, R112 ;  /* 0x0000007002707220 */ /* 0x040fe60000410000 */
[----:B-1----:R-:W-:Y:S01]  /*f130*/  F2FP.BF16.PACK_AB R28, R157, R160 ;  /* 0x000000a09d1c723e */ /* 0x002fe200000010ff */
        /* <DEDUP_REMOVED lines=9> */
[----:B------:R-:W1:Y:S01]  /*f1d0*/  MUFU.EX2 R150, R150 ;  /* 0x0000009600967308 */ /* 0x000e620000000800 */
[----:B------:R-:W-:Y:S02]  /*f1e0*/  FMUL.FTZ R123, R20, R123 ;  /* 0x0000007b147b7220 */ /* 0x000fe40000410000 */
[C---:B------:R-:W-:Y:S01]  /*f1f0*/  FMUL.FTZ R124, R2.reuse, R124 ;  /* 0x0000007c027c7220 */ /* 0x040fe20000410000 */
        /* <DEDUP_REMOVED lines=12> */
[----:B------:R-:W-:Y:S01]  /*f2c0*/  FMUL.FTZ R56, R2, R56 ;  /* 0x0000003802387220 */ /* 0x000fe20000410000 */
[----:B-1----:R-:W-:Y:S01]  /*f2d0*/  F2FP.BF16.PACK_AB R29, R150, R165 ;  /* 0x000000a5961d723e */ /* 0x002fe200000010ff */
[C---:B------:R-:W-:Y:S02]  /*f2e0*/  FMUL.FTZ R57, R2.reuse, R57 ;  /* 0x0000003902397220 */ /* 0x040fe40000410000 */
[C---:B------:R-:W-:Y:S02]  /*f2f0*/  FMUL.FTZ R60, R2.reuse, R60 ;  /* 0x0000003c023c7220 */ /* 0x040fe40000410000 */
[----:B------:R-:W-:Y:S01]  /*f300*/  FMUL.FTZ R61, R2, R61 ;  /* 0x0000003d023d7220 */ /* 0x000fe20000410000 */
[----:B------:R-:W1:Y:S01]  /*f310*/  MUFU.EX2 R0, R0 ;  /* 0x0000000000007308 */ /* 0x000e620000000800 */
[C---:B------:R-:W-:Y:S02]  /*f320*/  FMUL.FTZ R64, R21.reuse, R64 ;  /* 0x0000004015407220 */ /* 0x040fe40000410000 */
[C---:B------:R-:W-:Y:S02]  /*f330*/  FMUL.FTZ R65, R21.reuse, R65 ;  /* 0x0000004115417220 */ /* 0x040fe40000410000 */
[C---:B------:R-:W-:Y:S02]  /*f340*/  FMUL.FTZ R66, R20.reuse, R66 ;  /* 0x0000004214427220 */ /* 0x040fe40000410000 */
[C---:B------:R-:W-:Y:S02]  /*f350*/  FMUL.FTZ R67, R20.reuse, R67 ;  /* 0x0000004314437220 */ /* 0x040fe40000410000 */
[C---:B------:R-:W-:Y:S01]  /*f360*/  FMUL.FTZ R68, R21.reuse, R68 ;  /* 0x0000004415447220 */ /* 0x040fe20000410000 */
[----:B------:R-:W-:Y:S01]  /*f370*/  MUFU.EX2 R193, R47 ;  /* 0x0000002f00c17308 */ /* 0x000fe20000000800 */
[----:B------:R-:W-:Y:S02]  /*f380*/  FMUL.FTZ R69, R21, R69 ;  /* 0x0000004515457220 */ /* 0x000fe40000410000 */
[----:B------:R-:W-:Y:S01]  /*f390*/  FMUL.FTZ R70, R20, R70 ;  /* 0x0000004614467220 */ /* 0x000fe20000410000 */
[----:B--2---:R-:W-:Y:S01]  /*f3a0*/  F2FP.BF16.PACK_AB R31, R148, R163 ;  /* 0x000000a3941f723e */ /* 0x004fe200000010ff */
[----:B------:R-:W-:Y:S02]  /*f3b0*/  FMUL.FTZ R71, R20, R71 ;  /* 0x0000004714477220 */ /* 0x000fe40000410000 */
[C---:B------:R-:W-:Y:S02]  /*f3c0*/  FMUL.FTZ R72, R2.reuse, R72 ;  /* 0x0000004802487220 */ /* 0x040fe40000410000 */
[C---:B------:R-:W-:Y:S01]  /*f3d0*/  FMUL.FTZ R73, R2.reuse, R73 ;  /* 0x0000004902497220 */ /* 0x040fe20000410000 */
[----:B------:R2:W-:Y:S01]  /*f3e0*/  MUFU.EX2 R167, R180 ;  /* 0x000000b400a77308 */ /* 0x0005e20000000800 */
[C---:B------:R-:W-:Y:S02]  /*f3f0*/  FMUL.FTZ R76, R2.reuse, R76 ;  /* 0x0000004c024c7220 */ /* 0x040fe40000410000 */
[----:B------:R-:W-:Y:S02]  /*f400*/  FMUL.FTZ R77, R2, R77 ;  /* 0x0000004d024d7220 */ /* 0x000fe40000410000 */
[C---:B-1----:R-:W-:Y:S02]  /*f410*/  FMUL.FTZ R10, R0.reuse, R142 ;  /* 0x0000008e000a7220 */ /* 0x042fe40000410000 */
[C---:B------:R-:W-:Y:S02]  /*f420*/  FMUL.FTZ R11, R0.reuse, R143 ;  /* 0x0000008f000b7220 */ /* 0x040fe40000410000 */
[C---:B------:R-:W-:Y:S01]  /*f430*/  FMUL.FTZ R110, R0.reuse, R110 ;  /* 0x0000006e006e7220 */ /* 0x040fe20000410000 */
[----:B------:R-:W-:Y:S01]  /*f440*/  MUFU.EX2 R166, R166 ;  /* 0x000000a600a67308 */ /* 0x000fe20000000800 */
[C---:B------:R-:W-:Y:S02]  /*f450*/  FMUL.FTZ R111, R0.reuse, R111 ;  /* 0x0000006f006f7220 */ /* 0x040fe40000410000 */
[C---:B------:R-:W-:Y:S01]  /*f460*/  FMUL.FTZ R114, R0.reuse, R114 ;  /* 0x0000007200727220 */ /* 0x040fe20000410000 */
[C---:B------:R-:W-:Y:S01]  /*f470*/  HMMA.16816.F32.BF16 R8, R28.reuse, R16, R8 ;  /* 0x000000101c08723c */ /* 0x040fe20000041808 */
[C---:B------:R-:W-:Y:S02]  /*f480*/  FMUL.FTZ R14, R0.reuse, R138 ;  /* 0x0000008a000e7220 */ /* 0x040fe40000410000 */
[C---:B------:R-:W-:Y:S02]  /*f490*/  FMUL.FTZ R15, R0.reuse, R139 ;  /* 0x0000008b000f7220 */ /* 0x040fe40000410000 */
[C---:B------:R-:W-:Y:S01]  /*f4a0*/  FMUL.FTZ R115, R0.reuse, R115 ;  /* 0x0000007300737220 */ /* 0x040fe20000410000 */
[----:B------:R-:W-:Y:S01]  /*f4b0*/  MUFU.EX2 R169, R169 ;  /* 0x000000a900a97308 */ /* 0x000fe20000000800 */
[C---:B------:R-:W-:Y:S02]  /*f4c0*/  FMUL.FTZ R126, R0.reuse, R126 ;  /* 0x0000007e007e7220 */ /* 0x040fe40000410000 */
[----:B------:R-:W-:Y:S01]  /*f4d0*/  FMUL.FTZ R127, R0, R127 ;  /* 0x0000007f007f7220 */ /* 0x000fe20000410000 */
[-C--:B------:R-:W-:Y:S02]  /*f4e0*/  HMMA.16816.F32.BF16 R12, R28, R18.reuse, R12 ;  /* 0x000000121c0c723c */ /* 0x080fe4000004180c */
[--C-:B--2---:R-:W-:Y:S02]  /*f4f0*/  FFMA.FTZ R180, R51, c[0x0][0x2d0], -R44.reuse ;  /* 0x0000b40033b47a23 */ /* 0x104fe4000001082c */
[----:B------:R-:W-:Y:S01]  /*f500*/  LDSM.16.MT88.4 R48, [R212+0x1500] ;  /* 0x00150000d430783b */ /* 0x000fe20000004200 */
[C---:B------:R-:W-:Y:S01]  /*f510*/  FMUL.FTZ R16, R2.reuse, R132 ;  /* 0x0000008402107220 */ /* 0x040fe20000410000 */
[----:B------:R-:W-:Y:S01]  /*f520*/  MUFU.EX2 R171, R171 ;  /* 0x000000ab00ab7308 */ /* 0x000fe20000000800 */
[----:B------:R-:W-:Y:S01]  /*f530*/  FMUL.FTZ R17, R2, R133 ;  /* 0x0000008502117220 */ /* 0x000fe20000410000 */
[C---:B------:R-:W-:Y:S01]  /*f540*/  HMMA.16816.F32.BF16 R100, R24.reuse, R18, R100 ;  /* 0x000000121864723c */ /* 0x040fe20000041864 */
[C---:B------:R-:W-:Y:S03]  /*f550*/  FMUL.FTZ R58, R0.reuse, R58 ;  /* 0x0000003a003a7220 */ /* 0x040fe60000410000 */
[C---:B------:R-:W-:Y:S02]  /*f560*/  FMUL.FTZ R59, R0.reuse, R59 ;  /* 0x0000003b003b7220 */ /* 0x040fe40000410000 */
[C---:B------:R-:W-:Y:S02]  /*f570*/  FMUL.FTZ R62, R0.reuse, R62 ;  /* 0x0000003e003e7220 */ /* 0x040fe40000410000 */
[-C--:B------:R-:W-:Y:S01]  /*f580*/  HMMA.16816.F32.BF16 R104, R24, R32.reuse, R104 ;  /* 0x000000201868723c */ /* 0x080fe20000041868 */
[C---:B------:R-:W-:Y:S01]  /*f590*/  FMUL.FTZ R18, R0.reuse, R134 ;  /* 0x0000008600127220 */ /* 0x040fe20000410000 */
[----:B------:R-:W-:Y:S02]  /*f5a0*/  MUFU.EX2 R174, R174 ;  /* 0x000000ae00ae7308 */ /* 0x000fe40000000800 */
[C---:B------:R-:W-:Y:S02]  /*f5b0*/  FMUL.FTZ R19, R0.reuse, R135 ;  /* 0x0000008700137220 */ /* 0x040fe40000410000 */
[C---:B------:R-:W-:Y:S02]  /*f5c0*/  FMUL.FTZ R63, R0.reuse, R63 ;  /* 0x0000003f003f7220 */ /* 0x040fe40000410000 */
[C---:B------:R-:W-:Y:S01]  /*f5d0*/  HMMA.16816.F32.BF16 R108, R28.reuse, R32, R108 ;  /* 0x000000201c6c723c */ /* 0x040fe2000004186c */
[C---:B------:R-:W-:Y:S03]  /*f5e0*/  FMUL.FTZ R74, R0.reuse, R74 ;  /* 0x0000004a004a7220 */ /* 0x040fe60000410000 */
[C---:B------:R-:W-:Y:S01]  /*f5f0*/  FMUL.FTZ R75, R0.reuse, R75 ;  /* 0x0000004b004b7220 */ /* 0x040fe20000410000 */
[----:B------:R-:W-:Y:S01]  /*f600*/  MUFU.EX2 R175, R175 ;  /* 0x000000af00af7308 */ /* 0x000fe20000000800 */
[C---:B------:R-:W-:Y:S02]  /*f610*/  FMUL.FTZ R78, R0.reuse, R78 ;  /* 0x0000004e004e7220 */ /* 0x040fe40000410000 */
[-C--:B------:R-:W-:Y:S01]  /*f620*/  HMMA.16816.F32.BF16 R112, R28, R34.reuse, R112 ;  /* 0x000000221c70723c */ /* 0x080fe20000041870 */
[----:B------:R-:W-:Y:S03]  /*f630*/  FMUL.FTZ R79, R0, R79 ;  /* 0x0000004f004f7220 */ /* 0x000fe60000410000 */
[C---:B------:R-:W-:Y:S02]  /*f640*/  FMUL.FTZ R80, R21.reuse, R80 ;  /* 0x0000005015507220 */ /* 0x040fe40000410000 */
[C---:B------:R-:W-:Y:S01]  /*f650*/  FMUL.FTZ R81, R21.reuse, R81 ;  /* 0x0000005115517220 */ /* 0x040fe20000410000 */
[----:B------:R-:W-:Y:S01]  /*f660*/  MUFU.EX2 R178, R178 ;  /* 0x000000b200b27308 */ /* 0x000fe20000000800 */
[C---:B------:R-:W-:Y:S01]  /*f670*/  HMMA.16816.F32.BF16 R116, R24.reuse, R34, R116 ;  /* 0x000000221874723c */ /* 0x040fe20000041874 */
[----:B------:R-:W1:Y:S03]  /*f680*/  LDSM.16.MT88.4 R32, [R212+0xd00] ;  /* 0x000d0000d420783b */ /* 0x000e660000004200 */
[C---:B------:R-:W-:Y:S02]  /*f690*/  FMUL.FTZ R82, R20.reuse, R82 ;  /* 0x0000005214527220 */ /* 0x040fe40000410000 */
[C---:B------:R-:W-:Y:S02]  /*f6a0*/  FMUL.FTZ R83, R20.reuse, R83 ;  /* 0x0000005314537220 */ /* 0x040fe40000410000 */
[-C--:B------:R-:W-:Y:S01]  /*f6b0*/  HMMA.16816.F32.BF16 R120, R24, R36.reuse, R120 ;  /* 0x000000241878723c */ /* 0x080fe20000041878 */
[C---:B------:R-:W-:Y:S01]  /*f6c0*/  FMUL.FTZ R84, R21.reuse, R84 ;  /* 0x0000005415547220 */ /* 0x040fe20000410000 */
[----:B------:R-:W-:Y:S02]  /*f6d0*/  MUFU.EX2 R182, R182 ;  /* 0x000000b600b67308 */ /* 0x000fe40000000800 */
[----:B------:R-:W-:Y:S02]  /*f6e0*/  FMUL.FTZ R85, R21, R85 ;  /* 0x0000005515557220 */ /* 0x000fe40000410000 */
[C---:B------:R-:W-:Y:S02]  /*f6f0*/  FMUL.FTZ R86, R20.reuse, R86 ;  /* 0x0000005614567220 */ /* 0x040fe40000410000 */
[C---:B------:R-:W-:Y:S01]  /*f700*/  HMMA.16816.F32.BF16 R124, R28.reuse, R36, R124 ;  /* 0x000000241c7c723c */ /* 0x040fe2000004187c */
[----:B------:R-:W-:Y:S03]  /*f710*/  FMUL.FTZ R87, R20, R87 ;  /* 0x0000005714577220 */ /* 0x000fe60000410000 */
[C---:B------:R-:W-:Y:S01]  /*f720*/  FMUL.FTZ R88, R2.reuse, R88 ;  /* 0x0000005802587220 */ /* 0x040fe20000410000 */
[----:B------:R-:W-:Y:S01]  /*f730*/  MUFU.EX2 R183, R183 ;  /* 0x000000b700b77308 */ /* 0x000fe20000000800 */
[----:B------:R-:W-:Y:S02]  /*f740*/  FMUL.FTZ R89, R2, R89 ;  /* 0x0000005902597220 */ /* 0x000fe40000410000 */
[-C--:B------:R-:W-:Y:S01]  /*f750*/  HMMA.16816.F32.BF16 R16, R28, R38.reuse, R16 ;  /* 0x000000261c10723c */ /* 0x080fe20000041810 */
[C---:B------:R-:W-:Y:S03]  /*f760*/  FMUL.FTZ R90, R0.reuse, R90 ;  /* 0x0000005a005a7220 */ /* 0x040fe60000410000 */
[----:B------:R-:W-:Y:S02]  /*f770*/  FMUL.FTZ R91, R0, R91 ;  /* 0x0000005b005b7220 */ /* 0x000fe40000410000 */
[--C-:B------:R-:W-:Y:S01]  /*f780*/  FFMA.FTZ R192, R191, c[0x0][0x2d0], -R44.reuse ;  /* 0x0000b400bfc07a23 */ /* 0x100fe2000001082c */
[----:B------:R-:W-:Y:S01]  /*f790*/  MUFU.EX2 R184, R184 ;  /* 0x000000b800b87308 */ /* 0x000fe20000000800 */
[C---:B------:R-:W-:Y:S01]  /*f7a0*/  HMMA.16816.F32.BF16 R128, R24.reuse, R38, R128 ;  /* 0x000000261880723c */ /* 0x040fe20000041880 */
[----:B------:R-:W2:Y:S03]  /*f7b0*/  LDSM.16.MT88.4 R36, [R214+0x1900] ;  /* 0x00190000d624783b */ /* 0x000ea60000004200 */
[--C-:B------:R-:W-:Y:S02]  /*f7c0*/  FFMA.FTZ R191, R41, c[0x0][0x2d0], -R44.reuse ;  /* 0x0000b40029bf7a23 */ /* 0x100fe4000001082c */
[----:B------:R-:W-:Y:S02]  /*f7d0*/  FFMA.FTZ R44, R23, c[0x0][0x2d0], -R44 ;  /* 0x0000b400172c7a23 */ /* 0x000fe4000001082c */
[C---:B------:R-:W-:Y:S01]  /*f7e0*/  FMUL.FTZ R92, R2.reuse, R92 ;  /* 0x0000005c025c7220 */ /* 0x040fe20000410000 */
[-C--:B-1----:R-:W-:Y:S01]  /*f7f0*/  HMMA.16816.F32.BF16 R52, R24, R32.reuse, R52 ;  /* 0x000000201834723c */ /* 0x082fe20000041834 */
[----:B------:R-:W-:Y:S01]  /*f800*/  LDSM.16.MT88.4 R40, [R212+0x500] ;  /* 0x00050000d428783b */ /* 0x000fe20000004200 */
[----:B------:R1:W-:Y:S01]  /*f810*/  MUFU.EX2 R23, R44 ;  /* 0x0000002c00177308 */ /* 0x0003e20000000800 */
[----:B------:R-:W-:Y:S02]  /*f820*/  FMUL.FTZ R93, R2, R93 ;  /* 0x0000005d025d7220 */ /* 0x000fe40000410000 */
[C---:B------:R-:W-:Y:S02]  /*f830*/  FMUL.FTZ R94, R0.reuse, R94 ;  /* 0x0000005e005e7220 */ /* 0x040fe40000410000 */
[----:B------:R-:W-:Y:S01]  /*f840*/  FMUL.FTZ R95, R0, R95 ;  /* 0x0000005f005f7220 */ /* 0x000fe20000410000 */
[C---:B------:R-:W-:Y:S01]  /*f850*/  HMMA.16816.F32.BF16 R56, R28.reuse, R32, R56 ;  /* 0x000000201c38723c */ /* 0x040fe20000041838 */
[C---:B------:R-:W-:Y:S03]  /*f860*/  FMUL.FTZ R96, R21.reuse, R96 ;  /* 0x0000006015607220 */ /* 0x040fe60000410000 */
[C---:B------:R-:W-:Y:S01]  /*f870*/  FMUL.FTZ R97, R21.reuse, R97 ;  /* 0x0000006115617220 */ /* 0x040fe20000410000 */
[----:B------:R-:W3:Y:S01]  /*f880*/  MUFU.EX2 R185, R185 ;  /* 0x000000b900b97308 */ /* 0x000ee20000000800 */
[C---:B------:R-:W-:Y:S02]  /*f890*/  FMUL.FTZ R98, R20.reuse, R98 ;  /* 0x0000006214627220 */ /* 0x040fe40000410000 */
[-C--:B------:R-:W-:Y:S01]  /*f8a0*/  HMMA.16816.F32.BF16 R60, R28, R34.reuse, R60 ;  /* 0x000000221c3c723c */ /* 0x080fe2000004183c */
[C---:B------:R-:W-:Y:S03]  /*f8b0*/  FMUL.FTZ R99, R20.reuse, R99 ;  /* 0x0000006314637220 */ /* 0x040fe60000410000 */
[----:B------:R-:W-:Y:S02]  /*f8c0*/  FFMA.FTZ R158, R21, R243, R158 ;  /* 0x000000f3159e7223 */ /* 0x000fe4000001009e */
[----:B------:R-:W-:Y:S01]  /*f8d0*/  FFMA.FTZ R153, R20, R241, R153 ;  /* 0x000000f114997223 */ /* 0x000fe20000010099 */
[----:B------:R-:W-:Y:S01]  /*f8e0*/  MUFU.EX2 R187, R187 ;  /* 0x000000bb00bb7308 */ /* 0x000fe20000000800 */
[C---:B------:R-:W-:Y:S01]  /*f8f0*/  HMMA.16816.F32.BF16 R64, R24.reuse, R34, R64 ;  /* 0x000000221840723c */ /* 0x040fe20000041840 */
[----:B------:R-:W4:Y:S03]  /*f900*/  LDSM.16.MT88.4 R32, [R212+0x1900] ;  /* 0x00190000d420783b */ /* 0x000f260000004200 */
[----:B------:R-:W-:Y:S01]  /*f910*/  FFMA.FTZ R160, R2, R239, R160 ;  /* 0x000000ef02a07223 */ /* 0x000fe200000100a0 */
[----:B------:R-:W-:Y:S01]  /*f920*/  MOV R2, R3 ;  /* 0x0000000300027202 */ /* 0x000fe20000000f00 */
[----:B------:R-:W-:Y:S01]  /*f930*/  FFMA.FTZ R165, R0, R237, R165 ;  /* 0x000000ed00a57223 */ /* 0x000fe200000100a5 */
[-C--:B------:R-:W-:Y:S01]  /*f940*/  MOV R0, R22.reuse ;  /* 0x0000001600007202 */ /* 0x080fe20000000f00 */
[-C--:B--2---:R-:W-:Y:S01]  /*f950*/  HMMA.16816.F32.BF16 R68, R24, R36.reuse, R68 ;  /* 0x000000241844723c */ /* 0x084fe20000041844 */
[----:B-1----:R-:W-:Y:S01]  /*f960*/  LDSM.16.MT88.4 R44, [R214+0x1500] ;  /* 0x00150000d62c783b */ /* 0x002fe20000004200 */
[----:B------:R-:W1:Y:S02]  /*f970*/  MUFU.EX2 R188, R188 ;  /* 0x000000bc00bc7308 */ /* 0x000e640000000800 */
[----:B------:R-:W-:Y:S02]  /*f980*/  FADD.FTZ R158, R156, R158 ;  /* 0x0000009e9c9e7221 */ /* 0x000fe40000010000 */
[----:B------:R-:W-:Y:S01]  /*f990*/  FADD.FTZ R153, R152, R153 ;  /* 0x0000009998997221 */ /* 0x000fe20000010000 */
[----:B------:R-:W-:Y:S01]  /*f9a0*/  MOV R152, R22 ;  /* 0x0000001600987202 */ /* 0x000fe20000000f00 */
[C---:B------:R-:W-:Y:S01]  /*f9b0*/  HMMA.16816.F32.BF16 R72, R28.reuse, R36, R72 ;  /* 0x000000241c48723c */ /* 0x040fe20000041848 */
[----:B------:R-:W-:Y:S03]  /*f9c0*/  FADD.FTZ R157, R157, R160 ;  /* 0x000000a09d9d7221 */ /* 0x000fe60000010000 */
[----:B------:R-:W-:Y:S01]  /*f9d0*/  MUFU.EX2 R189, R189 ;  /* 0x000000bd00bd7308 */ /* 0x000fe20000000800 */
[----:B------:R-:W-:Y:S02]  /*f9e0*/  FADD.FTZ R150, R150, R165 ;  /* 0x000000a596967221 */ /* 0x000fe40000010000 */
[----:B------:R-:W-:Y:S01]  /*f9f0*/  FADD.FTZ R155, R155, R158 ;  /* 0x0000009e9b9b7221 */ /* 0x000fe20000010000 */
[-C--:B------:R-:W-:Y:S01]  /*fa00*/  HMMA.16816.F32.BF16 R76, R28, R38.reuse, R76 ;  /* 0x000000261c4c723c */ /* 0x080fe2000004184c */
[----:B------:R-:W-:Y:S03]  /*fa10*/  FADD.FTZ R162, R162, R153 ;  /* 0x00000099a2a27221 */ /* 0x000fe60000010000 */
[----:B------:R-:W-:Y:S02]  /*fa20*/  FADD.FTZ R164, R164, R157 ;  /* 0x0000009da4a47221 */ /* 0x000fe40000010000 */
[----:B------:R-:W2:Y:S01]  /*fa30*/  MUFU.EX2 R190, R190 ;  /* 0x000000be00be7308 */ /* 0x000ea20000000800 */
[----:B------:R-:W-:Y:S01]  /*fa40*/  FADD.FTZ R163, R163, R150 ;  /* 0x00000096a3a37221 */ /* 0x000fe20000010000 */
[C---:B------:R-:W-:Y:S01]  /*fa50*/  HMMA.16816.F32.BF16 R80, R24.reuse, R38, R80 ;  /* 0x000000261850723c */ /* 0x040fe20000041850 */
[----:B------:R-:W5:Y:S03]  /*fa60*/  LDSM.16.MT88.4 R36, [R214+0x500] ;  /* 0x00050000d624783b */ /* 0x000f660000004200 */
[----:B------:R-:W-:Y:S01]  /*fa70*/  FADD.FTZ R155, R154, R155 ;  /* 0x0000009b9a9b7221 */ /* 0x000fe20000010000 */
[----:B------:R-:W-:Y:S01]  /*fa80*/  MOV R150, R151 ;  /* 0x0000009700967202 */ /* 0x000fe20000000f00 */
[----:B------:R-:W-:Y:S02]  /*fa90*/  FADD.FTZ R162, R159, R162 ;  /* 0x000000a29fa27221 */ /* 0x000fe40000010000 */
[----:B------:R-:W-:Y:S01]  /*faa0*/  MUFU.EX2 R192, R192 ;  /* 0x000000c000c07308 */ /* 0x000fe20000000800 */
[-C--:B----4-:R-:W-:Y:S03]  /*fab0*/  HMMA.16816.F32.BF16 R84, R24, R32.reuse, R84 ;  /* 0x000000201854723c */ /* 0x090fe60000041854 */
[----:B------:R-:W-:Y:S02]  /*fac0*/  FADD.FTZ R161, R161, R164 ;  /* 0x000000a4a1a17221 */ /* 0x000fe40000010000 */
[----:B------:R-:W-:Y:S03]  /*fad0*/  FADD.FTZ R148, R148, R163 ;  /* 0x000000a394947221 */ /* 0x000fe60000010000 */
[C---:B------:R-:W-:Y:S01]  /*fae0*/  HMMA.16816.F32.BF16 R88, R28.reuse, R32, R88 ;  /* 0x000000201c58723c */ /* 0x040fe20000041858 */
[----:B------:R-:W4:Y:S07]  /*faf0*/  MUFU.EX2 R191, R191 ;  /* 0x000000bf00bf7308 */ /* 0x000f2e0000000800 */
[-C--:B------:R-:W-:Y:S03]  /*fb00*/  HMMA.16816.F32.BF16 R92, R28, R34.reuse, R92 ;  /* 0x000000221c5c723c */ /* 0x080fe6000004185c */
[----:B------:R-:W-:Y:S04]  /*fb10*/  MUFU.EX2 R181, R181 ;  /* 0x000000b500b57308 */ /* 0x000fe80000000800 */
[----:B---3--:R-:W-:Y:S01]  /*fb20*/  F2FP.BF16.PACK_AB R28, R185, R184 ;  /* 0x000000b8b91c723e */ /* 0x008fe200000010ff */
[----:B------:R-:W-:Y:S01]  /*fb30*/  HMMA.16816.F32.BF16 R96, R24, R34, R96 ;  /* 0x000000221860723c */ /* 0x000fe20000041860 */
[----:B-1----:R-:W-:Y:S01]  /*fb40*/  F2FP.BF16.PACK_AB R30, R188, R187 ;  /* 0x000000bbbc1e723e */ /* 0x002fe200000010ff */
[----:B------:R-:W1:Y:S02]  /*fb50*/  LDSM.16.MT88.4 R32, [R214+0x1100] ;  /* 0x00110000d620783b */ /* 0x000e640000004200 */
[----:B--2---:R-:W-:Y:S01]  /*fb60*/  F2FP.BF16.PACK_AB R29, R190, R189 ;  /* 0x000000bdbe1d723e */ /* 0x004fe200000010ff */
[----:B------:R-:W-:Y:S01]  /*fb70*/  MUFU.EX2 R194, R194 ;  /* 0x000000c200c27308 */ /* 0x000fe20000000800 */
[----:B------:R-:W-:Y:S01]  /*fb80*/  FADD.FTZ R184, R184, R161 ;  /* 0x000000a1b8b87221 */ /* 0x000fe20000010000 */
[----:B------:R-:W-:Y:S01]  /*fb90*/  F2FP.BF16.PACK_AB R24, R169, R166 ;  /* 0x000000a6a918723e */ /* 0x000fe200000010ff */
[----:B------:R-:W-:Y:S01]  /*fba0*/  FADD.FTZ R166, R166, R155 ;  /* 0x0000009ba6a67221 */ /* 0x000fe20000010000 */
[----:B------:R-:W-:Y:S03]  /*fbb0*/  F2FP.BF16.PACK_AB R25, R174, R171 ;  /* 0x000000abae19723e */ /* 0x000fe600000010ff */
[----:B------:R-:W-:Y:S01]  /*fbc0*/  F2FP.BF16.PACK_AB R26, R178, R175 ;  /* 0x000000afb21a723e */ /* 0x000fe200000010ff */
[----:B------:R-:W-:Y:S01]  /*fbd0*/  FADD.FTZ R171, R171, R162 ;  /* 0x000000a2abab7221 */ /* 0x000fe20000010000 */
[----:B------:R-:W-:Y:S01]  /*fbe0*/  F2FP.BF16.PACK_AB R27, R183, R182 ;  /* 0x000000b6b71b723e */ /* 0x000fe200000010ff */
[----:B------:R-:W-:Y:S01]  /*fbf0*/  MUFU.EX2 R177, R177 ;  /* 0x000000b100b17308 */ /* 0x000fe20000000800 */
[----:B----4-:R-:W-:Y:S01]  /*fc00*/  F2FP.BF16.PACK_AB R31, R191, R192 ;  /* 0x000000c0bf1f723e */ /* 0x010fe200000010ff */
[----:B------:R-:W-:Y:S01]  /*fc10*/  FADD.FTZ R189, R189, R148 ;  /* 0x00000094bdbd7221 */ /* 0x000fe20000010000 */
[----:B------:R-:W-:Y:S01]  /*fc20*/  MOV R148, R149 ;  /* 0x0000009500947202 */ /* 0x000fe20000000f00 */
[----:B------:R-:W-:Y:S02]  /*fc30*/  FADD.FTZ R166, R169, R166 ;  /* 0x000000a6a9a67221 */ /* 0x000fe40000010000 */
[-C--:B-----5:R-:W-:Y:S01]  /*fc40*/  HMMA.16816.F32.BF16 R4, R24, R36.reuse, R4 ;  /* 0x000000241804723c */ /* 0x0a0fe20000041804 */
[----:B------:R-:W-:Y:S02]  /*fc50*/  FADD.FTZ R171, R174, R171 ;  /* 0x000000abaeab7221 */ /* 0x000fe40000010000 */
[----:B------:R-:W-:Y:S01]  /*fc60*/  FADD.FTZ R184, R185, R184 ;  /* 0x000000b8b9b87221 */ /* 0x000fe20000010000 */
[----:B------:R-:W-:Y:S01]  /*fc70*/  MUFU.EX2 R176, R176 ;  /* 0x000000b000b07308 */ /* 0x000fe20000000800 */
[----:B------:R-:W-:Y:S02]  /*fc80*/  FADD.FTZ R189, R190, R189 ;  /* 0x000000bdbebd7221 */ /* 0x000fe40000010000 */
[----:B------:R-:W-:Y:S01]  /*fc90*/  FADD.FTZ R175, R175, R166 ;  /* 0x000000a6afaf7221 */ /* 0x000fe20000010000 */
[C---:B------:R-:W-:Y:S01]  /*fca0*/  HMMA.16816.F32.BF16 R8, R28.reuse, R36, R8 ;  /* 0x000000241c08723c */ /* 0x040fe20000041808 */
[----:B------:R-:W-:Y:S03]  /*fcb0*/  FADD.FTZ R182, R182, R171 ;  /* 0x000000abb6b67221 */ /* 0x000fe60000010000 */
[----:B------:R-:W-:Y:S02]  /*fcc0*/  FADD.FTZ R187, R187, R184 ;  /* 0x000000b8bbbb7221 */ /* 0x000fe40000010000 */
[----:B------:R-:W-:Y:S01]  /*fcd0*/  MUFU.EX2 R173, R173 ;  /* 0x000000ad00ad7308 */ /* 0x000fe20000000800 */
[----:B------:R-:W-:Y:S01]  /*fce0*/  FADD.FTZ R192, R192, R189 ;  /* 0x000000bdc0c07221 */ /* 0x000fe20000010000 */
[-C--:B------:R-:W-:Y:S01]  /*fcf0*/  HMMA.16816.F32.BF16 R12, R28, R38.reuse, R12 ;  /* 0x000000261c0c723c */ /* 0x080fe2000004180c */
[----:B------:R-:W-:Y:S03]  /*fd00*/  FADD.FTZ R178, R178, R175 ;  /* 0x000000afb2b27221 */ /* 0x000fe60000010000 */
[----:B------:R-:W-:Y:S02]  /*fd10*/  FADD.FTZ R182, R183, R182 ;  /* 0x000000b6b7b67221 */ /* 0x000fe40000010000 */
[----:B------:R-:W-:Y:S02]  /*fd20*/  FADD.FTZ R187, R188, R187 ;  /* 0x000000bbbcbb7221 */ /* 0x000fe40000010000 */
[C---:B------:R-:W-:Y:S01]  /*fd30*/  HMMA.16816.F32.BF16 R100, R24.reuse, R38, R100 ;  /* 0x000000261864723c */ /* 0x040fe20000041864 */
[----:B------:R-:W2:Y:S01]  /*fd40*/  LDSM.16.MT88.4 R36, [R212+0x1100] ;  /* 0x00110000d424783b */ /* 0x000ea20000004200 */
[----:B------:R-:W-:Y:S02]  /*fd50*/  MUFU.EX2 R186, R186 ;  /* 0x000000ba00ba7308 */ /* 0x000fe40000000800 */
[----:B------:R-:W-:Y:S04]  /*fd60*/  FADD.FTZ R191, R191, R192 ;  /* 0x000000c0bfbf7221 */ /* 0x000fe80000010000 */
[-C--:B------:R-:W-:Y:S04]  /*fd70*/  HMMA.16816.F32.BF16 R104, R24, R40.reuse, R104 ;  /* 0x000000281868723c */ /* 0x080fe80000041868 */
[----:B------:R-:W-:Y:S04]  /*fd80*/  MUFU.EX2 R168, R168 ;  /* 0x000000a800a87308 */ /* 0x000fe80000000800 */
[C---:B------:R-:W-:Y:S06]  /*fd90*/  HMMA.16816.F32.BF16 R108, R28.reuse, R40, R108 ;  /* 0x000000281c6c723c */ /* 0x040fec000004186c */
[----:B------:R-:W-:Y:S02]  /*fda0*/  MUFU.EX2 R170, R170 ;  /* 0x000000aa00aa7308 */ /* 0x000fe40000000800 */
[-C--:B------:R-:W-:Y:S08]  /*fdb0*/  HMMA.16816.F32.BF16 R112, R28, R42.reuse, R112 ;  /* 0x0000002a1c70723c */ /* 0x080ff00000041870 */
[C---:B------:R-:W-:Y:S01]  /*fdc0*/  HMMA.16816.F32.BF16 R116, R24.reuse, R42, R116 ;  /* 0x0000002a1874723c */ /* 0x040fe20000041874 */
[----:B------:R-:W3:Y:S01]  /*fdd0*/  LDSM.16.MT88.4 R40, [R214+0x1d00] ;  /* 0x001d0000d628783b */ /* 0x000ee20000004200 */
[----:B------:R-:W4:Y:S06]  /*fde0*/  MUFU.EX2 R179, R179 ;  /* 0x000000b300b37308 */ /* 0x000f2c0000000800 */
[-C--:B-1----:R-:W-:Y:S04]  /*fdf0*/  HMMA.16816.F32.BF16 R120, R24, R32.reuse, R120 ;  /* 0x000000201878723c */ /* 0x082fe80000041878 */
[----:B------:R-:W1:Y:S04]  /*fe00*/  MUFU.EX2 R172, R172 ;  /* 0x000000ac00ac7308 */ /* 0x000e680000000800 */
[C---:B------:R-:W-:Y:S06]  /*fe10*/  HMMA.16816.F32.BF16 R124, R28.reuse, R32, R124 ;  /* 0x000000201c7c723c */ /* 0x040fec000004187c */
[----:B------:R-:W-:Y:S02]  /*fe20*/  MUFU.EX2 R180, R180 ;  /* 0x000000b400b47308 */ /* 0x000fe40000000800 */
[-C--:B------:R-:W-:Y:S08]  /*fe30*/  HMMA.16816.F32.BF16 R16, R28, R34.reuse, R16 ;  /* 0x000000221c10723c */ /* 0x080ff00000041810 */
[C---:B------:R-:W-:Y:S01]  /*fe40*/  HMMA.16816.F32.BF16 R128, R24.reuse, R34, R128 ;  /* 0x000000221880723c */ /* 0x040fe20000041880 */
[----:B------:R-:W5:Y:S01]  /*fe50*/  LDSM.16.MT88.4 R32, [R212+0x1d00] ;  /* 0x001d0000d420783b */ /* 0x000f620000004200 */
[----:B------:R-:W1:Y:S06]  /*fe60*/  MUFU.EX2 R195, R195 ;  /* 0x000000c300c37308 */ /* 0x000e6c0000000800 */
[-C--:B--2---:R-:W-:Y:S04]  /*fe70*/  HMMA.16816.F32.BF16 R52, R24, R36.reuse, R52 ;  /* 0x000000241834723c */ /* 0x084fe80000041834 */
[----:B------:R-:W2:Y:S04]  /*fe80*/  MUFU.EX2 R196, R196 ;  /* 0x000000c400c47308 */ /* 0x000ea80000000800 */
[C---:B------:R-:W-:Y:S08]  /*fe90*/  HMMA.16816.F32.BF16 R56, R28.reuse, R36, R56 ;  /* 0x000000241c38723c */ /* 0x040ff00000041838 */
[-C--:B------:R-:W-:Y:S08]  /*fea0*/  HMMA.16816.F32.BF16 R60, R28, R38.reuse, R60 ;  /* 0x000000261c3c723c */ /* 0x080ff0000004183c */
[C---:B------:R-:W-:Y:S01]  /*feb0*/  HMMA.16816.F32.BF16 R64, R24.reuse, R38, R64 ;  /* 0x000000261840723c */ /* 0x040fe20000041840 */
[----:B------:R-:W1:Y:S07]  /*fec0*/  LDSM.16.MT88.4 R36, [R214+0x900] ;  /* 0x00090000d624783b */ /* 0x000e6e0000004200 */
[-C--:B---3--:R-:W-:Y:S08]  /*fed0*/  HMMA.16816.F32.BF16 R68, R24, R40.reuse, R68 ;  /* 0x000000281844723c */ /* 0x088ff00000041844 */
[C---:B------:R-:W-:Y:S08]  /*fee0*/  HMMA.16816.F32.BF16 R72, R28.reuse, R40, R72 ;  /* 0x000000281c48723c */ /* 0x040ff00000041848 */
[-C--:B------:R-:W-:Y:S08]  /*fef0*/  HMMA.16816.F32.BF16 R76, R28, R42.reuse, R76 ;  /* 0x0000002a1c4c723c */ /* 0x080ff0000004184c */
[C---:B------:R-:W-:Y:S01]  /*ff00*/  HMMA.16816.F32.BF16 R80, R24.reuse, R42, R80 ;  /* 0x0000002a1850723c */ /* 0x040fe20000041850 */
[----:B------:R-:W3:Y:S07]  /*ff10*/  LDSM.16.MT88.4 R40, [R212+0x900] ;  /* 0x00090000d428783b */ /* 0x000eee0000004200 */
[-C--:B-----5:R-:W-:Y:S08]  /*ff20*/  HMMA.16816.F32.BF16 R84, R24, R32.reuse, R84 ;  /* 0x000000201854723c */ /* 0x0a0ff00000041854 */
[C---:B------:R-:W-:Y:S08]  /*ff30*/  HMMA.16816.F32.BF16 R88, R28.reuse, R32, R88 ;  /* 0x000000201c58723c */ /* 0x040ff00000041858 */
[-C--:B------:R-:W-:Y:S07]  /*ff40*/  HMMA.16816.F32.BF16 R92, R28, R34.reuse, R92 ;  /* 0x000000221c5c723c */ /* 0x080fee000004185c */
[----:B----4-:R-:W-:Y:S01]  /*ff50*/  F2FP.BF16.PACK_AB R28, R179, R170 ;  /* 0x000000aab31c723e */ /* 0x010fe200000010ff */
[----:B------:R-:W-:Y:S01]  /*ff60*/  HMMA.16816.F32.BF16 R96, R24, R34, R96 ;  /* 0x000000221860723c */ /* 0x000fe20000041860 */
[----:B-1----:R-:W-:Y:S01]  /*ff70*/  F2FP.BF16.PACK_AB R30, R193, R172 ;  /* 0x000000acc11e723e */ /* 0x002fe200000010ff */
[----:B------:R-:W1:Y:S02]  /*ff80*/  LDSM.16.MT88.4 R32, [R214+0x2100] ;  /* 0x00210000d620783b */ /* 0x000e640000004200 */
[----:B------:R-:W-:Y:S01]  /*ff90*/  F2FP.BF16.PACK_AB R29, R195, R180 ;  /* 0x000000b4c31d723e */ /* 0x000fe200000010ff */
[----:B------:R-:W-:Y:S01]  /*ffa0*/  FADD.FTZ R170, R170, R187 ;  /* 0x000000bbaaaa7221 */ /* 0x000fe20000010000 */
[----:B--2---:R-:W-:Y:S01]  /*ffb0*/  F2FP.BF16.PACK_AB R31, R23, R196 ;  /* 0x000000c4171f723e */ /* 0x004fe200000010ff */
        /* <DEDUP_REMOVED lines=8> */
[----:B------:R-:W-:Y:S02]  /*10040*/  FADD.FTZ R177, R176, R177 ;  /* 0x000000b1b0b17221 */ /* 0x000fe40000010000 */
[----:B------:R-:W-:Y:S02]  /*10050*/  FADD.FTZ R179, R179, R170 ;  /* 0x000000aab3b37221 */ /* 0x000fe40000010000 */
[----:B------:R-:W-:Y:S02]  /*10060*/  FADD.FTZ R195, R195, R180 ;  /* 0x000000b4c3c37221 */ /* 0x000fe40000010000 */
[-C--:B------:R-:W-:Y:S01]  /*10070*/  HMMA.16816.F32.BF16 R144, R24, R36.reuse, R4 ;  /* 0x000000241890723c */ /* 0x080fe20000041804 */
[----:B------:R-:W2:Y:S01]  /*10080*/  LDSM.16.MT88.4 R4, [R212+0x2100] ;  /* 0x00210000d404783b */ /* 0x000ea20000004200 */
[----:B------:R-:W-:Y:S02]  /*10090*/  FADD.FTZ R173, R173, R194 ;  /* 0x000000c2adad7221 */ /* 0x000fe40000010000 */
        /* <DEDUP_REMOVED lines=8> */
[----:B------:R-:W-:Y:S04]  /*10120*/  FADD.FTZ R237, R23, R196 ;  /* 0x000000c417ed7221 */ /* 0x000fe80000010000 */
        /* <DEDUP_REMOVED lines=22> */
.L_x_2324:
[----:B------:R-:W1:Y:S01]  /*10290*/  SHFL.BFLY PT, R2, R243, 0x2, 0x1f ;  /* 0x0c401f00f3027f89 */ /* 0x000e6200000e0000 */
[----:B------:R-:W-:-:S02]  /*102a0*/  MOV R6, RZ ;  /* 0x000000ff00067202 */ /* 0x000fc40000000f00 */
[----:B------:R-:W-:Y:S01]  /*102b0*/  PLOP3.LUT P4, PT, PT, PT, PT, 0x8, 0x0 ;  /* 0x000000000000781c */ /* 0x000fe20003f8e170 */
        /* <DEDUP_REMOVED lines=11> */
[----:B-1----:R-:W-:Y:S02]  /*10370*/  FADD.FTZ R5, R2, R5 ;  /* 0x0000000502057221 */ /* 0x002fe40000010000 */
[----:B--2---:R-:W-:-:S03]  /*10380*/  FADD.FTZ R4, R7, R4 ;  /* 0x0000000407047221 */ /* 0x004fc60000010000 */
[----:B------:R-:W-:Y:S02]  /*10390*/  FSETP.NE.FTZ.AND P3, PT, R5, RZ, PT ;  /* 0x000000ff0500720b */ /* 0x000fe40003f75000 */
[----:B------:R-:W-:Y:S01]  /*103a0*/  MOV R7, RZ ;  /* 0x000000ff00077202 */ /* 0x000fe20000000f00 */
[----:B---3--:R-:W-:Y:S01]  /*103b0*/  FADD.FTZ R0, R0, R9 ;  /* 0x0000000900007221 */ /* 0x008fe20000010000 */
[----:B------:R-:W-:Y:S01]  /*103c0*/  FSETP.NE.FTZ.AND P2, PT, R4, RZ, PT ;  /* 0x000000ff0400720b */ /* 0x000fe20003f55000 */
[----:B----4-:R-:W-:-:S03]  /*103d0*/  FADD.FTZ R2, R8, R11 ;  /* 0x0000000b08027221 */ /* 0x010fc60000010000 */
[----:B------:R-:W-:Y:S02]  /*103e0*/  FSETP.NE.FTZ.AND P0, PT, R0, RZ, PT ;  /* 0x000000ff0000720b */ /* 0x000fe40003f15000 */
[----:B------:R-:W-:Y:S02]  /*103f0*/  MOV R8, RZ ;  /* 0x000000ff00087202 */ /* 0x000fe40000000f00 */
[----:B------:R-:W-:Y:S01]  /*10400*/  FSETP.NE.FTZ.AND P1, PT, R2, RZ, PT ;  /* 0x000000ff0200720b */ /* 0x000fe20003f35000 */
[----:B------:R-:W1:Y:S01]  /*10410*/  @P3 MUFU.RCP R6, R5 ;  /* 0x0000000500063308 */ /* 0x000e620000001000 */
[----:B------:R-:W-:-:S03]  /*10420*/  @P3 MOV R13, 0x3f317218 ;  /* 0x3f317218000d3802 */ /* 0x000fc60000000f00 */
[----:B------:R-:W-:Y:S02]  /*10430*/  @P2 MOV R12, 0x3f317218 ;  /* 0x3f317218000c2802 */ /* 0x000fe40000000f00 */
[----:B------:R-:W-:Y:S02]  /*10440*/  @P3 FMUL.FTZ R13, R13, c[0x0][0x2d0] ;  /* 0x0000b4000d0d3a20 */ /* 0x000fe40000410000 */
[----:B------:R-:W-:Y:S01]  /*10450*/  @P2 MUFU.RCP R7, R4 ;  /* 0x0000000400072308 */ /* 0x000fe20000001000 */
[----:B------:R-:W-:Y:S01]  /*10460*/  @P0 MOV R10, 0x3f317218 ;  /* 0x3f317218000a0802 */ /* 0x000fe20000000f00 */
[----:B------:R-:W-:Y:S02]  /*10470*/  @P2 FMUL.FTZ R12, R12, c[0x0][0x2d0] ;  /* 0x0000b4000c0c2a20 */ /* 0x000fe40000410000 */
[----:B------:R-:W-:Y:S02]  /*10480*/  @P1 MOV R11, 0x3f317218 ;  /* 0x3f317218000b1802 */ /* 0x000fe40000000f00 */
[----:B------:R-:W-:-:S02]  /*10490*/  @P0 FMUL.FTZ R10, R10, c[0x0][0x2d0] ;  /* 0x0000b4000a0a0a20 */ /* 0x000fc40000410000 */
[C---:B-1----:R-:W-:Y:S01]  /*104a0*/  FMUL.FTZ R144, R6.reuse, R144 ;  /* 0x0000009006907220 */ /* 0x042fe20000410000 */
[----:B------:R-:W1:Y:S01]  /*104b0*/  @P3 MUFU.LG2 R5, R5 ;  /* 0x0000000500053308 */ /* 0x000e620000000c00 */
[C---:B------:R-:W-:Y:S02]  /*104c0*/  FMUL.FTZ R145, R6.reuse, R145 ;  /* 0x0000009106917220 */ /* 0x040fe40000410000 */
[C---:B------:R-:W-:Y:S02]  /*104d0*/  FMUL.FTZ R100, R6.reuse, R100 ;  /* 0x0000006406647220 */ /* 0x040fe40000410000 */
[C---:B------:R-:W-:Y:S02]  /*104e0*/  FMUL.FTZ R101, R6.reuse, R101 ;  /* 0x0000006506657220 */ /* 0x040fe40000410000 */
[C---:B------:R-:W-:Y:S01]  /*104f0*/  FMUL.FTZ R104, R6.reuse, R104 ;  /* 0x0000006806687220 */ /* 0x040fe20000410000 */
[----:B------:R-:W2:Y:S01]  /*10500*/  @P2 MUFU.LG2 R4, R4 ;  /* 0x0000000400042308 */ /* 0x000ea20000000c00 */
[----:B------:R-:W-:-:S02]  /*10510*/  FMUL.FTZ R105, R6, R105 ;  /* 0x0000006906697220 */ /* 0x000fc40000410000 */
[C---:B------:R-:W-:Y:S02]  /*10520*/  FMUL.FTZ R116, R6.reuse, R116 ;  /* 0x0000007406747220 */ /* 0x040fe40000410000 */
[C---:B------:R-:W-:Y:S02]  /*10530*/  FMUL.FTZ R117, R6.reuse, R117 ;  /* 0x0000007506757220 */ /* 0x040fe40000410000 */
[C---:B------:R-:W-:Y:S01]  /*10540*/  FMUL.FTZ R120, R6.reuse, R120 ;  /* 0x0000007806787220 */ /* 0x040fe20000410000 */
[----:B------:R-:W3:Y:S01]  /*10550*/  @P1 MUFU.LG2 R9, R2 ;  /* 0x0000000200091308 */ /* 0x000ee20000000c00 */
[C---:B------:R-:W-:Y:S02]  /*10560*/  FMUL.FTZ R121, R6.reuse, R121 ;  /* 0x0000007906797220 */ /* 0x040fe40000410000 */
[C---:B------:R-:W-:Y:S02]  /*10570*/  FMUL.FTZ R128, R6.reuse, R128 ;  /* 0x0000008006807220 */ /* 0x040fe40000410000 */
[----:B------:R-:W-:-:S02]  /*10580*/  FMUL.FTZ R129, R6, R129 ;  /* 0x0000008106817220 */ /* 0x000fc40000410000 */
[C---:B------:R-:W-:Y:S01]  /*10590*/  FMUL.FTZ R52, R6.reuse, R52 ;  /* 0x0000003406347220 */ /* 0x040fe20000410000 */
[----:B------:R4:W-:Y:S01]  /*105a0*/  @P1 MUFU.RCP R8, R2 ;  /* 0x0000000200081308 */ /* 0x0009e20000001000 */
[C---:B------:R-:W-:Y:S02]  /*105b0*/  FMUL.FTZ R53, R6.reuse, R53 ;  /* 0x0000003506357220 */ /* 0x040fe40000410000 */
[C---:B------:R-:W-:Y:S02]  /*105c0*/  FMUL.FTZ R64, R6.reuse, R64 ;  /* 0x0000004006407220 */ /* 0x040fe40000410000 */
[C---:B------:R-:W-:Y:S02]  /*105d0*/  FMUL.FTZ R65, R6.reuse, R65 ;  /* 0x0000004106417220 */ /* 0x040fe40000410000 */
[C---:B------:R-:W-:Y:S02]  /*105e0*/  FMUL.FTZ R68, R6.reuse, R68 ;  /* 0x0000004406447220 */ /* 0x040fe40000410000 */
[----:B------:R-:W-:-:S02]  /*105f0*/  FMUL.FTZ R69, R6, R69 ;  /* 0x0000004506457220 */ /* 0x000fc40000410000 */
[C---:B------:R-:W-:Y:S02]  /*10600*/  FMUL.FTZ R80, R6.reuse, R80 ;  /* 0x0000005006507220 */ /* 0x040fe40000410000 */
[C---:B------:R-:W-:Y:S02]  /*10610*/  FMUL.FTZ R81, R6.reuse, R81 ;  /* 0x0000005106517220 */ /* 0x040fe40000410000 */
[C---:B------:R-:W-:Y:S01]  /*10620*/  FMUL.FTZ R84, R6.reuse, R84 ;  /* 0x0000005406547220 */ /* 0x040fe20000410000 */
[----:B----4-:R-:W-:Y:S01]  /*10630*/  MOV R2, 0xff800000 ;  /* 0xff80000000027802 */ /* 0x010fe20000000f00 */
[C---:B------:R-:W-:Y:S02]  /*10640*/  FMUL.FTZ R85, R6.reuse, R85 ;  /* 0x0000005506557220 */ /* 0x040fe40000410000 */
[C---:B------:R-:W-:Y:S02]  /*10650*/  FMUL.FTZ R96, R6.reuse, R96 ;  /* 0x0000006006607220 */ /* 0x040fe40000410000 */
[----:B------:R-:W-:Y:S01]  /*10660*/  FMUL.FTZ R97, R6, R97 ;  /* 0x0000006106617220 */ /* 0x000fe20000410000 */
[----:B------:R-:W-:Y:S01]  /*10670*/  MOV R6, RZ ;  /* 0x000000ff00067202 */ /* 0x000fe20000000f00 */
[----:B-1----:R-:W-:-:S02]  /*10680*/  @P3 FMUL.FTZ R14, R5, 0.69314718246459960938 ;  /* 0x3f317218050e3820 */ /* 0x002fc40000410000 */
[----:B--2---:R-:W-:Y:S02]  /*10690*/  @P2 FMUL.FTZ R4, R4, 0.69314718246459960938 ;  /* 0x3f31721804042820 */ /* 0x004fe40000410000 */
[----:B---3--:R-:W-:Y:S01]  /*106a0*/  @P1 FMUL.FTZ R16, R9, 0.69314718246459960938 ;  /* 0x3f31721809101820 */ /* 0x008fe20000410000 */
[----:B------:R-:W-:Y:S01]  /*106b0*/  @P0 MUFU.RCP R6, R0 ;  /* 0x0000000000060308 */ /* 0x000fe20000001000 */
[----:B------:R-:W-:Y:S02]  /*106c0*/  @P1 FMUL.FTZ R11, R11, c[0x0][0x2d0] ;  /* 0x0000b4000b0b1a20 */ /* 0x000fe40000410000 */
        /* <DEDUP_REMOVED lines=12> */
[----:B-1----:R-:W-:Y:S02]  /*10790*/  @P0 FMUL.FTZ R5, R0, 0.69314718246459960938 ;  /* 0x3f31721800050820 */ /* 0x002fe40000410000 */
        /* <DEDUP_REMOVED lines=13> */
[----:B------:R-:W-:Y:S01]  /*10870*/  MOV R7, 0xff800000 ;  /* 0xff80000000077802 */ /* 0x000fe20000000f00 */
        /* <DEDUP_REMOVED lines=50> */
[----:B------:R-:W-:Y:S02]  /*10ba0*/  @P3 FFMA.FTZ R2, R13, R151, R14 ;  /* 0x000000970d023223 */ /* 0x000fe4000001000e */
[----:B------:R-:W-:Y:S02]  /*10bb0*/  @P2 FFMA.FTZ R6, R12, R149, R4 ;  /* 0x000000950c062223 */ /* 0x000fe40000010004 */
[----:B------:R-:W-:-:S02]  /*10bc0*/  @P1 FFMA.FTZ R7, R11, R3, R16 ;  /* 0x000000030b071223 */ /* 0x000fc40000010010 */
[----:B------:R-:W-:Y:S02]  /*10bd0*/  @P0 FFMA.FTZ R8, R10, R152, R5 ;  /* 0x000000980a080223 */ /* 0x000fe40000010005 */
.L_x_2260:
[----:B------:R-:W-:Y:S05]  /*10be0*/  @P4 BRA `(.L_x_2346) ;  /* 0x00001ab000004947 */ /* 0x000fea0003800000 */
[----:B------:R-:W1:Y:S01]  /*10bf0*/  S2R R10, SR_TID.X ;  /* 0x00000000000a7919 */ /* 0x000e620000002100 */
[----:B------:R-:W-:Y:S01]  /*10c00*/  USHF.R.S32.HI UR6, URZ, 0x1f, UR8 ;  /* 0x0000001f3f067899 */ /* 0x000fe20008011408 */
[----:B------:R-:W-:Y:S01]  /*10c10*/  IMAD R16, RZ, RZ, -UR8 ;  /* 0x80000008ff107e24 */ /* 0x000fe2000f8e02ff */
[----:B------:R-:W-:Y:S01]  /*10c20*/  ULDC.64 UR4, c[0x0][0x4d0] ;  /* 0x0001340000047ab9 */ /* 0x000fe20000000a00 */
[----:B------:R-:W2:Y:S01]  /*10c30*/  S2R R9, SR_CTAID.Y ;  /* 0x0000000000097919 */ /* 0x000ea20000002600 */
[----:B------:R-:W-:Y:S01]  /*10c40*/  UIMAD UR7, UR6, UR4, URZ ;  /* 0x00000004060772a4 */ /* 0x000fe2000f8e023f */
[----:B------:R-:W-:Y:S01]  /*10c50*/  IMAD.MOV.U32 R12, RZ, RZ, c[0x0][0x4e8] ;  /* 0x00013a00ff0c7624 */ /* 0x000fe200078e00ff */
[----:B------:R-:W-:Y:S01]  /*10c60*/  UIMAD.WIDE.U32 UR10, UR8, UR4, URZ ;  /* 0x00000004080a72a5 */ /* 0x000fe2000f8e003f */
[----:B------:R-:W3:Y:S01]  /*10c70*/  S2R R22, SR_CTAID.Z ;  /* 0x0000000000167919 */ /* 0x000ee20000002700 */
[----:B------:R-:W-:Y:S01]  /*10c80*/  UIMAD UR5, UR8, UR5, UR7 ;  /* 0x00000005080572a4 */ /* 0x000fe2000f8e0207 */
[----:B------:R-:W-:Y:S02]  /*10c90*/  BSSY B0, `(.L_x_2347) ;  /* 0x00000c1000007945 */ /* 0x000fe40003800000 */
[----:B------:R-:W-:Y:S01]  /*10ca0*/  BAR.SYNC.DEFER_BLOCKING 0x1, 0x80 ;  /* 0x0042000000007b1d */ /* 0x000fe20000010000 */
[----:B------:R-:W-:Y:S01]  /*10cb0*/  UIADD3 UR5, UR11, UR5, URZ ;  /* 0x000000050b057290 */ /* 0x000fe2000fffe03f */
[----:B------:R-:W-:Y:S01]  /*10cc0*/  IMAD.U32 R21, RZ, RZ, UR11 ;  /* 0x0000000bff157e24 */ /* 0x000fe2000f8e00ff */
[----:B------:R-:W-:Y:S01]  /*10cd0*/  ISETP.NE.AND P0, PT, R12, 0x1, PT ;  /* 0x000000010c00780c */ /* 0x000fe20003f05270 */
[----:B------:R-:W-:-:S02]  /*10ce0*/  IMAD.U32 R20, RZ, RZ, UR10 ;  /* 0x0000000aff147e24 */ /* 0x000fc4000f8e00ff */
[----:B------:R-:W4:Y:S01]  /*10cf0*/  S2R R13, SR_CTAID.X ;  /* 0x00000000000d7919 */ /* 0x000f220000002500 */
[----:B------:R-:W-:Y:S01]  /*10d00*/  IMAD.U32 R21, RZ, RZ, UR5 ;  /* 0x00000005ff157e24 */ /* 0x000fe2000f8e00ff */
[----:B------:R-:W-:Y:S01]  /*10d10*/  ULDC.64 UR4, c[0x0][0x438] ;  /* 0x00010e0000047ab9 */ /* 0x000fe20000000a00 */
[----:B------:R-:W-:Y:S01]  /*10d20*/  IMAD R12, R12, c[0x0][0x388], RZ ;  /* 0x0000e2000c0c7a24 */ /* 0x000fe200078e02ff */
[----:B------:R-:W-:Y:S01]  /*10d30*/  UIMAD UR6, UR6, UR4, URZ ;  /* 0x00000004060672a4 */ /* 0x000fe2000f8e023f */
[----:B-1----:R-:W-:Y:S01]  /*10d40*/  SHF.R.S32.HI R5, RZ, 0x1f, R10 ;  /* 0x0000001fff057819 */ /* 0x002fe2000001140a */
[----:B------:R-:W-:Y:S02]  /*10d50*/  UIMAD.WIDE.U32 UR10, UR8, UR4, URZ ;  /* 0x00000004080a72a5 */ /* 0x000fe4000f8e003f */
[----:B------:R-:W-:Y:S01]  /*10d60*/  UIMAD UR4, UR8, UR5, UR6 ;  /* 0x00000005080472a4 */ /* 0x000fe2000f8e0206 */
[CC--:B------:R-:W-:Y:S01]  /*10d70*/  LEA.HI R11, R5.reuse, R10.reuse, RZ, 0x2 ;  /* 0x0000000a050b7211 */ /* 0x0c0fe200078f10ff */
[----:B--2---:R-:W-:Y:S01]  /*10d80*/  IMAD R16, R16, c[0x0][0x550], R9 ;  /* 0x0001540010107a24 */ /* 0x004fe200078e0209 */
[-C--:B------:R-:W-:Y:S01]  /*10d90*/  LEA.HI R5, R5, R10.reuse, RZ, 0x5 ;  /* 0x0000000a05057211 */ /* 0x080fe200078f28ff */
[----:B------:R-:W-:Y:S01]  /*10da0*/  UIADD3 UR4, UR11, UR4, URZ ;  /* 0x000000040b047290 */ /* 0x000fe2000fffe03f */
[----:B------:R-:W-:Y:S01]  /*10db0*/  LOP3.LUT R11, R11, 0xfffffffc, RZ, 0xc0, !PT ;  /* 0xfffffffc0b0b7812 */ /* 0x000fe200078ec0ff */
[----:B------:R-:W-:Y:S01]  /*10dc0*/  IMAD.U32 R15, RZ, RZ, UR11 ;  /* 0x0000000bff0f7e24 */ /* 0x000fe2000f8e00ff */
[----:B------:R-:W-:Y:S01]  /*10dd0*/  LOP3.LUT R3, R5, 0xffffffe0, RZ, 0xc0, !PT ;  /* 0xffffffe005037812 */ /* 0x000fe200078ec0ff */
[----:B---3--:R-:W-:Y:S01]  /*10de0*/  IMAD.WIDE.U32 R20, R22, c[0x0][0x4d8], R20 ;  /* 0x0001360016147a25 */ /* 0x008fe200078e0014 */
[----:B------:R-:W-:-:S02]  /*10df0*/  IADD3 R4, -R11, R10, RZ ;  /* 0x0000000a0b047210 */ /* 0x000fc40007ffe1ff */
[----:B------:R-:W-:Y:S01]  /*10e00*/  SHF.R.S32.HI R17, RZ, 0x5, R5 ;  /* 0x00000005ff117819 */ /* 0x000fe20000011405 */
[----:B------:R-:W-:Y:S01]  /*10e10*/  IMAD.IADD R3, R10, 0x1, -R3 ;  /* 0x000000010a037824 */ /* 0x000fe200078e0a03 */
[----:B------:R-:W-:Y:S01]  /*10e20*/  LEA.HI R0, R4, R4, RZ, 0x1 ;  /* 0x0000000404007211 */ /* 0x000fe200078f08ff */
[----:B------:R-:W-:Y:S01]  /*10e30*/  IMAD.U32 R15, RZ, RZ, UR4 ;  /* 0x00000004ff0f7e24 */ /* 0x000fe2000f8e00ff */
[----:B------:R-:W-:Y:S02]  /*10e40*/  SHF.R.S32.HI R10, RZ, 0x1f, R5 ;  /* 0x0000001fff0a7819 */ /* 0x000fe40000011405 */
[----:B------:R-:W-:Y:S02]  /*10e50*/  LOP3.LUT R9, R0, 0x1ffffffe, RZ, 0xc0, !PT ;  /* 0x1ffffffe00097812 */ /* 0x000fe400078ec0ff */
[----:B------:R-:W-:Y:S02]  /*10e60*/  LEA.HI R10, R10, R17, RZ, 0x2 ;  /* 0x000000110a0a7211 */ /* 0x000fe400078f10ff */
[----:B------:R-:W-:Y:S01]  /*10e70*/  SHF.R.S32.HI R5, RZ, 0x1f, R22 ;  /* 0x0000001fff057819 */ /* 0x000fe20000011416 */
[----:B------:R-:W-:Y:S01]  /*10e80*/  IMAD.IADD R4, R4, 0x1, -R9 ;  /* 0x0000000104047824 */ /* 0x000fe200078e0a09 */
[----:B------:R-:W-:-:S02]  /*10e90*/  SHF.L.U32 R9, R0, 0x5, RZ ;  /* 0x0000000500097819 */ /* 0x000fc400000006ff */
[----:B------:R-:W-:Y:S01]  /*10ea0*/  SHF.R.S32.HI R0, RZ, 0x1f, R3 ;  /* 0x0000001fff007819 */ /* 0x000fe20000011403 */
[C---:B------:R-:W-:Y:S01]  /*10eb0*/  IMAD R11, R5.reuse, c[0x0][0x4d8], RZ ;  /* 0x00013600050b7a24 */ /* 0x040fe200078e02ff */
[----:B------:R-:W-:Y:S01]  /*10ec0*/  LOP3.LUT R10, R10, 0xffffffc, RZ, 0xc0, !PT ;  /* 0x0ffffffc0a0a7812 */ /* 0x000fe200078ec0ff */
[----:B------:R-:W-:Y:S01]  /*10ed0*/  IMAD R5, R5, c[0x0][0x440], RZ ;  /* 0x0001100005057a24 */ /* 0x000fe200078e02ff */
[----:B------:R-:W-:Y:S01]  /*10ee0*/  LEA.HI R0, R0, R3, RZ, 0x2 ;  /* 0x0000000300007211 */ /* 0x000fe200078f10ff */
[C---:B------:R-:W-:Y:S01]  /*10ef0*/  IMAD R11, R22.reuse, c[0x0][0x4dc], R11 ;  /* 0x00013700160b7a24 */ /* 0x040fe200078e020b */
[----:B------:R-:W-:Y:S01]  /*10f00*/  LOP3.LUT R9, R9, 0xffffffc0, RZ, 0xc0, !PT ;  /* 0xffffffc009097812 */ /* 0x000fe200078ec0ff */
[----:B------:R-:W-:Y:S01]  /*10f10*/  IMAD.IADD R17, R17, 0x1, -R10 ;  /* 0x0000000111117824 */ /* 0x000fe200078e0a0a */
[----:B------:R-:W-:Y:S01]  /*10f20*/  SHF.R.S32.HI R10, RZ, 0x2, R0 ;  /* 0x00000002ff0a7819 */ /* 0x000fe20000011400 */
[----:B------:R-:W-:Y:S01]  /*10f30*/  IMAD R5, R22, c[0x0][0x444], R5 ;  /* 0x0001110016057a24 */ /* 0x000fe200078e0205 */
[----:B------:R-:W-:Y:S01]  /*10f40*/  MOV R14, UR10 ;  /* 0x0000000a000e7c02 */ /* 0x000fe20008000f00 */
[----:B------:R-:W-:Y:S01]  /*10f50*/  IMAD R9, R4, 0x8, R9 ;  /* 0x0000000804097824 */ /* 0x000fe200078e0209 */
[----:B------:R-:W-:Y:S01]  /*10f60*/  IADD3 R21, R21, R11, RZ ;  /* 0x0000000b15157210 */ /* 0x000fe20007ffe0ff */
[----:B------:R-:W-:Y:S01]  /*10f70*/  IMAD R10, R17, 0x10, R10 ;  /* 0x00000010110a7824 */ /* 0x000fe200078e020a */
[----:B------:R-:W-:Y:S01]  /*10f80*/  SHF.R.S32.HI R11, RZ, 0x1f, R16 ;  /* 0x0000001fff0b7819 */ /* 0x000fe20000011410 */
[----:B------:R-:W-:Y:S01]  /*10f90*/  IMAD.WIDE.U32 R22, R22, c[0x0][0x440], R14 ;  /* 0x0001100016167a25 */ /* 0x000fe200078e000e */
[----:B------:R-:W-:-:S03]  /*10fa0*/  LOP3.LUT R0, R0, 0x7ffffffc, RZ, 0xc0, !PT ;  /* 0x7ffffffc00007812 */ /* 0x000fc600078ec0ff */
        /* <DEDUP_REMOVED lines=11> */
[----:B------:R-:W-:Y:S01]  /*11060*/  IMAD R11, R11, c[0x0][0x4e0], RZ ;  /* 0x000138000b0b7a24 */ /* 0x000fe200078e02ff */
[--C-:B------:R-:W-:Y:S01]  /*11070*/  SHF.R.S32.HI R14, RZ, 0x1f, R4.reuse ;  /* 0x0000001fff0e7819 */ /* 0x100fe20000011404 */
[----:B------:R-:W-:Y:S02]  /*11080*/  IMAD.MOV R9, RZ, RZ, -R4 ;  /* 0x000000ffff097224 */ /* 0x000fe400078e0a04 */
[C---:B------:R-:W-:Y:S02]  /*11090*/  IMAD R15, R16.reuse, c[0x0][0x44c], R15 ;  /* 0x00011300100f7a24 */ /* 0x040fe400078e020f */
[----:B------:R-:W-:-:S04]  /*110a0*/  IMAD.WIDE.U32 R22, R16, c[0x0][0x448], R22 ;  /* 0x0001120010167a25 */ /* 0x000fc800078e0016 */
[C---:B------:R-:W-:Y:S02]  /*110b0*/  IMAD R11, R16.reuse, c[0x0][0x4e4], R11 ;  /* 0x00013900100b7a24 */ /* 0x040fe400078e020b */
[----:B------:R-:W-:Y:S01]  /*110c0*/  IMAD.WIDE.U32 R16, R16, c[0x0][0x4e0], R20 ;  /* 0x0001380010107a25 */ /* 0x000fe200078e0014 */
[----:B------:R-:W-:-:S03]  /*110d0*/  SHF.R.S32.HI R20, RZ, 0x1f, R5 ;  /* 0x0000001fff147819 */ /* 0x000fc60000011405 */
[----:B------:R-:W-:Y:S01]  /*110e0*/  IMAD R9, R9, c[0x0][0x4e8], R18 ;  /* 0x00013a0009097a24 */ /* 0x000fe200078e0212 */
[----:B------:R-:W-:Y:S01]  /*110f0*/  IADD3 R16, P0, R4, R16, RZ ;  /* 0x0000001004107210 */ /* 0x000fe20007f1e0ff */
[----:B------:R-:W-:Y:S02]  /*11100*/  IMAD.IADD R23, R23, 0x1, R15 ;  /* 0x0000000117177824 */ /* 0x000fe400078e020f */
[----:B------:R-:W-:Y:S01]  /*11110*/  IMAD R20, R20, c[0x0][0x430], RZ ;  /* 0x00010c0014147a24 */ /* 0x000fe200078e02ff */
[----:B------:R-:W-:Y:S02]  /*11120*/  SHF.R.S32.HI R4, RZ, 0x1f, R9 ;  /* 0x0000001fff047819 */ /* 0x000fe40000011409 */
[----:B------:R-:W-:Y:S01]  /*11130*/  IADD3.X R17, R14, R17, R11, P0, !PT ;  /* 0x000000110e117210 */ /* 0x000fe200007fe40b */
[----:B------:R-:W-:-:S04]  /*11140*/  IMAD.WIDE.U32 R14, R5, c[0x0][0x430], R22 ;  /* 0x00010c00050e7a25 */ /* 0x000fc800078e0016 */
[----:B------:R-:W-:Y:S02]  /*11150*/  IMAD R4, R4, c[0x0][0x4c8], RZ ;  /* 0x0001320004047a24 */ /* 0x000fe400078e02ff */
[----:B------:R-:W-:-:S04]  /*11160*/  IMAD.WIDE.U32 R16, R9, c[0x0][0x4c8], R16 ;  /* 0x0001320009107a25 */ /* 0x000fc800078e0010 */
[----:B------:R-:W-:Y:S01]  /*11170*/  IMAD R4, R9, c[0x0][0x4cc], R4 ;  /* 0x0001330009047a24 */ /* 0x000fe200078e0204 */
[C---:B------:R-:W-:Y:S01]  /*11180*/  LEA R23, P0, R16.reuse, c[0x0][0x4a8], 0x2 ;  /* 0x00012a0010177a11 */ /* 0x040fe200078010ff */
[C---:B------:R-:W-:Y:S01]  /*11190*/  IMAD R11, R5.reuse, c[0x0][0x434], R20 ;  /* 0x00010d00050b7a24 */ /* 0x040fe200078e0214 */
[----:B------:R-:W-:Y:S01]  /*111a0*/  IADD3 R5, -R5, RZ, RZ ;  /* 0x000000ff05057210 */ /* 0x000fe20007ffe1ff */
[----:B------:R-:W-:Y:S02]  /*111b0*/  IMAD.IADD R9, R17, 0x1, R4 ;  /* 0x0000000111097824 */ /* 0x000fe400078e0204 */
[----:B------:R-:W-:Y:S01]  /*111c0*/  SHFL.IDX PT, R20, R23, RZ, 0x1c1f ;  /* 0x001c1fff17147589 */ /* 0x000fe200000e0000 */
[----:B------:R-:W-:Y:S02]  /*111d0*/  IMAD.IADD R11, R15, 0x1, R11 ;  /* 0x000000010f0b7824 */ /* 0x000fe400078e020b */
[----:B------:R-:W-:Y:S01]  /*111e0*/  LEA.HI.X R22, R16, c[0x0][0x4ac], R9, 0x2, P0 ;  /* 0x00012b0010167a11 */ /* 0x000fe200000f1409 */
[----:B------:R-:W-:Y:S01]  /*111f0*/  IMAD R5, R5, c[0x0][0x4e8], R18 ;  /* 0x00013a0005057a24 */ /* 0x000fe200078e0212 */
[----:B------:R-:W-:Y:S01]  /*11200*/  SHFL.IDX PT, R16, R23, 0x2, 0x1c1f ;  /* 0x005c1f0017107f89 */ /* 0x000fe200000e0000 */
[----:B------:R-:W-:Y:S01]  /*11210*/  IMAD.MOV.U32 R10, RZ, RZ, R14 ;  /* 0x000000ffff0a7224 */ /* 0x000fe200078e000e */
[----:B------:R-:W-:-:S02]  /*11220*/  LOP3.LUT P0, RZ, R3, 0x3, RZ, 0xc0, !PT ;  /* 0x0000000303ff7812 */ /* 0x000fc4000780c0ff */
[----:B------:R-:W1:Y:S01]  /*11230*/  SHFL.IDX PT, R21, R22, RZ, 0x1c1f ;  /* 0x001c1fff16157589 */ /* 0x000e6200000e0000 */
[----:B------:R-:W-:Y:S01]  /*11240*/  IMAD.WIDE.U32 R24, R5, c[0x0][0x428], R10 ;  /* 0x00010a0005187a25 */ /* 0x000fe200078e000a */
[C---:B------:R-:W-:Y:S02]  /*11250*/  IADD3 R11, R13.reuse, 0x8, RZ ;  /* 0x000000080d0b7810 */ /* 0x040fe40007ffe0ff */
[----:B------:R-:W-:Y:S01]  /*11260*/  SHFL.IDX PT, R18, R23, 0x1, 0x1c1f ;  /* 0x003c1f0017127f89 */ /* 0x000fe200000e0000 */
[C---:B------:R-:W-:Y:S02]  /*11270*/  IADD3 R10, R13.reuse, 0x40, RZ ;  /* 0x000000400d0a7810 */ /* 0x040fe40007ffe0ff */
[C---:B------:R-:W-:Y:S01]  /*11280*/  IADD3 R9, R13.reuse, 0x48, RZ ;  /* 0x000000480d097810 */ /* 0x040fe20007ffe0ff */
[----:B------:R-:W2:Y:S01]  /*11290*/  SHFL.IDX PT, R19, R22, 0x1, 0x1c1f ;  /* 0x003c1f0016137f89 */ /* 0x000ea200000e0000 */
[-C--:B------:R-:W-:Y:S02]  /*112a0*/  ISETP.GE.OR P4, PT, R13, R12.reuse, P0 ;  /* 0x0000000c0d00720c */ /* 0x080fe40000786670 */
[-C--:B------:R-:W-:Y:S01]  /*112b0*/  ISETP.GE.OR P3, PT, R11, R12.reuse, P0 ;  /* 0x0000000c0b00720c */ /* 0x080fe20000766670 */
[----:B------:R-:W3:Y:S01]  /*112c0*/  SHFL.IDX PT, R17, R22, 0x2, 0x1c1f ;  /* 0x005c1f0016117f89 */ /* 0x000ee200000e0000 */
[----:B------:R-:W-:-:S02]  /*112d0*/  ISETP.GE.OR P2, PT, R10, R12, P0 ;  /* 0x0000000c0a00720c */ /* 0x000fc40000746670 */
[----:B------:R-:W-:Y:S01]  /*112e0*/  ISETP.GE.OR P0, PT, R9, R12, P0 ;  /* 0x0000000c0900720c */ /* 0x000fe20000706670 */
[----:B------:R-:W-:Y:S01]  /*112f0*/  SHFL.IDX PT, R14, R23, 0x3, 0x1c1f ;  /* 0x007c1f00170e7f89 */ /* 0x000fe200000e0000 */
[----:B------:R-:W-:Y:S02]  /*11300*/  SHF.R.S32.HI R4, RZ, 0x1f, R5 ;  /* 0x0000001fff047819 */ /* 0x000fe40000011405 */
[----:B------:R-:W-:Y:S01]  /*11310*/  IADD3 R3, R3, -R0, RZ ;  /* 0x8000000003037210 */ /* 0x000fe20007ffe0ff */
[----:B------:R-:W4:Y:S01]  /*11320*/  SHFL.IDX PT, R15, R22, 0x3, 0x1c1f ;  /* 0x007c1f00160f7f89 */ /* 0x000f2200000e0000 */
[-C--:B------:R-:W-:Y:S01]  /*11330*/  ISETP.GE.AND P5, PT, R11, R12.reuse, PT ;  /* 0x0000000c0b00720c */ /* 0x080fe20003fa6270 */
[----:B------:R-:W-:Y:S01]  /*11340*/  IMAD R4, R4, c[0x0][0x428], RZ ;  /* 0x00010a0004047a24 */ /* 0x000fe200078e02ff */
[----:B------:R-:W-:Y:S01]  /*11350*/  ISETP.GE.AND P6, PT, R10, R12, PT ;  /* 0x0000000c0a00720c */ /* 0x000fe20003fc6270 */
[----:B-1----:R1:W-:Y:S01]  /*11360*/  @!P4 ST.E [R20.64], R2 ;  /* 0x000000021400c985 */ /* 0x0023e2000c10190c */
[----:B------:R-:W-:-:S02]  /*11370*/  IMAD.SHL.U32 R3, R3, 0x2, RZ ;  /* 0x0000000203037824 */ /* 0x000fc400078e00ff */
[----:B------:R-:W-:Y:S01]  /*11380*/  IMAD R4, R5, c[0x0][0x42c], R4 ;  /* 0x00010b0005047a24 */ /* 0x000fe200078e0204 */
[----:B------:R-:W-:-:S03]  /*11390*/  LEA R5, P1, R24, c[0x0][0x400], 0x2 ;  /* 0x0001000018057a11 */ /* 0x000fc600078210ff */
[----:B------:R-:W-:Y:S01]  /*113a0*/  IMAD.IADD R4, R25, 0x1, R4 ;  /* 0x0000000119047824 */ /* 0x000fe200078e0204 */
[----:B--2---:R2:W-:Y:S04]  /*113b0*/  @!P3 ST.E [R18.64], R6 ;  /* 0x000000061200b985 */ /* 0x0045e8000c10190c */
[----:B---3--:R2:W-:Y:S01]  /*113c0*/  @!P2 ST.E [R16.64], R7 ;  /* 0x000000071000a985 */ /* 0x0085e2000c10190c */
[----:B------:R-:W-:Y:S02]  /*113d0*/  LEA.HI.X R4, R24, c[0x0][0x404], R4, 0x2, P1 ;  /* 0x0001010018047a11 */ /* 0x000fe400008f1404 */
[-C--:B------:R-:W-:Y:S01]  /*113e0*/  ISETP.GE.AND P1, PT, R9, R12.reuse, PT ;  /* 0x0000000c0900720c */ /* 0x080fe20003f26270 */
[----:B------:R2:W3:Y:S04]  /*113f0*/  SHFL.IDX PT, R22, R5, RZ, 0x1c1f ;  /* 0x001c1fff05167589 */ /* 0x0004e800000e0000 */
[----:B----4-:R2:W-:Y:S01]  /*11400*/  @!P0 ST.E [R14.64], R8 ;  /* 0x000000080e008985 */ /* 0x0105e2000c10190c */
[----:B------:R-:W-:-:S03]  /*11410*/  ISETP.GE.AND P0, PT, R13, R12, PT ;  /* 0x0000000c0d00720c */ /* 0x000fc60003f06270 */
[----:B------:R2:W4:Y:S01]  /*11420*/  SHFL.IDX PT, R23, R4, RZ, 0x1c1f ;  /* 0x001c1fff04177589 */ /* 0x00052200000e0000 */
[----:B-1----:R-:W-:-:S09]  /*11430*/  P2R R2, PR, RZ, 0x2 ;  /* 0x00000002ff027803 */ /* 0x002fd20000000000 */
[----:B------:R-:W-:Y:S05]  /*11440*/  @P0 BRA `(.L_x_2348) ;  /* 0x0000045000000947 */ /* 0x000fea0003800000 */
[C---:B------:R-:W-:Y:S02]  /*11450*/  IADD3 R9, R3.reuse, 0x8, RZ ;  /* 0x0000000803097810 */ /* 0x040fe40007ffe0ff */
[C---:B--2---:R-:W-:Y:S02]  /*11460*/  IADD3 R7, R3.reuse, 0x10, RZ ;  /* 0x0000001003077810 */ /* 0x044fe40007ffe0ff */
        /* <DEDUP_REMOVED lines=11> */
[--C-:B---34-:R-:W-:Y:S01]  /*11520*/  @!P2 IMAD.WIDE R10, R3, 0x4, R22.reuse ;  /* 0x00000004030aa825 */ /* 0x118fe200078e0216 */
        /* <DEDUP_REMOVED lines=55> */
.L_x_2348:
[----:B------:R-:W-:Y:S05]  /*118a0*/  BSYNC B0 ;  /* 0x0000000000007941 */ /* 0x000fea0003800000 */
.L_x_2347:
[----:B----4-:R1:W4:Y:S01]  /*118b0*/  SHFL.IDX PT, R13, R4, 0x1, 0x1c1f ;  /* 0x003c1f00040d7f89 */ /* 0x01032200000e0000 */
[----:B------:R-:W-:Y:S03]  /*118c0*/  BSSY B0, `(.L_x_2349) ;  /* 0x0000048000007945 */ /* 0x000fe60003800000 */
[----:B------:R1:W2:Y:S01]  /*118d0*/  SHFL.IDX PT, R12, R5, 0x1, 0x1c1f ;  /* 0x003c1f00050c7f89 */ /* 0x0002a200000e0000 */
[----:B------:R-:W-:Y:S05]  /*118e0*/  @P5 BRA `(.L_x_2350) ;  /* 0x0000045000005947 */ /* 0x000fea0003800000 */
[C---:B------:R-:W-:Y:S02]  /*118f0*/  IADD3 R10, R3.reuse, 0x8, RZ ;  /* 0x00000008030a7810 */ /* 0x040fe40007ffe0ff */
        /* <DEDUP_REMOVED lines=35> */
[----:B----4-:R-:W-:Y:S01]  /*11b30*/  @!P0 LOP3.LUT R11, R0, 0xfffffffe, RZ, 0xc0, !PT ;  /* 0xfffffffe000b8812 */ /* 0x010fe200078ec0ff */
        /* <DEDUP_REMOVED lines=17> */
[----:B----4-:R-:W-:-:S03]  /*11c50*/  @!P4 LOP3.LUT R7, R0, 0xfffffffe, RZ, 0xc0, !PT ;  /* 0xfffffffe0007c812 */ /* 0x010fc600078ec0ff */
[----:B------:R-:W-:Y:S01]  /*11c60*/  @!P1 IMAD.WIDE R16, R19, 0x4, R12 ;  /* 0x0000000413109825 */ /* 0x000fe200078e020c */
[----:B-1----:R-:W-:-:S03]  /*11c70*/  @!P3 LOP3.LUT R9, R18, 0xfffffffe, RZ, 0xc0, !PT ;  /* 0xfffffffe1209b812 */ /* 0x002fc600078ec0ff */
[--C-:B------:R-:W-:Y:S02]  /*11c80*/  @!P4 IMAD.WIDE R6, R7, 0x4, R12.reuse ;  /* 0x000000040706c825 */ /* 0x100fe400078e020c */
[----:B------:R-:W-:Y:S02]  /*11c90*/  @!P0 LEA.HI R14, R14, R14, RZ, 0x1 ;  /* 0x0000000e0e0e8211 */ /* 0x000fe400078f08ff */
[----:B---3--:R-:W-:Y:S01]  /*11ca0*/  @!P2 LOP3.LUT R11, R20, 0xfffffffe, RZ, 0xc0, !PT ;  /* 0xfffffffe140ba812 */ /* 0x008fe200078ec0ff */
        /* <DEDUP_REMOVED lines=9> */
.L_x_2350:
[----:B------:R-:W-:Y:S05]  /*11d40*/  BSYNC B0 ;  /* 0x0000000000007941 */ /* 0x000fea0003800000 */
.L_x_2349:
[----:B-1----:R1:W4:Y:S01]  /*11d50*/  SHFL.IDX PT, R11, R4, 0x2, 0x1c1f ;  /* 0x005c1f00040b7f89 */ /* 0x00232200000e0000 */
[----:B------:R-:W-:Y:S03]  /*11d60*/  BSSY B0, `(.L_x_2351) ;  /* 0x0000048000007945 */ /* 0x000fe60003800000 */
[----:B------:R1:W3:Y:S01]  /*11d70*/  SHFL.IDX PT, R10, R5, 0x2, 0x1c1f ;  /* 0x005c1f00050a7f89 */ /* 0x0002e200000e0000 */
        /* <DEDUP_REMOVED lines=70> */
.L_x_2352:
[----:B------:R-:W-:Y:S05]  /*121e0*/  BSYNC B0 ;  /* 0x0000000000007941 */ /* 0x000fea0003800000 */
.L_x_2351:
        /* <DEDUP_REMOVED lines=23> */
[----:B------:R-:W-:Y:S01]  /*12360*/  @!P3 ST.E.64 [R10.64], R142 ;  /* 0x0000008e0a00b985 */ /* 0x000fe2000c101b0c */
[----:B------:R-:W-:Y:S01]  /*12370*/  IADD3 R18, R3, 0x30, RZ ;  /* 0x0000003003127810 */ /* 0x000fe20007ffe0ff */
[--C-:B------:R-:W-:Y:S01]  /*12380*/  @!P1 IMAD.WIDE R12, R5, 0x4, R8.reuse ;  /* 0x00000004050c9825 */ /* 0x100fe200078e0208 */
[C---:B------:R-:W-:Y:S01]  /*12390*/  IADD3 R17, R3.reuse, 0x38, RZ ;  /* 0x0000003803117810 */ /* 0x040fe20007ffe0ff */
[----:B------:R1:W-:Y:S01]  /*123a0*/  @!P2 ST.E.64 [R6.64], R138 ;  /* 0x0000008a0600a985 */ /* 0x0003e2000c101b0c */
[C---:B------:R-:W-:Y:S01]  /*123b0*/  IADD3 R16, R3.reuse, 0x40, RZ ;  /* 0x0000004003107810 */ /* 0x040fe20007ffe0ff */
[----:B------:R-:W-:Y:S01]  /*123c0*/  @!P0 IMAD.WIDE R4, R4, 0x4, R8 ;  /* 0x0000000404048825 */ /* 0x000fe200078e0208 */
[C---:B------:R-:W-:Y:S01]  /*123d0*/  IADD3 R15, R3.reuse, 0x48, RZ ;  /* 0x00000048030f7810 */ /* 0x040fe20007ffe0ff */
[----:B------:R-:W-:Y:S01]  /*123e0*/  @!P1 ST.E.64 [R12.64], R110 ;  /* 0x0000006e0c009985 */ /* 0x000fe2000c101b0c */
        /* <DEDUP_REMOVED lines=11> */
[----:B------:R-:W-:Y:S02]  /*124a0*/  @!P2 LEA.HI R16, R16, R16, RZ, 0x1 ;  /* 0x000000101010a211 */ /* 0x000fe400078f08ff */
[----:B------:R-:W-:Y:S02]  /*124b0*/  @!P1 LEA.HI R15, R15, R15, RZ, 0x1 ;  /* 0x0000000f0f0f9211 */ /* 0x000fe400078f08ff */
[----:B-1----:R-:W-:-:S02]  /*124c0*/  @!P5 LOP3.LUT R7, R0, 0xfffffffe, RZ, 0xc0, !PT ;  /* 0xfffffffe0007d812 */ /* 0x002fc400078ec0ff */
[----:B------:R-:W-:Y:S02]  /*124d0*/  @!P0 LEA.HI R14, R14, R14, RZ, 0x1 ;  /* 0x0000000e0e0e8211 */ /* 0x000fe400078f08ff */
[----:B------:R-:W-:Y:S01]  /*124e0*/  @!P4 LOP3.LUT R11, R18, 0xfffffffe, RZ, 0xc0, !PT ;  /* 0xfffffffe120bc812 */ /* 0x000fe200078ec0ff */
[--C-:B------:R-:W-:Y:S01]  /*124f0*/  @!P5 IMAD.WIDE R6, R7, 0x4, R8.reuse ;  /* 0x000000040706d825 */ /* 0x100fe200078e0208 */
[----:B------:R-:W-:Y:S02]  /*12500*/  @!P3 LOP3.LUT R17, R17, 0xfffffffe, RZ, 0xc0, !PT ;  /* 0xfffffffe1111b812 */ /* 0x000fe400078ec0ff */
[----:B--2---:R-:W-:Y:S02]  /*12510*/  @!P6 LOP3.LUT R5, R2, 0xfffffffe, RZ, 0xc0, !PT ;  /* 0xfffffffe0205e812 */ /* 0x004fe400078ec0ff */
[----:B------:R-:W-:Y:S02]  /*12520*/  @!P2 LOP3.LUT R13, R16, 0xfffffffe, RZ, 0xc0, !PT ;  /* 0xfffffffe100da812 */ /* 0x000fe400078ec0ff */
[----:B------:R-:W-:Y:S01]  /*12530*/  @!P1 LOP3.LUT R15, R15, 0xfffffffe, RZ, 0xc0, !PT ;  /* 0xfffffffe0f0f9812 */ /* 0x000fe200078ec0ff */
[----:B------:R-:W-:Y:S01]  /*12540*/  @!P6 IMAD.WIDE R4, R5, 0x4, R8 ;  /* 0x000000040504e825 */ /* 0x000fe200078e0208 */
[----:B------:R-:W-:-:S03]  /*12550*/  IADD3 R3, R3, 0x58, RZ ;  /* 0x0000005803037810 */ /* 0x000fc60007ffe0ff */
[--C-:B------:R-:W-:Y:S01]  /*12560*/  @!P2 IMAD.WIDE R12, R13, 0x4, R8.reuse ;  /* 0x000000040d0ca825 */ /* 0x100fe200078e0208 */
[----:B------:R1:W-:Y:S04]  /*12570*/  @!P6 ST.E.64 [R4.64], R126 ;  /* 0x0000007e0400e985 */ /* 0x0003e8000c101b0c */
[----:B------:R2:W-:Y:S01]  /*12580*/  @!P5 ST.E.64 [R6.64], R134 ;  /* 0x000000860600d985 */ /* 0x0005e2000c101b0c */
[----:B-1----:R-:W-:Y:S01]  /*12590*/  @!P0 LOP3.LUT R5, R14, 0xfffffffe, RZ, 0xc0, !PT ;  /* 0xfffffffe0e058812 */ /* 0x002fe200078ec0ff */
[----:B------:R-:W-:-:S04]  /*125a0*/  @!P1 IMAD.WIDE R14, R15, 0x4, R8 ;  /* 0x000000040f0e9825 */ /* 0x000fc800078e0208 */
[----:B--2---:R-:W-:-:S04]  /*125b0*/  @!P4 IMAD.WIDE R6, R11, 0x4, R8 ;  /* 0x000000040b06c825 */ /* 0x004fc800078e0208 */
[--C-:B------:R-:W-:Y:S01]  /*125c0*/  @!P3 IMAD.WIDE R10, R17, 0x4, R8.reuse ;  /* 0x00000004110ab825 */ /* 0x100fe200078e0208 */
[----:B------:R1:W-:Y:S03]  /*125d0*/  @!P4 ST.E.64 [R6.64], R58 ;  /* 0x0000003a0600c985 */ /* 0x0003e6000c101b0c */
[----:B------:R-:W-:Y:S01]  /*125e0*/  @!P0 IMAD.WIDE R4, R5, 0x4, R8 ;  /* 0x0000000405048825 */ /* 0x000fe200078e0208 */
[----:B------:R1:W-:Y:S04]  /*125f0*/  @!P3 ST.E.64 [R10.64], R62 ;  /* 0x0000003e0a00b985 */ /* 0x0003e8000c101b0c */
[----:B------:R1:W-:Y:S04]  /*12600*/  @!P2 ST.E.64 [R12.64], R74 ;  /* 0x0000004a0c00a985 */ /* 0x0003e8000c101b0c */
        /* <DEDUP_REMOVED lines=9> */
.L_x_2346:
        /* <DEDUP_REMOVED lines=50> */
.L_x_2269:
[----:B------:R-:W-:Y:S01]  /*129c0*/  IMAD.MOV.U32 R5, RZ, RZ, 0x1 ;  /* 0x00000001ff057424 */ /* 0x000fe200078e00ff */
[----:B-1----:R-:W-:Y:S02]  /*129d0*/  MOV R6, 0x1c1f ;  /* 0x00001c1f00067802 */ /* 0x002fe40000000f00 */
[----:B------:R-:W-:Y:S02]  /*129e0*/  MOV R4, 0x12a00 ;  /* 0x00012a0000047802 */ /* 0x000fe40000000f00 */
[----:B------:R-:W-:Y:S05]  /*129f0*/  CALL.REL.NOINC `($__internal_35_$__cuda_sm70_shflsync_idx_p) ;  /* 0x0000028000007944 */ /* 0x000fea0003c00000 */
[----:B--2---:R-:W-:Y:S01]  /*12a00*/  IMAD.MOV.U32 R13, RZ, RZ, R5 ;  /* 0x000000ffff0d7224 */ /* 0x004fe200078e0005 */
[----:B------:R-:W-:Y:S01]  /*12a10*/  MOV R5, 0x1 ;  /* 0x0000000100057802 */ /* 0x000fe20000000f00 */
[----:B-1----:R-:W-:Y:S01]  /*12a20*/  IMAD.MOV.U32 R8, RZ, RZ, R9 ;  /* 0x000000ffff087224 */ /* 0x002fe200078e0009 */
[----:B------:R-:W-:Y:S02]  /*12a30*/  MOV R6, 0x1c1f ;  /* 0x00001c1f00067802 */ /* 0x000fe40000000f00 */
[----:B------:R-:W-:Y:S02]  /*12a40*/  MOV R4, 0x12a60 ;  /* 0x00012a6000047802 */ /* 0x000fe40000000f00 */
[----:B------:R-:W-:Y:S05]  /*12a50*/  CALL.REL.NOINC `($__internal_35_$__cuda_sm70_shflsync_idx_p) ;  /* 0x0000022000007944 */ /* 0x000fea0003c00000 */
[----:B-12---:R-:W-:Y:S05]  /*12a60*/  BRA `(.L_x_2353) ;  /* 0xfffef8c000007947 */ /* 0x006fea000383ffff */
.L_x_2296:
[----:B----4-:R-:W-:Y:S01]  /*12a70*/  MOV R6, 0x1c1f ;  /* 0x00001c1f00067802 */ /* 0x010fe20000000f00 */
[----:B------:R-:W-:Y:S01]  /*12a80*/  IMAD.MOV.U32 R5, RZ, RZ, 0x1 ;  /* 0x00000001ff057424 */ /* 0x000fe200078e00ff */
[----:B------:R-:W-:Y:S02]  /*12a90*/  MOV R4, 0x12ab0 ;  /* 0x00012ab000047802 */ /* 0x000fe40000000f00 */
[----:B-123--:R-:W-:Y:S05]  /*12aa0*/  CALL.REL.NOINC `($__internal_35_$__cuda_sm70_shflsync_idx_p) ;  /* 0x000001d000007944 */ /* 0x00efea0003c00000 */
[----:B-1----:R-:W-:Y:S01]  /*12ab0*/  MOV R6, 0x1c1f ;  /* 0x00001c1f00067802 */ /* 0x002fe20000000f00 */
[----:B--2---:R-:W-:Y:S01]  /*12ac0*/  IMAD.MOV.U32 R14, RZ, RZ, R5 ;  /* 0x000000ffff0e7224 */ /* 0x004fe200078e0005 */
[----:B------:R-:W-:Y:S01]  /*12ad0*/  MOV R5, 0x1 ;  /* 0x0000000100057802 */ /* 0x000fe20000000f00 */
[----:B------:R-:W-:Y:S01]  /*12ae0*/  IMAD.MOV.U32 R8, RZ, RZ, R3 ;  /* 0x000000ffff087224 */ /* 0x000fe200078e0003 */
[----:B------:R-:W-:Y:S02]  /*12af0*/  MOV R4, 0x12b10 ;  /* 0x00012b1000047802 */ /* 0x000fe40000000f00 */
[----:B------:R-:W-:Y:S05]  /*12b00*/  CALL.REL.NOINC `($__internal_35_$__cuda_sm70_shflsync_idx_p) ;  /* 0x0000017000007944 */ /* 0x000fea0003c00000 */
[----:B-12---:R-:W-:-:S05]  /*12b10*/  BRA `(.L_x_2354) ;  /* 0xffff324000007947 */ /* 0x006fca000383ffff */
.L_x_2321:
[----:B------:R-:W-:Y:S01]  /*12b20*/  MOV R6, 0x1c1f ;  /* 0x00001c1f00067802 */ /* 0x000fe20000000f00 */
[----:B----4-:R-:W-:Y:S01]  /*12b30*/  IMAD.MOV.U32 R5, RZ, RZ, 0x1 ;  /* 0x00000001ff057424 */ /* 0x010fe200078e00ff */
        /* <DEDUP_REMOVED lines=9> */
.L_x_2327:
[----:B------:R-:W-:Y:S01]  /*12bd0*/  MOV R6, 0x1c1f ;  /* 0x00001c1f00067802 */ /* 0x000fe20000000f00 */
[----:B--2---:R-:W-:Y:S01]  /*12be0*/  IMAD.MOV.U32 R5, RZ, RZ, 0x1 ;  /* 0x00000001ff057424 */ /* 0x004fe200078e00ff */
[----:B------:R-:W-:Y:S02]  /*12bf0*/  MOV R4, 0x12c10 ;  /* 0x00012c1000047802 */ /* 0x000fe40000000f00 */
[----:B-1-3--:R-:W-:Y:S05]  /*12c00*/  CALL.REL.NOINC `($__internal_35_$__cuda_sm70_shflsync_idx_p) ;  /* 0x0000007000007944 */ /* 0x00afea0003c00000 */
[----:B-1----:R-:W-:Y:S01]  /*12c10*/  MOV R6, 0x1c1f ;  /* 0x00001c1f00067802 */ /* 0x002fe20000000f00 */
[----:B--2---:R-:W-:Y:S01]  /*12c20*/  IMAD.MOV.U32 R12, RZ, RZ, R5 ;  /* 0x000000ffff0c7224 */ /* 0x004fe200078e0005 */
[----:B------:R-:W-:Y:S01]  /*12c30*/  MOV R5, 0x1 ;  /* 0x0000000100057802 */ /* 0x000fe20000000f00 */
[----:B------:R-:W-:Y:S01]  /*12c40*/  IMAD.MOV.U32 R8, RZ, RZ, R9 ;  /* 0x000000ffff087224 */ /* 0x000fe200078e0009 */
[----:B------:R-:W-:Y:S02]  /*12c50*/  MOV R4, 0x12c70 ;  /* 0x00012c7000047802 */ /* 0x000fe40000000f00 */
[----:B------:R-:W-:Y:S05]  /*12c60*/  CALL.REL.NOINC `($__internal_35_$__cuda_sm70_shflsync_idx_p) ;  /* 0x0000001000007944 */ /* 0x000fea0003c00000 */
[----:B-12---:R-:W-:-:S05]  /*12c70*/  BRA `(.L_x_2356) ;  /* 0xffff9b7000007947 */ /* 0x006fca000383ffff */
        .weak           $__internal_35_$__cuda_sm70_shflsync_idx_p
        .type           $__internal_35_$__cuda_sm70_shflsync_idx_p,@function
        .size           $__internal_35_$__cuda_sm70_shflsync_idx_p,(.L_x_3675 - $__internal_35_$__cuda_sm70_shflsync_idx_p)
$__internal_35_$__cuda_sm70_shflsync_idx_p:
[----:B------:R-:W-:Y:S01]  /*12c80*/  MOV R10, R4 ;  /* 0x00000004000a7202 */ /* 0x000fe20000000f00 */
[----:B------:R-:W-:Y:S04]  /*12c90*/  WARPSYNC R223 ;  /* 0x000000df00007348 */ /* 0x000fe80003800000 */
[----:B------:R-:W-:Y:S01]  /*12ca0*/  MOV R11, 0x0 ;  /* 0x00000000000b7802 */ /* 0x000fe20000000f00 */
[----:B------:R1:W2:Y:S03]  /*12cb0*/  SHFL.IDX PT, R5, R8, R5, R6 ;  /* 0x0000000508057389 */ /* 0x0002a600000e0006 */
[----:B------:R-:W-:Y:S05]  /*12cc0*/  RET.REL.NODEC R10 `(_ZN7cutlass13device_kernelIN5flash19enable_sm80_to_sm89INS1_16FlashAttnFwdSm80INS1_25CollectiveMainloopFwdSm80ILi4ELi1ELb0EN4cute5tupleIJNS5_1CILi128EEENS7_ILi48EEENS7_ILi96EEEEEELi96ENS_10bfloat16_tEfNS_4arch4Sm80ELb0ELb1ELb0ELb0ELb1ELb0ELb1ELb1EEENS1_21CollectiveEpilogueFwdINS6_IJS8_SA_S9_EEENS6_IJNS7_ILi1EEESI_SI_EEESC_SE_Li128ELb0ELb1ELb1ELb0EEENS1_19SingleTileSchedulerILb0ELb1ELb1ELi128EEEEEEEEEvNT_6ParamsE) ;  /* 0xfffed3300a007950 */ /* 0x000fea0003c3ffff */
.L_x_2357:
        /* <DEDUP_REMOVED lines=11> */
.L_x_3675:


//--------------------- .text._ZN7cutlass13device_kernelIN5flash19enable_sm80_to_sm89INS1_16FlashAttnFwdSm80INS1_25CollectiveMainloopFwdSm80ILi4ELi1ELb0EN4cute5tupleIJNS5_1CILi128EEENS7_ILi48EEENS7_ILi96EEEEEELi96ENS_10bfloat16_tEfNS_4arch4Sm80ELb0ELb1ELb0ELb1ELb1ELb0ELb1ELb1EEENS1_21CollectiveEpilogueFwdINS6_IJS8_SA_S9_EEENS6_IJNS7_ILi1EEESI_SI_EEESC_SE_Li128ELb1ELb1ELb1ELb0EEENS1_36VarlenDynamicPersistentTileSchedulerILi128ELi48ELi128ELi128ELb1ELb1ELb0ELb1ELb0ELb1EEEEEEEEEvNT_6ParamsE --------------------------
	.section	.text._ZN7cutlass13device_kernelIN5flash19enable_sm80_to_sm89INS1_16FlashAttnFwdSm80INS1_25CollectiveMainloopFwdSm80ILi4ELi1ELb0EN4cute5tupleIJNS5_1CILi128EEENS7_ILi48EEENS7_ILi96EEEEEELi96ENS_10bfloat16_tEfNS_4arch4Sm80ELb0ELb1ELb0ELb1ELb1ELb0ELb1ELb1EEENS1_21CollectiveEpilogueFwdINS6_IJS8_SA_S9_EEENS6_IJNS7_ILi1EEESI_SI_EEESC_SE_Li128ELb1ELb1ELb1ELb0EEENS1_36VarlenDynamicPersistentTileSchedulerILi128ELi48ELi128ELi128ELb1ELb1ELb0ELb1ELb0ELb1EEEEEEEEEvNT_6ParamsE,"ax",@progbits
	.sectioninfo	@"SHI_REGISTERS=255"
	.align	128
.text._ZN7cutlass13device_kernelIN5flash19enable_sm80_to_sm89INS1_16FlashAttnFwdSm80INS1_25CollectiveMainloopFwdSm80ILi4ELi1ELb0EN4cute5tupleIJNS5_1CILi128EEENS7_ILi48EEENS7_ILi96EEEEEELi96ENS_10bfloat16_tEfNS_4arch4Sm80ELb0ELb1ELb0ELb1ELb1ELb0ELb1ELb1EEENS1_21CollectiveEpilogueFwdINS6_IJS8_SA_S9_EEENS6_IJNS7_ILi1EEESI_SI_EEESC_SE_Li128ELb1ELb1ELb1ELb0EEENS1_36VarlenDynamicPersistentTileSchedulerILi128ELi48ELi128ELi128ELb1ELb1ELb0ELb1ELb0ELb1EEEEEEEEEvNT_6ParamsE:
        .type           _ZN7cutlass13device_kernelIN5flash19enable_sm80_to_sm89INS1_16FlashAttnFwdSm80INS1_25CollectiveMainloopFwdSm80ILi4ELi1ELb0EN4cute5tupleIJNS5_1CILi128EEENS7_ILi48EEENS7_ILi96EEEEEELi96ENS_10bfloat16_tEfNS_4arch4Sm80ELb0ELb1ELb0ELb1ELb1ELb0ELb1ELb1EEENS1_21CollectiveEpilogueFwdINS6_IJS8_SA_S9_EEENS6_IJNS7_ILi1EEESI_SI_EEESC_SE_Li128ELb1ELb1ELb1ELb0EEENS1_36VarlenDynamicPersistentTileSchedulerILi128ELi48ELi128ELi128ELb1ELb1ELb0ELb1ELb0ELb1EEEEEEEEEvNT_6ParamsE,@function
        .size           _ZN7cutlass13device_kernelIN5flash19enable_sm80_to_sm89INS1_16FlashAttnFwdSm80INS1_25CollectiveMainloopFwdSm80ILi4ELi1ELb0EN4cute5tupleIJNS5_1CILi128EEENS7_ILi48EEENS7_ILi96EEEEEELi96ENS_10bfloat16_tEfNS_4arch4Sm80ELb0ELb1ELb0ELb1ELb1ELb0ELb1ELb1EEENS1_21CollectiveEpilogueFwdINS6_IJS8_SA_S9_EEENS6_IJNS7_ILi1EEESI_SI_EEESC_SE_Li128ELb1ELb1ELb1ELb0EEENS1_36VarlenDynamicPersistentTileSchedulerILi128ELi48ELi128ELi128ELb1ELb1ELb0ELb1ELb0ELb1EEEEEEEEEvNT_6ParamsE,(.L_x_3677 - _ZN7cutlass13device_kernelIN5flash19enable_sm80_to_sm89INS1_16FlashAttnFwdSm80INS1_25CollectiveMainloopFwdSm80ILi4ELi1ELb0EN4cute5tupleIJNS5_1CILi128EEENS7_ILi48EEENS7_ILi96EEEEEELi96ENS_10bfloat16_tEfNS_4arch4Sm80ELb0ELb1ELb0ELb1ELb1ELb0ELb1ELb1EEENS1_21CollectiveEpilogueFwdINS6_IJS8_SA_S9_EEENS6_IJNS7_ILi1EEESI_SI_EEESC_SE_Li128ELb1ELb1ELb1ELb0EEENS1_36VarlenDynamicPersistentTileSchedulerILi128ELi48ELi128ELi128ELb1ELb1ELb0ELb1ELb0ELb1EEEEEEEEEvNT_6ParamsE)
        .other          _ZN7cutlass13device_kernelIN5flash19enable_sm80_to_sm89INS1_16FlashAttnFwdSm80INS1_25CollectiveMainloopFwdSm80ILi4ELi1ELb0EN4cute5tupleIJNS5_1CILi128EEENS7_ILi48EEENS7_ILi96EEEEEELi96ENS_10bfloat16_tEfNS_4arch4Sm80ELb0ELb1ELb0ELb1ELb1ELb0ELb1ELb1EEENS1_21CollectiveEpilogueFwdINS6_IJS8_SA_S9_EEENS6_IJNS7_ILi1EEESI_SI_EEESC_SE_Li128ELb1ELb1ELb1ELb0EEENS1_36VarlenDynamicPersistentTileSchedulerILi128ELi48ELi128ELi128ELb1ELb1ELb0ELb1ELb0ELb1EEEEEEEEEvNT_6ParamsE,@"STO_CUDA_ENTRY STV_DEFAULT"
_ZN7cutlass13device_kernelIN5flash19enable_sm80_to_sm89INS1_16FlashAttnFwdSm80INS1_25CollectiveMainloopFwdSm80ILi4ELi1ELb0EN4cute5tupleIJNS5_1CILi128EEENS7_ILi48EEENS7_ILi96EEEEEELi96ENS_10bfloat16_tEfNS_4arch4Sm80ELb0ELb1ELb0ELb1ELb1ELb0ELb1ELb1EEENS1_21CollectiveEpilogueFwdINS6_IJS8_SA_S9_EEENS6_IJNS7_ILi1EEESI_SI_EEESC_SE_Li128ELb1ELb1ELb1ELb0EEENS1_36VarlenDynamicPersistentTileSchedulerILi128ELi48ELi128ELi128ELb1ELb1ELb0ELb1ELb0ELb1EEEEEEEEEvNT_6ParamsE:
        /* <DEDUP_REMOVED lines=54> */
.L_x_2363:
        /* <DEDUP_REMOVED lines=16> */
.L_x_2590:
        /* <DEDUP_REMOVED lines=16> */
.L_x_2591:
[----:B--2---:R-:W-:-:S05]  /*0560*/  IMAD R0, R0, c[0x0][0x538], RZ ;  /* 0x00014e0000007a24 */ /* 0x004fca00078e02ff */
[----:B------:R-:W-:-:S04]  /*0570*/  IADD3 R7, R0, R7, RZ ;  /* 0x0000000700077210 */ /* 0x000fc80007ffe0ff */
[----:B------:R-:W-:-:S13]  /*0580*/  ISETP.GT.AND P0, PT, R7, UR4, PT ;  /* 0x0000000407007c0c */ /* 0x000fda000bf04270 */
[----:B-1----:R-:W-:Y:S05]  /*0590*/  @!P0 BRA `(.L_x_2363) ;  /* 0xfffffdc000008947 */ /* 0x002fea000383ffff */
.L_x_2359:
[----:B------:R-:W-:-:S05]  /*05a0*/  IADD3 R10, -R0, R7, RZ ;  /* 0x00000007000a7210 */ /* 0x000fca0007ffe1ff */
[----:B------:R-:W-:-:S05]  /*05b0*/  IMAD R0, R4, c[0x0][0x538], R10 ;  /* 0x00014e0004007a24 */ /* 0x000fca00078e020a */
[----:B------:R-:W-:Y:S01]  /*05c0*/  ISETP.GT.AND P0, PT, R0, UR4, PT ;  /* 0x0000000400007c0c */ /* 0x000fe2000bf04270 */
[----:B------:R-:W-:-:S12]  /*05d0*/  BRA.DIV ~URZ, `(.L_x_2364) ;  /* 0x000179b27f007947 */ /* 0x000fd8000b800000 */
[----:B------:R-:W-:-:S04]  /*05e0*/  VOTE.ANY R7, PT, !P0 ;  /* 0x0000000000077806 */ /* 0x000fc800040e0100 */
.L_x_2592:
[----:B------:R-:W1:Y:S02]  /*05f0*/  POPC R0, R7 ;  /* 0x0000000700007309 */ /* 0x000e640000000000 */
[----:B-1----:R-:W-:-:S05]  /*0600*/  IADD3 R2, R0, R6, RZ ;  /* 0x0000000600027210 */ /* 0x002fca0007ffe0ff */
[----:B------:R1:W-:Y:S01]  /*0610*/  STL [R1+0xc], R2 ;  /* 0x00000c0201007387 */ /* 0x0003e20000100800 */
[----:B------:R-:W-:Y:S05]  /*0620*/  BRA.DIV ~URZ, `(.L_x_2365) ;  /* 0x000179b27f007947 */ /* 0x000fea000b800000 */
[----:B------:R2:W3:Y:S01]  /*0630*/  SHFL.IDX PT, R12, R9, R0, 0x1f ;  /* 0x00001f00090c7589 */ /* 0x0004e200000e0000 */
[----:B------:R-:W-:-:S03]  /*0640*/  MOV R5, RZ ;  /* 0x000000ff00057202 */ /* 0x000fc60000000f00 */
[----:B------:R2:W4:Y:S04]  /*0650*/  SHFL.IDX PT, R9, R8, R0, 0x1f ;  /* 0x00001f0008097589 */ /* 0x00052800000e0000 */
.L_x_2593:
[----:B------:R-:W-:Y:S01]  /*0660*/  ISETP.NE.AND P0, PT, R7, RZ, PT ;  /* 0x000000ff0700720c */ /* 0x000fe20003f05270 */
[----:B------:R-:W-:-:S12]  /*0670*/  BSSY B0, `(.L_x_2366) ;  /* 0x0000005000007945 */ /* 0x000fd80003800000 */
[----:B------:R-:W-:Y:S05]  /*0680*/  @!P0 BRA `(.L_x_2367) ;  /* 0x0000003000008947 */ /* 0x000fea0003800000 */
[----:B--2---:R-:W-:Y:S01]  /*0690*/  IADD3 R0, R0, -0x1, RZ ;  /* 0xffffffff00007810 */ /* 0x004fe20007ffe0ff */
[----:B------:R-:W-:Y:S05]  /*06a0*/  BRA.DIV ~URZ, `(.L_x_2368) ;  /* 0x00017a127f007947 */ /* 0x000fea000b800000 */
[----:B------:R2:W1:Y:S02]  /*06b0*/  SHFL.IDX PT, R5, R4, R0, 0x1f ;  /* 0x00001f0004057589 */ /* 0x00046400000e0000 */
.L_x_2367:
[----:B------:R-:W-:Y:S05]  /*06c0*/  BSYNC B0 ;  /* 0x0000000000007941 */ /* 0x000fea0003800000 */
.L_x_2366:
        /* <DEDUP_REMOVED lines=69> */
.L_x_2370:
        /* <DEDUP_REMOVED lines=70> */
.L_x_2371:
[----:B------:R-:W-:Y:S05]  /*0f80*/  BSYNC B0 ;  /* 0x0000000000007941 */ /* 0x000fea0003800000 */
.L_x_2369:
[----:B------:R-:W-:-:S04]  /*0f90*/  LOP3.LUT R0, RZ, R0, RZ, 0x33, !PT ;  /* 0x00000000ff007212 */ /* 0x000fc800078e33ff */
[----:B------:R-:W-:-:S05]  /*0fa0*/  IADD3 R0, R0, R12, RZ ;  /* 0x0000000c00007210 */ /* 0x000fca0007ffe0ff */
[----:B------:R2:W-:Y:S01]  /*0fb0*/  STL [R1+0x4], R0 ;  /* 0x0000040001007387 */ /* 0x0005e20000100800 */
[----:B------:R-:W-:Y:S05]  /*0fc0*/  BRA `(.L_x_2372) ;  /* 0x0000006000007947 */ /* 0x000fea0003800000 */
.L_x_2360:
[----:B------:R-:W-:Y:S01]  /*0fd0*/  MOV R0, UR4 ;  /* 0x0000000400007c02 */ /* 0x000fe20008000f00 */
[----:B------:R-:W-:Y:S04]  /*0fe0*/  STL [R1+0x4], RZ ;  /* 0x000004ff01007387 */ /* 0x000fe80000100800 */
[----:B------:R1:W-:Y:S04]  /*0ff0*/  STL [R1], R0 ;  /* 0x0000000001007387 */ /* 0x0003e80000100800 */
[----:B------:R2:W-:Y:S01]  /*1000*/  STL [R1+0x8], RZ ;  /* 0x000008ff01007387 */ /* 0x0005e20000100800 */
[----:B-1----:R-:W-:-:S05]  /*1010*/  MOV R0, c[0x0][0x53c] ;  /* 0x00014f0000007a02 */ /* 0x002fca0000000f00 */
[----:B------:R2:W-:Y:S02]  /*1020*/  STL [R1+0xc], R0 ;  /* 0x00000c0001007387 */ /* 0x0005e40000100800 */
.L_x_2372:
        /* <DEDUP_REMOVED lines=8> */
.L_x_2358:
        /* <DEDUP_REMOVED lines=28> */
[----:B------:R-:W-:Y:S01]  /*1270*/  IMAD.IADD R0, R16, 0x1, -R0 ;  /* 0x0000000110007824 */ /* 0x000fe200078e0a00 */
        /* <DEDUP_REMOVED lines=51> */
[----:B------:R-:W-:Y:S01]  /*15b0*/  STL [R1+0x38], R20 ;  /* 0x0000381401007387 */ /* 0x000fe20000100800 */
[----:B------:R-:W-:Y:S01]  /*15c0*/  SHF.R.S32.HI R0, RZ, 0x1, R6 ;  /* 0x00000001ff007819 */ /* 0x000fe20000011406 */
[----:B------:R-:W-:Y:S01]  /*15d0*/  IMAD R9, R240, 0x2, R7 ;  /* 0x00000002f0097824 */ /* 0x000fe200078e0207 */
[----:B------:R-:W-:Y:S01]  /*15e0*/  LOP3.LUT R10, R4, R3, RZ, 0x3c, !PT ;  /* 0x00000003040a7212 */ /* 0x000fe200078e3cff */
[----:B------:R-:W-:Y:S01]  /*15f0*/  IMAD R240, R240, 0x20, R241 ;  /* 0x00000020f0f07824 */ /* 0x000fe200078e02f1 */
        /* <DEDUP_REMOVED lines=15> */
[----:B------:R-:W-:-:S03]  /*16f0*/  IMAD.IADD R3, R3, 0x1, R6 ;  /* 0x0000000103037824 */ /* 0x000fc600078e0206 */
[----:B------:R-:W-:Y:S01]  /*1700*/  LOP3.LUT R2, R2, 0xc0, RZ, 0xc0, !PT ;  /* 0x000000c002027812 */ /* 0x000fe200078ec0ff */
[----:B------:R-:W-:Y:S02]  /*1710*/  IMAD.IADD R4, R0, 0x1, R7 ;  /* 0x0000000100047824 */ /* 0x000fe400078e0207 */
[----:B------:R-:W-:Y:S01]  /*1720*/  IMAD.SHL.U32 R19, R3, 0x2, RZ ;  /* 0x0000000203137824 */ /* 0x000fe200078e00ff */
[----:B------:R-:W-:Y:S01]  /*1730*/  LOP3.LUT R6, R2, 0x8, R8, 0xf8, !PT ;  /* 0x0000000802067812 */ /* 0x000fe200078ef808 */
[C---:B------:R-:W-:Y:S01]  /*1740*/  IMAD R7, R13.reuse, 0x20, R0 ;  /* 0x000000200d077824 */ /* 0x040fe200078e0200 */
[----:B------:R-:W-:Y:S01]  /*1750*/  SHF.R.U32.HI R5, RZ, 0x3, R2 ;  /* 0x00000003ff057819 */ /* 0x000fe20000011602 */
[----:B------:R-:W-:Y:S01]  /*1760*/  IMAD R2, R13, 0x20, R4 ;  /* 0x000000200d027824 */ /* 0x000fe200078e0204 */
[----:B------:R-:W-:Y:S01]  /*1770*/  IADD3 R4, R19, 0x80, RZ ;  /* 0x0000008013047810 */ /* 0x000fe20007ffe0ff */
        /* <DEDUP_REMOVED lines=13> */
[----:B------:R-:W-:Y:S01]  /*1850*/  STL [R1+0x18], R18 ;  /* 0x0000181201007387 */ /* 0x000fe20000100800 */
[----:B------:R-:W-:Y:S01]  /*1860*/  IMAD.IADD R3, R3, 0x1, R7 ;  /* 0x0000000103037824 */ /* 0x000fe200078e0207 */
[----:B------:R-:W-:Y:S01]  /*1870*/  SHF.R.S32.HI R7, RZ, 0x1f, R203 ;  /* 0x0000001fff077819 */ /* 0x000fe200000114cb */
[----:B------:R-:W-:Y:S01]  /*1880*/  IMAD.IADD R7, R20, 0x1, R16 ;  /* 0x0000000114077824 */ /* 0x000fe200078e0210 */
[----:B------:R-:W-:-:S02]  /*1890*/  IADD3 R10, R236, 0x40, RZ ;  /* 0x00000040ec0a7810 */ /* 0x000fc40007ffe0ff */
[C---:B------:R-:W-:Y:S02]  /*18a0*/  IADD3 R8, R236.reuse, 0x50, RZ ;  /* 0x00000050ec087810 */ /* 0x040fe40007ffe0ff */
[----:B------:R-:W-:Y:S01]  /*18b0*/  SHF.R.S32.HI R0, RZ, 0x1f, R10 ;  /* 0x0000001fff007819 */ /* 0x000fe2000001140a */
[----:B------:R-:W-:Y:S01]  /*18c0*/  STL [R1+0x10], R7 ;  /* 0x0000100701007387 */ /* 0x000fe20000100800 */
[----:B------:R-:W-:Y:S01]  /*18d0*/  SHF.R.S32.HI R0, RZ, 0x1f, R8 ;  /* 0x0000001fff007819 */ /* 0x000fe20000011408 */
[----:B------:R-:W-:Y:S01]  /*18e0*/  IMAD.IADD R0, R19, 0x1, R5 ;  /* 0x0000000113007824 */ /* 0x000fe200078e0205 */
[----:B------:R-:W-:Y:S02]  /*18f0*/  SHF.R.S32.HI R4, RZ, 0x1f, R238 ;  /* 0x0000001fff047819 */ /* 0x000fe400000114ee */
[----:B------:R-:W-:Y:S02]  /*1900*/  IADD3 R16, R236, 0x10, RZ ;  /* 0x00000010ec107810 */ /* 0x000fe40007ffe0ff */
[----:B------:R1:W-:Y:S01]  /*1910*/  STL [R1+0x20], R0 ;  /* 0x0000200001007387 */ /* 0x0003e20000100800 */
[----:B------:R-:W-:-:S02]  /*1920*/  SHF.R.S32.HI R4, RZ, 0x1f, R236 ;  /* 0x0000001fff047819 */ /* 0x000fc400000114ec */
[C---:B------:R-:W-:Y:S02]  /*1930*/  IADD3 R13, R236.reuse, 0x28, RZ ;  /* 0x00000028ec0d7810 */ /* 0x040fe40007ffe0ff */
[----:B------:R-:W-:Y:S02]  /*1940*/  IADD3 R11, R236, 0x38, RZ ;  /* 0x00000038ec0b7810 */ /* 0x000fe40007ffe0ff */
[----:B------:R-:W-:Y:S02]  /*1950*/  SEL R4, R6, 0xffffffe0, !P3 ;  /* 0xffffffe006047807 */ /* 0x000fe40005800000 */
[----:B------:R-:W-:Y:S02]  /*1960*/  IADD3 R189, R184, 0x20, RZ ;  /* 0x00000020b8bd7810 */ /* 0x000fe40007ffe0ff */
[----:B------:R-:W-:Y:S02]  /*1970*/  LEA R187, R2, 0x6080, 0x1 ;  /* 0x0000608002bb7811 */ /* 0x000fe400078e08ff */
[----:B------:R-:W-:-:S02]  /*1980*/  LEA R185, R3, 0x1880, 0x1 ;  /* 0x0000188003b97811 */ /* 0x000fc400078e08ff */
[C---:B------:R-:W-:Y:S01]  /*1990*/  IADD3 R17, R236.reuse, 0x8, RZ ;  /* 0x00000008ec117810 */ /* 0x040fe20007ffe0ff */
[----:B------:R-:W-:Y:S01]  /*19a0*/  IMAD.IADD R188, R187, 0x1, R4 ;  /* 0x00000001bbbc7824 */ /* 0x000fe200078e0204 */
[----:B------:R-:W-:Y:S01]  /*19b0*/  IADD3 R15, R236, 0x18, RZ ;  /* 0x00000018ec0f7810 */ /* 0x000fe20007ffe0ff */
[----:B------:R-:W-:Y:S01]  /*19c0*/  IMAD.IADD R186, R4, 0x1, R185 ;  /* 0x0000000104ba7824 */ /* 0x000fe200078e02b9 */
[C---:B------:R-:W-:Y:S02]  /*19d0*/  IADD3 R14, R236.reuse, 0x20, RZ ;  /* 0x00000020ec0e7810 */ /* 0x040fe40007ffe0ff */
[C---:B------:R-:W-:Y:S02]  /*19e0*/  IADD3 R12, R236.reuse, 0x30, RZ ;  /* 0x00000030ec0c7810 */ /* 0x040fe40007ffe0ff */
[C---:B------:R-:W-:Y:S01]  /*19f0*/  IADD3 R9, R236.reuse, 0x48, RZ ;  /* 0x00000048ec097810 */ /* 0x040fe20007ffe0ff */
[----:B-1----:R-:W-:Y:S01]  /*1a00*/  IMAD.IADD R0, R5, 0x1, R18 ;  /* 0x0000000105007824 */ /* 0x002fe200078e0212 */
[----:B------:R-:W-:-:S02]  /*1a10*/  IADD3 R7, R236, 0x58, RZ ;  /* 0x00000058ec077810 */ /* 0x000fc40007ffe0ff */
[----:B------:R-:W-:Y:S02]  /*1a20*/  @P2 IADD3 R189, R184, -0x20, RZ ;  /* 0xffffffe0b8bd2810 */ /* 0x000fe40007ffe0ff */
[----:B------:R1:W-:Y:S01]  /*1a30*/  STL [R1+0x1c], R0 ;  /* 0x00001c0001007387 */ /* 0x0003e20000100800 */
[----:B------:R-:W-:Y:S02]  /*1a40*/  SHF.R.S32.HI R6, RZ, 0x1f, R16 ;  /* 0x0000001fff067819 */ /* 0x000fe40000011410 */
[----:B------:R-:W-:Y:S02]  /*1a50*/  SHF.R.S32.HI R6, RZ, 0x1f, R13 ;  /* 0x0000001fff067819 */ /* 0x000fe4000001140d */
[----:B------:R-:W-:Y:S02]  /*1a60*/  SHF.R.S32.HI R6, RZ, 0x1f, R11 ;  /* 0x0000001fff067819 */ /* 0x000fe4000001140b */
[----:B------:R-:W-:Y:S02]  /*1a70*/  SHF.R.S32.HI R17, RZ, 0x1f, R17 ;  /* 0x0000001fff117819 */ /* 0x000fe40000011411 */
[----:B------:R-:W-:-:S02]  /*1a80*/  SHF.R.S32.HI R15, RZ, 0x1f, R15 ;  /* 0x0000001fff0f7819 */ /* 0x000fc4000001140f */
[----:B------:R-:W-:Y:S02]  /*1a90*/  SHF.R.S32.HI R14, RZ, 0x1f, R14 ;  /* 0x0000001fff0e7819 */ /* 0x000fe4000001140e */
[----:B------:R-:W-:Y:S02]  /*1aa0*/  SHF.R.S32.HI R12, RZ, 0x1f, R12 ;  /* 0x0000001fff0c7819 */ /* 0x000fe4000001140c */
[----:B------:R-:W-:Y:S02]  /*1ab0*/  SHF.R.S32.HI R9, RZ, 0x1f, R9 ;  /* 0x0000001fff097819 */ /* 0x000fe40000011409 */
[----:B------:R-:W-:Y:S02]  /*1ac0*/  SHF.R.S32.HI R6, RZ, 0x1f, R7 ;  /* 0x0000001fff067819 */ /* 0x000fe40000011407 */
[C---:B------:R-:W-:Y:S02]  /*1ad0*/  IADD3 R197, R189.reuse, 0x400, RZ ;  /* 0x00000400bdc57810 */ /* 0x040fe40007ffe0ff */
[----:B------:R-:W-:-:S02]  /*1ae0*/  IADD3 R196, R189, 0x800, RZ ;  /* 0x00000800bdc47810 */ /* 0x000fc40007ffe0ff */
[C---:B------:R-:W-:Y:S02]  /*1af0*/  IADD3 R195, R189.reuse, 0xc00, RZ ;  /* 0x00000c00bdc37810 */ /* 0x040fe40007ffe0ff */
[C---:B------:R-:W-:Y:S02]  /*1b00*/  IADD3 R194, R189.reuse, 0x1000, RZ ;  /* 0x00001000bdc27810 */ /* 0x040fe40007ffe0ff */
[C---:B------:R-:W-:Y:S02]  /*1b10*/  IADD3 R193, R189.reuse, 0x1400, RZ ;  /* 0x00001400bdc17810 */ /* 0x040fe40007ffe0ff */
[C---:B------:R-:W-:Y:S02]  /*1b20*/  IADD3 R192, R189.reuse, 0x1800, RZ ;  /* 0x00001800bdc07810 */ /* 0x040fe40007ffe0ff */
[C---:B------:R-:W-:Y:S02]  /*1b30*/  IADD3 R191, R189.reuse, 0x1c00, RZ ;  /* 0x00001c00bdbf7810 */ /* 0x040fe40007ffe0ff */
[----:B-1----:R-:W-:-:S02]  /*1b40*/  IADD3 R190, R189, 0x2000, RZ ;  /* 0x00002000bdbe7810 */ /* 0x002fc40007ffe0ff */
.L_x_2589:
        /* <DEDUP_REMOVED lines=23> */
.L_x_2373:
[----:B------:R-:W-:-:S04]  /*1cc0*/  ISETP.NE.U32.AND P0, PT, RZ, c[0x0][0x368], PT ;  /* 0x0000da00ff007a0c */ /* 0x000fc80003f05070 */
[----:B------:R-:W-:-:S13]  /*1cd0*/  ISETP.NE.AND.EX P0, PT, RZ, c[0x0][0x36c], PT, P0 ;  /* 0x0000db00ff007a0c */ /* 0x000fda0003f05300 */
[----:B------:R-:W-:Y:S05]  /*1ce0*/  @!P0 BRA `(.L_x_2374) ;  /* 0x0000003000008947 */ /* 0x000fea0003800000 */
[----:B-1----:R-:W-:-:S05]  /*1cf0*/  IMAD.WIDE R2, R15, R13, c[0x0][0x368] ;  /* 0x0000da000f027625 */ /* 0x002fca00078e020d */
[----:B------:R1:W5:Y:S01]  /*1d00*/  LDG.E R0, [R2.64] ;  /* 0x0000000602007981 */ /* 0x000362000c1e1900 */
[----:B------:R-:W-:Y:S05]  /*1d10*/  BRA `(.L_x_2375) ;  /* 0x0000008000007947 */ /* 0x000fea0003800000 */
.L_x_2374:
        /* <DEDUP_REMOVED lines=8> */
.L_x_2375:
        /* <DEDUP_REMOVED lines=29> */
.L_x_2378:
[----:B------:R-:W-:-:S13]  /*1f70*/  ISETP.NE.AND P0, PT, R6, 0x1, PT ;  /* 0x000000010600780c */ /* 0x000fda0003f05270 */
[----:B------:R-:W-:-:S05]  /*1f80*/  @P0 IMAD.HI.U32 R0, R2, c[0x0][0x330], RZ ;  /* 0x0000cc0002000a27 */ /* 0x000fca00078e00ff */
[----:B------:R-:W-:Y:S02]  /*1f90*/  @P0 SHF.R.U32.HI R2, RZ, c[0x0][0x334], R0 ;  /* 0x0000cd00ff020a19 */ /* 0x000fe40000011600 */
.L_x_2379:
[----:B------:R-:W-:Y:S05]  /*1fa0*/  BSYNC B0 ;  /* 0x0000000000007941 */ /* 0x000fea0003800000 */
.L_x_2377:
[----:B------:R-:W-:-:S05]  /*1fb0*/  IMAD R2, R2, R6, c[0x0][0x32c] ;  /* 0x0000cb0002027624 */ /* 0x000fca00078e0206 */
[----:B------:R-:W-:-:S03]  /*1fc0*/  IMNMX R3, R3, R2, PT ;  /* 0x0000000203037217 */ /* 0x000fc60003800200 */
.L_x_2376:
        /* <DEDUP_REMOVED lines=26> */
.L_x_2382:
[----:B------:R-:W-:-:S13]  /*2170*/  ISETP.NE.AND P0, PT, R6, 0x1, PT ;  /* 0x000000010600780c */ /* 0x000fda0003f05270 */
[----:B------:R-:W-:-:S05]  /*2180*/  @P0 IMAD.HI.U32 R3, R0, c[0x0][0x330], RZ ;  /* 0x0000cc0000030a27 */ /* 0x000fca00078e00ff */
[----:B------:R-:W-:Y:S02]  /*2190*/  @P0 SHF.R.U32.HI R0, RZ, c[0x0][0x334], R3 ;  /* 0x0000cd00ff000a19 */ /* 0x000fe40000011603 */
.L_x_2383:
[----:B------:R-:W-:Y:S05]  /*21a0*/  BSYNC B0 ;  /* 0x0000000000007941 */ /* 0x000fea0003800000 */
.L_x_2381:
[----:B------:R-:W-:-:S05]  /*21b0*/  IMAD R0, R0, c[0x0][0x32c], RZ ;  /* 0x0000cb0000007a24 */ /* 0x000fca00078e02ff */
[----:B------:R-:W-:-:S04]  /*21c0*/  IMNMX R2, R2, R0, !PT ;  /* 0x0000000002027217 */ /* 0x000fc80007800200 */
.L_x_2380:
        /* <DEDUP_REMOVED lines=48> */
.L_x_2385:
[----:B------:R-:W-:Y:S05]  /*24d0*/  BSYNC B0 ;  /* 0x0000000000007941 */ /* 0x000fea0003800000 */
.L_x_2384:
        /* <DEDUP_REMOVED lines=59> */
[----:B------:R3:W5:Y:S01]  /*2890*/  @P1 LDG.E R13, [R2.64] ;  /* 0x00000006020d1981 */ /* 0x000762000c1e1900 */
[----:B------:R-:W-:Y:S01]  /*28a0*/  SHF.R.S32.HI R0, RZ, 0x1f, R12 ;  /* 0x0000001fff007819 */ /* 0x000fe2000001140c */
[----:B--2---:R-:W-:Y:S01]  /*28b0*/  IMAD.IADD R5, R240, 0x1, R252 ;  /* 0x00000001f0057824 */ /* 0x004fe200078e02fc */
[----:B------:R-:W-:Y:S02]  /*28c0*/  LOP3.LUT R14, R14, 0xffff, RZ, 0xc0, !PT ;  /* 0x0000ffff0e0e7812 */ /* 0x000fe400078ec0ff */
[----:B------:R-:W-:Y:S01]  /*28d0*/  SEL R4, R15, RZ, !P3 ;  /* 0x000000ff0f047207 */ /* 0x000fe20005800000 */
[----:B------:R-:W-:Y:S01]  /*28e0*/  IMAD R0, R0, c[0x0][0x178], RZ ;  /* 0x00005e0000007a24 */ /* 0x000fe200078e02ff */
[----:B------:R-:W-:Y:S01]  /*28f0*/  ISETP.GE.AND P2, PT, R238, c[0x0][0x198], PT ;  /* 0x00006600ee007a0c */ /* 0x000fe20003f46270 */
[----:B-1----:R-:W-:Y:S01]  /*2900*/  @P4 IMAD.HI.U32 R7, R5, c[0x0][0x2c8], RZ ;  /* 0x0000b20005074a27 */ /* 0x002fe200078e00ff */
[----:B------:R-:W-:-:S03]  /*2910*/  IADD3 R31, R201, -0x1, RZ ;  /* 0xffffffffc91f7810 */ /* 0x000fc60007ffe0ff */
[C---:B------:R-:W-:Y:S02]  /*2920*/  IMAD R0, R12.reuse, c[0x0][0x17c], R0 ;  /* 0x00005f000c007a24 */ /* 0x040fe400078e0200 */
[----:B---3--:R-:W-:-:S05]  /*2930*/  IMAD.WIDE.U32 R2, R12, c[0x0][0x178], RZ ;  /* 0x00005e000c027a25 */ /* 0x008fca00078e00ff */
[----:B------:R-:W-:Y:S02]  /*2940*/  IADD3 R3, R3, R0, RZ ;  /* 0x0000000003037210 */ /* 0x000fe40007ffe0ff */
[----:B------:R-:W-:-:S03]  /*2950*/  SHF.R.S32.HI R0, RZ, 0x1f, R15 ;  /* 0x0000001fff007819 */ /* 0x000fc6000001140f */
[----:B------:R-:W-:Y:S01]  /*2960*/  IMAD.WIDE.U32 R2, R14, c[0x0][0x1b8], R2 ;  /* 0x00006e000e027a25 */ /* 0x000fe200078e0002 */
        /* <DEDUP_REMOVED lines=27> */
.L_x_2594:
[----:B------:R-:W-:Y:S05]  /*2b20*/  BRA.DIV ~URZ, `(.L_x_2388) ;  /* 0x000156727f007947 */ /* 0x000fea000b800000 */
[----:B------:R3:W4:Y:S02]  /*2b30*/  SHFL.IDX PT, R0, R12, RZ, 0x1c1f ;  /* 0x001c1fff0c007589 */ /* 0x00072400000e0000 */
.L_x_2595:
        /* <DEDUP_REMOVED lines=22> */
.L_x_2390:
[----:B------:R-:W-:Y:S05]  /*2ca0*/  BSYNC B0 ;  /* 0x0000000000007941 */ /* 0x000fea0003800000 */
.L_x_2389:
[----:B------:R-:W-:Y:S05]  /*2cb0*/  BRA.DIV ~URZ, `(.L_x_2391) ;  /* 0x000155527f007947 */ /* 0x000fea000b800000 */
[----:B--2---:R2:W1:Y:S04]  /*2cc0*/  SHFL.IDX PT, R4, R5, 0x1, 0x1c1f ;  /* 0x003c1f0005047f89 */ /* 0x00446800000e0000 */
[----:B----4-:R2:W4:Y:S02]  /*2cd0*/  SHFL.IDX PT, R0, R12, 0x1, 0x1c1f ;  /* 0x003c1f000c007f89 */ /* 0x01052400000e0000 */
.L_x_2596:
[----:B------:R-:W-:Y:S01]  /*2ce0*/  IADD3 R2, R10, 0x20, RZ ;  /* 0x000000200a027810 */ /* 0x000fe20007ffe0ff */
[----:B------:R-:W-:Y:S03]  /*2cf0*/  BSSY B0, `(.L_x_2392) ;  /* 0x0000014000007945 */ /* 0x000fe60003800000 */
[----:B------:R-:W-:-:S13]  /*2d00*/  ISETP.GE.AND P0, PT, R2, R11, PT ;  /* 0x0000000b0200720c */ /* 0x000fda0003f06270 */
[----:B------:R-:W-:Y:S05]  /*2d10*/  @P0 BRA `(.L_x_2393) ;  /* 0x0000011000000947 */ /* 0x000fea0003800000 */
[----:B--2---:R-:W2:Y:S01]  /*2d20*/  LDL R15, [R1+0x2c] ;  /* 0x00002c00010f7983 */ /* 0x004ea20000100800 */
[-C--:B----4-:R-:W-:Y:S02]  /*2d30*/  LEA R8, P0, R203, R0.reuse, 0x1 ;  /* 0x00000000cb087211 */ /* 0x090fe400078008ff */
        /* <DEDUP_REMOVED lines=15> */
.L_x_2393:
[----:B------:R-:W-:Y:S05]  /*2e30*/  BSYNC B0 ;  /* 0x0000000000007941 */ /* 0x000fea0003800000 */
.L_x_2392:
[----:B------:R-:W-:Y:S05]  /*2e40*/  BRA.DIV ~URZ, `(.L_x_2394) ;  /* 0x000154927f007947 */ /* 0x000fea000b800000 */
[----:B-1----:R1:W2:Y:S02]  /*2e50*/  SHFL.IDX PT, R4, R5, 0x2, 0x1c1f ;  /* 0x005c1f0005047f89 */ /* 0x0022a400000e0000 */
.L_x_2597:
[----:B------:R-:W-:Y:S05]  /*2e60*/  BRA.DIV ~URZ, `(.L_x_2395) ;  /* 0x000154e27f007947 */ /* 0x000fea000b800000 */
[----:B----4-:R4:W1:Y:S02]  /*2e70*/  SHFL.IDX PT, R0, R12, 0x2, 0x1c1f ;  /* 0x005c1f000c007f89 */ /* 0x01086400000e0000 */
.L_x_2598:
[----:B------:R-:W-:Y:S01]  /*2e80*/  IADD3 R2, R10, 0x40, RZ ;  /* 0x000000400a027810 */ /* 0x000fe20007ffe0ff */
[----:B------:R-:W-:Y:S03]  /*2e90*/  BSSY B0, `(.L_x_2396) ;  /* 0x0000014000007945 */ /* 0x000fe60003800000 */
[----:B------:R-:W-:-:S13]  /*2ea0*/  ISETP.GE.AND P0, PT, R2, R11, PT ;  /* 0x0000000b0200720c */ /* 0x000fda0003f06270 */
[----:B------:R-:W-:Y:S05]  /*2eb0*/  @P0 BRA `(.L_x_2397) ;  /* 0x0000011000000947 */ /* 0x000fea0003800000 */
[----:B---3--:R-:W3:Y:S01]  /*2ec0*/  LDL R15, [R1+0x2c] ;  /* 0x00002c00010f7983 */ /* 0x008ee20000100800 */
[-C--:B-1----:R-:W-:Y:S02]  /*2ed0*/  LEA R8, P0, R203, R0.reuse, 0x1 ;  /* 0x00000000cb087211 */ /* 0x082fe400078008ff */
        /* <DEDUP_REMOVED lines=15> */
.L_x_2397:
[----:B------:R-:W-:Y:S05]  /*2fd0*/  BSYNC B0 ;  /* 0x0000000000007941 */ /* 0x000fea0003800000 */
.L_x_2396:
[----:B------:R-:W-:Y:S05]  /*2fe0*/  BRA.DIV ~URZ, `(.L_x_2398) ;  /* 0x000153d27f007947 */ /* 0x000fea000b800000 */
[----:B--2---:R2:W3:Y:S04]  /*2ff0*/  SHFL.IDX PT, R4, R5, 0x3, 0x1c1f ;  /* 0x007c1f0005047f89 */ /* 0x0044e800000e0000 */
[----:B-1----:R2:W1:Y:S02]  /*3000*/  SHFL.IDX PT, R0, R12, 0x3, 0x1c1f ;  /* 0x007c1f000c007f89 */ /* 0x00246400000e0000 */
.L_x_2599:
[----:B--2---:R-:W2:Y:S01]  /*3010*/  LDL R16, [R1+0x2c] ;  /* 0x00002c0001107983 */ /* 0x004ea20000100800 */
[----:B------:R-:W-:Y:S01]  /*3020*/  IADD3 R2, R10, 0x60, RZ ;  /* 0x000000600a027810 */ /* 0x000fe20007ffe0ff */
[----:B-----5:R-:W-:Y:S01]  /*3030*/  IMAD.WIDE.U32 R246, R13, c[0x0][0x2b0], RZ ;  /* 0x0000ac000df67a25 */ /* 0x020fe200078e00ff */
[----:B------:R-:W-:-:S02]  /*3040*/  SHF.R.S32.HI R15, RZ, 0x1f, R203 ;  /* 0x0000001fff0f7819 */ /* 0x000fc400000114cb */
[----:B------:R-:W-:Y:S02]  /*3050*/  ISETP.GE.AND P0, PT, R2, R11, PT ;  /* 0x0000000b0200720c */ /* 0x000fe40003f06270 */
[----:B------:R-:W-:Y:S02]  /*3060*/  SHF.R.S32.HI R23, RZ, 0x1f, R237 ;  /* 0x0000001fff177819 */ /* 0x000fe400000114ed */
[----:B------:R-:W-:-:S09]  /*3070*/  SHF.R.S32.HI R26, RZ, 0x1f, R238 ;  /* 0x0000001fff1a7819 */ /* 0x000fd200000114ee */
[----:B-1----:R-:W-:-:S04]  /*3080*/  @!P0 LEA R8, P1, R203, R0, 0x1 ;  /* 0x00000000cb088211 */ /* 0x002fc800078208ff */
[----:B---3--:R-:W-:Y:S02]  /*3090*/  @!P0 LEA.HI.X R9, R203, R4, R15, 0x1, P1 ;  /* 0x00000004cb098211 */ /* 0x008fe400008f0c0f */
        /* <DEDUP_REMOVED lines=53> */
[----:B-1----:R-:W-:Y:S01]  /*33f0*/  SHF.R.S32.HI R4, RZ, 0x1f, R202 ;  /* 0x0000001fff047819 */ /* 0x002fe200000114ca */
[----:B------:R-:W-:Y:S02]  /*3400*/  IMAD.SHL.U32 R22, R237, 0x2, RZ ;  /* 0x00000002ed167824 */ /* 0x000fe400078e00ff */
        /* <DEDUP_REMOVED lines=8> */
[----:B--2-4-:R-:W-:Y:S01]  /*3490*/  SHF.R.S32.HI R12, RZ, 0x1f, R200 ;  /* 0x0000001fff0c7819 */ /* 0x014fe200000114c8 */
[----:B------:R-:W-:-:S04]  /*34a0*/  IMAD.WIDE.U32 R2, R200, c[0x0][0x1f0], R2 ;  /* 0x00007c00c8027a25 */ /* 0x000fc800078e0002 */
[----:B------:R-:W-:-:S04]  /*34b0*/  IMAD R0, R12, c[0x0][0x1f0], RZ ;  /* 0x00007c000c007a24 */ /* 0x000fc800078e02ff */
[----:B------:R-:W-:Y:S01]  /*34c0*/  IMAD R5, R200, c[0x0][0x1f4], R0 ;  /* 0x00007d00c8057a24 */ /* 0x000fe200078e0200 */
[----:B------:R-:W-:-:S04]  /*34d0*/  IADD3 R0, P0, R2, R244, RZ ;  /* 0x000000f402007210 */ /* 0x000fc80007f1e0ff */
[----:B------:R-:W-:Y:S01]  /*34e0*/  IADD3.X R3, R243, R3, R5, P0, !PT ;  /* 0x00000003f3037210 */ /* 0x000fe200007fe405 */
[----:B------:R-:W-:Y:S01]  /*34f0*/  IMAD R5, R4, c[0x0][0x208], RZ ;  /* 0x0000820004057a24 */ /* 0x000fe200078e02ff */
[----:B------:R-:W-:-:S03]  /*3500*/  LEA R2, P0, R0, c[0x0][0x1c8], 0x1 ;  /* 0x0000720000027a11 */ /* 0x000fc600078008ff */
[----:B------:R-:W-:Y:S01]  /*3510*/  IMAD R6, R202, c[0x0][0x20c], R5 ;  /* 0x00008300ca067a24 */ /* 0x000fe200078e0205 */
        /* <DEDUP_REMOVED lines=20> */
[----:B------:R-:W-:Y:S02]  /*3660*/  @P1 LEA.HI.X R5, R238, R8, R26, 0x1, P2 ;  /* 0x00000008ee051211 */ /* 0x000fe400010f0c1a */
[----:B------:R-:W-:Y:S02]  /*3670*/  @P0 LEA R2, P2, R203, R10, 0x1 ;  /* 0x0000000acb020211 */ /* 0x000fe400078408ff */
[----:B------:R-:W-:-:S02]  /*3680*/  IADD3.X R6, R251, R3, R6, P3, !PT ;  /* 0x00000003fb067210 */ /* 0x000fc40001ffe406 */
[----:B------:R-:W-:Y:S02]  /*3690*/  @P1 ISETP.GE.AND P3, PT, R238, c[0x0][0x1d4], PT ;  /* 0x00007500ee001a0c */ /* 0x000fe40003f66270 */
[----:B----4-:R-:W-:Y:S02]  /*36a0*/  @P0 LEA.HI.X R3, R203, R11, R15, 0x1, P2 ;  /* 0x0000000bcb030211 */ /* 0x010fe400010f0c0f */
[----:B------:R-:W-:-:S04]  /*36b0*/  LEA R25, P2, R0, c[0x0][0x1f8], 0x1 ;  /* 0x00007e0000197a11 */ /* 0x000fc800078408ff */
[----:B------:R-:W-:Y:S01]  /*36c0*/  LEA.HI.X R24, R0, c[0x0][0x1fc], R6, 0x1, P2 ;  /* 0x00007f0000187a11 */ /* 0x000fe200010f0c06 */
[----:B------:R-:W-:Y:S01]  /*36d0*/  @P0 IMAD.SHL.U32 R0, R16, 0x2, RZ ;  /* 0x0000000210000824 */ /* 0x000fe200078e00ff */
[C---:B------:R-:W-:Y:S01]  /*36e0*/  @P0 ISETP.GE.AND P2, PT, R203.reuse, c[0x0][0x1d4], PT ;  /* 0x00007500cb000a0c */ /* 0x040fe20003f46270 */
[----:B------:R-:W1:Y:S01]  /*36f0*/  SHFL.IDX PT, R21, R25, RZ, 0x1c1f ;  /* 0x001c1fff19157589 */ /* 0x000e6200000e0000 */
[----:B------:R-:W-:-:S03]  /*3700*/  IMAD.SHL.U32 R6, R203, 0x2, RZ ;  /* 0x00000002cb067824 */ /* 0x000fc600078e00ff */
[----:B------:R2:W-:Y:S01]  /*3710*/  @P1 LDGSTS.E.BYPASS.LTC128B.128 [R9+0x5480], [R4.64], !P3 ;  /* 0x0548000004091fae */ /* 0x0005e2000d901d46 */
[----:B------:R-:W-:-:S03]  /*3720*/  @P0 ISETP.GE.AND P3, PT, R237, c[0x0][0x1d4], PT ;  /* 0x00007500ed000a0c */ /* 0x000fc60003f66270 */
[----:B------:R-:W3:Y:S04]  /*3730*/  SHFL.IDX PT, R20, R24, RZ, 0x1c1f ;  /* 0x001c1fff18147589 */ /* 0x000ee800000e0000 */
[----:B------:R4:W-:Y:S01]  /*3740*/  @P0 LDGSTS.E.BYPASS.LTC128B.128 [R0+0x4480], [R2.64], !P2 ;  /* 0x0448000002000fae */ /* 0x0009e2000d101d46 */
[----:B--2---:R-:W-:-:S04]  /*3750*/  @P0 LEA R4, P1, R237, R10, 0x1 ;  /* 0x0000000aed040211 */ /* 0x004fc800078208ff */
[-C--:B------:R-:W-:Y:S02]  /*3760*/  @P0 LEA.HI.X R5, R237, R11.reuse, R23, 0x1, P1 ;  /* 0x0000000bed050211 */ /* 0x080fe400008f0c17 */
[C---:B------:R-:W-:Y:S02]  /*3770*/  @P0 ISETP.GE.AND P1, PT, R238.reuse, c[0x0][0x1d4], PT ;  /* 0x00007500ee000a0c */ /* 0x040fe40003f26270 */
[C---:B----4-:R-:W-:Y:S01]  /*3780*/  @P0 LEA R2, P2, R238.reuse, R10, 0x1 ;  /* 0x0000000aee020211 */ /* 0x050fe200078408ff */
[----:B------:R2:W-:Y:S01]  /*3790*/  @P0 LDGSTS.E.BYPASS.LTC128B.128 [R0+0x5080], [R4.64], !P3 ;  /* 0x0508000004000fae */ /* 0x0005e2000d901d46 */
[----:B------:R-:W-:Y:S02]  /*37a0*/  ISETP.GE.AND P3, PT, R203, c[0x0][0x1d4], PT ;  /* 0x00007500cb007a0c */ /* 0x000fe40003f66270 */
[C---:B------:R-:W-:Y:S02]  /*37b0*/  @P0 LEA.HI.X R3, R238.reuse, R11, R26, 0x1, P2 ;  /* 0x0000000bee030211 */ /* 0x040fe400010f0c1a */
[----:B------:R-:W4:Y:S01]  /*37c0*/  S2R R26, SR_TID.X ;  /* 0x00000000001a7919 */ /* 0x000f220000002100 */
[----:B------:R-:W-:-:S04]  /*37d0*/  ISETP.GE.AND P2, PT, R238, c[0x0][0x1d4], PT ;  /* 0x00007500ee007a0c */ /* 0x000fc80003f46270 */
[----:B------:R1:W-:Y:S04]  /*37e0*/  @P0 LDGSTS.E.BYPASS.LTC128B.128 [R0+0x5c80], [R2.64], !P1 ;  /* 0x05c8000002000fae */ /* 0x0003e8000c901d46 */
[----:B------:R-:W0:Y:S01]  /*37f0*/  LDGDEPBAR ;  /* 0x00000000000079af */ /* 0x000e220000000000 */
[----:B-1----:R-:W-:Y:S01]  /*3800*/  IADD3 R2, P0, R21, R6, RZ ;  /* 0x0000000615027210 */ /* 0x002fe20007f1e0ff */
[----:B------:R-:W-:-:S04]  /*3810*/  DEPBAR.LE SB0, 0x1 ;  /* 0x000080400000791a */ /* 0x000fc80000000000 */
[----:B------:R-:W-:-:S04]  /*3820*/  DEPBAR.LE SB0, 0x0 ;  /* 0x000080000000791a */ /* 0x000fc80000000000 */
[----:B------:R-:W-:Y:S01]  /*3830*/  BAR.SYNC.DEFER_BLOCKING 0x0 ;  /* 0x0000000000007b1d */ /* 0x000fe20000010000 */
[----:B--2---:R-:W-:Y:S02]  /*3840*/  IMAD.IADD R0, R29, 0x1, -R241 ;  /* 0x000000011d007824 */ /* 0x004fe400078e0af1 */
        /* <DEDUP_REMOVED lines=31> */
[----:B------:R2:W3:Y:S04]  /*3a40*/  SHFL.IDX PT, R20, R24, 0x1, 0x1c1f ;  /* 0x003c1f0018147f89 */ /* 0x0004e800000e0000 */
[----:B-1----:R2:W1:Y:S02]  /*3a50*/  SHFL.IDX PT, R2, R25, 0x1, 0x1c1f ;  /* 0x003c1f0019027f89 */ /* 0x00246400000e0000 */
.L_x_2600:
[----:B------:R-:W-:Y:S01]  /*3a60*/  IMAD.SHL.U32 R3, R203, 0x2, RZ ;  /* 0x00000002cb037824 */ /* 0x000fe200078e00ff */
[----:B------:R-:W-:Y:S01]  /*3a70*/  ISETP.LT.OR P1, PT, R0, 0x21, P4 ;  /* 0x000000210000780c */ /* 0x000fe20002721670 */
[----:B------:R-:W-:-:S03]  /*3a80*/  IMAD.SHL.U32 R21, R237, 0x2, RZ ;  /* 0x00000002ed157824 */ /* 0x000fc600078e00ff */
[----:B-12---:R-:W-:Y:S01]  /*3a90*/  IADD3 R24, P0, R2, R3, RZ ;  /* 0x0000000302187210 */ /* 0x006fe20007f1e0ff */
[----:B------:R-:W-:-:S04]  /*3aa0*/  IMAD.SHL.U32 R3, R238, 0x2, RZ ;  /* 0x00000002ee037824 */ /* 0x000fc800078e00ff */
[----:B---3--:R-:W-:Y:S01]  /*3ab0*/  IMAD.X R25, R20, 0x1, R218, P0 ;  /* 0x0000000114197824 */ /* 0x008fe200000e06da */
        /* <DEDUP_REMOVED lines=12> */
.L_x_2400:
[----:B--23--:R-:W-:Y:S05]  /*3b80*/  BSYNC B0 ;  /* 0x0000000000007941 */ /* 0x00cfea0003800000 */
.L_x_2399:
[----:B------:R-:W0:Y:S01]  /*3b90*/  LDGDEPBAR ;  /* 0x00000000000079af */ /* 0x000e220000000000 */
[----:B------:R-:W-:Y:S01]  /*3ba0*/  WARPSYNC 0xffffffff ;  /* 0xffffffff00007948 */ /* 0x000fe20003800000 */
[C---:B-1----:R-:W-:Y:S01]  /*3bb0*/  HMMA.16816.F32.BF16 R56, R8.reuse, R40, RZ ;  /* 0x000000280838723c */ /* 0x042fe200000418ff */
[----:B------:R-:W-:Y:S01]  /*3bc0*/  ISETP.GT.AND P0, PT, R31, R239, PT ;  /* 0x000000ef1f00720c */ /* 0x000fe20003f04270 */
[----:B------:R-:W-:Y:S06]  /*3bd0*/  BSSY B1, `(.L_x_2402) ;  /* 0x00000af000017945 */ /* 0x000fec0003800000 */
[C---:B------:R-:W-:Y:S08]  /*3be0*/  HMMA.16816.F32.BF16 R48, R8.reuse, R36, RZ ;  /* 0x000000240830723c */ /* 0x040ff000000418ff */
[C---:B------:R-:W-:Y:S08]  /*3bf0*/  HMMA.16816.F32.BF16 R20, R8.reuse, R32, RZ ;  /* 0x000000200814723c */ /* 0x040ff000000418ff */
[C---:B------:R-:W-:Y:S08]  /*3c00*/  HMMA.16816.F32.BF16 R52, R8.reuse, R42, RZ ;  /* 0x0000002a0834723c */ /* 0x040ff000000418ff */
[C---:B------:R-:W-:Y:S08]  /*3c10*/  HMMA.16816.F32.BF16 R24, R8.reuse, R38, RZ ;  /* 0x000000260818723c */ /* 0x040ff000000418ff */
        /* <DEDUP_REMOVED lines=15> */
[C---:B------:R-:W-:Y:S01]  /*3d10*/  HMMA.16816.F32.BF16 R100, R4.reuse, R46, R52 ;  /* 0x0000002e0464723c */ /* 0x040fe20000041834 */
[----:B------:R-:W-:Y:S07]  /*3d20*/  LDSM.16.M88.4 R52, [R194] ;  /* 0x00000000c234783b */ /* 0x000fee0000000200 */
[C---:B------:R-:W-:Y:S01]  /*3d30*/  HMMA.16816.F32.BF16 R92, R4.reuse, R66, R24 ;  /* 0x00000042045c723c */ /* 0x040fe20000041818 */
[----:B------:R-:W-:Y:S07]  /*3d40*/  LDSM.16.M88.4 R24, [R188+0x2000] ;  /* 0x00200000bc18783b */ /* 0x000fee0000000200 */
[----:B------:R-:W-:Y:S01]  /*3d50*/  HMMA.16816.F32.BF16 R80, R4, R78, R8 ;  /* 0x0000004e0450723c */ /* 0x000fe20000041808 */
[----:B------:R-:W1:Y:S04]  /*3d60*/  LDSM.16.M88.4 R4, [R187+0x3000] ;  /* 0x00300000bb04783b */ /* 0x000e680000000200 */
[----:B------:R-:W2:Y:S03]  /*3d70*/  LDSM.16.M88.4 R8, [R187+0x2000] ;  /* 0x00200000bb08783b */ /* 0x000ea60000000200 */
[C---:B------:R-:W-:Y:S01]  /*3d80*/  HMMA.16816.F32.BF16 R68, R16.reuse, R44, R60 ;  /* 0x0000002c1044723c */ /* 0x040fe2000004183c */
[----:B------:R-:W3:Y:S07]  /*3d90*/  LDSM.16.M88.4 R60, [R193] ;  /* 0x00000000c13c783b */ /* 0x000eee0000000200 */
[C---:B------:R-:W-:Y:S08]  /*3da0*/  HMMA.16816.F32.BF16 R44, R16.reuse, R46, R40 ;  /* 0x0000002e102c723c */ /* 0x040ff00000041828 */
[C---:B------:R-:W-:Y:S08]  /*3db0*/  HMMA.16816.F32.BF16 R48, R16.reuse, R64, R72 ;  /* 0x000000401030723c */ /* 0x040ff00000041848 */
[C---:B------:R-:W-:Y:S08]  /*3dc0*/  HMMA.16816.F32.BF16 R72, R16.reuse, R76, R84 ;  /* 0x0000004c1048723c */ /* 0x040ff00000041854 */
[C---:B------:R-:W-:Y:S08]  /*3dd0*/  HMMA.16816.F32.BF16 R40, R16.reuse, R66, R88 ;  /* 0x000000421028723c */ /* 0x040ff00000041858 */
[----:B------:R-:W-:Y:S08]  /*3de0*/  HMMA.16816.F32.BF16 R16, R16, R78, R96 ;  /* 0x0000004e1010723c */ /* 0x000ff00000041860 */
[C---:B-1----:R-:W-:Y:S08]  /*3df0*/  HMMA.16816.F32.BF16 R64, R4.reuse, R36, R112 ;  /* 0x000000240440723c */ /* 0x042ff00000041870 */
[C---:B------:R-:W-:Y:S08]  /*3e00*/  HMMA.16816.F32.BF16 R100, R4.reuse, R38, R100 ;  /* 0x000000260464723c */ /* 0x040ff00000041864 */
[C---:B------:R-:W-:Y:S08]  /*3e10*/  HMMA.16816.F32.BF16 R84, R4.reuse, R14, R80 ;  /* 0x0000000e0454723c */ /* 0x040ff00000041850 */
[----:B------:R-:W-:Y:S08]  /*3e20*/  HMMA.16816.F32.BF16 R108, R4, R32, R108 ;  /* 0x00000020046c723c */ /* 0x000ff0000004186c */
[----:B--2---:R-:W-:Y:S08]  /*3e30*/  HMMA.16816.F32.BF16 R80, R8, R36, R68 ;  /* 0x000000240850723c */ /* 0x004ff00000041844 */
[C---:B------:R-:W-:Y:S08]  /*3e40*/  HMMA.16816.F32.BF16 R104, R4.reuse, R12, R104 ;  /* 0x0000000c0468723c */ /* 0x040ff00000041868 */
[----:B------:R-:W-:Y:S08]  /*3e50*/  HMMA.16816.F32.BF16 R92, R4, R34, R92 ;  /* 0x00000022045c723c */ /* 0x000ff0000004185c */
        /* <DEDUP_REMOVED lines=11> */
[C---:B------:R-:W-:Y:S08]  /*3f10*/  HMMA.16816.F32.BF16 R64, R20.reuse, R58, R100 ;  /* 0x0000003a1440723c */ /* 0x040ff00000041864 */
[----:B------:R-:W-:Y:S08]  /*3f20*/  HMMA.16816.F32.BF16 R112, R20, R52, R108 ;  /* 0x000000341470723c */ /* 0x000ff0000004186c */
[----:B------:R-:W-:Y:S08]  /*3f30*/  HMMA.16816.F32.BF16 R100, R24, R56, R80 ;  /* 0x000000381864723c */ /* 0x000ff00000041850 */
[C---:B------:R-:W-:Y:S08]  /*3f40*/  HMMA.16816.F32.BF16 R108, R20.reuse, R54, R92 ;  /* 0x00000036146c723c */ /* 0x040ff0000004185c */
[----:B---3--:R-:W-:Y:S08]  /*3f50*/  HMMA.16816.F32.BF16 R116, R20, R60, R104 ;  /* 0x0000003c1474723c */ /* 0x008ff00000041868 */
[----:B------:R-:W-:Y:S08]  /*3f60*/  HMMA.16816.F32.BF16 R96, R24, R58, R76 ;  /* 0x0000003a1860723c */ /* 0x000ff0000004184c */
[----:B------:R-:W-:Y:S01]  /*3f70*/  HMMA.16816.F32.BF16 R104, R20, R62, R84 ;  /* 0x0000003e1468723c */ /* 0x000fe20000041854 */
[----:B------:R-:W-:Y:S07]  /*3f80*/  LDSM.16.M88.4 R20, [R190] ;  /* 0x00000000be14783b */ /* 0x000fee0000000200 */
[C---:B------:R-:W-:Y:S01]  /*3f90*/  HMMA.16816.F32.BF16 R92, R24.reuse, R52, R36 ;  /* 0x00000034185c723c */ /* 0x040fe20000041824 */
[----:B------:R-:W-:Y:S07]  /*3fa0*/  LDSM.16.M88.4 R36, [R192] ;  /* 0x00000000c024783b */ /* 0x000fee0000000200 */
        /* <DEDUP_REMOVED lines=8> */
[----:B------:R-:W-:Y:S08]  /*4030*/  HMMA.16816.F32.BF16 R72, R12, R50, R64 ;  /* 0x000000320c48723c */ /* 0x000ff00000041840 */
[C---:B--2---:R-:W-:Y:S08]  /*4040*/  HMMA.16816.F32.BF16 R52, R16.reuse, R48, R100 ;  /* 0x000000301034723c */ /* 0x044ff00000041864 */
[----:B------:R-:W-:Y:S08]  /*4050*/  HMMA.16816.F32.BF16 R48, R16, R50, R96 ;  /* 0x000000321030723c */ /* 0x000ff00000041860 */
[C---:B------:R-:W-:Y:S08]  /*4060*/  HMMA.16816.F32.BF16 R68, R12.reuse, R44, R112 ;  /* 0x0000002c0c44723c */ /* 0x040ff00000041870 */
[C---:B------:R-:W-:Y:S08]  /*4070*/  HMMA.16816.F32.BF16 R64, R12.reuse, R46, R108 ;  /* 0x0000002e0c40723c */ /* 0x040ff0000004186c */
[C---:B------:R-:W-:Y:S08]  /*4080*/  HMMA.16816.F32.BF16 R60, R12.reuse, R40, R116 ;  /* 0x000000280c3c723c */ /* 0x040ff00000041874 */
[----:B------:R-:W-:Y:S08]  /*4090*/  HMMA.16816.F32.BF16 R56, R12, R42, R104 ;  /* 0x0000002a0c38723c */ /* 0x000ff00000041868 */
[C---:B------:R-:W-:Y:S08]  /*40a0*/  HMMA.16816.F32.BF16 R24, R16.reuse, R44, R92 ;  /* 0x0000002c1018723c */ /* 0x040ff0000004185c */
[C---:B------:R-:W-:Y:S08]  /*40b0*/  HMMA.16816.F32.BF16 R44, R16.reuse, R46, R88 ;  /* 0x0000002e102c723c */ /* 0x040ff00000041858 */
[C---:B------:R-:W-:Y:S08]  /*40c0*/  HMMA.16816.F32.BF16 R12, R16.reuse, R40, R84 ;  /* 0x00000028100c723c */ /* 0x040ff00000041854 */
[----:B------:R-:W-:Y:S08]  /*40d0*/  HMMA.16816.F32.BF16 R16, R16, R42, R80 ;  /* 0x0000002a1010723c */ /* 0x000ff00000041850 */
[C---:B---3--:R-:W-:Y:S08]  /*40e0*/  HMMA.16816.F32.BF16 R76, R4.reuse, R36, R76 ;  /* 0x00000024044c723c */ /* 0x048ff0000004184c */
[----:B------:R-:W-:Y:S08]  /*40f0*/  HMMA.16816.F32.BF16 R72, R4, R38, R72 ;  /* 0x000000260448723c */ /* 0x000ff00000041848 */
[C---:B----4-:R-:W-:Y:S08]  /*4100*/  HMMA.16816.F32.BF16 R52, R8.reuse, R36, R52 ;  /* 0x000000240834723c */ /* 0x050ff00000041834 */
[----:B------:R-:W-:Y:S08]  /*4110*/  HMMA.16816.F32.BF16 R48, R8, R38, R48 ;  /* 0x000000260830723c */ /* 0x000ff00000041830 */
[C---:B------:R-:W-:Y:S08]  /*4120*/  HMMA.16816.F32.BF16 R68, R4.reuse, R32, R68 ;  /* 0x000000200444723c */ /* 0x040ff00000041844 */
[----:B------:R-:W-:Y:S08]  /*4130*/  HMMA.16816.F32.BF16 R64, R4, R34, R64 ;  /* 0x000000220440723c */ /* 0x000ff00000041840 */
[C---:B------:R-:W-:Y:S08]  /*4140*/  HMMA.16816.F32.BF16 R36, R8.reuse, R32, R24 ;  /* 0x000000200824723c */ /* 0x040ff00000041818 */
[----:B------:R-:W-:Y:S08]  /*4150*/  HMMA.16816.F32.BF16 R32, R8, R34, R44 ;  /* 0x000000220820723c */ /* 0x000ff0000004182c */
[C---:B------:R-:W-:Y:S08]  /*4160*/  HMMA.16816.F32.BF16 R60, R4.reuse, R20, R60 ;  /* 0x00000014043c723c */ /* 0x040ff0000004183c */
[----:B------:R-:W-:Y:S08]  /*4170*/  HMMA.16816.F32.BF16 R56, R4, R22, R56 ;  /* 0x000000160438723c */ /* 0x000ff00000041838 */
[C---:B------:R-:W-:Y:S08]  /*4180*/  HMMA.16816.F32.BF16 R44, R8.reuse, R20, R12 ;  /* 0x00000014082c723c */ /* 0x040ff0000004180c */
[----:B------:R-:W-:Y:S01]  /*4190*/  HMMA.16816.F32.BF16 R40, R8, R22, R16 ;  /* 0x000000160828723c */ /* 0x000fe20000041810 */
[----:B------:R-:W-:Y:S06]  /*41a0*/  BAR.SYNC.DEFER_BLOCKING 0x0 ;  /* 0x0000000000007b1d */ /* 0x000fec0000010000 */
[----:B------:R-:W-:Y:S01]  /*41b0*/  @!UPT UIADD3 URZ, URZ, URZ, URZ ;  /* 0x0000003f3f3ff290 */ /* 0x000fe2000fffe03f */
[----:B------:R-:W-:Y:S11]  /*41c0*/  @!P0 BRA `(.L_x_2403) ;  /* 0x000004f000008947 */ /* 0x000ff60003800000 */
[----:B------:R-:W-:Y:S01]  /*41d0*/  IMAD.MOV.U32 R0, RZ, RZ, c[0x0][0x2b8] ;  /* 0x0000ae00ff007624 */ /* 0x000fe200078e00ff */
[C---:B------:R-:W-:Y:S01]  /*41e0*/  IADD3 R2, R240.reuse, R30, R242 ;  /* 0x0000001ef0027210 */ /* 0x040fe20007ffe0f2 */
[----:B------:R-:W-:Y:S01]  /*41f0*/  IMAD.MOV.U32 R200, RZ, RZ, RZ ;  /* 0x000000ffffc87224 */ /* 0x000fe200078e00ff */
[----:B------:R-:W-:-:S02]  /*4200*/  ISETP.GT.AND P1, PT, R240, 0x2f, PT ;  /* 0x0000002ff000780c */ /* 0x000fc40003f24270 */
[----:B------:R-:W-:Y:S02]  /*4210*/  ISETP.NE.AND P2, PT, R0, 0x1, PT ;  /* 0x000000010000780c */ /* 0x000fe40003f45270 */
[----:B------:R-:W-:-:S05]  /*4220*/  IADD3 R2, R2, -0x30, RZ ;  /* 0xffffffd002027810 */ /* 0x000fca0007ffe0ff */
[----:B------:R-:W-:-:S06]  /*4230*/  IMAD.MOV.U32 R0, RZ, RZ, R2 ;  /* 0x000000ffff007224 */ /* 0x000fcc00078e0002 */
        /* <DEDUP_REMOVED lines=26> */
.L_x_2601:
[----:B------:R-:W-:Y:S05]  /*43e0*/  BRA.DIV ~URZ, `(.L_x_2405) ;  /* 0x000141e27f007947 */ /* 0x000fea000b800000 */
[----:B------:R3:W4:Y:S02]  /*43f0*/  SHFL.IDX PT, R0, R8, RZ, 0x1c1f ;  /* 0x001c1fff08007589 */ /* 0x00072400000e0000 */
.L_x_2602:
        /* <DEDUP_REMOVED lines=20> */
.L_x_2407:
[----:B------:R-:W-:Y:S05]  /*4540*/  BSYNC B0 ;  /* 0x0000000000007941 */ /* 0x000fea0003800000 */
.L_x_2406:
[----:B------:R-:W-:Y:S01]  /*4550*/  ISETP.GE.AND P0, PT, R9, 0x21, PT ;  /* 0x000000210900780c */ /* 0x000fe20003f06270 */
[----:B------:R-:W-:Y:S06]  /*4560*/  BRA.DIV ~URZ, `(.L_x_2408) ;  /* 0x000140d27f007947 */ /* 0x000fec000b800000 */
[----:B--2---:R2:W1:Y:S04]  /*4570*/  SHFL.IDX PT, R4, R5, 0x1, 0x1c1f ;  /* 0x003c1f0005047f89 */ /* 0x00446800000e0000 */
[----:B----4-:R2:W4:Y:S02]  /*4580*/  SHFL.IDX PT, R0, R8, 0x1, 0x1c1f ;  /* 0x003c1f0008007f89 */ /* 0x01052400000e0000 */
.L_x_2603:
[----:B------:R-:W-:Y:S05]  /*4590*/  @!P0 BRA `(.L_x_2403) ;  /* 0x0000012000008947 */ /* 0x000fea0003800000 */
[C---:B------:R-:W-:Y:S01]  /*45a0*/  IMAD.SHL.U32 R2, R203.reuse, 0x2, RZ ;  /* 0x00000002cb027824 */ /* 0x040fe200078e00ff */
[----:B------:R-:W-:Y:S01]  /*45b0*/  ISETP.GE.AND P0, PT, R203, c[0x0][0x1d4], PT ;  /* 0x00007500cb007a0c */ /* 0x000fe20003f06270 */
[----:B------:R-:W-:Y:S02]  /*45c0*/  IMAD.SHL.U32 R6, R237, 0x2, RZ ;  /* 0x00000002ed067824 */ /* 0x000fe400078e00ff */
[----:B-12---:R-:W-:Y:S01]  /*45d0*/  IMAD.SHL.U32 R5, R238, 0x2, RZ ;  /* 0x00000002ee057824 */ /* 0x006fe200078e00ff */
[----:B----4-:R-:W-:-:S05]  /*45e0*/  IADD3 R2, P1, R0, R2, RZ ;  /* 0x0000000200027210 */ /* 0x010fca0007f3e0ff */
[----:B------:R-:W-:Y:S01]  /*45f0*/  IMAD.X R3, R4, 0x1, R218, P1 ;  /* 0x0000000104037824 */ /* 0x000fe200008e06da */
        /* <DEDUP_REMOVED lines=12> */
.L_x_2403:
[----:B------:R-:W-:Y:S05]  /*46c0*/  BSYNC B1 ;  /* 0x0000000000017941 */ /* 0x000fea0003800000 */
.L_x_2402:
[----:B----4-:R-:W4:Y:S01]  /*46d0*/  LDL R0, [R1+0x10] ;  /* 0x0000100001007983 */ /* 0x010f220000100800 */
[----:B--2---:R-:W-:-:S03]  /*46e0*/  IMAD.MOV.U32 R2, RZ, RZ, c[0x0][0x2c4] ;  /* 0x0000b100ff027624 */ /* 0x004fc600078e00ff */
[----:B------:R-:W0:Y:S02]  /*46f0*/  LDGDEPBAR ;  /* 0x00000000000079af */ /* 0x000e240000000000 */
[----:B------:R-:W-:Y:S01]  /*4700*/  ISETP.NE.AND P0, PT, R2, 0x1, PT ;  /* 0x000000010200780c */ /* 0x000fe20003f05270 */
[----:B------:R-:W-:Y:S01]  /*4710*/  ULDC UR4, c[0x0][0x324] ;  /* 0x0000c90000047ab9 */ /* 0x000fe20000000800 */
[C---:B------:R-:W-:Y:S01]  /*4720*/  IADD3 R2, -R236.reuse, 0x1, R29 ;  /* 0x00000001ec027810 */ /* 0x040fe20007ffe11d */
[----:B------:R-:W-:Y:S01]  /*4730*/  ULOP3.LUT UR4, URZ, UR4, URZ, 0x33, !UPT ;  /* 0x000000043f047292 */ /* 0x000fe2000f8e333f */
[----:B------:R-:W-:Y:S01]  /*4740*/  IMAD.IADD R10, R29, 0x1, -R236 ;  /* 0x000000011d0a7824 */ /* 0x000fe200078e0aec */
[----:B------:R-:W-:Y:S01]  /*4750*/  IADD3 R11, -R236, R28, RZ ;  /* 0x0000001cec0b7210 */ /* 0x000fe20007ffe1ff */
[----:B----4-:R-:W-:-:S07]  /*4760*/  IMAD.IADD R0, R0, 0x1, R252 ;  /* 0x0000000100007824 */ /* 0x010fce00078e02fc */
[----:B------:R-:W-:-:S04]  /*4770*/  @P0 IMAD.HI.U32 R3, R0, c[0x0][0x2c8], RZ ;  /* 0x0000b20000030a27 */ /* 0x000fc800078e00ff */
[----:B------:R-:W-:Y:S01]  /*4780*/  IMAD.MOV.U32 R7, RZ, RZ, R0 ;  /* 0x000000ffff077224 */ /* 0x000fe200078e0000 */
[----:B------:R-:W-:-:S04]  /*4790*/  IADD3 R0, R2, -R230, RZ ;  /* 0x800000e602007210 */ /* 0x000fc80007ffe0ff */
[C---:B------:R-:W-:Y:S02]  /*47a0*/  IADD3 R9, R0.reuse, UR4, RZ ;  /* 0x0000000400097c10 */ /* 0x040fe4000fffe0ff */
[----:B------:R-:W-:Y:S02]  /*47b0*/  @P0 SHF.R.U32.HI R7, RZ, c[0x0][0x2cc], R3 ;  /* 0x0000b300ff070a19 */ /* 0x000fe40000011603 */
[----:B---3--:R-:W-:Y:S01]  /*47c0*/  IADD3 R8, R0, c[0x0][0x328], RZ ;  /* 0x0000ca0000087a10 */ /* 0x008fe20007ffe0ff */
[----:B------:R-:W-:Y:S05]  /*47d0*/  BRA.DIV ~URZ, `(.L_x_2409) ;  /* 0x00013f327f007947 */ /* 0x000fea000b800000 */
[----:B------:R2:W3:Y:S02]  /*47e0*/  SHFL.IDX PT, R2, R7, RZ, 0x1c1f ;  /* 0x001c1fff07027589 */ /* 0x0004e400000e0000 */
.L_x_2604:
[----:B------:R-:W-:Y:S01]  /*47f0*/  IMAD.MOV.U32 R0, RZ, RZ, c[0x0][0x32c] ;  /* 0x0000cb00ff007624 */ /* 0x000fe200078e00ff */
[----:B---3--:R-:W-:-:S04]  /*4800*/  IADD3 R3, R8, R2, RZ ;  /* 0x0000000208037210 */ /* 0x008fc80007ffe0ff */
[----:B------:R-:W-:Y:S01]  /*4810*/  ISETP.GE.AND P0, PT, R0, 0x1, PT ;  /* 0x000000010000780c */ /* 0x000fe20003f06270 */
[----:B------:R-:W-:Y:S01]  /*4820*/  IMAD.IADD R0, R9, 0x1, R2 ;  /* 0x0000000109007824 */ /* 0x000fe200078e0202 */
[----:B-1----:R-:W-:-:S11]  /*4830*/  IMNMX R4, R10, R3, PT ;  /* 0x000000030a047217 */ /* 0x002fd60003800200 */
        /* <DEDUP_REMOVED lines=12> */
.L_x_2412:
[----:B------:R-:W-:-:S04]  /*4900*/  MOV R3, 0x1 ;  /* 0x0000000100037802 */ /* 0x000fc80000000f00 */
[----:B------:R-:W-:-:S13]  /*4910*/  ISETP.NE.AND P0, PT, R3, c[0x0][0x32c], PT ;  /* 0x0000cb0003007a0c */ /* 0x000fda0003f05270 */
[----:B------:R-:W-:-:S05]  /*4920*/  @P0 IMAD.HI.U32 R3, R2, c[0x0][0x330], RZ ;  /* 0x0000cc0002030a27 */ /* 0x000fca00078e00ff */
[----:B------:R-:W-:Y:S02]  /*4930*/  @P0 SHF.R.U32.HI R2, RZ, c[0x0][0x334], R3 ;  /* 0x0000cd00ff020a19 */ /* 0x000fe40000011603 */
.L_x_2413:
[----:B------:R-:W-:Y:S05]  /*4940*/  BSYNC B0 ;  /* 0x0000000000007941 */ /* 0x000fea0003800000 */
.L_x_2411:
[----:B------:R-:W-:-:S05]  /*4950*/  IMAD R2, R2, c[0x0][0x32c], R11 ;  /* 0x0000cb0002027a24 */ /* 0x000fca00078e020b */
[----:B------:R-:W-:Y:S02]  /*4960*/  IADD3 R3, R2, c[0x0][0x32c], RZ ;  /* 0x0000cb0002037a10 */ /* 0x000fe40007ffe0ff */
[----:B------:R-:W-:Y:S02]  /*4970*/  IMNMX R0, R0, R2, !PT ;  /* 0x0000000200007217 */ /* 0x000fe40007800200 */
[----:B------:R-:W-:Y:S02]  /*4980*/  IMNMX R4, R4, R3, PT ;  /* 0x0000000304047217 */ /* 0x000fe40003800200 */
.L_x_2410:
[----:B------:R-:W-:Y:S05]  /*4990*/  BRA.DIV ~URZ, `(.L_x_2414) ;  /* 0x00013de27f007947 */ /* 0x000fea000b800000 */
[----:B------:R1:W3:Y:S02]  /*49a0*/  SHFL.IDX PT, R2, R7, 0x1, 0x1c1f ;  /* 0x003c1f0007027f89 */ /* 0x0002e400000e0000 */
.L_x_2605:
[----:B------:R-:W-:Y:S02]  /*49b0*/  IMAD.MOV.U32 R3, RZ, RZ, c[0x0][0x32c] ;  /* 0x0000cb00ff037624 */ /* 0x000fe400078e00ff */
[----:B---3--:R-:W-:-:S03]  /*49c0*/  IMAD.IADD R5, R9, 0x1, R2 ;  /* 0x0000000109057824 */ /* 0x008fc600078e0202 */
[----:B------:R-:W-:Y:S02]  /*49d0*/  ISETP.GE.AND P0, PT, R3, 0x1, PT ;  /* 0x000000010300780c */ /* 0x000fe40003f06270 */
[----:B------:R-:W-:-:S04]  /*49e0*/  IADD3 R3, R8, R2, RZ ;  /* 0x0000000208037210 */ /* 0x000fc80007ffe0ff */
[----:B------:R-:W-:-:S07]  /*49f0*/  IMNMX R6, R10, R3, PT ;  /* 0x000000030a067217 */ /* 0x000fce0003800200 */
        /* <DEDUP_REMOVED lines=12> */
.L_x_2417:
[----:B------:R-:W-:-:S04]  /*4ac0*/  MOV R3, 0x1 ;  /* 0x0000000100037802 */ /* 0x000fc80000000f00 */
[----:B------:R-:W-:-:S13]  /*4ad0*/  ISETP.NE.AND P0, PT, R3, c[0x0][0x32c], PT ;  /* 0x0000cb0003007a0c */ /* 0x000fda0003f05270 */
[----:B------:R-:W-:-:S05]  /*4ae0*/  @P0 IMAD.HI.U32 R3, R2, c[0x0][0x330], RZ ;  /* 0x0000cc0002030a27 */ /* 0x000fca00078e00ff */
[----:B------:R-:W-:Y:S02]  /*4af0*/  @P0 SHF.R.U32.HI R2, RZ, c[0x0][0x334], R3 ;  /* 0x0000cd00ff020a19 */ /* 0x000fe40000011603 */
.L_x_2418:
[----:B------:R-:W-:Y:S05]  /*4b00*/  BSYNC B0 ;  /* 0x0000000000007941 */ /* 0x000fea0003800000 */
.L_x_2416:
[----:B------:R-:W-:-:S05]  /*4b10*/  IMAD R2, R2, c[0x0][0x32c], R11 ;  /* 0x0000cb0002027a24 */ /* 0x000fca00078e020b */
[----:B------:R-:W-:Y:S02]  /*4b20*/  IADD3 R3, R2, c[0x0][0x32c], RZ ;  /* 0x0000cb0002037a10 */ /* 0x000fe40007ffe0ff */
[----:B------:R-:W-:Y:S02]  /*4b30*/  IMNMX R5, R5, R2, !PT ;  /* 0x0000000205057217 */ /* 0x000fe40007800200 */
[----:B------:R-:W-:Y:S02]  /*4b40*/  IMNMX R6, R6, R3, PT ;  /* 0x0000000306067217 */ /* 0x000fe40003800200 */
.L_x_2415:
        /* <DEDUP_REMOVED lines=16> */
[----:B------:R-:W-:Y:S02]  /*4c50*/  ISETP.GE.AND P2, PT, R28, 0x21, PT ;  /* 0x000000211c00780c */ /* 0x000fe40003f46270 */
[----:B------:R-:W-:Y:S02]  /*4c60*/  FSEL R21, R48, -INF , !P0 ;  /* 0xff80000030157808 */ /* 0x000fe40004000000 */
[----:B------:R-:W-:Y:S02]  /*4c70*/  ISETP.GT.AND P0, PT, R0, 0x9, !P1 ;  /* 0x000000090000780c */ /* 0x000fe40004f04270 */
[----:B------:R-:W-:Y:S02]  /*4c80*/  LOP3.LUT R198, R198, 0xfffffffe, RZ, 0xc0, !PT ;  /* 0xfffffffec6c67812 */ /* 0x000fe400078ec0ff */
[----:B------:R-:W-:Y:S02]  /*4c90*/  ISETP.LT.OR P0, PT, R4, 0xa, P0 ;  /* 0x0000000a0400780c */ /* 0x000fe40000701670 */
[----:B------:R-:W-:-:S02]  /*4ca0*/  @P1 LOP3.LUT R198, R198, 0x1, RZ, 0xfc, !PT ;  /* 0x00000001c6c61812 */ /* 0x000fc400078efcff */
[----:B------:R-:W-:Y:S02]  /*4cb0*/  FSEL R24, R49, -INF , !P0 ;  /* 0xff80000031187808 */ /* 0x000fe40004000000 */
[----:B------:R-:W-:Y:S02]  /*4cc0*/  ISETP.GT.AND P0, PT, R0, 0x10, !P6 ;  /* 0x000000100000780c */ /* 0x000fe40007704270 */
[----:B------:R-:W-:Y:S02]  /*4cd0*/  ISETP.GE.AND P1, PT, R28, 0x22, PT ;  /* 0x000000221c00780c */ /* 0x000fe40003f26270 */
        /* <DEDUP_REMOVED lines=18> */
[----:B------:R-:W-:-:S13]  /*4e00*/  ISETP.GE.AND P0, PT, R28, 0x29, PT ;  /* 0x000000291c00780c */ /* 0x000fda0003f06270 */
[----:B------:R-:W-:Y:S02]  /*4e10*/  @P0 LOP3.LUT R198, R198, 0x4, RZ, 0xfc, !PT ;  /* 0x00000004c6c60812 */ /* 0x000fe400078efcff */
[----:B------:R-:W-:Y:S02]  /*4e20*/  ISETP.GT.AND P0, PT, R0, 0x28, !P0 ;  /* 0x000000280000780c */ /* 0x000fe40004704270 */
[----:B------:R-:W-:Y:S02]  /*4e30*/  LOP3.LUT R198, R198, 0xfffffff7, RZ, 0xc0, !PT ;  /* 0xfffffff7c6c67812 */ /* 0x000fe400078ec0ff */
[----:B------:R-:W-:-:S04]  /*4e40*/  ISETP.LT.OR P0, PT, R4, 0x29, P0 ;  /* 0x000000290400780c */ /* 0x000fc80000701670 */
[----:B------:R-:W-:Y:S02]  /*4e50*/  FSEL R130, R40, -INF , !P0 ;  /* 0xff80000028827808 */ /* 0x000fe40004000000 */
[----:B------:R-:W-:-:S13]  /*4e60*/  ISETP.GE.AND P0, PT, R28, 0x1, PT ;  /* 0x000000011c00780c */ /* 0x000fda0003f06270 */
[----:B------:R-:W-:Y:S02]  /*4e70*/  @P0 LOP3.LUT R198, R198, 0x8, RZ, 0xfc, !PT ;  /* 0x00000008c6c60812 */ /* 0x000fe400078efcff */
[----:B------:R-:W-:Y:S02]  /*4e80*/  ISETP.GT.AND P0, PT, R0, RZ, !P0 ;  /* 0x000000ff0000720c */ /* 0x000fe40004704270 */
[----:B------:R-:W-:Y:S02]  /*4e90*/  LOP3.LUT R198, R198, 0xffffffdf, RZ, 0xc0, !PT ;  /* 0xffffffdfc6c67812 */ /* 0x000fe400078ec0ff */
        /* <DEDUP_REMOVED lines=8> */
[----:B------:R3:W4:Y:S02]  /*4f20*/  SHFL.IDX PT, R3, R7, 0x2, 0x1c1f ;  /* 0x005c1f0007037f89 */ /* 0x00072400000e0000 */
.L_x_2606:
        /* <DEDUP_REMOVED lines=17> */
.L_x_2422:
[----:B------:R-:W-:-:S04]  /*5040*/  MOV R4, 0x1 ;  /* 0x0000000100047802 */ /* 0x000fc80000000f00 */
[----:B------:R-:W-:-:S13]  /*5050*/  ISETP.NE.AND P0, PT, R4, c[0x0][0x32c], PT ;  /* 0x0000cb0004007a0c */ /* 0x000fda0003f05270 */
[----:B------:R-:W-:-:S05]  /*5060*/  @P0 IMAD.HI.U32 R4, R3, c[0x0][0x330], RZ ;  /* 0x0000cc0003040a27 */ /* 0x000fca00078e00ff */
[----:B------:R-:W-:Y:S02]  /*5070*/  @P0 SHF.R.U32.HI R3, RZ, c[0x0][0x334], R4 ;  /* 0x0000cd00ff030a19 */ /* 0x000fe40000011604 */
.L_x_2423:
[----:B------:R-:W-:Y:S05]  /*5080*/  BSYNC B0 ;  /* 0x0000000000007941 */ /* 0x000fea0003800000 */
.L_x_2421:
[----:B------:R-:W-:-:S05]  /*5090*/  IMAD R3, R3, c[0x0][0x32c], R11 ;  /* 0x0000cb0003037a24 */ /* 0x000fca00078e020b */
[----:B------:R-:W-:Y:S02]  /*50a0*/  IADD3 R4, R3, c[0x0][0x32c], RZ ;  /* 0x0000cb0003047a10 */ /* 0x000fe40007ffe0ff */
[----:B------:R-:W-:Y:S02]  /*50b0*/  IMNMX R0, R0, R3, !PT ;  /* 0x0000000300007217 */ /* 0x000fe40007800200 */
[----:B------:R-:W-:Y:S02]  /*50c0*/  IMNMX R2, R2, R4, PT ;  /* 0x0000000402027217 */ /* 0x000fe40003800200 */
.L_x_2420:
[----:B------:R-:W-:Y:S02]  /*50d0*/  LOP3.LUT P0, RZ, R198, 0x2, RZ, 0xc0, !PT ;  /* 0x00000002c6ff7812 */ /* 0x000fe4000780c0ff */
[----:B------:R-:W-:Y:S02]  /*50e0*/  P2R R3, PR, RZ, 0x40 ;  /* 0x00000040ff037803 */ /* 0x000fe40000000000 */
        /* <DEDUP_REMOVED lines=41> */
[----:B------:R-:W-:Y:S02]  /*5380*/  ISETP.GT.AND P0, PT, R0, RZ, !P6 ;  /* 0x000000ff0000720c */ /* 0x000fe40007704270 */
[----:B------:R-:W-:Y:S02]  /*5390*/  ISETP.NE.AND P6, PT, R3, RZ, PT ;  /* 0x000000ff0300720c */ /* 0x000fe40003fc5270 */
        /* <DEDUP_REMOVED lines=42> */
.L_x_2607:
        /* <DEDUP_REMOVED lines=17> */
.L_x_2427:
[----:B------:R-:W-:-:S04]  /*5750*/  MOV R4, 0x1 ;  /* 0x0000000100047802 */ /* 0x000fc80000000f00 */
[----:B------:R-:W-:-:S13]  /*5760*/  ISETP.NE.AND P0, PT, R4, c[0x0][0x32c], PT ;  /* 0x0000cb0004007a0c */ /* 0x000fda0003f05270 */
[----:B------:R-:W-:-:S05]  /*5770*/  @P0 IMAD.HI.U32 R4, R3, c[0x0][0x330], RZ ;  /* 0x0000cc0003040a27 */ /* 0x000fca00078e00ff */
[----:B------:R-:W-:Y:S02]  /*5780*/  @P0 SHF.R.U32.HI R3, RZ, c[0x0][0x334], R4 ;  /* 0x0000cd00ff030a19 */ /* 0x000fe40000011604 */
.L_x_2428:
[----:B------:R-:W-:Y:S05]  /*5790*/  BSYNC B0 ;  /* 0x0000000000007941 */ /* 0x000fea0003800000 */
.L_x_2426:
[----:B------:R-:W-:-:S05]  /*57a0*/  IMAD R3, R3, c[0x0][0x32c], R11 ;  /* 0x0000cb0003037a24 */ /* 0x000fca00078e020b */
[----:B------:R-:W-:Y:S02]  /*57b0*/  IADD3 R4, R3, c[0x0][0x32c], RZ ;  /* 0x0000cb0003047a10 */ /* 0x000fe40007ffe0ff */
[----:B------:R-:W-:Y:S02]  /*57c0*/  IMNMX R0, R0, R3, !PT ;  /* 0x0000000300007217 */ /* 0x000fe40007800200 */
[----:B------:R-:W-:Y:S02]  /*57d0*/  IMNMX R2, R2, R4, PT ;  /* 0x0000000402027217 */ /* 0x000fe40003800200 */
.L_x_2425:
[----:B------:R-:W-:Y:S02]  /*57e0*/  LOP3.LUT P0, RZ, R198, 0x2, RZ, 0xc0, !PT ;  /* 0x00000002c6ff7812 */ /* 0x000fe4000780c0ff */
[----:B------:R-:W-:Y:S02]  /*57f0*/  FMNMX.FTZ R3, R22, R25, !PT ;  /* 0x0000001916037209 */ /* 0x000fe40007810000 */
[----:B------:R-:W-:Y:S02]  /*5800*/  ISETP.GT.AND P0, PT, R0, 0x8, !P0 ;  /* 0x000000080000780c */ /* 0x000fe40004704270 */
[----:B------:R-:W-:-:S02]  /*5810*/  FMNMX.FTZ R3, R31, R3, !PT ;  /* 0x000000031f037209 */ /* 0x000fc40007810000 */
[----:B------:R-:W-:Y:S02]  /*5820*/  ISETP.LT.OR P0, PT, R2, 0x9, P0 ;  /* 0x000000090200780c */ /* 0x000fe40000701670 */
[----:B------:R-:W-:Y:S02]  /*5830*/  FMNMX.FTZ R3, R35, R3, !PT ;  /* 0x0000000323037209 */ /* 0x000fe40007810000 */
[----:B------:R-:W-:Y:S02]  /*5840*/  FSEL R11, R74, -INF , !P0 ;  /* 0xff8000004a0b7808 */ /* 0x000fe40004000000 */
[----:B------:R-:W-:Y:S02]  /*5850*/  LOP3.LUT P0, RZ, R198, 0x1, RZ, 0xc0, !PT ;  /* 0x00000001c6ff7812 */ /* 0x000fe4000780c0ff */
[----:B------:R-:W-:Y:S02]  /*5860*/  FMNMX.FTZ R3, R37, R3, !PT ;  /* 0x0000000325037209 */ /* 0x000fe40007810000 */
[----:B------:R-:W-:-:S02]  /*5870*/  ISETP.GT.AND P0, PT, R0, 0x9, !P0 ;  /* 0x000000090000780c */ /* 0x000fc40004704270 */
[----:B------:R-:W-:Y:S02]  /*5880*/  FMNMX.FTZ R3, R38, R3, !PT ;  /* 0x0000000326037209 */ /* 0x000fe40007810000 */
[----:B------:R-:W-:Y:S02]  /*5890*/  ISETP.LT.OR P0, PT, R2, 0xa, P0 ;  /* 0x0000000a0200780c */ /* 0x000fe40000701670 */
[----:B------:R-:W-:Y:S02]  /*58a0*/  FMNMX.FTZ R3, R39, R3, !PT ;  /* 0x0000000327037209 */ /* 0x000fe40007810000 */
[----:B------:R-:W-:Y:S02]  /*58b0*/  FSEL R16, R75, -INF , !P0 ;  /* 0xff8000004b107808 */ /* 0x000fe40004000000 */
[----:B------:R-:W-:Y:S02]  /*58c0*/  ISETP.GT.AND P0, PT, R0, 0x10, !P6 ;  /* 0x000000100000780c */ /* 0x000fe40007704270 */
[----:B------:R-:W-:-:S02]  /*58d0*/  LOP3.LUT P6, RZ, R198, 0x20, RZ, 0xc0, !PT ;  /* 0x00000020c6ff7812 */ /* 0x000fc400078cc0ff */
[----:B------:R-:W-:Y:S02]  /*58e0*/  ISETP.LT.OR P0, PT, R2, 0x11, P0 ;  /* 0x000000110200780c */ /* 0x000fe40000701670 */
[----:B------:R-:W-:Y:S02]  /*58f0*/  FMNMX.FTZ R3, R40, R3, !PT ;  /* 0x0000000328037209 */ /* 0x000fe40007810000 */
[----:B------:R-:W-:Y:S02]  /*5900*/  FSEL R17, R70, -INF , !P0 ;  /* 0xff80000046117808 */ /* 0x000fe40004000000 */
[----:B------:R-:W-:Y:S02]  /*5910*/  ISETP.GT.AND P0, PT, R0, 0x11, !P5 ;  /* 0x000000110000780c */ /* 0x000fe40006f04270 */
[----:B------:R-:W-:Y:S02]  /*5920*/  LOP3.LUT P5, RZ, R198, 0x8, RZ, 0xc0, !PT ;  /* 0x00000008c6ff7812 */ /* 0x000fe400078ac0ff */
[----:B------:R-:W-:-:S02]  /*5930*/  ISETP.LT.OR P0, PT, R2, 0x12, P0 ;  /* 0x000000120200780c */ /* 0x000fc40000701670 */
[----:B------:R-:W-:Y:S02]  /*5940*/  FMNMX.FTZ R3, R124, R3, !PT ;  /* 0x000000037c037209 */ /* 0x000fe40007810000 */
        /* <DEDUP_REMOVED lines=12> */
[C---:B------:R-:W-:Y:S02]  /*5a10*/  ISETP.GT.AND P0, PT, R0.reuse, 0x21, !P1 ;  /* 0x000000210000780c */ /* 0x040fe40004f04270 */
[----:B------:R-:W-:Y:S02]  /*5a20*/  ISETP.GT.AND P1, PT, R0, RZ, !P5 ;  /* 0x000000ff0000720c */ /* 0x000fe40006f24270 */
[C---:B------:R-:W-:Y:S02]  /*5a30*/  ISETP.LT.OR P0, PT, R2.reuse, 0x22, P0 ;  /* 0x000000220200780c */ /* 0x040fe40000701670 */
[----:B------:R-:W-:Y:S02]  /*5a40*/  ISETP.LT.OR P1, PT, R2, 0x1, P1 ;  /* 0x000000010200780c */ /* 0x000fe40000f21670 */
[----:B------:R-:W-:-:S02]  /*5a50*/  FSEL R120, R63, -INF , !P0 ;  /* 0xff8000003f787808 */ /* 0x000fc40004000000 */
[----:B------:R-:W-:Y:S02]  /*5a60*/  ISETP.GT.AND P0, PT, R0, 0x1, !P3 ;  /* 0x000000010000780c */ /* 0x000fe40005f04270 */
[----:B------:R-:W-:Y:S02]  /*5a70*/  FSEL R9, R78, -INF , !P1 ;  /* 0xff8000004e097808 */ /* 0x000fe40004800000 */
[----:B------:R-:W-:-:S04]  /*5a80*/  ISETP.LT.OR P0, PT, R2, 0x2, P0 ;  /* 0x000000020200780c */ /* 0x000fc80000701670 */
[----:B------:R-:W-:Y:S02]  /*5a90*/  FSEL R10, R79, -INF , !P0 ;  /* 0xff8000004f0a7808 */ /* 0x000fe40004000000 */
[----:B------:R-:W-:Y:S02]  /*5aa0*/  ISETP.GT.AND P0, PT, R0, 0x28, !P4 ;  /* 0x000000280000780c */ /* 0x000fe40006704270 */
[----:B--234-:R-:W-:Y:S02]  /*5ab0*/  FMNMX.FTZ R7, R9, R10, !PT ;  /* 0x0000000a09077209 */ /* 0x01cfe40007810000 */
[----:B------:R-:W-:Y:S02]  /*5ac0*/  ISETP.LT.OR P0, PT, R2, 0x29, P0 ;  /* 0x000000290200780c */ /* 0x000fe40000701670 */
[----:B------:R-:W-:Y:S02]  /*5ad0*/  FMNMX.FTZ R7, R11, R7, !PT ;  /* 0x000000070b077209 */ /* 0x000fe40007810000 */
[----:B------:R-:W-:-:S02]  /*5ae0*/  FSEL R107, R58, -INF , !P0 ;  /* 0xff8000003a6b7808 */ /* 0x000fc40004000000 */
[----:B------:R-:W-:Y:S02]  /*5af0*/  ISETP.GT.AND P0, PT, R0, 0x29, !P6 ;  /* 0x000000290000780c */ /* 0x000fe40007704270 */
[----:B------:R-:W-:Y:S02]  /*5b00*/  FMNMX.FTZ R0, R12, R13, !PT ;  /* 0x0000000d0c007209 */ /* 0x000fe40007810000 */
[----:B------:R-:W-:Y:S02]  /*5b10*/  ISETP.LT.OR P0, PT, R2, 0x2a, P0 ;  /* 0x0000002a0200780c */ /* 0x000fe40000701670 */
        /* <DEDUP_REMOVED lines=25> */
[----:B------:R-:W-:Y:S02]  /*5cb0*/  FSEL R105, R59, -INF , !P0 ;  /* 0xff8000003b697808 */ /* 0x000fe40004000000 */
[----:B------:R-:W-:-:S02]  /*5cc0*/  FMNMX.FTZ R3, R130, R4, !PT ;  /* 0x0000000482037209 */ /* 0x000fc40007810000 */
[----:B------:R-:W-:Y:S02]  /*5cd0*/  FMNMX.FTZ R2, R126, R2, !PT ;  /* 0x000000027e027209 */ /* 0x000fe40007810000 */
[----:B------:R-:W-:Y:S02]  /*5ce0*/  FMNMX.FTZ R0, R122, R0, !PT ;  /* 0x000000007a007209 */ /* 0x000fe40007810000 */
[----:B------:R-:W-:Y:S02]  /*5cf0*/  FMNMX.FTZ R7, R107, R7, !PT ;  /* 0x000000076b077209 */ /* 0x000fe40007810000 */
[----:B------:R-:W-:Y:S02]  /*5d00*/  FMNMX.FTZ R4, R129, R3, !PT ;  /* 0x0000000381047209 */ /* 0x000fe40007810000 */
[----:B------:R-:W-:Y:S02]  /*5d10*/  FMNMX.FTZ R5, R125, R2, !PT ;  /* 0x000000027d057209 */ /* 0x000fe40007810000 */
[----:B------:R-:W-:-:S02]  /*5d20*/  FMNMX.FTZ R6, R121, R0, !PT ;  /* 0x0000000079067209 */ /* 0x000fc40007810000 */
[----:B------:R-:W-:Y:S01]  /*5d30*/  FMNMX.FTZ R7, R105, R7, !PT ;  /* 0x0000000769077209 */ /* 0x000fe20007810000 */
[----:B------:R-:W-:Y:S05]  /*5d40*/  BRA.DIV ~URZ, `(.L_x_2429) ;  /* 0x00012b827f007947 */ /* 0x000fea000b800000 */
[----:B------:R1:W2:Y:S02]  /*5d50*/  SHFL.BFLY PT, R0, R4, 0x2, 0x1f ;  /* 0x0c401f0004007f89 */ /* 0x0002a400000e0000 */
.L_x_2608:
        /* <DEDUP_REMOVED lines=15> */
.L_x_2609:
[C---:B------:R-:W-:Y:S01]  /*5e50*/  FMUL.FTZ R0, R104.reuse, c[0x0][0x2d0] ;  /* 0x0000b40068007a20 */ /* 0x040fe20000410000 */
[----:B------:R-:W-:Y:S01]  /*5e60*/  FSETP.NEU.FTZ.AND P0, PT, R104, -INF , PT ;  /* 0xff8000006800780b */ /* 0x000fe20003f1d000 */
[C---:B------:R-:W-:Y:S01]  /*5e70*/  FMUL.FTZ R3, R103.reuse, c[0x0][0x2d0] ;  /* 0x0000b40067037a20 */ /* 0x040fe20000410000 */
[----:B----4-:R-:W-:Y:S01]  /*5e80*/  FMNMX.FTZ R101, R8, R7, !PT ;  /* 0x0000000708657209 */ /* 0x010fe20007810000 */
[----:B------:R-:W-:Y:S01]  /*5e90*/  WARPSYNC 0xffffffff ;  /* 0xffffffff00007948 */ /* 0x000fe20003800000 */
[----:B------:R-:W-:Y:S01]  /*5ea0*/  FSEL R20, R0, RZ, P0 ;  /* 0x000000ff00147208 */ /* 0x000fe20000000000 */
[----:B------:R-:W-:Y:S01]  /*5eb0*/  LDSM.16.MT88.4 R48, [R185+0xc00] ;  /* 0x000c0000b930783b */ /* 0x000fe20000004200 */
        /* <DEDUP_REMOVED lines=12> */
[----:B-1----:R-:W-:Y:S02]  /*5f80*/  FFMA.FTZ R0, R15, c[0x0][0x2d0], -R20 ;  /* 0x0000b4000f007a23 */ /* 0x002fe40000010814 */
[----:B------:R1:W-:Y:S01]  /*5f90*/  MUFU.EX2 R153, R4 ;  /* 0x0000000400997308 */ /* 0x0003e20000000800 */
[----:B------:R-:W-:Y:S04]  /*5fa0*/  LDSM.16.MT88.4 R64, [R185+0x1c00] ;  /* 0x001c0000b940783b */ /* 0x000fe80000004200 */
[----:B------:R-:W-:Y:S01]  /*5fb0*/  LDSM.16.MT88.4 R44, [R186] ;  /* 0x00000000ba2c783b */ /* 0x000fe20000004200 */
[----:B--2---:R-:W-:-:S02]  /*5fc0*/  FMUL.FTZ R2, R102, c[0x0][0x2d0] ;  /* 0x0000b40066027a20 */ /* 0x004fc40000410000 */
[----:B------:R2:W-:Y:S03]  /*5fd0*/  MUFU.EX2 R213, R0 ;  /* 0x0000000000d57308 */ /* 0x0005e60000000800 */
[----:B------:R-:W-:Y:S02]  /*5fe0*/  FSEL R2, R2, RZ, P0 ;  /* 0x000000ff02027208 */ /* 0x000fe40000000000 */
[----:B------:R-:W-:-:S03]  /*5ff0*/  FSETP.NEU.FTZ.AND P0, PT, R101, -INF , PT ;  /* 0xff8000006500780b */ /* 0x000fc60003f1d000 */
[----:B-1----:R-:W-:-:S04]  /*6000*/  FFMA.FTZ R4, R39, c[0x0][0x2d0], -R2 ;  /* 0x0000b40027047a23 */ /* 0x002fc80000010802 */
[----:B------:R1:W-:Y:S01]  /*6010*/  MUFU.EX2 R231, R4 ;  /* 0x0000000400e77308 */ /* 0x0003e20000000800 */
[----:B--2---:R-:W-:-:S07]  /*6020*/  FFMA.FTZ R0, R21, c[0x0][0x2d0], -R20 ;  /* 0x0000b40015007a23 */ /* 0x004fce0000010814 */
        /* <DEDUP_REMOVED lines=12> */
[----:B------:R1:W-:Y:S02]  /*60f0*/  MUFU.EX2 R72, R0 ;  /* 0x0000000000487308 */ /* 0x0003e40000000800 */
[----:B-1----:R-:W-:-:S06]  /*6100*/  FFMA.FTZ R0, R12, c[0x0][0x2d0], -R3 ;  /* 0x0000b4000c007a23 */ /* 0x002fcc0000010803 */
[----:B------:R1:W-:Y:S02]  /*6110*/  MUFU.EX2 R150, R0 ;  /* 0x0000000000967308 */ /* 0x0003e40000000800 */
[----:B-1----:R-:W-:-:S06]  /*6120*/  FFMA.FTZ R0, R13, c[0x0][0x2d0], -R3 ;  /* 0x0000b4000d007a23 */ /* 0x002fcc0000010803 */
[----:B------:R1:W-:Y:S02]  /*6130*/  MUFU.EX2 R149, R0 ;  /* 0x0000000000957308 */ /* 0x0003e40000000800 */
[----:B-1----:R-:W-:Y:S01]  /*6140*/  FFMA.FTZ R0, R18, c[0x0][0x2d0], -R3 ;  /* 0x0000b40012007a23 */ /* 0x002fe20000010803 */
[----:B------:R-:W-:-:S05]  /*6150*/  F2FP.BF16.PACK_AB R18, R220, R219 ;  /* 0x000000dbdc12723e */ /* 0x000fca00000010ff */
        /* <DEDUP_REMOVED lines=10> */
[----:B-1----:R-:W-:-:S06]  /*6200*/  FFMA.FTZ R0, R22, c[0x0][0x2d0], -R2 ;  /* 0x0000b40016007a23 */ /* 0x002fcc0000010802 */
[----:B------:R1:W-:Y:S02]  /*6210*/  MUFU.EX2 R142, R0 ;  /* 0x00000000008e7308 */ /* 0x0003e40000000800 */
[----:B-1----:R-:W-:-:S06]  /*6220*/  FFMA.FTZ R0, R25, c[0x0][0x2d0], -R2 ;  /* 0x0000b40019007a23 */ /* 0x002fcc0000010802 */
[----:B------:R1:W2:Y:S02]  /*6230*/  MUFU.EX2 R21, R0 ;  /* 0x0000000000157308 */ /* 0x0002a40000000800 */
[--C-:B-1----:R-:W-:Y:S01]  /*6240*/  FFMA.FTZ R0, R31, c[0x0][0x2d0], -R2.reuse ;  /* 0x0000b4001f007a23 */ /* 0x102fe20000010802 */
[----:B--2---:R-:W-:Y:S01]  /*6250*/  F2FP.BF16.PACK_AB R12, R21, R142 ;  /* 0x0000008e150c723e */ /* 0x004fe200000010ff */
[----:B------:R-:W-:Y:S04]  /*6260*/  LDSM.16.MT88.4 R28, [R185+0x400] ;  /* 0x00040000b91c783b */ /* 0x000fe80000004200 */
        /* <DEDUP_REMOVED lines=18> */
[----:B----4-:R-:W-:Y:S02]  /*6390*/  F2FP.BF16.PACK_AB R13, R100, R141 ;  /* 0x0000008d640d723e */ /* 0x010fe400000010ff */
        /* <DEDUP_REMOVED lines=9> */
[----:B-1----:R-:W-:Y:S08]  /*6430*/  HMMA.16816.F32.BF16 R24, R12, R36, RZ ;  /* 0x000000240c18723c */ /* 0x002ff000000418ff */
[----:B------:R-:W-:Y:S01]  /*6440*/  HMMA.16816.F32.BF16 R112, R16, R48, RZ ;  /* 0x000000301070723c */ /* 0x000fe200000418ff */
[----:B--2---:R-:W-:-:S04]  /*6450*/  FFMA.FTZ R4, R32, c[0x0][0x2d0], -R0 ;  /* 0x0000b40020047a23 */ /* 0x004fc80000010800 */
[----:B------:R1:W2:Y:S03]  /*6460*/  MUFU.EX2 R225, R4 ;  /* 0x0000000400e17308 */ /* 0x0002a60000000800 */
[----:B------:R-:W-:Y:S07]  /*6470*/  HMMA.16816.F32.BF16 R92, R12, R48, RZ ;  /* 0x000000300c5c723c */ /* 0x000fee00000418ff */
[----:B------:R-:W-:Y:S01]  /*6480*/  MOV R49, R73 ;  /* 0x0000004900317202 */ /* 0x000fe20000000f00 */
[----:B------:R-:W-:Y:S01]  /*6490*/  HMMA.16816.F32.BF16 R84, R16, R52, RZ ;  /* 0x000000341054723c */ /* 0x000fe200000418ff */
[----:B------:R-:W-:Y:S01]  /*64a0*/  MOV R48, R72 ;  /* 0x0000004800307202 */ /* 0x000fe20000000f00 */
[----:B-1----:R-:W-:-:S06]  /*64b0*/  FFMA.FTZ R4, R33, c[0x0][0x2d0], -R0 ;  /* 0x0000b40021047a23 */ /* 0x002fcc0000010800 */
[----:B------:R-:W-:Y:S01]  /*64c0*/  HMMA.16816.F32.BF16 R72, R12, R68, RZ ;  /* 0x000000440c48723c */ /* 0x000fe200000418ff */
[----:B--2---:R-:W-:Y:S01]  /*64d0*/  F2FP.BF16.PACK_AB R5, R225, R223 ;  /* 0x000000dfe105723e */ /* 0x004fe200000010ff */
[----:B------:R1:W-:Y:S06]  /*64e0*/  MUFU.EX2 R227, R4 ;  /* 0x0000000400e37308 */ /* 0x0003ec0000000800 */
[----:B------:R-:W-:Y:S08]  /*64f0*/  HMMA.16816.F32.BF16 R32, R16, R36, RZ ;  /* 0x000000241020723c */ /* 0x000ff000000418ff */
[----:B------:R-:W-:Y:S01]  /*6500*/  HMMA.16816.F32.BF16 R80, R12, R52, RZ ;  /* 0x000000340c50723c */ /* 0x000fe200000418ff */
[----:B-1----:R-:W-:-:S02]  /*6510*/  FFMA.FTZ R4, R41, c[0x0][0x2d0], -R0 ;  /* 0x0000b40029047a23 */ /* 0x002fc40000010800 */
[----:B------:R-:W-:Y:S02]  /*6520*/  LDSM.16.MT88.4 R40, [R186+0x400] ;  /* 0x00040000ba28783b */ /* 0x000fe40000004200 */
[----:B------:R1:W2:Y:S03]  /*6530*/  MUFU.EX2 R226, R4 ;  /* 0x0000000400e27308 */ /* 0x0002a60000000800 */
[----:B------:R-:W-:Y:S08]  /*6540*/  HMMA.16816.F32.BF16 R76, R16, R68, RZ ;  /* 0x00000044104c723c */ /* 0x000ff000000418ff */
[----:B------:R-:W-:Y:S01]  /*6550*/  HMMA.16816.F32.BF16 R136, R8, R28, R32 ;  /* 0x0000001c0888723c */ /* 0x000fe20000041820 */
[----:B------:R-:W-:Y:S01]  /*6560*/  LDSM.16.MT88.4 R32, [R185+0x1000] ;  /* 0x00100000b920783b */ /* 0x000fe20000004200 */
[----:B-1----:R-:W-:-:S06]  /*6570*/  F2FP.BF16.PACK_AB R4, R229, R228 ;  /* 0x000000e4e504723e */ /* 0x002fcc00000010ff */
[----:B------:R-:W-:Y:S01]  /*6580*/  HMMA.16816.F32.BF16 R172, R8, R64, R84 ;  /* 0x0000004008ac723c */ /* 0x000fe20000041854 */
[----:B--23--:R-:W-:-:S07]  /*6590*/  F2FP.BF16.PACK_AB R7, R226, R227 ;  /* 0x000000e3e207723e */ /* 0x00cfce00000010ff */
[C---:B------:R-:W-:Y:S01]  /*65a0*/  HMMA.16816.F32.BF16 R132, R4.reuse, R28, R24 ;  /* 0x0000001c0484723c */ /* 0x040fe20000041818 */
[----:B------:R-:W1:Y:S07]  /*65b0*/  LDSM.16.MT88.4 R24, [R186+0x1000] ;  /* 0x00100000ba18783b */ /* 0x000e6e0000004200 */
[----:B------:R-:W-:Y:S08]  /*65c0*/  HMMA.16816.F32.BF16 R180, R4, R60, R72 ;  /* 0x0000003c04b4723c */ /* 0x000ff00000041848 */
[----:B------:R-:W-:Y:S08]  /*65d0*/  HMMA.16816.F32.BF16 R72, R12, R58, RZ ;  /* 0x0000003a0c48723c */ /* 0x000ff000000418ff */
[----:B------:R-:W-:Y:S08]  /*65e0*/  HMMA.16816.F32.BF16 R204, R4, R64, R80 ;  /* 0x0000004004cc723c */ /* 0x000ff00000041850 */
[----:B------:R-:W-:Y:S08]  /*65f0*/  HMMA.16816.F32.BF16 R168, R8, R60, R76 ;  /* 0x0000003c08a8723c */ /* 0x000ff0000004184c */
[----:B------:R-:W-:Y:S08]  /*6600*/  HMMA.16816.F32.BF16 R116, R16, R44, RZ ;  /* 0x0000002c1074723c */ /* 0x000ff000000418ff */
[----:B-1----:R-:W-:Y:S08]  /*6610*/  HMMA.16816.F32.BF16 R164, R4, R26, R72 ;  /* 0x0000001a04a4723c */ /* 0x002ff00000041848 */
[----:B------:R-:W-:Y:S08]  /*6620*/  HMMA.16816.F32.BF16 R108, R16, R56, RZ ;  /* 0x00000038106c723c */ /* 0x000ff000000418ff */
[C---:B------:R-:W-:Y:S08]  /*6630*/  HMMA.16816.F32.BF16 R96, R12.reuse, R44, RZ ;  /* 0x0000002c0c60723c */ /* 0x040ff000000418ff */
[C---:B------:R-:W-:Y:S08]  /*6640*/  HMMA.16816.F32.BF16 R88, R12.reuse, R56, RZ ;  /* 0x000000380c58723c */ /* 0x040ff000000418ff */
[C---:B------:R-:W-:Y:S08]  /*6650*/  HMMA.16816.F32.BF16 R84, R12.reuse, R38, RZ ;  /* 0x000000260c54723c */ /* 0x040ff000000418ff */
[C---:B------:R-:W-:Y:S08]  /*6660*/  HMMA.16816.F32.BF16 R80, R12.reuse, R46, RZ ;  /* 0x0000002e0c50723c */ /* 0x040ff000000418ff */
[C---:B------:R-:W-:Y:S08]  /*6670*/  HMMA.16816.F32.BF16 R76, R12.reuse, R50, RZ ;  /* 0x000000320c4c723c */ /* 0x040ff000000418ff */
[C---:B------:R-:W-:Y:S08]  /*6680*/  HMMA.16816.F32.BF16 R72, R12.reuse, R54, RZ ;  /* 0x000000360c48723c */ /* 0x040ff000000418ff */
[----:B------:R-:W-:Y:S08]  /*6690*/  HMMA.16816.F32.BF16 R12, R12, R70, RZ ;  /* 0x000000460c0c723c */ /* 0x000ff000000418ff */
[C---:B------:R-:W-:Y:S08]  /*66a0*/  HMMA.16816.F32.BF16 R144, R8.reuse, R40, R116 ;  /* 0x000000280890723c */ /* 0x040ff00000041874 */
[-C--:B------:R-:W-:Y:S08]  /*66b0*/  HMMA.16816.F32.BF16 R176, R8, R24.reuse, R108 ;  /* 0x0000001808b0723c */ /* 0x080ff0000004186c */
[C---:B------:R-:W-:Y:S08]  /*66c0*/  HMMA.16816.F32.BF16 R208, R4.reuse, R24, R88 ;  /* 0x0000001804d0723c */ /* 0x040ff00000041858 */
[C---:B------:R-:W-:Y:S07]  /*66d0*/  HMMA.16816.F32.BF16 R116, R4.reuse, R40, R96 ;  /* 0x000000280474723c */ /* 0x040fee0000041860 */
[----:B------:R-:W-:Y:S01]  /*66e0*/  MOV R41, R153 ;  /* 0x0000009900297202 */ /* 0x000fe20000000f00 */
[----:B------:R-:W-:Y:S01]  /*66f0*/  HMMA.16816.F32.BF16 R160, R4, R32, R92 ;  /* 0x0000002004a0723c */ /* 0x000fe2000004185c */
[----:B------:R-:W-:-:S07]  /*6700*/  MOV R40, R152 ;  /* 0x0000009800287202 */ /* 0x000fce0000000f00 */
[C---:B------:R-:W-:Y:S08]  /*6710*/  HMMA.16816.F32.BF16 R84, R4.reuse, R30, R84 ;  /* 0x0000001e0454723c */ /* 0x040ff00000041854 */
[C---:B------:R-:W-:Y:S08]  /*6720*/  HMMA.16816.F32.BF16 R88, R4.reuse, R42, R80 ;  /* 0x0000002a0458723c */ /* 0x040ff00000041850 */
[C---:B------:R-:W-:Y:S08]  /*6730*/  HMMA.16816.F32.BF16 R76, R4.reuse, R34, R76 ;  /* 0x00000022044c723c */ /* 0x040ff0000004184c */
[C---:B------:R-:W-:Y:S08]  /*6740*/  HMMA.16816.F32.BF16 R108, R4.reuse, R66, R72 ;  /* 0x00000042046c723c */ /* 0x040ff00000041848 */
[----:B------:R-:W-:Y:S08]  /*6750*/  HMMA.16816.F32.BF16 R12, R4, R62, R12 ;  /* 0x0000003e040c723c */ /* 0x000ff0000004180c */
[C---:B------:R-:W-:Y:S01]  /*6760*/  HMMA.16816.F32.BF16 R4, R16.reuse, R50, RZ ;  /* 0x000000321004723c */ /* 0x040fe200000418ff */
[----:B------:R-:W2:Y:S07]  /*6770*/  LDL.LU R51, [R1+0x24] ;  /* 0x0000240001337983 */ /* 0x000eae0000300800 */
[----:B------:R-:W-:Y:S08]  /*6780*/  HMMA.16816.F32.BF16 R44, R16, R46, RZ ;  /* 0x0000002e102c723c */ /* 0x000ff000000418ff */
[----:B------:R-:W-:Y:S01]  /*6790*/  HMMA.16816.F32.BF16 R152, R8, R32, R112 ;  /* 0x000000200898723c */ /* 0x000fe20000041870 */
[----:B------:R-:W1:Y:S07]  /*67a0*/  LDSM.16.MT88.4 R112, [R185+0x1400] ;  /* 0x00140000b970783b */ /* 0x000e6e0000004200 */
[----:B------:R-:W-:Y:S08]  /*67b0*/  HMMA.16816.F32.BF16 R36, R16, R38, RZ ;  /* 0x000000261024723c */ /* 0x000ff000000418ff */
[----:B------:R-:W-:Y:S07]  /*67c0*/  HMMA.16816.F32.BF16 R44, R8, R42, R44 ;  /* 0x0000002a082c723c */ /* 0x000fee000004182c */
[----:B------:R-:W-:-:S02]  /*67d0*/  MOV R43, R157 ;  /* 0x0000009d002b7202 */ /* 0x000fc40000000f00 */
[----:B------:R-:W-:Y:S02]  /*67e0*/  MOV R42, R156 ;  /* 0x0000009c002a7202 */ /* 0x000fe40000000f00 */
[----:B------:R-:W-:Y:S08]  /*67f0*/  HMMA.16816.F32.BF16 R156, R8, R34, R4 ;  /* 0x00000022089c723c */ /* 0x000ff00000041804 */
[----:B------:R-:W-:Y:S08]  /*6800*/  HMMA.16816.F32.BF16 R4, R16, R58, RZ ;  /* 0x0000003a1004723c */ /* 0x000ff000000418ff */
[C---:B------:R-:W-:Y:S11]  /*6810*/  HMMA.16816.F32.BF16 R36, R8.reuse, R30, R36 ;  /* 0x0000001e0824723c */ /* 0x040ff60000041824 */
[----:B------:R-:W-:Y:S05]  /*6820*/  @!UPT UIADD3 URZ, URZ, URZ, URZ ;  /* 0x0000003f3f3ff290 */ /* 0x000fea000fffe03f */
[----:B------:R-:W-:Y:S08]  /*6830*/  HMMA.16816.F32.BF16 R24, R8, R26, R4 ;  /* 0x0000001a0818723c */ /* 0x000ff00000041804 */
[----:B------:R-:W-:Y:S11]  /*6840*/  HMMA.16816.F32.BF16 R4, R16, R54, RZ ;  /* 0x000000361004723c */ /* 0x000ff600000418ff */
[----:B------:R-:W-:Y:S11]  /*6850*/  @!UPT UIADD3 URZ, URZ, URZ, URZ ;  /* 0x0000003f3f3ff290 */ /* 0x000ff6000fffe03f */
[----:B------:R-:W-:Y:S02]  /*6860*/  @!UPT UIADD3 URZ, URZ, URZ, URZ ;  /* 0x0000003f3f3ff290 */ /* 0x000fe4000fffe03f */
[----:B------:R-:W-:Y:S07]  /*6870*/  HMMA.16816.F32.BF16 R80, R8, R66, R4 ;  /* 0x000000420850723c */ /* 0x000fee0000041804 */
[----:B------:R-:W-:-:S04]  /*6880*/  FFMA.FTZ R4, R140, c[0x0][0x2d0], -R20 ;  /* 0x0000b4008c047a23 */ /* 0x000fc80000010814 */
[----:B------:R3:W-:Y:S02]  /*6890*/  MUFU.EX2 R32, R4 ;  /* 0x0000000400207308 */ /* 0x0007e40000000800 */
[----:B---3--:R-:W-:-:S06]  /*68a0*/  FFMA.FTZ R4, R131, c[0x0][0x2d0], -R20 ;  /* 0x0000b40083047a23 */ /* 0x008fcc0000010814 */
[----:B------:R3:W-:Y:S02]  /*68b0*/  MUFU.EX2 R33, R4 ;  /* 0x0000000400217308 */ /* 0x0007e40000000800 */
[----:B---3--:R-:W-:-:S06]  /*68c0*/  FFMA.FTZ R4, R130, c[0x0][0x2d0], -R20 ;  /* 0x0000b40082047a23 */ /* 0x008fcc0000010814 */
[----:B------:R3:W-:Y:S02]  /*68d0*/  MUFU.EX2 R34, R4 ;  /* 0x0000000400227308 */ /* 0x0007e40000000800 */
[----:B---3--:R-:W-:-:S06]  /*68e0*/  FFMA.FTZ R4, R129, c[0x0][0x2d0], -R20 ;  /* 0x0000b40081047a23 */ /* 0x008fcc0000010814 */
[----:B------:R3:W-:Y:S02]  /*68f0*/  MUFU.EX2 R221, R4 ;  /* 0x0000000400dd7308 */ /* 0x0007e40000000800 */
[----:B---3--:R-:W-:Y:S01]  /*6900*/  FFMA.FTZ R4, R128, c[0x0][0x2d0], -R3 ;  /* 0x0000b40080047a23 */ /* 0x008fe20000010803 */
[----:B------:R-:W-:Y:S01]  /*6910*/  HMMA.16816.F32.BF16 R16, R16, R70, RZ ;  /* 0x000000461010723c */ /* 0x000fe200000418ff */
[----:B------:R-:W-:Y:S01]  /*6920*/  FADD.FTZ R5, R215, R213 ;  /* 0x000000d5d7057221 */ /* 0x000fe20000010000 */
[----:B------:R-:W-:Y:S03]  /*6930*/  LDSM.16.MT88.4 R128, [R185+0x800] ;  /* 0x00080000b980783b */ /* 0x000fe60000004200 */
[----:B------:R3:W-:Y:S02]  /*6940*/  MUFU.EX2 R29, R4 ;  /* 0x00000004001d7308 */ /* 0x0007e40000000800 */
[----:B---3--:R-:W-:-:S06]  /*6950*/  FFMA.FTZ R4, R127, c[0x0][0x2d0], -R3 ;  /* 0x0000b4007f047a23 */ /* 0x008fcc0000010803 */
[----:B------:R3:W-:Y:S02]  /*6960*/  MUFU.EX2 R30, R4 ;  /* 0x00000004001e7308 */ /* 0x0007e40000000800 */
[--C-:B---3--:R-:W-:Y:S02]  /*6970*/  FFMA.FTZ R4, R126, c[0x0][0x2d0], -R3.reuse ;  /* 0x0000b4007e047a23 */ /* 0x108fe40000010803 */
[----:B------:R-:W-:-:S04]  /*6980*/  FFMA.FTZ R3, R125, c[0x0][0x2d0], -R3 ;  /* 0x0000b4007d037a23 */ /* 0x000fc80000010803 */
[----:B------:R3:W-:Y:S02]  /*6990*/  MUFU.EX2 R224, R3 ;  /* 0x0000000300e07308 */ /* 0x0007e40000000800 */
[----:B---3--:R-:W-:-:S06]  /*69a0*/  FFMA.FTZ R3, R124, c[0x0][0x2d0], -R2 ;  /* 0x0000b4007c037a23 */ /* 0x008fcc0000010802 */
[----:B------:R3:W-:Y:S01]  /*69b0*/  MUFU.EX2 R22, R3 ;  /* 0x0000000300167308 */ /* 0x0007e20000000800 */
[----:B------:R-:W-:Y:S02]  /*69c0*/  FADD.FTZ R6, R142, R21 ;  /* 0x000000158e067221 */ /* 0x000fe40000010000 */
[----:B---3--:R-:W-:-:S05]  /*69d0*/  FFMA.FTZ R3, R123, c[0x0][0x2d0], -R2 ;  /* 0x0000b4007b037a23 */ /* 0x008fca0000010802 */
[----:B------:R3:W4:Y:S02]  /*69e0*/  MUFU.EX2 R23, R3 ;  /* 0x0000000300177308 */ /* 0x0007240000000800 */
[--C-:B---3--:R-:W-:Y:S02]  /*69f0*/  FFMA.FTZ R3, R122, c[0x0][0x2d0], -R2.reuse ;  /* 0x0000b4007a037a23 */ /* 0x108fe40000010802 */
[----:B------:R-:W-:-:S04]  /*6a00*/  FFMA.FTZ R2, R121, c[0x0][0x2d0], -R2 ;  /* 0x0000b40079027a23 */ /* 0x000fc80000010802 */
[----:B------:R3:W-:Y:S02]  /*6a10*/  MUFU.EX2 R213, R2 ;  /* 0x0000000200d57308 */ /* 0x0007e40000000800 */
[----:B---3--:R-:W-:-:S06]  /*6a20*/  FFMA.FTZ R2, R106, c[0x0][0x2d0], -R0 ;  /* 0x0000b4006a027a23 */ /* 0x008fcc0000010800 */
[----:B------:R3:W-:Y:S08]  /*6a30*/  MUFU.EX2 R21, R2 ;  /* 0x0000000200157308 */ /* 0x0007f00000000800 */
[----:B------:R5:W-:Y:S01]  /*6a40*/  MUFU.EX2 R31, R4 ;  /* 0x00000004001f7308 */ /* 0x000be20000000800 */
[----:B---3--:R-:W-:Y:S02]  /*6a50*/  FFMA.FTZ R2, R120, c[0x0][0x2d0], -R0 ;  /* 0x0000b40078027a23 */ /* 0x008fe40000010800 */
[----:B------:R-:W3:Y:S05]  /*6a60*/  LDSM.16.MT88.4 R120, [R186+0x800] ;  /* 0x00080000ba78783b */ /* 0x000eea0000004200 */
[----:B------:R1:W1:Y:S01]  /*6a70*/  MUFU.EX2 R28, R3 ;  /* 0x00000003001c7308 */ /* 0x0002620000000800 */
[----:B-----5:R-:W-:Y:S01]  /*6a80*/  FADD.FTZ R4, R150, R149 ;  /* 0x0000009596047221 */ /* 0x020fe20000010000 */
[----:B------:R-:W-:Y:S01]  /*6a90*/  HMMA.16816.F32.BF16 R16, R8, R62, R16 ;  /* 0x0000003e0810723c */ /* 0x000fe20000041810 */
[----:B------:R-:W-:-:S02]  /*6aa0*/  FADD.FTZ R5, R219, R5 ;  /* 0x00000005db057221 */ /* 0x000fc40000010000 */
[----:B------:R-:W-:-:S03]  /*6ab0*/  FADD.FTZ R4, R151, R4 ;  /* 0x0000000497047221 */ /* 0x000fc60000010000 */
[----:B------:R-:W5:Y:S01]  /*6ac0*/  MUFU.EX2 R11, R2 ;  /* 0x00000002000b7308 */ /* 0x000f620000000800 */
[----:B------:R-:W-:Y:S01]  /*6ad0*/  FADD.FTZ R6, R143, R6 ;  /* 0x000000068f067221 */ /* 0x000fe20000010000 */
[----:B----4-:R-:W-:Y:S01]  /*6ae0*/  F2FP.BF16.PACK_AB R92, R23, R22 ;  /* 0x00000016175c723e */ /* 0x010fe200000010ff */
[--C-:B-1----:R-:W-:Y:S01]  /*6af0*/  FFMA.FTZ R3, R107, c[0x0][0x2d0], -R0.reuse ;  /* 0x0000b4006b037a23 */ /* 0x102fe20000010800 */
[----:B------:R-:W-:Y:S01]  /*6b00*/  F2FP.BF16.PACK_AB R94, R213, R28 ;  /* 0x0000001cd55e723e */ /* 0x000fe200000010ff */
[----:B------:R-:W-:Y:S01]  /*6b10*/  FFMA.FTZ R0, R105, c[0x0][0x2d0], -R0 ;  /* 0x0000b40069007a23 */ /* 0x000fe20000010800 */
[----:B------:R-:W-:Y:S01]  /*6b20*/  F2FP.BF16.PACK_AB R96, R33, R32 ;  /* 0x000000202160723e */ /* 0x000fe200000010ff */
[----:B------:R-:W-:Y:S01]  /*6b30*/  FADD.FTZ R10, R214, R4 ;  /* 0x00000004d60a7221 */ /* 0x000fe20000010000 */
[----:B------:R-:W-:Y:S01]  /*6b40*/  MUFU.EX2 R20, R3 ;  /* 0x0000000300147308 */ /* 0x000fe20000000800 */
[----:B------:R-:W-:Y:S01]  /*6b50*/  F2FP.BF16.PACK_AB R97, R30, R29 ;  /* 0x0000001d1e61723e */ /* 0x000fe200000010ff */
[----:B------:R-:W-:Y:S06]  /*6b60*/  LDSM.16.MT88.4 R60, [R186+0x1400] ;  /* 0x00140000ba3c783b */ /* 0x000fec0000004200 */
[----:B------:R-:W1:Y:S01]  /*6b70*/  MUFU.EX2 R214, R0 ;  /* 0x0000000000d67308 */ /* 0x000e620000000800 */
[----:B------:R-:W-:-:S02]  /*6b80*/  FADD.FTZ R9, R220, R5 ;  /* 0x00000005dc097221 */ /* 0x000fc40000010000 */
[----:B------:R-:W-:Y:S02]  /*6b90*/  FADD.FTZ R8, R212, R6 ;  /* 0x00000006d4087221 */ /* 0x000fe40000010000 */
[----:B------:R-:W4:Y:S01]  /*6ba0*/  LDSM.16.MT88.4 R4, [R186+0x2000] ;  /* 0x00200000ba04783b */ /* 0x000f220000004200 */
[----:B-----5:R-:W-:Y:S02]  /*6bb0*/  F2FP.BF16.PACK_AB R93, R11, R21 ;  /* 0x000000150b5d723e */ /* 0x020fe400000010ff */
[----:B------:R-:W-:Y:S02]  /*6bc0*/  F2FP.BF16.PACK_AB R98, R221, R34 ;  /* 0x00000022dd62723e */ /* 0x000fe400000010ff */
[----:B------:R-:W-:Y:S02]  /*6bd0*/  F2FP.BF16.PACK_AB R99, R224, R31 ;  /* 0x0000001fe063723e */ /* 0x000fe400000010ff */
[----:B-1----:R-:W-:-:S05]  /*6be0*/  F2FP.BF16.PACK_AB R95, R214, R20 ;  /* 0x00000014d65f723e */ /* 0x002fca00000010ff */
[----:B------:R-:W-:Y:S08]  /*6bf0*/  HMMA.16816.F32.BF16 R152, R96, R112, R152 ;  /* 0x000000706098723c */ /* 0x000ff00000041898 */
[C---:B---3--:R-:W-:Y:S08]  /*6c00*/  HMMA.16816.F32.BF16 R124, R92.reuse, R120, R116 ;  /* 0x000000785c7c723c */ /* 0x048ff00000041874 */
[----:B------:R-:W-:Y:S08]  /*6c10*/  HMMA.16816.F32.BF16 R116, R92, R112, R160 ;  /* 0x000000705c74723c */ /* 0x000ff000000418a0 */
[----:B------:R-:W-:Y:S01]  /*6c20*/  HMMA.16816.F32.BF16 R156, R96, R114, R156 ;  /* 0x00000072609c723c */ /* 0x000fe2000004189c */
[----:B------:R-:W-:-:S07]  /*6c30*/  MOV R72, c[0x0][0x2c4] ;  /* 0x0000b10000487a02 */ /* 0x000fce0000000f00 */
[----:B------:R-:W-:Y:S01]  /*6c40*/  HMMA.16816.F32.BF16 R112, R92, R114, R76 ;  /* 0x000000725c70723c */ /* 0x000fe2000004184c */
[----:B------:R-:W1:Y:S01]  /*6c50*/  LDSM.16.MT88.4 R76, [R185+0x2000] ;  /* 0x00200000b94c783b */ /* 0x000e620000004200 */
[----:B------:R-:W-:Y:S01]  /*6c60*/  ISETP.NE.AND P1, PT, R72, 0x1, PT ;  /* 0x000000014800780c */ /* 0x000fe20003f25270 */
[----:B------:R-:W-:-:S04]  /*6c70*/  FADD.FTZ R2, R141, R100 ;  /* 0x000000648d027221 */ /* 0x000fc80000010000 */
[----:B------:R-:W-:Y:S01]  /*6c80*/  FADD.FTZ R3, R148, R2 ;  /* 0x0000000294037221 */ /* 0x000fe20000010000 */
[----:B------:R-:W-:Y:S01]  /*6c90*/  HMMA.16816.F32.BF16 R136, R96, R128, R136 ;  /* 0x000000806088723c */ /* 0x000fe20000041888 */
[----:B------:R-:W-:-:S06]  /*6ca0*/  MOV R0, R252 ;  /* 0x000000fc00007202 */ /* 0x000fcc0000000f00 */
[----:B------:R-:W-:Y:S01]  /*6cb0*/  @P1 IMAD.HI.U32 R2, R252, c[0x0][0x2c8], RZ ;  /* 0x0000b200fc021a27 */ /* 0x000fe200078e00ff */
[----:B------:R-:W-:Y:S04]  /*6cc0*/  HMMA.16816.F32.BF16 R132, R92, R128, R132 ;  /* 0x000000805c84723c */ /* 0x000fe80000041884 */
[----:B------:R-:W-:-:S04]  /*6cd0*/  @P1 SHF.R.U32.HI R0, RZ, c[0x0][0x2cc], R2 ;  /* 0x0000b300ff001a19 */ /* 0x000fc80000011602 */
[----:B------:R-:W-:Y:S01]  /*6ce0*/  HMMA.16816.F32.BF16 R140, R96, R130, R36 ;  /* 0x00000082608c723c */ /* 0x000fe20000041824 */
[----:B--2---:R-:W-:-:S07]  /*6cf0*/  IADD3 R2, R51, R0, RZ ;  /* 0x0000000033027210 */ /* 0x004fce0007ffe0ff */
[----:B------:R-:W-:Y:S01]  /*6d00*/  HMMA.16816.F32.BF16 R144, R96, R120, R144 ;  /* 0x000000786090723c */ /* 0x000fe20000041890 */
[----:B------:R-:W-:-:S07]  /*6d10*/  FADD.FTZ R0, R42, R9 ;  /* 0x000000092a007221 */ /* 0x000fce0000010000 */
[----:B------:R-:W-:Y:S08]  /*6d20*/  HMMA.16816.F32.BF16 R148, R96, R122, R44 ;  /* 0x0000007a6094723c */ /* 0x000ff0000004182c */
[C---:B------:R-:W-:Y:S08]  /*6d30*/  HMMA.16816.F32.BF16 R128, R92.reuse, R130, R84 ;  /* 0x000000825c80723c */ /* 0x040ff00000041854 */
[----:B------:R-:W-:Y:S08]  /*6d40*/  HMMA.16816.F32.BF16 R120, R92, R122, R88 ;  /* 0x0000007a5c78723c */ /* 0x000ff00000041858 */
[-C--:B----4-:R-:W-:Y:S08]  /*6d50*/  HMMA.16816.F32.BF16 R84, R96, R4.reuse, R168 ;  /* 0x000000046054723c */ /* 0x090ff000000418a8 */
        /* <DEDUP_REMOVED lines=14> */
[----:B-1----:R-:W-:Y:S01]  /*6e40*/  HMMA.16816.F32.BF16 R68, R96, R76, R172 ;  /* 0x0000004c6044723c */ /* 0x002fe200000418ac */
[----:B------:R-:W-:-:S02]  /*6e50*/  FADD.FTZ R3, R49, R3 ;  /* 0x0000000331037221 */ /* 0x000fc40000010000 */
[----:B------:R-:W-:-:S05]  /*6e60*/  FADD.FTZ R0, R48, R0 ;  /* 0x0000000030007221 */ /* 0x000fca0000010000 */
[----:B------:R-:W-:Y:S01]  /*6e70*/  HMMA.16816.F32.BF16 R64, R96, R62, R24 ;  /* 0x0000003e6040723c */ /* 0x000fe20000041818 */
[----:B------:R-:W-:Y:S02]  /*6e80*/  FADD.FTZ R4, R233, R4 ;  /* 0x00000004e9047221 */ /* 0x000fe40000010000 */
[----:B------:R-:W-:-:S05]  /*6e90*/  FADD.FTZ R5, R226, R5 ;  /* 0x00000005e2057221 */ /* 0x000fca0000010000 */
[----:B------:R-:W-:Y:S01]  /*6ea0*/  HMMA.16816.F32.BF16 R80, R96, R78, R80 ;  /* 0x0000004e6050723c */ /* 0x000fe20000041850 */
[----:B------:R-:W-:-:S07]  /*6eb0*/  FADD.FTZ R3, R29, R3 ;  /* 0x000000031d037221 */ /* 0x000fce0000010000 */
[----:B------:R-:W-:Y:S07]  /*6ec0*/  HMMA.16816.F32.BF16 R96, R96, R6, R16 ;  /* 0x000000066060723c */ /* 0x000fee0000041810 */
[----:B------:R-:W-:Y:S01]  /*6ed0*/  MOV R16, c[0x0][0x32c] ;  /* 0x0000cb0000107a02 */ /* 0x000fe20000000f00 */
[----:B------:R-:W-:-:S03]  /*6ee0*/  FADD.FTZ R0, R32, R0 ;  /* 0x0000000020007221 */ /* 0x000fc60000010000 */
[----:B------:R-:W-:Y:S01]  /*6ef0*/  ISETP.GE.AND P0, PT, R16, 0x1, PT ;  /* 0x000000011000780c */ /* 0x000fe20003f06270 */
[----:B------:R-:W-:Y:S02]  /*6f00*/  FADD.FTZ R4, R22, R4 ;  /* 0x0000000416047221 */ /* 0x000fe40000010000 */
[----:B------:R-:W-:Y:S02]  /*6f10*/  FADD.FTZ R5, R21, R5 ;  /* 0x0000000515057221 */ /* 0x000fe40000010000 */
        /* <DEDUP_REMOVED lines=10> */
[----:B------:R-:W-:Y:S01]  /*6fc0*/  FADD.FTZ R224, R224, R3 ;  /* 0x00000003e0e07221 */ /* 0x000fe20000010000 */
[----:B------:R-:W-:Y:S01]  /*6fd0*/  IADD3 R201, R201, -0x2, RZ ;  /* 0xfffffffec9c97810 */ /* 0x000fe20007ffe0ff */
[----:B------:R-:W-:Y:S01]  /*6fe0*/  FADD.FTZ R221, R221, R0 ;  /* 0x00000000dddd7221 */ /* 0x000fe20000010000 */
[----:B------:R-:W-:-:S04]  /*6ff0*/  IADD3 R3, R2, c[0x0][0x328], RZ ;  /* 0x0000ca0002037a10 */ /* 0x000fc80007ffe0ff */
[----:B------:R-:W-:Y:S01]  /*7000*/  HMMA.16816.F32.BF16 R60, R92, R62, R164 ;  /* 0x0000003e5c3c723c */ /* 0x000fe200000418a4 */
[----:B------:R-:W-:Y:S02]  /*7010*/  FADD.FTZ R213, R213, R4 ;  /* 0x00000004d5d57221 */ /* 0x000fe40000010000 */
[----:B------:R-:W-:-:S05]  /*7020*/  FADD.FTZ R214, R214, R5 ;  /* 0x00000005d6d67221 */ /* 0x000fca0000010000 */
[C---:B------:R-:W-:Y:S08]  /*7030*/  HMMA.16816.F32.BF16 R76, R92.reuse, R78, R108 ;  /* 0x0000004e5c4c723c */ /* 0x040ff0000004186c */
[----:B------:R-:W-:Y:S01]  /*7040*/  HMMA.16816.F32.BF16 R92, R92, R6, R12 ;  /* 0x000000065c5c723c */ /* 0x000fe2000004180c */
[----:B------:R-:W-:Y:S07]  /*7050*/  @!P0 BRA `(.L_x_2431) ;  /* 0x0000013000008947 */ /* 0x000fee0003800000 */
        /* <DEDUP_REMOVED lines=11> */
.L_x_2433:
[----:B------:R-:W-:-:S04]  /*7110*/  MOV R2, 0x1 ;  /* 0x0000000100027802 */ /* 0x000fc80000000f00 */
[----:B------:R-:W-:-:S13]  /*7120*/  ISETP.NE.AND P0, PT, R2, c[0x0][0x32c], PT ;  /* 0x0000cb0002007a0c */ /* 0x000fda0003f05270 */
[----:B------:R-:W-:-:S05]  /*7130*/  @P0 IMAD.HI.U32 R2, R0, c[0x0][0x330], RZ ;  /* 0x0000cc0000020a27 */ /* 0x000fca00078e00ff */
[----:B------:R-:W-:Y:S02]  /*7140*/  @P0 SHF.R.U32.HI R0, RZ, c[0x0][0x334], R2 ;  /* 0x0000cd00ff000a19 */ /* 0x000fe40000011602 */
.L_x_2434:
[----:B------:R-:W-:Y:S05]  /*7150*/  BSYNC B0 ;  /* 0x0000000000007941 */ /* 0x000fea0003800000 */
.L_x_2432:
[----:B------:R-:W-:-:S05]  /*7160*/  MOV R2, c[0x0][0x32c] ;  /* 0x0000cb0000027a02 */ /* 0x000fca0000000f00 */
[----:B------:R-:W-:-:S05]  /*7170*/  IMAD R0, R0, R2, c[0x0][0x32c] ;  /* 0x0000cb0000007624 */ /* 0x000fca00078e0202 */
[----:B------:R-:W-:-:S05]  /*7180*/  IMNMX R3, R3, R0, PT ;  /* 0x0000000003037217 */ /* 0x000fca0003800200 */
.L_x_2431:
        /* <DEDUP_REMOVED lines=10> */
.L_x_2468:
        /* <DEDUP_REMOVED lines=31> */
.L_x_2610:
[----:B------:R-:W-:-:S05]  /*7420*/  BRA.DIV ~URZ, `(.L_x_2439) ;  /* 0x000117a27f007947 */ /* 0x000fca000b800000 */
[----:B------:R4:W3:Y:S02]  /*7430*/  SHFL.IDX PT, R0, R10, RZ, 0x1c1f ;  /* 0x001c1fff0a007589 */ /* 0x0008e400000e0000 */
.L_x_2611:
[----:B------:R-:W5:Y:S01]  /*7440*/  S2R R11, SR_TID.X ;  /* 0x00000000000b7919 */ /* 0x000f620000002100 */
[C---:B------:R-:W-:Y:S01]  /*7450*/  ISETP.GE.AND P3, PT, R203.reuse, c[0x0][0x1d4], PT ;  /* 0x00007500cb007a0c */ /* 0x040fe20003f66270 */
[----:B------:R-:W-:Y:S01]  /*7460*/  IMAD.SHL.U32 R6, R203, 0x2, RZ ;  /* 0x00000002cb067824 */ /* 0x000fe200078e00ff */
[C---:B------:R-:W-:Y:S01]  /*7470*/  ISETP.GE.AND P2, PT, R237.reuse, c[0x0][0x1d4], PT ;  /* 0x00007500ed007a0c */ /* 0x040fe20003f46270 */
[----:B------:R-:W-:Y:S02]  /*7480*/  IMAD.SHL.U32 R3, R237, 0x2, RZ ;  /* 0x00000002ed037824 */ /* 0x000fe400078e00ff */
[----:B------:R-:W-:Y:S01]  /*7490*/  IMAD.SHL.U32 R2, R238, 0x2, RZ ;  /* 0x00000002ee027824 */ /* 0x000fe200078e00ff */
[C---:B---3--:R-:W-:Y:S02]  /*74a0*/  IADD3 R8, P0, R0.reuse, R6, RZ ;  /* 0x0000000600087210 */ /* 0x048fe40007f1e0ff */
[----:B------:R-:W-:Y:S03]  /*74b0*/  IADD3 R6, P1, R0, R3, RZ ;  /* 0x0000000300067210 */ /* 0x000fe60007f3e0ff */
[----:B------:R-:W-:Y:S01]  /*74c0*/  IMAD.X R9, R4, 0x1, R218, P0 ;  /* 0x0000000104097824 */ /* 0x000fe200000e06da */
[----:B------:R-:W-:Y:S01]  /*74d0*/  IADD3 R2, P0, R0, R2, RZ ;  /* 0x0000000200027210 */ /* 0x000fe20007f1e0ff */
[----:B------:R-:W-:Y:S01]  /*74e0*/  IMAD.X R7, R4, 0x1, R216, P1 ;  /* 0x0000000104077824 */ /* 0x000fe200008e06d8 */
[----:B------:R-:W-:Y:S02]  /*74f0*/  ISETP.GE.AND P1, PT, R238, c[0x0][0x1d4], PT ;  /* 0x00007500ee007a0c */ /* 0x000fe40003f26270 */
[----:B------:R-:W-:Y:S01]  /*7500*/  @!PT LDS RZ, [RZ] ;  /* 0x00000000fffff984 */ /* 0x000fe20000000800 */
[----:B------:R-:W-:Y:S01]  /*7510*/  @!PT LDS RZ, [RZ] ;  /* 0x00000000fffff984 */ /* 0x000fe20000000800 */
[----:B------:R-:W-:Y:S01]  /*7520*/  @!PT LDS RZ, [RZ] ;  /* 0x00000000fffff984 */ /* 0x000fe20000000800 */
[----:B------:R3:W-:Y:S01]  /*7530*/  LDGSTS.E.BYPASS.LTC128B.128 [R199+0x1880], [R8.64], !P3 ;  /* 0x0188000008c77fae */ /* 0x0007e2000d901d46 */
[----:B------:R-:W-:Y:S03]  /*7540*/  IMAD.X R3, R4, 0x1, R217, P0 ;  /* 0x0000000104037824 */ /* 0x000fe600000e06d9 */
[----:B------:R3:W-:Y:S01]  /*7550*/  LDGSTS.E.BYPASS.LTC128B.128 [R199+0x2480], [R6.64], !P2 ;  /* 0x0248000006c77fae */ /* 0x0007e2000d101d46 */
[----:B-----5:R-:W-:Y:S06]  /*7560*/  ISETP.GT.AND P4, PT, R11, 0x3f, PT ;  /* 0x0000003f0b00780c */ /* 0x020fec0003f84270 */
[----:B------:R3:W-:Y:S07]  /*7570*/  LDGSTS.E.BYPASS.LTC128B.128 [R199+0x3080], [R2.64], !P1 ;  /* 0x0308000002c77fae */ /* 0x0007ee000c901d46 */
[----:B------:R-:W-:-:S05]  /*7580*/  @P4 BRA `(.L_x_2437) ;  /* 0x0000012000004947 */ /* 0x000fca0003800000 */
[----:B------:R-:W-:-:S05]  /*7590*/  BRA.DIV ~URZ, `(.L_x_2440) ;  /* 0x000116a27f007947 */ /* 0x000fca000b800000 */
[----:B------:R3:W4:Y:S04]  /*75a0*/  SHFL.IDX PT, R4, R5, 0x1, 0x1c1f ;  /* 0x003c1f0005047f89 */ /* 0x00072800000e0000 */
[----:B------:R3:W2:Y:S02]  /*75b0*/  SHFL.IDX PT, R0, R10, 0x1, 0x1c1f ;  /* 0x003c1f000a007f89 */ /* 0x0006a400000e0000 */
.L_x_2612:
        /* <DEDUP_REMOVED lines=15> */
.L_x_2437:
[----:B------:R-:W-:Y:S05]  /*76b0*/  BSYNC B0 ;  /* 0x0000000000007941 */ /* 0x000fea0003800000 */
.L_x_2436:
        /* <DEDUP_REMOVED lines=100> */
[----:B------:R-:W-:Y:S01]  /*7d00*/  IMAD.MOV.U32 R0, RZ, RZ, c[0x0][0x2b8] ;  /* 0x0000ae00ff007624 */ /* 0x000fe200078e00ff */
[----:B------:R-:W-:Y:S01]  /*7d10*/  ISETP.GT.AND P1, PT, R240, 0x2f, PT ;  /* 0x0000002ff000780c */ /* 0x000fe20003f24270 */
[----:B------:R-:W-:Y:S02]  /*7d20*/  IMAD R2, R201, 0x30, R242 ;  /* 0x00000030c9027824 */ /* 0x000fe400078e02f2 */
[----:B------:R-:W-:Y:S01]  /*7d30*/  IMAD.MOV.U32 R200, RZ, RZ, RZ ;  /* 0x000000ffffc87224 */ /* 0x000fe200078e00ff */
[----:B------:R-:W-:Y:S02]  /*7d40*/  ISETP.NE.AND P2, PT, R0, 0x1, PT ;  /* 0x000000010000780c */ /* 0x000fe40003f45270 */
[----:B------:R-:W-:Y:S05]  /*7d50*/  IADD3 R2, R2, -0x30, R240 ;  /* 0xffffffd002027810 */ /* 0x000fea0007ffe0f0 */
[----:B------:R-:W-:Y:S06]  /*7d60*/  IMAD.MOV.U32 R0, RZ, RZ, R2 ;  /* 0x000000ffff007224 */ /* 0x000fec00078e0002 */
        /* <DEDUP_REMOVED lines=26> */
.L_x_2613:
[----:B------:R-:W-:-:S05]  /*7f10*/  BRA.DIV ~URZ, `(.L_x_2444) ;  /* 0x00010e627f007947 */ /* 0x000fca000b800000 */
[----:B------:R3:W4:Y:S02]  /*7f20*/  SHFL.IDX PT, R0, R103, RZ, 0x1c1f ;  /* 0x001c1fff67007589 */ /* 0x00072400000e0000 */
.L_x_2614:
[----:B------:R-:W-:Y:S02]  /*7f30*/  IMAD.SHL.U32 R2, R203, 0x2, RZ ;  /* 0x00000002cb027824 */ /* 0x000fe400078e00ff */
[----:B------:R-:W-:Y:S03]  /*7f40*/  IMAD.SHL.U32 R104, R237, 0x2, RZ ;  /* 0x00000002ed687824 */ /* 0x000fe600078e00ff */
        /* <DEDUP_REMOVED lines=23> */
.L_x_2615:
[----:B--2---:R-:W-:Y:S02]  /*80c0*/  IMAD.SHL.U32 R2, R203, 0x2, RZ ;  /* 0x00000002cb027824 */ /* 0x004fe400078e00ff */
[----:B-1--4-:R-:W-:Y:S02]  /*80d0*/  IMAD.SHL.U32 R102, R237, 0x2, RZ ;  /* 0x00000002ed667824 */ /* 0x012fe400078e00ff */
[----:B------:R-:W-:Y:S01]  /*80e0*/  IMAD.SHL.U32 R101, R238, 0x2, RZ ;  /* 0x00000002ee657824 */ /* 0x000fe200078e00ff */
[----:B------:R-:W-:Y:S05]  /*80f0*/  @P0 IADD3 R2, P1, R0, R2, RZ ;  /* 0x0000000200020210 */ /* 0x000fea0007f3e0ff */
[----:B------:R-:W-:Y:S01]  /*8100*/  @P0 IMAD.X R3, R100, 0x1, R218, P1 ;  /* 0x0000000164030824 */ /* 0x000fe200008e06da */
[----:B------:R-:W-:Y:S11]  /*8110*/  @P0 ISETP.GE.AND P1, PT, R203, c[0x0][0x1d4], PT ;  /* 0x00007500cb000a0c */ /* 0x000ff60003f26270 */
[----:B------:R-:W-:Y:S02]  /*8120*/  @!UPT UIADD3 URZ, URZ, URZ, URZ ;  /* 0x0000003f3f3ff290 */ /* 0x000fe4000fffe03f */
[----:B------:R-:W-:Y:S01]  /*8130*/  @!PT LDS RZ, [RZ] ;  /* 0x00000000fffff984 */ /* 0x000fe20000000800 */
[----:B------:R-:W-:Y:S01]  /*8140*/  @!PT LDS RZ, [RZ] ;  /* 0x00000000fffff984 */ /* 0x000fe20000000800 */
[----:B------:R-:W-:Y:S01]  /*8150*/  @!PT LDS RZ, [RZ] ;  /* 0x00000000fffff984 */ /* 0x000fe20000000800 */
[----:B------:R1:W-:Y:S01]  /*8160*/  @P0 LDGSTS.E.BYPASS.LTC128B.128 [R199+0x4480], [R2.64], !P1 ;  /* 0x0448000002c70fae */ /* 0x0003e2000c901d46 */
[----:B------:R-:W-:Y:S05]  /*8170*/  @P0 IADD3 R102, P1, R0, R102, RZ ;  /* 0x0000006600660210 */ /* 0x000fea0007f3e0ff */
[----:B---3--:R-:W-:Y:S01]  /*8180*/  @P0 IMAD.X R103, R100, 0x1, R216, P1 ;  /* 0x0000000164670824 */ /* 0x008fe200008e06d8 */
        /* <DEDUP_REMOVED lines=8> */
.L_x_2442:
[----:B------:R-:W-:Y:S05]  /*8210*/  BSYNC B0 ;  /* 0x0000000000007941 */ /* 0x000fea0003800000 */
.L_x_2441:
[----:B------:R-:W-:Y:S01]  /*8220*/  LOP3.LUT R111, RZ, c[0x0][0x324], RZ, 0x33, !PT ;  /* 0x0000c900ff6f7a12 */ /* 0x000fe200078e33ff */
[----:B------:R-:W2:Y:S01]  /*8230*/  LDL R0, [R1+0x10] ;  /* 0x0000100001007983 */ /* 0x000ea20000100800 */
[----:B-1----:R-:W-:Y:S02]  /*8240*/  IMAD.MOV.U32 R2, RZ, RZ, c[0x0][0x2c4] ;  /* 0x0000b100ff027624 */ /* 0x002fe400078e00ff */
[----:B------:R-:W-:Y:S02]  /*8250*/  IMAD R100, R201, -0x30, RZ ;  /* 0xffffffd0c9647824 */ /* 0x000fe400078e02ff */
[----:B------:R-:W0:Y:S01]  /*8260*/  LDGDEPBAR ;  /* 0x00000000000079af */ /* 0x000e220000000000 */
[----:B------:R-:W-:Y:S01]  /*8270*/  ISETP.NE.AND P0, PT, R2, 0x1, PT ;  /* 0x000000010200780c */ /* 0x000fe20003f05270 */
[----:B--2---:R-:W-:Y:S01]  /*8280*/  IMAD.IADD R109, R0, 0x1, R252 ;  /* 0x00000001006d7824 */ /* 0x004fe200078e02fc */
[----:B------:R-:W-:Y:S11]  /*8290*/  IADD3 R0, -R236, 0x1, R100 ;  /* 0x00000001ec007810 */ /* 0x000ff60007ffe164 */
[----:B------:R-:W-:Y:S01]  /*82a0*/  @P0 IMAD.HI.U32 R2, R109, c[0x0][0x2c8], RZ ;  /* 0x0000b2006d020a27 */ /* 0x000fe200078e00ff */
[----:B------:R-:W-:Y:S04]  /*82b0*/  IADD3 R101, -R230, R0, R232 ;  /* 0x00000000e6657210 */ /* 0x000fe80007ffe1e8 */
[----:B------:R-:W-:Y:S02]  /*82c0*/  @P0 SHF.R.U32.HI R109, RZ, c[0x0][0x2cc], R2 ;  /* 0x0000b300ff6d0a19 */ /* 0x000fe40000011602 */
[----:B------:R-:W-:Y:S01]  /*82d0*/  IADD3 R110, R101, c[0x0][0x328], RZ ;  /* 0x0000ca00656e7a10 */ /* 0x000fe20007ffe0ff */
[----:B------:R-:W-:-:S05]  /*82e0*/  BRA.DIV ~URZ, `(.L_x_2446) ;  /* 0x00010bd27f007947 */ /* 0x000fca000b800000 */
[----:B------:R1:W2:Y:S02]  /*82f0*/  SHFL.IDX PT, R0, R109, RZ, 0x1c1f ;  /* 0x001c1fff6d007589 */ /* 0x0002a400000e0000 */
.L_x_2616:
        /* <DEDUP_REMOVED lines=19> */
.L_x_2449:
[----:B------:R-:W-:Y:S04]  /*8430*/  MOV R2, c[0x0][0x32c] ;  /* 0x0000cb0000027a02 */ /* 0x000fe80000000f00 */
[----:B------:R-:W-:Y:S11]  /*8440*/  ISETP.NE.AND P0, PT, R2, 0x1, PT ;  /* 0x000000010200780c */ /* 0x000ff60003f05270 */
[----:B------:R-:W-:Y:S02]  /*8450*/  @!UPT UIADD3 URZ, URZ, URZ, URZ ;  /* 0x0000003f3f3ff290 */ /* 0x000fe4000fffe03f */
[----:B------:R-:W-:Y:S05]  /*8460*/  @P0 IMAD.HI.U32 R2, R0, c[0x0][0x330], RZ ;  /* 0x0000cc0000020a27 */ /* 0x000fea00078e00ff */
[----:B------:R-:W-:Y:S02]  /*8470*/  @P0 SHF.R.U32.HI R0, RZ, c[0x0][0x334], R2 ;  /* 0x0000cd00ff000a19 */ /* 0x000fe40000011602 */
.L_x_2450:
[----:B------:R-:W-:Y:S05]  /*8480*/  BSYNC B0 ;  /* 0x0000000000007941 */ /* 0x000fea0003800000 */
.L_x_2448:
[----:B------:R-:W-:Y:S04]  /*8490*/  IMAD.IADD R2, R100, 0x1, -R236 ;  /* 0x0000000164027824 */ /* 0x000fe800078e0aec */
[----:B------:R-:W-:Y:S05]  /*84a0*/  IMAD R0, R0, c[0x0][0x32c], R2 ;  /* 0x0000cb0000007a24 */ /* 0x000fea00078e0202 */
[----:B------:R-:W-:Y:S02]  /*84b0*/  IMNMX R101, R101, R0, !PT ;  /* 0x0000000065657217 */ /* 0x000fe40007800200 */
[----:B------:R-:W-:Y:S04]  /*84c0*/  IADD3 R0, R0, c[0x0][0x32c], RZ ;  /* 0x0000cb0000007a10 */ /* 0x000fe80007ffe0ff */
[----:B------:R-:W-:Y:S02]  /*84d0*/  IMNMX R103, R103, R0, PT ;  /* 0x0000000067677217 */ /* 0x000fe40003800200 */
.L_x_2447:
[----:B------:R-:W-:-:S05]  /*84e0*/  BRA.DIV ~URZ, `(.L_x_2451) ;  /* 0x00010a327f007947 */ /* 0x000fca000b800000 */
[----:B------:R2:W3:Y:S02]  /*84f0*/  SHFL.IDX PT, R2, R109, 0x1, 0x1c1f ;  /* 0x003c1f006d027f89 */ /* 0x0004e400000e0000 */
.L_x_2617:
        /* <DEDUP_REMOVED lines=19> */
.L_x_2454:
[----:B------:R-:W-:Y:S04]  /*8630*/  MOV R3, c[0x0][0x32c] ;  /* 0x0000cb0000037a02 */ /* 0x000fe80000000f00 */
[----:B------:R-:W-:Y:S11]  /*8640*/  ISETP.NE.AND P0, PT, R3, 0x1, PT ;  /* 0x000000010300780c */ /* 0x000ff60003f05270 */
[----:B------:R-:W-:Y:S02]  /*8650*/  @!UPT UIADD3 URZ, URZ, URZ, URZ ;  /* 0x0000003f3f3ff290 */ /* 0x000fe4000fffe03f */
[----:B------:R-:W-:Y:S05]  /*8660*/  @P0 IMAD.HI.U32 R3, R2, c[0x0][0x330], RZ ;  /* 0x0000cc0002030a27 */ /* 0x000fea00078e00ff */
[----:B------:R-:W-:Y:S02]  /*8670*/  @P0 SHF.R.U32.HI R2, RZ, c[0x0][0x334], R3 ;  /* 0x0000cd00ff020a19 */ /* 0x000fe40000011603 */
.L_x_2455:
[----:B------:R-:W-:Y:S05]  /*8680*/  BSYNC B0 ;  /* 0x0000000000007941 */ /* 0x000fea0003800000 */
.L_x_2453:
[----:B------:R-:W-:Y:S04]  /*8690*/  IMAD.IADD R3, R100, 0x1, -R236 ;  /* 0x0000000164037824 */ /* 0x000fe800078e0aec */
[----:B------:R-:W-:Y:S05]  /*86a0*/  IMAD R2, R2, c[0x0][0x32c], R3 ;  /* 0x0000cb0002027a24 */ /* 0x000fea00078e0203 */
[----:B------:R-:W-:Y:S02]  /*86b0*/  IMNMX R0, R0, R2, !PT ;  /* 0x0000000200007217 */ /* 0x000fe40007800200 */
[----:B------:R-:W-:Y:S04]  /*86c0*/  IADD3 R2, R2, c[0x0][0x32c], RZ ;  /* 0x0000cb0002027a10 */ /* 0x000fe80007ffe0ff */
[----:B------:R-:W-:Y:S02]  /*86d0*/  IMNMX R102, R102, R2, PT ;  /* 0x0000000266667217 */ /* 0x000fe40003800200 */
.L_x_2452:
[----:B------:R-:W-:-:S05]  /*86e0*/  BRA.DIV ~URZ, `(.L_x_2456) ;  /* 0x000108927f007947 */ /* 0x000fca000b800000 */
[----:B------:R3:W4:Y:S02]  /*86f0*/  SHFL.IDX PT, R104, R109, 0x2, 0x1c1f ;  /* 0x005c1f006d687f89 */ /* 0x00072400000e0000 */
.L_x_2618:
        /* <DEDUP_REMOVED lines=19> */
.L_x_2459:
[----:B------:R-:W-:Y:S04]  /*8830*/  MOV R160, c[0x0][0x32c] ;  /* 0x0000cb0000a07a02 */ /* 0x000fe80000000f00 */
[----:B------:R-:W-:Y:S11]  /*8840*/  ISETP.NE.AND P0, PT, R160, 0x1, PT ;  /* 0x00000001a000780c */ /* 0x000ff60003f05270 */
[----:B------:R-:W-:Y:S02]  /*8850*/  @!UPT UIADD3 URZ, URZ, URZ, URZ ;  /* 0x0000003f3f3ff290 */ /* 0x000fe4000fffe03f */
[----:B------:R-:W-:Y:S05]  /*8860*/  @P0 IMAD.HI.U32 R160, R104, c[0x0][0x330], RZ ;  /* 0x0000cc0068a00a27 */ /* 0x000fea00078e00ff */
[----:B------:R-:W-:Y:S02]  /*8870*/  @P0 SHF.R.U32.HI R104, RZ, c[0x0][0x334], R160 ;  /* 0x0000cd00ff680a19 */ /* 0x000fe400000116a0 */
.L_x_2460:
[----:B------:R-:W-:Y:S05]  /*8880*/  BSYNC B0 ;  /* 0x0000000000007941 */ /* 0x000fea0003800000 */
.L_x_2458:
[----:B------:R-:W-:Y:S04]  /*8890*/  IMAD.IADD R160, R100, 0x1, -R236 ;  /* 0x0000000164a07824 */ /* 0x000fe800078e0aec */
[----:B------:R-:W-:Y:S05]  /*88a0*/  IMAD R104, R104, c[0x0][0x32c], R160 ;  /* 0x0000cb0068687a24 */ /* 0x000fea00078e02a0 */
[----:B------:R-:W-:Y:S02]  /*88b0*/  IMNMX R2, R2, R104, !PT ;  /* 0x0000006802027217 */ /* 0x000fe40007800200 */
[----:B------:R-:W-:Y:S04]  /*88c0*/  IADD3 R104, R104, c[0x0][0x32c], RZ ;  /* 0x0000cb0068687a10 */ /* 0x000fe80007ffe0ff */
[----:B------:R-:W-:Y:S02]  /*88d0*/  IMNMX R3, R3, R104, PT ;  /* 0x0000006803037217 */ /* 0x000fe40003800200 */
.L_x_2457:
[C---:B------:R-:W-:Y:S02]  /*88e0*/  ISETP.GE.AND P0, PT, R100.reuse, 0x9, PT ;  /* 0x000000096400780c */ /* 0x040fe40003f06270 */
[----:B------:R-:W-:Y:S02]  /*88f0*/  ISETP.GE.AND P1, PT, R100, 0xa, PT ;  /* 0x0000000a6400780c */ /* 0x000fe40003f26270 */
[----:B------:R-:W-:Y:S02]  /*8900*/  LOP3.LUT R198, R198, 0xfffffffb, RZ, 0xc0, !PT ;  /* 0xfffffffbc6c67812 */ /* 0x000fe400078ec0ff */
[C---:B------:R-:W-:Y:S02]  /*8910*/  ISETP.GE.AND P3, PT, R100.reuse, 0x19, PT ;  /* 0x000000196400780c */ /* 0x040fe40003f66270 */
[----:B------:R-:W-:Y:S05]  /*8920*/  ISETP.GE.AND P5, PT, R100, 0x21, PT ;  /* 0x000000216400780c */ /* 0x000fea0003fa6270 */
[----:B------:R-:W-:Y:S02]  /*8930*/  @P0 LOP3.LUT R198, R198, 0x4, RZ, 0xfc, !PT ;  /* 0x00000004c6c60812 */ /* 0x000fe400078efcff */
[----:B------:R-:W-:Y:S02]  /*8940*/  ISETP.GT.AND P0, PT, R101, 0x8, !P0 ;  /* 0x000000086500780c */ /* 0x000fe40004704270 */
        /* <DEDUP_REMOVED lines=9> */
[----:B------:R-:W-:Y:S04]  /*89e0*/  ISETP.GT.AND P0, PT, R101, 0x10, !P1 ;  /* 0x000000106500780c */ /* 0x000fe80004f04270 */
[----:B------:R-:W-:Y:S02]  /*89f0*/  ISETP.LT.OR P2, PT, R103, 0x11, P0 ;  /* 0x000000116700780c */ /* 0x000fe40000741670 */
[----:B------:R-:W-:Y:S02]  /*8a00*/  @P1 LOP3.LUT R198, R198, 0x1, RZ, 0xfc, !PT ;  /* 0x00000001c6c61812 */ /* 0x000fe400078efcff */
[----:B------:R-:W-:Y:S02]  /*8a10*/  ISETP.GE.AND P1, PT, R100, 0x12, PT ;  /* 0x000000126400780c */ /* 0x000fe40003f26270 */
[----:B------:R-:W-:Y:S02]  /*8a20*/  LOP3.LUT R198, R198, 0xfffffff7, RZ, 0xc0, !PT ;  /* 0xfffffff7c6c67812 */ /* 0x000fe400078ec0ff */
[----:B------:R-:W-:Y:S02]  /*8a30*/  ISETP.GT.AND P0, PT, R101, 0x11, !P1 ;  /* 0x000000116500780c */ /* 0x000fe40004f04270 */
[----:B------:R-:W-:Y:S07]  /*8a40*/  FSEL R172, R20, -INF , !P2 ;  /* 0xff80000014ac7808 */ /* 0x000fee0005000000 */
[----:B------:R-:W-:Y:S02]  /*8a50*/  @P1 LOP3.LUT R198, R198, 0x8, RZ, 0xfc, !PT ;  /* 0x00000008c6c61812 */ /* 0x000fe400078efcff */
[----:B------:R-:W-:Y:S02]  /*8a60*/  ISETP.LT.OR P1, PT, R103, 0x12, P0 ;  /* 0x000000126700780c */ /* 0x000fe40000721670 */
[----:B------:R-:W-:Y:S02]  /*8a70*/  LOP3.LUT R198, R198, 0xffffffef, RZ, 0xc0, !PT ;  /* 0xffffffefc6c67812 */ /* 0x000fe400078ec0ff */
[----:B------:R-:W-:Y:S02]  /*8a80*/  ISETP.GT.AND P0, PT, R101, 0x18, !P3 ;  /* 0x000000186500780c */ /* 0x000fe40005f04270 */
[----:B------:R-:W-:Y:S02]  /*8a90*/  @P3 LOP3.LUT R198, R198, 0x10, RZ, 0xfc, !PT ;  /* 0x00000010c6c63812 */ /* 0x000fe400078efcff */
[----:B------:R-:W-:Y:S02]  /*8aa0*/  ISETP.GE.AND P3, PT, R100, 0x1a, PT ;  /* 0x0000001a6400780c */ /* 0x000fe40003f66270 */
[----:B------:R-:W-:Y:S02]  /*8ab0*/  LOP3.LUT R198, R198, 0xffffffdf, RZ, 0xc0, !PT ;  /* 0xffffffdfc6c67812 */ /* 0x000fe400078ec0ff */
[----:B------:R-:W-:Y:S02]  /*8ac0*/  ISETP.LT.OR P4, PT, R103, 0x19, P0 ;  /* 0x000000196700780c */ /* 0x000fe40000781670 */
[----:B------:R-:W-:Y:S02]  /*8ad0*/  ISETP.GT.AND P0, PT, R101, 0x19, !P3 ;  /* 0x000000196500780c */ /* 0x000fe40005f04270 */
[----:B------:R-:W-:Y:S02]  /*8ae0*/  FSEL R168, R32, -INF , !P4 ;  /* 0xff80000020a87808 */ /* 0x000fe40006000000 */
[----:B------:R-:W-:Y:S03]  /*8af0*/  FSEL R170, R21, -INF , !P1 ;  /* 0xff80000015aa7808 */ /* 0x000fe60004800000 */
[----:B------:R-:W-:Y:S02]  /*8b00*/  @P3 LOP3.LUT R198, R198, 0x20, RZ, 0xfc, !PT ;  /* 0x00000020c6c63812 */ /* 0x000fe400078efcff */
[----:B------:R-:W-:Y:S02]  /*8b10*/  ISETP.LT.OR P3, PT, R103, 0x1a, P0 ;  /* 0x0000001a6700780c */ /* 0x000fe40000761670 */
[----:B------:R-:W-:Y:S02]  /*8b20*/  ISETP.GT.AND P0, PT, R101, 0x20, !P5 ;  /* 0x000000206500780c */ /* 0x000fe40006f04270 */
[----:B------:R-:W-:Y:S02]  /*8b30*/  LOP3.LUT R198, R198, 0xffffff7f, RZ, 0xc0, !PT ;  /* 0xffffff7fc6c67812 */ /* 0x000fe400078ec0ff */
[----:B------:R-:W-:Y:S02]  /*8b40*/  ISETP.LT.OR P0, PT, R103, 0x21, P0 ;  /* 0x000000216700780c */ /* 0x000fe40000701670 */
[----:B------:R-:W-:Y:S02]  /*8b50*/  @P5 LOP3.LUT R198, R198, 0x80, RZ, 0xfc, !PT ;  /* 0x00000080c6c65812 */ /* 0x000fe400078efcff */
[----:B------:R-:W-:Y:S02]  /*8b60*/  ISETP.GE.AND P5, PT, R100, 0x22, PT ;  /* 0x000000226400780c */ /* 0x000fe40003fa6270 */
[----:B------:R-:W-:Y:S02]  /*8b70*/  LOP3.LUT R198, R198, 0xfffffeff, RZ, 0xc0, !PT ;  /* 0xfffffeffc6c67812 */ /* 0x000fe400078ec0ff */
[----:B------:R-:W-:Y:S02]  /*8b80*/  FSEL R166, R33, -INF , !P3 ;  /* 0xff80000021a67808 */ /* 0x000fe40005800000 */
[----:B------:R-:W-:Y:S04]  /*8b90*/  LOP3.LUT R198, R198, 0xfffffbff, RZ, 0xc0, !PT ;  /* 0xfffffbffc6c67812 */ /* 0x000fe800078ec0ff */
[----:B------:R-:W-:Y:S02]  /*8ba0*/  @P0 LOP3.LUT R198, R198, 0x400, RZ, 0xfc, !PT ;  /* 0x00000400c6c60812 */ /* 0x000fe400078efcff */
[----:B------:R-:W-:Y:S02]  /*8bb0*/  ISETP.GT.AND P0, PT, R101, 0x21, !P5 ;  /* 0x000000216500780c */ /* 0x000fe40006f04270 */
[----:B------:R-:W-:Y:S02]  /*8bc0*/  @P5 LOP3.LUT R198, R198, 0x100, RZ, 0xfc, !PT ;  /* 0x00000100c6c65812 */ /* 0x000fe400078efcff */
[----:B------:R-:W-:Y:S02]  /*8bd0*/  ISETP.LT.OR P6, PT, R103, 0x22, P0 ;  /* 0x000000226700780c */ /* 0x000fe400007c1670 */
[----:B------:R-:W-:Y:S02]  /*8be0*/  ISETP.GE.AND P5, PT, R100, 0x1, PT ;  /* 0x000000016400780c */ /* 0x000fe40003fa6270 */
[----:B------:R-:W-:Y:S02]  /*8bf0*/  LOP3.LUT R198, R198, 0xfffffdff, RZ, 0xc0, !PT ;  /* 0xfffffdffc6c67812 */ /* 0x000fe400078ec0ff */
[----:B------:R-:W-:Y:S07]  /*8c00*/  ISETP.GT.AND P0, PT, R101, RZ, !P5 ;  /* 0x000000ff6500720c */ /* 0x000fee0006f04270 */
[----:B------:R-:W-:Y:S02]  /*8c10*/  @P6 LOP3.LUT R198, R198, 0x200, RZ, 0xfc, !PT ;  /* 0x00000200c6c66812 */ /* 0x000fe400078efcff */
[----:B------:R-:W-:Y:S02]  /*8c20*/  ISETP.GE.AND P6, PT, R100, 0x2, PT ;  /* 0x000000026400780c */ /* 0x000fe40003fc6270 */
[----:B------:R-:W-:Y:S04]  /*8c30*/  LOP3.LUT R198, R198, 0xffbfffff, RZ, 0xc0, !PT ;  /* 0xffbfffffc6c67812 */ /* 0x000fe800078ec0ff */
[----:B------:R-:W-:Y:S02]  /*8c40*/  @P5 LOP3.LUT R198, R198, 0x400000, RZ, 0xfc, !PT ;  /* 0x00400000c6c65812 */ /* 0x000fe400078efcff */
[----:B------:R-:W-:Y:S02]  /*8c50*/  ISETP.LT.OR P5, PT, R103, 0x1, P0 ;  /* 0x000000016700780c */ /* 0x000fe400007a1670 */
[----:B------:R-:W-:Y:S02]  /*8c60*/  ISETP.GT.AND P0, PT, R101, 0x1, !P6 ;  /* 0x000000016500780c */ /* 0x000fe40007704270 */
[----:B------:R-:W-:Y:S02]  /*8c70*/  LOP3.LUT R198, R198, 0xff7fffff, RZ, 0xc0, !PT ;  /* 0xff7fffffc6c67812 */ /* 0x000fe400078ec0ff */
[----:B------:R-:W-:Y:S07]  /*8c80*/  ISETP.LT.OR P0, PT, R103, 0x2, P0 ;  /* 0x000000026700780c */ /* 0x000fee0000701670 */
[----:B------:R-:W-:Y:S02]  /*8c90*/  @P5 LOP3.LUT R198, R198, 0x800000, RZ, 0xfc, !PT ;  /* 0x00800000c6c65812 */ /* 0x000fe400078efcff */
[----:B------:R-:W-:Y:S02]  /*8ca0*/  ISETP.GE.AND P5, PT, R100, 0x29, PT ;  /* 0x000000296400780c */ /* 0x000fe40003fa6270 */
[----:B------:R-:W-:Y:S04]  /*8cb0*/  LOP3.LUT R198, R198, 0xffffffbf, RZ, 0xc0, !PT ;  /* 0xffffffbfc6c67812 */ /* 0x000fe800078ec0ff */
[----:B------:R-:W-:Y:S04]  /*8cc0*/  LOP3.LUT R198, R198, 0xfffff7ff, RZ, 0xc0, !PT ;  /* 0xfffff7ffc6c67812 */ /* 0x000fe800078ec0ff */
[----:B------:R-:W-:Y:S02]  /*8cd0*/  @P0 LOP3.LUT R198, R198, 0x800, RZ, 0xfc, !PT ;  /* 0x00000800c6c60812 */ /* 0x000fe400078efcff */
[----:B------:R-:W-:Y:S02]  /*8ce0*/  ISETP.GT.AND P0, PT, R101, 0x28, !P5 ;  /* 0x000000286500780c */ /* 0x000fe40006f04270 */
[----:B------:R-:W-:Y:S02]  /*8cf0*/  @P5 LOP3.LUT R198, R198, 0x40, RZ, 0xfc, !PT ;  /* 0x00000040c6c65812 */ /* 0x000fe400078efcff */
[----:B------:R-:W-:Y:S02]  /*8d00*/  ISETP.LT.OR P0, PT, R103, 0x29, P0 ;  /* 0x000000296700780c */ /* 0x000fe40000701670 */
[----:B------:R-:W-:Y:S02]  /*8d10*/  ISETP.GE.AND P5, PT, R100, 0x2a, PT ;  /* 0x0000002a6400780c */ /* 0x000fe40003fa6270 */
[----:B------:R-:W-:Y:S04]  /*8d20*/  LOP3.LUT R198, R198, 0xffffefff, RZ, 0xc0, !PT ;  /* 0xffffefffc6c67812 */ /* 0x000fe800078ec0ff */
[----:B------:R-:W-:Y:S05]  /*8d30*/  LOP3.LUT R198, R198, 0xffff7fff, RZ, 0xc0, !PT ;  /* 0xffff7fffc6c67812 */ /* 0x000fea00078ec0ff */
[----:B------:R-:W-:Y:S02]  /*8d40*/  @P0 LOP3.LUT R198, R198, 0x8000, RZ, 0xfc, !PT ;  /* 0x00008000c6c60812 */ /* 0x000fe400078efcff */
[----:B------:R-:W-:Y:S02]  /*8d50*/  ISETP.GT.AND P0, PT, R101, 0x29, !P5 ;  /* 0x000000296500780c */ /* 0x000fe40006f04270 */
[----:B------:R-:W-:Y:S02]  /*8d60*/  @P5 LOP3.LUT R198, R198, 0x1000, RZ, 0xfc, !PT ;  /* 0x00001000c6c65812 */ /* 0x000fe400078efcff */
[----:B------:R-:W-:Y:S02]  /*8d70*/  ISETP.LT.OR P5, PT, R103, 0x2a, P0 ;  /* 0x0000002a6700780c */ /* 0x000fe400007a1670 */
[C---:B------:R-:W-:Y:S02]  /*8d80*/  LOP3.LUT P0, RZ, R198.reuse, 0x4, RZ, 0xc0, !PT ;  /* 0x00000004c6ff7812 */ /* 0x040fe4000780c0ff */
[----:B------:R-:W-:Y:S02]  /*8d90*/  LOP3.LUT R198, R198, 0xffffbfff, RZ, 0xc0, !PT ;  /* 0xffffbfffc6c67812 */ /* 0x000fe400078ec0ff */
[----:B------:R-:W-:Y:S04]  /*8da0*/  ISETP.GT.AND P0, PT, R0, 0x8, !P0 ;  /* 0x000000080000780c */ /* 0x000fe80004704270 */
[----:B------:R-:W-:Y:S03]  /*8db0*/  ISETP.LT.OR P0, PT, R102, 0x9, P0 ;  /* 0x000000096600780c */ /* 0x000fe60000701670 */
[----:B------:R-:W-:Y:S02]  /*8dc0*/  @P5 LOP3.LUT R198, R198, 0x4000, RZ, 0xfc, !PT ;  /* 0x00004000c6c65812 */ /* 0x000fe400078efcff */
[----:B------:R-:W-:Y:S02]  /*8dd0*/  FSEL R179, R18, -INF , !P0 ;  /* 0xff80000012b37808 */ /* 0x000fe40004000000 */
[C---:B------:R-:W-:Y:S02]  /*8de0*/  LOP3.LUT P0, RZ, R198.reuse, 0x2, RZ, 0xc0, !PT ;  /* 0x00000002c6ff7812 */ /* 0x040fe4000780c0ff */
[----:B------:R-:W-:Y:S02]  /*8df0*/  LOP3.LUT P2, RZ, R198, 0x1000, RZ, 0xc0, !PT ;  /* 0x00001000c6ff7812 */ /* 0x000fe4000784c0ff */
[----:B------:R-:W-:Y:S02]  /*8e00*/  ISETP.GT.AND P0, PT, R0, 0x9, !P0 ;  /* 0x000000090000780c */ /* 0x000fe40004704270 */
[----:B------:R-:W-:Y:S02]  /*8e10*/  LOP3.LUT P5, RZ, R198, 0x400, RZ, 0xc0, !PT ;  /* 0x00000400c6ff7812 */ /* 0x000fe400078ac0ff */
[----:B------:R-:W-:Y:S02]  /*8e20*/  ISETP.LT.OR P0, PT, R102, 0xa, P0 ;  /* 0x0000000a6600780c */ /* 0x000fe40000701670 */
[----:B------:R-:W-:Y:S02]  /*8e30*/  FSEL R165, R36, -INF , !P5 ;  /* 0xff80000024a57808 */ /* 0x000fe40006800000 */
[----:B------:R-:W-:Y:S02]  /*8e40*/  FSEL R178, R19, -INF , !P0 ;  /* 0xff80000013b27808 */ /* 0x000fe40004000000 */
[C---:B------:R-:W-:Y:S02]  /*8e50*/  LOP3.LUT P0, RZ, R198.reuse, 0x1, RZ, 0xc0, !PT ;  /* 0x00000001c6ff7812 */ /* 0x040fe4000780c0ff */
[----:B------:R-:W-:Y:S02]  /*8e60*/  LOP3.LUT R198, R198, 0xffdfffff, RZ, 0xc0, !PT ;  /* 0xffdfffffc6c67812 */ /* 0x000fe400078ec0ff */
[----:B------:R-:W-:Y:S02]  /*8e70*/  ISETP.GT.AND P0, PT, R0, 0x10, !P0 ;  /* 0x000000100000780c */ /* 0x000fe40004704270 */
[----:B------:R-:W-:Y:S02]  /*8e80*/  @P2 LOP3.LUT R198, R198, 0x200000, RZ, 0xfc, !PT ;  /* 0x00200000c6c62812 */ /* 0x000fe400078efcff */
[----:B------:R-:W-:Y:S02]  /*8e90*/  ISETP.LT.OR P0, PT, R102, 0x11, P0 ;  /* 0x000000116600780c */ /* 0x000fe40000701670 */
[----:B------:R-:W-:Y:S02]  /*8ea0*/  LOP3.LUT P3, RZ, R198, 0x80, RZ, 0xc0, !PT ;  /* 0x00000080c6ff7812 */ /* 0x000fe4000786c0ff */
        /* <DEDUP_REMOVED lines=9> */
[----:B------:R-:W-:Y:S02]  /*8f40*/  LOP3.LUT P5, RZ, R198, 0x400000, RZ, 0xc0, !PT ;  /* 0x00400000c6ff7812 */ /* 0x000fe400078ac0ff */
[----:B------:R-:W-:Y:S02]  /*8f50*/  ISETP.GT.AND P0, PT, R0, 0x18, !P0 ;  /* 0x000000180000780c */ /* 0x000fe40004704270 */
[----:B------:R-:W-:Y:S02]  /*8f60*/  LOP3.LUT P1, RZ, R198, 0x40, RZ, 0xc0, !PT ;  /* 0x00000040c6ff7812 */ /* 0x000fe4000782c0ff */
[----:B------:R-:W-:Y:S02]  /*8f70*/  ISETP.LT.OR P0, PT, R102, 0x19, P0 ;  /* 0x000000196600780c */ /* 0x000fe40000701670 */
[----:B------:R-:W-:Y:S02]  /*8f80*/  LOP3.LUT P2, RZ, R198, 0x8000, RZ, 0xc0, !PT ;  /* 0x00008000c6ff7812 */ /* 0x000fe4000784c0ff */
[----:B------:R-:W-:Y:S02]  /*8f90*/  FSEL R173, R34, -INF , !P0 ;  /* 0xff80000022ad7808 */ /* 0x000fe40004000000 */
[----:B------:R-:W-:Y:S04]  /*8fa0*/  LOP3.LUT P0, RZ, R198, 0x20, RZ, 0xc0, !PT ;  /* 0x00000020c6ff7812 */ /* 0x000fe8000780c0ff */
[----:B------:R-:W-:Y:S04]  /*8fb0*/  ISETP.GT.AND P0, PT, R0, 0x19, !P0 ;  /* 0x000000190000780c */ /* 0x000fe80004704270 */
[----:B------:R-:W-:Y:S04]  /*8fc0*/  ISETP.LT.OR P0, PT, R102, 0x1a, P0 ;  /* 0x0000001a6600780c */ /* 0x000fe80000701670 */
[----:B------:R-:W-:Y:S02]  /*8fd0*/  FSEL R171, R35, -INF , !P0 ;  /* 0xff80000023ab7808 */ /* 0x000fe40004000000 */
[----:B------:R-:W-:Y:S04]  /*8fe0*/  LOP3.LUT P0, RZ, R198, 0x200, RZ, 0xc0, !PT ;  /* 0x00000200c6ff7812 */ /* 0x000fe8000780c0ff */
[----:B------:R-:W-:Y:S02]  /*8ff0*/  FSEL R164, R37, -INF , !P0 ;  /* 0xff80000025a47808 */ /* 0x000fe40004000000 */
[----:B------:R-:W-:Y:S04]  /*9000*/  ISETP.GT.AND P0, PT, R0, 0x20, !P3 ;  /* 0x000000200000780c */ /* 0x000fe80005f04270 */
[----:B------:R-:W-:Y:S04]  /*9010*/  ISETP.LT.OR P0, PT, R102, 0x21, P0 ;  /* 0x000000216600780c */ /* 0x000fe80000701670 */
[----:B------:R-:W-:Y:S02]  /*9020*/  FSEL R169, R38, -INF , !P0 ;  /* 0xff80000026a97808 */ /* 0x000fe40004000000 */
[----:B------:R-:W-:Y:S02]  /*9030*/  ISETP.GT.AND P0, PT, R0, 0x21, !P4 ;  /* 0x000000210000780c */ /* 0x000fe40006704270 */
[----:B------:R-:W-:Y:S02]  /*9040*/  FSEL R38, R48, -INF , !P2 ;  /* 0xff80000030267808 */ /* 0x000fe40005000000 */
[----:B------:R-:W-:Y:S02]  /*9050*/  ISETP.LT.OR P0, PT, R102, 0x22, P0 ;  /* 0x000000226600780c */ /* 0x000fe40000701670 */
[C---:B------:R-:W-:Y:S02]  /*9060*/  LOP3.LUT P2, RZ, R198.reuse, 0x200000, RZ, 0xc0, !PT ;  /* 0x00200000c6ff7812 */ /* 0x040fe4000784c0ff */
[----:B------:R-:W-:Y:S02]  /*9070*/  FSEL R167, R39, -INF , !P0 ;  /* 0xff80000027a77808 */ /* 0x000fe40004000000 */
[----:B------:R-:W-:Y:S04]  /*9080*/  LOP3.LUT P0, RZ, R198, 0x800, RZ, 0xc0, !PT ;  /* 0x00000800c6ff7812 */ /* 0x000fe8000780c0ff */
[----:B------:R-:W-:Y:S02]  /*9090*/  FSEL R39, R5, -INF , !P0 ;  /* 0xff80000005277808 */ /* 0x000fe40004000000 */
[----:B------:R-:W-:Y:S04]  /*90a0*/  ISETP.GT.AND P0, PT, R0, 0x1, !P6 ;  /* 0x000000010000780c */ /* 0x000fe80007704270 */
[----:B------:R-:W-:Y:S04]  /*90b0*/  ISETP.LT.OR P0, PT, R102, 0x2, P0 ;  /* 0x000000026600780c */ /* 0x000fe80000701670 */
[----:B------:R-:W-:Y:S02]  /*90c0*/  FSEL R163, R7, -INF , !P0 ;  /* 0xff80000007a37808 */ /* 0x000fe40004000000 */
[----:B------:R-:W-:Y:S04]  /*90d0*/  ISETP.GT.AND P0, PT, R0, RZ, !P5 ;  /* 0x000000ff0000720c */ /* 0x000fe80006f04270 */
[----:B------:R-:W-:Y:S04]  /*90e0*/  ISETP.LT.OR P0, PT, R102, 0x1, P0 ;  /* 0x000000016600780c */ /* 0x000fe80000701670 */
[----:B------:R-:W-:Y:S02]  /*90f0*/  FSEL R36, R6, -INF , !P0 ;  /* 0xff80000006247808 */ /* 0x000fe40004000000 */
[----:B------:R-:W-:Y:S04]  /*9100*/  LOP3.LUT P0, RZ, R198, 0x4000, RZ, 0xc0, !PT ;  /* 0x00004000c6ff7812 */ /* 0x000fe8000780c0ff */
        /* <DEDUP_REMOVED lines=46> */
[----:B------:R-:W-:Y:S04]  /*93f0*/  ISETP.GT.AND P0, PT, R2, 0x29, !P2 ;  /* 0x000000290200780c */ /* 0x000fe80005704270 */
[----:B------:R-:W-:Y:S04]  /*9400*/  ISETP.LT.OR P0, PT, R3, 0x2a, P0 ;  /* 0x0000002a0300780c */ /* 0x000fe80000701670 */
[----:B------:R-:W-:Y:S01]  /*9410*/  FSEL R28, R45, -INF , !P0 ;  /* 0xff8000002d1c7808 */ /* 0x000fe20004000000 */
[----:B------:R-:W-:-:S06]  /*9420*/  BRA.DIV ~URZ, `(.L_x_2461) ;  /* 0x0000fbb27f007947 */ /* 0x000fcc000b800000 */
[----:B------:R4:W1:Y:S02]  /*9430*/  SHFL.IDX PT, R3, R109, 0x3, 0x1c1f ;  /* 0x007c1f006d037f89 */ /* 0x00086400000e0000 */
.L_x_2619:
        /* <DEDUP_REMOVED lines=19> */
.L_x_2464:
[----:B------:R-:W-:Y:S04]  /*9570*/  MOV R4, c[0x0][0x32c] ;  /* 0x0000cb0000047a02 */ /* 0x000fe80000000f00 */
[----:B------:R-:W-:Y:S11]  /*9580*/  ISETP.NE.AND P0, PT, R4, 0x1, PT ;  /* 0x000000010400780c */ /* 0x000ff60003f05270 */
[----:B------:R-:W-:Y:S02]  /*9590*/  @!UPT UIADD3 URZ, URZ, URZ, URZ ;  /* 0x0000003f3f3ff290 */ /* 0x000fe4000fffe03f */
[----:B------:R-:W-:Y:S05]  /*95a0*/  @P0 IMAD.HI.U32 R4, R3, c[0x0][0x330], RZ ;  /* 0x0000cc0003040a27 */ /* 0x000fea00078e00ff */
[----:B------:R-:W-:Y:S02]  /*95b0*/  @P0 SHF.R.U32.HI R3, RZ, c[0x0][0x334], R4 ;  /* 0x0000cd00ff030a19 */ /* 0x000fe40000011604 */
.L_x_2465:
[----:B------:R-:W-:Y:S05]  /*95c0*/  BSYNC B0 ;  /* 0x0000000000007941 */ /* 0x000fea0003800000 */
.L_x_2463:
[----:B------:R-:W-:Y:S04]  /*95d0*/  IMAD.IADD R4, R100, 0x1, -R236 ;  /* 0x0000000164047824 */ /* 0x000fe800078e0aec */
[----:B------:R-:W-:Y:S05]  /*95e0*/  IMAD R3, R3, c[0x0][0x32c], R4 ;  /* 0x0000cb0003037a24 */ /* 0x000fea00078e0204 */
[----:B------:R-:W-:Y:S02]  /*95f0*/  IADD3 R4, R3, c[0x0][0x32c], RZ ;  /* 0x0000cb0003047a10 */ /* 0x000fe40007ffe0ff */
[----:B------:R-:W-:Y:S02]  /*9600*/  IMNMX R0, R0, R3, !PT ;  /* 0x0000000300007217 */ /* 0x000fe40007800200 */
[----:B------:R-:W-:Y:S02]  /*9610*/  IMNMX R2, R2, R4, PT ;  /* 0x0000000402027217 */ /* 0x000fe40003800200 */
.L_x_2462:
[----:B------:R-:W-:Y:S02]  /*9620*/  ISETP.GT.AND P0, PT, R0, RZ, !P5 ;  /* 0x000000ff0000720c */ /* 0x000fe40006f04270 */
[----:B------:R-:W-:Y:S02]  /*9630*/  LOP3.LUT P3, RZ, R198, 0x4, RZ, 0xc0, !PT ;  /* 0x00000004c6ff7812 */ /* 0x000fe4000786c0ff */
[----:B------:R-:W-:Y:S02]  /*9640*/  ISETP.LT.OR P0, PT, R2, 0x1, P0 ;  /* 0x000000010200780c */ /* 0x000fe40000701670 */
[----:B------:R-:W-:Y:S02]  /*9650*/  LOP3.LUT P2, RZ, R198, 0x2, RZ, 0xc0, !PT ;  /* 0x00000002c6ff7812 */ /* 0x000fe4000784c0ff */
[----:B------:R-:W-:Y:S02]  /*9660*/  FSEL R19, R10, -INF , !P0 ;  /* 0xff8000000a137808 */ /* 0x000fe40004000000 */
[----:B------:R-:W-:Y:S02]  /*9670*/  ISETP.GT.AND P0, PT, R0, 0x1, !P6 ;  /* 0x000000010000780c */ /* 0x000fe40007704270 */
        /* <DEDUP_REMOVED lines=17> */
[----:B------:R-:W-:Y:S02]  /*9790*/  ISETP.GT.AND P1, PT, R0, 0x28, !P1 ;  /* 0x000000280000780c */ /* 0x000fe40004f24270 */
[----:B------:R-:W-:Y:S02]  /*97a0*/  FSEL R21, R26, -INF , !P0 ;  /* 0xff8000001a157808 */ /* 0x000fe40004000000 */
[----:B------:R-:W-:Y:S02]  /*97b0*/  LOP3.LUT P0, RZ, R198, 0x8, RZ, 0xc0, !PT ;  /* 0x00000008c6ff7812 */ /* 0x000fe4000780c0ff */
[----:B------:R-:W-:Y:S02]  /*97c0*/  ISETP.LT.OR P1, PT, R2, 0x29, P1 ;  /* 0x000000290200780c */ /* 0x000fe40000f21670 */
        /* <DEDUP_REMOVED lines=69> */
.L_x_2620:
        /* <DEDUP_REMOVED lines=15> */
.L_x_2621:
        /* <DEDUP_REMOVED lines=21> */
[----:B------:R-:W-:Y:S02]  /*9e60*/  FFMA.FTZ R176, R168, c[0x0][0x2d0], -R2 ;  /* 0x0000b400a8b07a23 */ /* 0x000fe40000010802 */
[C---:B------:R-:W-:Y:S02]  /*9e70*/  FMUL.FTZ R2, R103.reuse, c[0x0][0x2d0] ;  /* 0x0000b40067027a20 */ /* 0x040fe40000410000 */
[----:B------:R-:W-:Y:S01]  /*9e80*/  FADD.FTZ R4, -R0, R105 ;  /* 0x0000006900047221 */ /* 0x000fe20000010100 */
[----:B------:R-:W-:Y:S02]  /*9e90*/  FSEL R0, R103, RZ, P1 ;  /* 0x000000ff67007208 */ /* 0x000fe40000800000 */
[----:B------:R-:W-:Y:S02]  /*9ea0*/  FSEL R2, R2, RZ, P1 ;  /* 0x000000ff02027208 */ /* 0x000fe40000800000 */
[----:B------:R-:W-:Y:S01]  /*9eb0*/  MUFU.EX2 R105, R10 ;  /* 0x0000000a00697308 */ /* 0x000fe20000000800 */
[----:B------:R-:W-:Y:S01]  /*9ec0*/  FADD.FTZ R5, -R0, R106 ;  /* 0x0000006a00057221 */ /* 0x000fe20000010100 */
[----:B------:R-:W-:Y:S01]  /*9ed0*/  FSEL R0, R102, RZ, P0 ;  /* 0x000000ff66007208 */ /* 0x000fe20000000000 */
[--C-:B------:R-:W-:Y:S02]  /*9ee0*/  FFMA.FTZ R39, R178, c[0x0][0x2d0], -R2.reuse ;  /* 0x0000b400b2277a23 */ /* 0x100fe40000010802 */
[--C-:B------:R-:W-:Y:S02]  /*9ef0*/  FFMA.FTZ R7, R36, c[0x0][0x2d0], -R2.reuse ;  /* 0x0000b40024077a23 */ /* 0x100fe40000010802 */
[--C-:B------:R-:W-:Y:S02]  /*9f00*/  FFMA.FTZ R6, R163, c[0x0][0x2d0], -R2.reuse ;  /* 0x0000b400a3067a23 */ /* 0x100fe40000010802 */
[--C-:B------:R-:W-:Y:S01]  /*9f10*/  FFMA.FTZ R8, R179, c[0x0][0x2d0], -R2.reuse ;  /* 0x0000b400b3087a23 */ /* 0x100fe20000010802 */
[----:B---34-:R-:W-:Y:S01]  /*9f20*/  MUFU.EX2 R109, R7 ;  /* 0x00000007006d7308 */ /* 0x018fe20000000800 */
        /* <DEDUP_REMOVED lines=9> */
[----:B------:R-:W-:Y:S02]  /*9fc0*/  FMUL.FTZ R2, R102, c[0x0][0x2d0] ;  /* 0x0000b40066027a20 */ /* 0x000fe40000410000 */
[----:B------:R-:W-:Y:S01]  /*9fd0*/  FADD.FTZ R0, -R0, R107 ;  /* 0x0000006b00007221 */ /* 0x000fe20000010100 */
[----:B------:R-:W-:Y:S02]  /*9fe0*/  MUFU.EX2 R51, R9 ;  /* 0x0000000900337308 */ /* 0x000fe40000000800 */
[----:B------:R-:W-:Y:S01]  /*9ff0*/  FSEL R2, R2, RZ, P0 ;  /* 0x000000ff02027208 */ /* 0x000fe20000000000 */
[----:B------:R-:W-:Y:S01]  /*a000*/  FMUL.FTZ R0, R0, c[0x0][0x2d0] ;  /* 0x0000b40000007a20 */ /* 0x000fe20000410000 */
[----:B------:R-:W-:Y:S03]  /*a010*/  FSETP.NEU.FTZ.AND P0, PT, R101, -INF , PT ;  /* 0xff8000006500780b */ /* 0x000fe60003f1d000 */
        /* <DEDUP_REMOVED lines=8> */
[----:B------:R3:W4:Y:S01]  /*a0a0*/  MUFU.EX2 R167, R3 ;  /* 0x0000000300a77308 */ /* 0x0007220000000800 */
[--C-:B------:R-:W-:Y:S02]  /*a0b0*/  FFMA.FTZ R173, R29, c[0x0][0x2d0], -R2.reuse ;  /* 0x0000b4001dad7a23 */ /* 0x100fe40000010802 */
[--C-:B------:R-:W-:Y:S02]  /*a0c0*/  FFMA.FTZ R179, R28, c[0x0][0x2d0], -R2.reuse ;  /* 0x0000b4001cb37a23 */ /* 0x100fe40000010802 */
[--C-:B------:R-:W-:Y:S05]  /*a0d0*/  FFMA.FTZ R174, R33, c[0x0][0x2d0], -R2.reuse ;  /* 0x0000b40021ae7a23 */ /* 0x100fea0000010802 */
[----:B------:R-:W-:Y:S10]  /*a0e0*/  MUFU.EX2 R220, R8 ;  /* 0x0000000800dc7308 */ /* 0x000ff40000000800 */
[----:B------:R-:W-:Y:S01]  /*a0f0*/  MUFU.EX2 R212, R38 ;  /* 0x0000002600d47308 */ /* 0x000fe20000000800 */
[--C-:B---3--:R-:W-:Y:S02]  /*a100*/  FFMA.FTZ R3, R161, c[0x0][0x2d0], -R2.reuse ;  /* 0x0000b400a1037a23 */ /* 0x108fe40000010802 */
[----:B------:R-:W-:Y:S01]  /*a110*/  FFMA.FTZ R161, R35, c[0x0][0x2d0], -R2 ;  /* 0x0000b40023a17a23 */ /* 0x000fe20000010802 */
[C---:B------:R-:W-:Y:S06]  /*a120*/  FSEL R2, R101.reuse, RZ, P0 ;  /* 0x000000ff65027208 */ /* 0x040fec0000000000 */
[----:B------:R3:W5:Y:S10]  /*a130*/  MUFU.EX2 R110, R3 ;  /* 0x00000003006e7308 */ /* 0x0007740000000800 */
[----:B------:R-:W-:Y:S10]  /*a140*/  MUFU.EX2 R225, R176 ;  /* 0x000000b000e17308 */ /* 0x000ff40000000800 */
[----:B------:R-:W-:Y:S01]  /*a150*/  MUFU.EX2 R229, R175 ;  /* 0x000000af00e57308 */ /* 0x000fe20000000800 */
[----:B---3--:R-:W-:Y:S02]  /*a160*/  FADD.FTZ R3, -R2, R108 ;  /* 0x0000006c02037221 */ /* 0x008fe40000010100 */
        /* <DEDUP_REMOVED lines=8> */
[----:B-1----:R1:W-:Y:S01]  /*a1f0*/  MUFU.EX2 R100, R2 ;  /* 0x0000000200647308 */ /* 0x0023e20000000800 */
        /* <DEDUP_REMOVED lines=8> */
[--C-:B------:R-:W-:Y:S05]  /*a280*/  FFMA.FTZ R169, R16, c[0x0][0x2d0], -R6.reuse ;  /* 0x0000b40010a97a23 */ /* 0x100fea0000010806 */
[----:B------:R-:W-:Y:S01]  /*a290*/  MUFU.EX2 R228, R171 ;  /* 0x000000ab00e47308 */ /* 0x000fe20000000800 */
[--C-:B-1----:R-:W-:Y:S02]  /*a2a0*/  FFMA.FTZ R2, R19, c[0x0][0x2d0], -R6.reuse ;  /* 0x0000b40013027a23 */ /* 0x102fe40000010806 */
[----:B------:R-:W-:Y:S02]  /*a2b0*/  FFMA.FTZ R19, R23, c[0x0][0x2d0], -R6 ;  /* 0x0000b40017137a23 */ /* 0x000fe40000010806 */
[----:B------:R-:W1:Y:S05]  /*a2c0*/  LDSM.16.MT88.4 R20, [R185] ;  /* 0x00000000b914783b */ /* 0x000e6a0000004200 */
[----:B------:R3:W-:Y:S10]  /*a2d0*/  MUFU.EX2 R33, R2 ;  /* 0x0000000200217308 */ /* 0x0007f40000000800 */
[----:B------:R-:W-:Y:S10]  /*a2e0*/  MUFU.EX2 R226, R161 ;  /* 0x000000a100e27308 */ /* 0x000ff40000000800 */
[----:B------:R-:W-:Y:S01]  /*a2f0*/  MUFU.EX2 R107, R107 ;  /* 0x0000006b006b7308 */ /* 0x000fe20000000800 */
[----:B---3--:R-:W-:Y:S02]  /*a300*/  FMUL.FTZ R2, R3, c[0x0][0x2d0] ;  /* 0x0000b40003027a20 */ /* 0x008fe40000410000 */
[----:B------:R-:W-:Y:S07]  /*a310*/  FMUL.FTZ R3, R5, c[0x0][0x2d0] ;  /* 0x0000b40005037a20 */ /* 0x000fee0000410000 */
[----:B------:R-:W3:Y:S10]  /*a320*/  MUFU.EX2 R2, R2 ;  /* 0x0000000200027308 */ /* 0x000ef40000000800 */
        /* <DEDUP_REMOVED lines=10> */
[C---:B--2---:R-:W-:Y:S01]  /*a3d0*/  FMUL.FTZ R24, R0.reuse, R124 ;  /* 0x0000007c00187220 */ /* 0x044fe20000410000 */
[----:B------:R-:W-:Y:S01]  /*a3e0*/  F2FP.BF16.PACK_AB R108, R51, R105 ;  /* 0x00000069336c723e */ /* 0x000fe200000010ff */
[C---:B------:R-:W-:Y:S02]  /*a3f0*/  FMUL.FTZ R25, R0.reuse, R125 ;  /* 0x0000007d00197220 */ /* 0x040fe40000410000 */
[C---:B------:R-:W-:Y:S02]  /*a400*/  FMUL.FTZ R28, R0.reuse, R120 ;  /* 0x00000078001c7220 */ /* 0x040fe40000410000 */
[C---:B------:R-:W-:Y:S02]  /*a410*/  FMUL.FTZ R29, R0.reuse, R121 ;  /* 0x00000079001d7220 */ /* 0x040fe40000410000 */
[C---:B------:R-:W-:Y:S02]  /*a420*/  FMUL.FTZ R40, R0.reuse, R116 ;  /* 0x0000007400287220 */ /* 0x040fe40000410000 */
[C---:B------:R-:W-:Y:S02]  /*a430*/  FMUL.FTZ R41, R0.reuse, R117 ;  /* 0x0000007500297220 */ /* 0x040fe40000410000 */
[C---:B----4-:R-:W-:Y:S02]  /*a440*/  FFMA.FTZ R4, R0.reuse, R213, R167 ;  /* 0x000000d500047223 */ /* 0x050fe400000100a7 */
[C---:B------:R-:W-:Y:S01]  /*a450*/  FMUL.FTZ R8, R0.reuse, R132 ;  /* 0x0000008400087220 */ /* 0x040fe20000410000 */
[----:B------:R-:W2:Y:S01]  /*a460*/  MUFU.EX2 R213, R36 ;  /* 0x0000002400d57308 */ /* 0x000ea20000000800 */
[C---:B------:R-:W-:Y:S02]  /*a470*/  FMUL.FTZ R9, R0.reuse, R133 ;  /* 0x0000008500097220 */ /* 0x040fe40000410000 */
[C---:B------:R-:W-:Y:S02]  /*a480*/  FMUL.FTZ R12, R0.reuse, R128 ;  /* 0x00000080000c7220 */ /* 0x040fe40000410000 */
[C---:B------:R-:W-:Y:S02]  /*a490*/  FMUL.FTZ R13, R0.reuse, R129 ;  /* 0x00000081000d7220 */ /* 0x040fe40000410000 */
[----:B------:R-:W-:Y:S01]  /*a4a0*/  FMUL.FTZ R44, R0, R112 ;  /* 0x00000070002c7220 */ /* 0x000fe20000410000 */
[----:B-----5:R-:W-:Y:S01]  /*a4b0*/  F2FP.BF16.PACK_AB R112, R110, R167 ;  /* 0x000000a76e70723e */ /* 0x020fe200000010ff */
        /* <DEDUP_REMOVED lines=16> */
[C---:B---3--:R-:W-:Y:S02]  /*a5c0*/  FFMA.FTZ R106, R2.reuse, R214, R33 ;  /* 0x000000d6026a7223 */ /* 0x048fe40000010021 */
[C---:B------:R-:W-:Y:S02]  /*a5d0*/  FMUL.FTZ R10, R2.reuse, R134 ;  /* 0x00000086020a7220 */ /* 0x040fe40000410000 */
[C---:B------:R-:W-:Y:S01]  /*a5e0*/  FMUL.FTZ R11, R2.reuse, R135 ;  /* 0x00000087020b7220 */ /* 0x040fe20000410000 */
[----:B------:R-:W-:Y:S01]  /*a5f0*/  MUFU.EX2 R0, R3 ;  /* 0x0000000300007308 */ /* 0x000fe20000000800 */
[C---:B------:R-:W-:Y:S02]  /*a600*/  FMUL.FTZ R26, R2.reuse, R126 ;  /* 0x0000007e021a7220 */ /* 0x040fe40000410000 */
[C---:B------:R-:W-:Y:S02]  /*a610*/  FMUL.FTZ R27, R2.reuse, R127 ;  /* 0x0000007f021b7220 */ /* 0x040fe40000410000 */
[C---:B------:R-:W-:Y:S01]  /*a620*/  FMUL.FTZ R30, R2.reuse, R122 ;  /* 0x0000007a021e7220 */ /* 0x040fe20000410000 */
[----:B------:R-:W-:Y:S01]  /*a630*/  LDSM.16.MT88.4 R124, [R185+0x1000] ;  /* 0x00100000b97c783b */ /* 0x000fe20000004200 */
[C---:B------:R-:W-:Y:S02]  /*a640*/  FMUL.FTZ R31, R2.reuse, R123 ;  /* 0x0000007b021f7220 */ /* 0x040fe40000410000 */
[C---:B------:R-:W-:Y:S01]  /*a650*/  FMUL.FTZ R42, R2.reuse, R118 ;  /* 0x00000076022a7220 */ /* 0x040fe20000410000 */
[----:B------:R3:W-:Y:S01]  /*a660*/  MUFU.EX2 R214, R39 ;  /* 0x0000002700d67308 */ /* 0x0007e20000000800 */
[C---:B------:R-:W-:Y:S02]  /*a670*/  FMUL.FTZ R43, R2.reuse, R119 ;  /* 0x00000077022b7220 */ /* 0x040fe40000410000 */
[C---:B------:R-:W-:Y:S01]  /*a680*/  FMUL.FTZ R14, R2.reuse, R130 ;  /* 0x00000082020e7220 */ /* 0x040fe20000410000 */
[----:B------:R-:W-:Y:S01]  /*a690*/  LDSM.16.MT88.4 R116, [R185+0xc00] ;  /* 0x000c0000b974783b */ /* 0x000fe20000004200 */
[C---:B------:R-:W-:Y:S02]  /*a6a0*/  FMUL.FTZ R15, R2.reuse, R131 ;  /* 0x00000083020f7220 */ /* 0x040fe40000410000 */
[C---:B------:R-:W-:Y:S01]  /*a6b0*/  FMUL.FTZ R46, R2.reuse, R114 ;  /* 0x00000072022e7220 */ /* 0x040fe20000410000 */
[----:B--2---:R-:W-:Y:S01]  /*a6c0*/  F2FP.BF16.PACK_AB R114, R213, R212 ;  /* 0x000000d4d572723e */ /* 0x004fe200000010ff */
[C---:B------:R-:W-:Y:S01]  /*a6d0*/  FMUL.FTZ R47, R2.reuse, R115 ;  /* 0x00000073022f7220 */ /* 0x040fe20000410000 */
[----:B------:R-:W2:Y:S01]  /*a6e0*/  MUFU.EX2 R134, R32 ;  /* 0x0000002000867308 */ /* 0x000ea20000000800 */
[C---:B------:R-:W-:Y:S01]  /*a6f0*/  FMUL.FTZ R58, R2.reuse, R58 ;  /* 0x0000003a023a7220 */ /* 0x040fe20000410000 */
[----:B------:R-:W-:Y:S01]  /*a700*/  LDSM.16.MT88.4 R120, [R186+0x400] ;  /* 0x00040000ba78783b */ /* 0x000fe20000004200 */
[C---:B------:R-:W-:Y:S02]  /*a710*/  FMUL.FTZ R59, R2.reuse, R59 ;  /* 0x0000003b023b7220 */ /* 0x040fe40000410000 */
[C---:B------:R-:W-:Y:S02]  /*a720*/  FMUL.FTZ R62, R2.reuse, R62 ;  /* 0x0000003e023e7220 */ /* 0x040fe40000410000 */
[C---:B------:R-:W-:Y:S02]  /*a730*/  FMUL.FTZ R63, R2.reuse, R63 ;  /* 0x0000003f023f7220 */ /* 0x040fe40000410000 */
[C---:B------:R-:W-:Y:S01]  /*a740*/  FMUL.FTZ R74, R2.reuse, R74 ;  /* 0x0000004a024a7220 */ /* 0x040fe20000410000 */
[----:B------:R-:W4:Y:S01]  /*a750*/  MUFU.EX2 R135, R19 ;  /* 0x0000001300877308 */ /* 0x000f220000000800 */
[C---:B------:R-:W-:Y:S02]  /*a760*/  FMUL.FTZ R75, R2.reuse, R75 ;  /* 0x0000004b024b7220 */ /* 0x040fe40000410000 */
[C---:B------:R-:W-:Y:S01]  /*a770*/  FMUL.FTZ R78, R2.reuse, R78 ;  /* 0x0000004e024e7220 */ /* 0x040fe20000410000 */
[----:B---3--:R-:W3:Y:S01]  /*a780*/  LDSM.16.MT88.4 R36, [R186] ;  /* 0x00000000ba24783b */ /* 0x008ee20000004200 */
[C---:B------:R-:W-:Y:S02]  /*a790*/  FMUL.FTZ R79, R2.reuse, R79 ;  /* 0x0000004f024f7220 */ /* 0x040fe40000410000 */
[C---:B------:R-:W-:Y:S02]  /*a7a0*/  FMUL.FTZ R90, R2.reuse, R90 ;  /* 0x0000005a025a7220 */ /* 0x040fe40000410000 */
[C---:B------:R-:W-:Y:S01]  /*a7b0*/  FMUL.FTZ R91, R2.reuse, R91 ;  /* 0x0000005b025b7220 */ /* 0x040fe20000410000 */
[----:B------:R-:W-:Y:S01]  /*a7c0*/  MUFU.EX2 R130, R181 ;  /* 0x000000b500827308 */ /* 0x000fe20000000800 */
[C---:B------:R-:W-:Y:S02]  /*a7d0*/  FMUL.FTZ R94, R2.reuse, R94 ;  /* 0x0000005e025e7220 */ /* 0x040fe40000410000 */
[----:B------:R-:W-:Y:S01]  /*a7e0*/  FMUL.FTZ R95, R2, R95 ;  /* 0x0000005f025f7220 */ /* 0x000fe20000410000 */
[----:B--2---:R-:W-:Y:S01]  /*a7f0*/  F2FP.BF16.PACK_AB R113, R134, R33 ;  /* 0x000000218671723e */ /* 0x004fe200000010ff */
[----:B------:R-:W-:Y:S01]  /*a800*/  FFMA.FTZ R2, R0, R224, R109 ;  /* 0x000000e000027223 */ /* 0x000fe2000001006d */
[----:B------:R-:W-:Y:S01]  /*a810*/  F2FP.BF16.PACK_AB R109, R111, R109 ;  /* 0x0000006d6f6d723e */ /* 0x000fe200000010ff */
[----:B------:R-:W-:Y:S02]  /*a820*/  FMUL.FTZ R5, R100, R137 ;  /* 0x0000008964057220 */ /* 0x000fe40000410000 */
[C---:B------:R-:W-:Y:S01]  /*a830*/  FMUL.FTZ R6, R0.reuse, R138 ;  /* 0x0000008a00067220 */ /* 0x040fe20000410000 */
[----:B------:R-:W-:Y:S01]  /*a840*/  MUFU.EX2 R128, R165 ;  /* 0x000000a500807308 */ /* 0x000fe20000000800 */
[----:B------:R-:W-:Y:S02]  /*a850*/  FMUL.FTZ R7, R0, R139 ;  /* 0x0000008b00077220 */ /* 0x000fe40000410000 */
[----:B------:R-:W-:Y:S01]  /*a860*/  FFMA.FTZ R3, R100, R221, R105 ;  /* 0x000000dd64037223 */ /* 0x000fe20000010069 */
[----:B----4-:R-:W-:Y:S01]  /*a870*/  F2FP.BF16.PACK_AB R115, R231, R135 ;  /* 0x00000087e773723e */ /* 0x010fe200000010ff */
[----:B------:R-:W-:Y:S01]  /*a880*/  FADD.FTZ R2, R111, R2 ;  /* 0x000000026f027221 */ /* 0x000fe20000010000 */
[----:B------:R-:W-:Y:S01]  /*a890*/  F2FP.BF16.PACK_AB R111, R214, R220 ;  /* 0x000000dcd66f723e */ /* 0x000fe200000010ff */
[----:B------:R-:W-:Y:S01]  /*a8a0*/  FADD.FTZ R105, R110, R4 ;  /* 0x000000046e697221 */ /* 0x000fe20000010000 */
[----:B------:R-:W-:Y:S01]  /*a8b0*/  F2FP.BF16.PACK_AB R110, R223, R222 ;  /* 0x000000dedf6e723e */ /* 0x000fe200000010ff */
[C---:B------:R-:W-:Y:S01]  /*a8c0*/  FMUL.FTZ R4, R100.reuse, R136 ;  /* 0x0000008864047220 */ /* 0x040fe20000410000 */
[----:B------:R-:W-:Y:S01]  /*a8d0*/  MUFU.EX2 R131, R164 ;  /* 0x000000a400837308 */ /* 0x000fe20000000800 */
[C---:B------:R-:W-:Y:S02]  /*a8e0*/  FMUL.FTZ R16, R100.reuse, R140 ;  /* 0x0000008c64107220 */ /* 0x040fe40000410000 */
[----:B------:R-:W-:Y:S02]  /*a8f0*/  FMUL.FTZ R17, R100, R141 ;  /* 0x0000008d64117220 */ /* 0x000fe40000410000 */
[C---:B------:R-:W-:Y:S01]  /*a900*/  FMUL.FTZ R18, R0.reuse, R142 ;  /* 0x0000008e00127220 */ /* 0x040fe20000410000 */
[-C--:B-1----:R-:W-:Y:S04]  /*a910*/  HMMA.16816.F32.BF16 R4, R108, R20.reuse, R4 ;  /* 0x000000146c04723c */ /* 0x082fe80000041804 */
[----:B------:R-:W-:Y:S01]  /*a920*/  MUFU.EX2 R224, R163 ;  /* 0x000000a300e07308 */ /* 0x000fe20000000800 */
[----:B------:R-:W-:Y:S02]  /*a930*/  FMUL.FTZ R19, R0, R143 ;  /* 0x0000008f00137220 */ /* 0x000fe40000410000 */
[----:B------:R-:W-:Y:S01]  /*a940*/  LDSM.16.MT88.4 R140, [R185+0x800] ;  /* 0x00080000b98c783b */ /* 0x000fe20000004200 */
[C---:B------:R-:W-:Y:S04]  /*a950*/  HMMA.16816.F32.BF16 R8, R112.reuse, R20, R8 ;  /* 0x000000147008723c */ /* 0x040fe80000041808 */
[C---:B------:R-:W-:Y:S02]  /*a960*/  FMUL.FTZ R32, R100.reuse, R148 ;  /* 0x0000009464207220 */ /* 0x040fe40000410000 */
[----:B------:R-:W-:Y:S01]  /*a970*/  FMUL.FTZ R33, R100, R149 ;  /* 0x0000009564217220 */ /* 0x000fe20000410000 */
[----:B------:R-:W-:Y:S01]  /*a980*/  MUFU.EX2 R221, R160 ;  /* 0x000000a000dd7308 */ /* 0x000fe20000000800 */
[-C--:B------:R-:W-:Y:S04]  /*a990*/  HMMA.16816.F32.BF16 R12, R112, R22.reuse, R12 ;  /* 0x00000016700c723c */ /* 0x080fe8000004180c */
[C---:B------:R-:W-:Y:S02]  /*a9a0*/  FMUL.FTZ R34, R0.reuse, R150 ;  /* 0x0000009600227220 */ /* 0x040fe40000410000 */
[----:B------:R-:W-:Y:S02]  /*a9b0*/  FMUL.FTZ R35, R0, R151 ;  /* 0x0000009700237220 */ /* 0x000fe40000410000 */
[C---:B------:R-:W-:Y:S01]  /*a9c0*/  HMMA.16816.F32.BF16 R16, R108.reuse, R22, R16 ;  /* 0x000000166c10723c */ /* 0x040fe20000041810 */
[----:B------:R-:W-:Y:S01]  /*a9d0*/  LDSM.16.MT88.4 R148, [R186+0x800] ;  /* 0x00080000ba94783b */ /* 0x000fe20000004200 */
[----:B------:R-:W-:Y:S02]  /*a9e0*/  MUFU.EX2 R172, R211 ;  /* 0x000000d300ac7308 */ /* 0x000fe40000000800 */
[C---:B------:R-:W-:Y:S02]  /*a9f0*/  FMUL.FTZ R20, R100.reuse, R144 ;  /* 0x0000009064147220 */ /* 0x040fe40000410000 */
[----:B------:R-:W-:Y:S02]  /*aa00*/  FMUL.FTZ R21, R100, R145 ;  /* 0x0000009164157220 */ /* 0x000fe40000410000 */
[C---:B------:R-:W-:Y:S04]  /*aa10*/  FMUL.FTZ R22, R0.reuse, R146 ;  /* 0x0000009200167220 */ /* 0x040fe80000410000 */
[----:B------:R-:W-:Y:S01]  /*aa20*/  FMUL.FTZ R23, R0, R147 ;  /* 0x0000009300177220 */ /* 0x000fe20000410000 */
[----:B------:R-:W-:Y:S01]  /*aa30*/  MUFU.EX2 R181, R209 ;  /* 0x000000d100b57308 */ /* 0x000fe20000000800 */
[C---:B------:R-:W-:Y:S02]  /*aa40*/  FMUL.FTZ R48, R100.reuse, R156 ;  /* 0x0000009c64307220 */ /* 0x040fe40000410000 */
[----:B------:R-:W-:Y:S02]  /*aa50*/  FMUL.FTZ R49, R100, R157 ;  /* 0x0000009d64317220 */ /* 0x000fe40000410000 */
[C---:B------:R-:W-:Y:S01]  /*aa60*/  FMUL.FTZ R50, R0.reuse, R158 ;  /* 0x0000009e00327220 */ /* 0x040fe20000410000 */
[-C--:B---3--:R-:W-:Y:S03]  /*aa70*/  HMMA.16816.F32.BF16 R20, R108, R36.reuse, R20 ;  /* 0x000000246c14723c */ /* 0x088fe60000041814 */
[----:B------:R-:W-:Y:S01]  /*aa80*/  FADD.FTZ R3, R51, R3 ;  /* 0x0000000333037221 */ /* 0x000fe20000010000 */
[----:B------:R-:W-:Y:S01]  /*aa90*/  MUFU.EX2 R180, R205 ;  /* 0x000000cd00b47308 */ /* 0x000fe20000000800 */
[----:B------:R-:W-:Y:S02]  /*aaa0*/  FMUL.FTZ R51, R0, R159 ;  /* 0x0000009f00337220 */ /* 0x000fe40000410000 */
[----:B------:R-:W-:Y:S01]  /*aab0*/  LDSM.16.MT88.4 R156, [R185+0x1400] ;  /* 0x00140000b99c783b */ /* 0x000fe20000004200 */
[C---:B------:R-:W-:Y:S04]  /*aac0*/  HMMA.16816.F32.BF16 R24, R112.reuse, R36, R24 ;  /* 0x000000247018723c */ /* 0x040fe80000041818 */
[C---:B------:R-:W-:Y:S02]  /*aad0*/  FMUL.FTZ R52, R100.reuse, R52 ;  /* 0x0000003464347220 */ /* 0x040fe40000410000 */
[C---:B------:R-:W-:Y:S01]  /*aae0*/  FMUL.FTZ R53, R100.reuse, R53 ;  /* 0x0000003564357220 */ /* 0x040fe20000410000 */
[----:B------:R-:W1:Y:S01]  /*aaf0*/  MUFU.EX2 R170, R174 ;  /* 0x000000ae00aa7308 */ /* 0x000e620000000800 */
[-C--:B------:R-:W-:Y:S04]  /*ab00*/  HMMA.16816.F32.BF16 R28, R112, R38.reuse, R28 ;  /* 0x00000026701c723c */ /* 0x080fe8000004181c */
[C---:B------:R-:W-:Y:S02]  /*ab10*/  FMUL.FTZ R36, R100.reuse, R152 ;  /* 0x0000009864247220 */ /* 0x040fe40000410000 */
[----:B------:R-:W-:Y:S02]  /*ab20*/  FMUL.FTZ R37, R100, R153 ;  /* 0x0000009964257220 */ /* 0x000fe40000410000 */
[C---:B------:R-:W-:Y:S01]  /*ab30*/  HMMA.16816.F32.BF16 R32, R108.reuse, R38, R32 ;  /* 0x000000266c20723c */ /* 0x040fe20000041820 */
[----:B------:R-:W2:Y:S03]  /*ab40*/  MUFU.EX2 R167, R179 ;  /* 0x000000b300a77308 */ /* 0x000ea60000000800 */
[C---:B------:R-:W-:Y:S02]  /*ab50*/  FMUL.FTZ R54, R0.reuse, R54 ;  /* 0x0000003600367220 */ /* 0x040fe40000410000 */
[C---:B------:R-:W-:Y:S02]  /*ab60*/  FMUL.FTZ R55, R0.reuse, R55 ;  /* 0x0000003700377220 */ /* 0x040fe40000410000 */
[C---:B------:R-:W-:Y:S03]  /*ab70*/  FMUL.FTZ R38, R0.reuse, R154 ;  /* 0x0000009a00267220 */ /* 0x040fe60000410000 */
[----:B------:R-:W3:Y:S01]  /*ab80*/  MUFU.EX2 R165, R178 ;  /* 0x000000b200a57308 */ /* 0x000ee20000000800 */
[----:B------:R-:W-:Y:S02]  /*ab90*/  FMUL.FTZ R39, R0, R155 ;  /* 0x0000009b00277220 */ /* 0x000fe40000410000 */
[----:B------:R-:W-:Y:S01]  /*aba0*/  FMUL.FTZ R64, R100, R64 ;  /* 0x0000004064407220 */ /* 0x000fe20000410000 */
[----:B-1----:R-:W-:Y:S01]  /*abb0*/  F2FP.BF16.PACK_AB R160, R170, R168 ;  /* 0x000000a8aaa0723e */ /* 0x002fe200000010ff */
[----:B------:R-:W-:Y:S02]  /*abc0*/  FMUL.FTZ R65, R100, R65 ;  /* 0x0000004164417220 */ /* 0x000fe40000410000 */
[C---:B------:R-:W-:Y:S01]  /*abd0*/  FMUL.FTZ R66, R0.reuse, R66 ;  /* 0x0000004200427220 */ /* 0x040fe20000410000 */
[-C--:B------:R-:W-:Y:S02]  /*abe0*/  HMMA.16816.F32.BF16 R36, R108, R116.reuse, R36 ;  /* 0x000000746c24723c */ /* 0x080fe40000041824 */
[----:B------:R-:W-:Y:S01]  /*abf0*/  MUFU.EX2 R164, R182 ;  /* 0x000000b600a47308 */ /* 0x000fe20000000800 */
[----:B------:R-:W-:Y:S02]  /*ac00*/  FMUL.FTZ R67, R0, R67 ;  /* 0x0000004300437220 */ /* 0x000fe40000410000 */
[C---:B------:R-:W-:Y:S01]  /*ac10*/  FMUL.FTZ R68, R100.reuse, R68 ;  /* 0x0000004464447220 */ /* 0x040fe20000410000 */
[----:B--2---:R-:W-:Y:S01]  /*ac20*/  F2FP.BF16.PACK_AB R162, R167, R173 ;  /* 0x000000ada7a2723e */ /* 0x004fe200000010ff */
[----:B------:R-:W-:Y:S01]  /*ac30*/  FMUL.FTZ R69, R100, R69 ;  /* 0x0000004564457220 */ /* 0x000fe20000410000 */
[C---:B------:R-:W-:Y:S04]  /*ac40*/  HMMA.16816.F32.BF16 R40, R112.reuse, R116, R40 ;  /* 0x000000747028723c */ /* 0x040fe80000041828 */
[C---:B------:R-:W-:Y:S02]  /*ac50*/  FMUL.FTZ R70, R0.reuse, R70 ;  /* 0x0000004600467220 */ /* 0x040fe40000410000 */
[----:B------:R-:W-:Y:S02]  /*ac60*/  FMUL.FTZ R71, R0, R71 ;  /* 0x0000004700477220 */ /* 0x000fe40000410000 */
[-C--:B------:R-:W-:Y:S04]  /*ac70*/  HMMA.16816.F32.BF16 R44, R112, R118.reuse, R44 ;  /* 0x00000076702c723c */ /* 0x080fe8000004182c */
[C---:B------:R-:W-:Y:S01]  /*ac80*/  FMUL.FTZ R80, R100.reuse, R80 ;  /* 0x0000005064507220 */ /* 0x040fe20000410000 */
[----:B---3--:R-:W-:Y:S01]  /*ac90*/  F2FP.BF16.PACK_AB R161, R165, R166 ;  /* 0x000000a6a5a1723e */ /* 0x008fe200000010ff */
[----:B------:R-:W-:Y:S02]  /*aca0*/  FMUL.FTZ R81, R100, R81 ;  /* 0x0000005164517220 */ /* 0x000fe40000410000 */
[C---:B------:R-:W-:Y:S01]  /*acb0*/  HMMA.16816.F32.BF16 R48, R108.reuse, R118, R48 ;  /* 0x000000766c30723c */ /* 0x040fe20000041830 */
[----:B------:R-:W1:Y:S03]  /*acc0*/  LDSM.16.MT88.4 R116, [R186+0xc00] ;  /* 0x000c0000ba74783b */ /* 0x000e660000004200 */
        /* <DEDUP_REMOVED lines=8> */
[----:B------:R-:W-:Y:S02]  /*ad50*/  FADD.FTZ R100, R134, R106 ;  /* 0x0000006a86647221 */ /* 0x000fe40000010000 */
[C---:B------:R-:W-:Y:S01]  /*ad60*/  FMUL.FTZ R98, R0.reuse, R98 ;  /* 0x0000006200627220 */ /* 0x040fe20000410000 */
[----:B------:R-:W2:Y:S01]  /*ad70*/  MUFU.EX2 R106, R204 ;  /* 0x000000cc006a7308 */ /* 0x000ea20000000800 */
[----:B------:R-:W-:Y:S02]  /*ad80*/  FMUL.FTZ R99, R0, R99 ;  /* 0x0000006300637220 */ /* 0x000fe40000410000 */
[----:B------:R-:W-:Y:S02]  /*ad90*/  FADD.FTZ R0, R212, R105 ;  /* 0x00000069d4007221 */ /* 0x000fe40000010000 */
[----:B------:R-:W-:Y:S02]  /*ada0*/  FADD.FTZ R105, R135, R100 ;  /* 0x0000006487697221 */ /* 0x000fe40000010000 */
[----:B------:R-:W-:Y:S02]  /*adb0*/  FADD.FTZ R3, R222, R3 ;  /* 0x00000003de037221 */ /* 0x000fe40000010000 */
[----:B------:R-:W-:Y:S02]  /*adc0*/  FADD.FTZ R2, R220, R2 ;  /* 0x00000002dc027221 */ /* 0x000fe40000010000 */
[----:B------:R-:W-:Y:S02]  /*add0*/  FADD.FTZ R100, R223, R3 ;  /* 0x00000003df647221 */ /* 0x000fe40000010000 */
[----:B------:R-:W-:Y:S02]  /*ade0*/  FADD.FTZ R3, R214, R2 ;  /* 0x00000002d6037221 */ /* 0x000fe40000010000 */
[----:B------:R-:W-:Y:S01]  /*adf0*/  FADD.FTZ R100, R130, R100 ;  /* 0x0000006482647221 */ /* 0x000fe20000010000 */
[-C--:B-1----:R-:W-:Y:S03]  /*ae00*/  HMMA.16816.F32.BF16 R52, R108, R116.reuse, R52 ;  /* 0x000000746c34723c */ /* 0x082fe60000041834 */
[----:B------:R-:W-:Y:S02]  /*ae10*/  FADD.FTZ R3, R129, R3 ;  /* 0x0000000381037221 */ /* 0x000fe40000010000 */
[----:B------:R-:W-:Y:S02]  /*ae20*/  FADD.FTZ R100, R133, R100 ;  /* 0x0000006485647221 */ /* 0x000fe40000010000 */
[----:B------:R-:W-:Y:S01]  /*ae30*/  FADD.FTZ R3, R132, R3 ;  /* 0x0000000384037221 */ /* 0x000fe20000010000 */
[C---:B------:R-:W-:Y:S04]  /*ae40*/  HMMA.16816.F32.BF16 R56, R112.reuse, R116, R56 ;  /* 0x000000747038723c */ /* 0x040fe80000041838 */
[----:B--2---:R-:W-:Y:S01]  /*ae50*/  F2FP.BF16.PACK_AB R163, R106, R164 ;  /* 0x000000a46aa3723e */ /* 0x004fe200000010ff */
[----:B------:R-:W-:Y:S02]  /*ae60*/  FADD.FTZ R2, R213, R0 ;  /* 0x00000000d5027221 */ /* 0x000fe40000010000 */
[----:B------:R-:W-:Y:S01]  /*ae70*/  FADD.FTZ R0, R231, R105 ;  /* 0x00000069e7007221 */ /* 0x000fe20000010000 */
[-C--:B------:R-:W-:Y:S04]  /*ae80*/  HMMA.16816.F32.BF16 R60, R112, R118.reuse, R60 ;  /* 0x00000076703c723c */ /* 0x080fe8000004183c */
[----:B------:R-:W-:Y:S01]  /*ae90*/  FADD.FTZ R2, R128, R2 ;  /* 0x0000000280027221 */ /* 0x000fe20000010000 */
[----:B------:R-:W-:Y:S01]  /*aea0*/  MOV R105, R104 ;  /* 0x0000006800697202 */ /* 0x000fe20000000f00 */
[----:B------:R-:W-:Y:S02]  /*aeb0*/  FADD.FTZ R0, R107, R0 ;  /* 0x000000006b007221 */ /* 0x000fe40000010000 */
[C---:B------:R-:W-:Y:S01]  /*aec0*/  HMMA.16816.F32.BF16 R64, R108.reuse, R118, R64 ;  /* 0x000000766c40723c */ /* 0x040fe20000041840 */
[----:B------:R-:W1:Y:S03]  /*aed0*/  LDSM.16.MT88.4 R116, [R185+0x1800] ;  /* 0x00180000b974783b */ /* 0x000e660000004200 */
[----:B------:R-:W-:Y:S02]  /*aee0*/  FADD.FTZ R2, R131, R2 ;  /* 0x0000000283027221 */ /* 0x000fe40000010000 */
[----:B------:R-:W-:Y:S02]  /*aef0*/  FADD.FTZ R0, R221, R0 ;  /* 0x00000000dd007221 */ /* 0x000fe40000010000 */
[----:B------:R-:W-:Y:S04]  /*af00*/  FADD.FTZ R3, R227, R3 ;  /* 0x00000003e3037221 */ /* 0x000fe80000010000 */
[----:B------:R-:W-:Y:S02]  /*af10*/  FADD.FTZ R2, R224, R2 ;  /* 0x00000002e0027221 */ /* 0x000fe40000010000 */
[----:B------:R-:W-:Y:S01]  /*af20*/  FADD.FTZ R0, R219, R0 ;  /* 0x00000000db007221 */ /* 0x000fe20000010000 */
        /* <DEDUP_REMOVED lines=45> */
[----:B------:R-:W-:Y:S07]  /*b200*/  HMMA.16816.F32.BF16 R96, R108, R126, R96 ;  /* 0x0000007e6c60723c */ /* 0x000fee0000041860 */
[----:B------:R-:W-:Y:S02]  /*b210*/  F2FP.BF16.PACK_AB R108, R176, R172 ;  /* 0x000000acb06c723e */ /* 0x000fe400000010ff */
[----:B------:R-:W-:Y:S03]  /*b220*/  F2FP.BF16.PACK_AB R109, R175, R171 ;  /* 0x000000abaf6d723e */ /* 0x000fe600000010ff */
[----:B------:R-:W-:Y:S02]  /*b230*/  F2FP.BF16.PACK_AB R110, R206, R181 ;  /* 0x000000b5ce6e723e */ /* 0x000fe400000010ff */
[----:B------:R-:W-:Y:S07]  /*b240*/  F2FP.BF16.PACK_AB R111, R183, R180 ;  /* 0x000000b4b76f723e */ /* 0x000fee00000010ff */
        /* <DEDUP_REMOVED lines=48> */
[----:B------:R-:W-:Y:S02]  /*b550*/  MOV R106, R103 ;  /* 0x00000067006a7202 */ /* 0x000fe40000000f00 */
[----:B------:R-:W-:Y:S01]  /*b560*/  MOV R108, R101 ;  /* 0x00000065006c7202 */ /* 0x000fe20000000f00 */
[----:B------:R-:W-:-:S05]  /*b570*/  @P0 BRA `(.L_x_2468) ;  /* 0xffffbcb000000947 */ /* 0x000fca000383ffff */
.L_x_2435:
        /* <DEDUP_REMOVED lines=21> */
.L_x_2471:
[----:B------:R-:W-:-:S04]  /*b6d0*/  MOV R3, 0x1 ;  /* 0x0000000100037802 */ /* 0x000fc80000000f00 */
[----:B------:R-:W-:-:S13]  /*b6e0*/  ISETP.NE.AND P0, PT, R3, c[0x0][0x32c], PT ;  /* 0x0000cb0003007a0c */ /* 0x000fda0003f05270 */
[----:B------:R-:W-:-:S05]  /*b6f0*/  @P0 IMAD.HI.U32 R3, R0, c[0x0][0x330], RZ ;  /* 0x0000cc0000030a27 */ /* 0x000fca00078e00ff */
[----:B------:R-:W-:Y:S02]  /*b700*/  @P0 SHF.R.U32.HI R0, RZ, c[0x0][0x334], R3 ;  /* 0x0000cd00ff000a19 */ /* 0x000fe40000011603 */
.L_x_2472:
[----:B------:R-:W-:Y:S05]  /*b710*/  BSYNC B0 ;  /* 0x0000000000007941 */ /* 0x000fea0003800000 */
.L_x_2470:
[----:B------:R-:W-:-:S05]  /*b720*/  IMAD R0, R0, c[0x0][0x32c], RZ ;  /* 0x0000cb0000007a24 */ /* 0x000fca00078e02ff */
[----:B------:R-:W-:-:S04]  /*b730*/  IMNMX R2, R2, R0, !PT ;  /* 0x0000000002027217 */ /* 0x000fc80007800200 */
.L_x_2469:
[----:B------:R-:W-:-:S05]  /*b740*/  IADD3 R2, R2, 0x2f, RZ ;  /* 0x0000002f02027810 */ /* 0x000fca0007ffe0ff */
[----:B------:R-:W-:-:S05]  /*b750*/  IMAD.HI R2, R2, 0x2aaaaaab, RZ ;  /* 0x2aaaaaab02027827 */ /* 0x000fca00078e02ff */
[----:B------:R-:W-:-:S04]  /*b760*/  SHF.R.U32.HI R0, RZ, 0x1f, R2 ;  /* 0x0000001fff007819 */ /* 0x000fc80000011602 */
[----:B------:R-:W-:-:S04]  /*b770*/  LEA.HI.SX32 R0, R2, R0, 0x1d ;  /* 0x0000000002007211 */ /* 0x000fc800078feaff */
[----:B------:R-:W-:-:S04]  /*b780*/  IMNMX R231, R239, R0, !PT ;  /* 0x00000000efe77217 */ /* 0x000fc80007800200 */
[----:B------:R-:W-:-:S13]  /*b790*/  ISETP.GE.AND P0, PT, R201, R231, PT ;  /* 0x000000e7c900720c */ /* 0x000fda0003f06270 */
[----:B------:R-:W-:Y:S05]  /*b7a0*/  @!P0 BRA `(.L_x_2473) ;  /* 0x00002bd000008947 */ /* 0x000fea0003800000 */
.L_x_2486:
        /* <DEDUP_REMOVED lines=34> */
.L_x_2622:
[----:B------:R-:W-:-:S05]  /*b9d0*/  BRA.DIV ~URZ, `(.L_x_2477) ;  /* 0x0000d9027f007947 */ /* 0x000fca000b800000 */
[----:B------:R4:W3:Y:S02]  /*b9e0*/  SHFL.IDX PT, R0, R10, RZ, 0x1c1f ;  /* 0x001c1fff0a007589 */ /* 0x0008e400000e0000 */
.L_x_2623:
        /* <DEDUP_REMOVED lines=24> */
.L_x_2624:
        /* <DEDUP_REMOVED lines=15> */
.L_x_2475:
[----:B------:R-:W-:Y:S05]  /*bc60*/  BSYNC B0 ;  /* 0x0000000000007941 */ /* 0x000fea0003800000 */
.L_x_2474:
        /* <DEDUP_REMOVED lines=102> */
[----:B------:R-:W-:Y:S01]  /*c2d0*/  IMAD R2, R201, 0x30, R242 ;  /* 0x00000030c9027824 */ /* 0x000fe200078e02f2 */
[----:B------:R-:W-:Y:S01]  /*c2e0*/  IADD3 R105, -R241, 0x30, RZ ;  /* 0x00000030f1697810 */ /* 0x000fe20007ffe1ff */
[----:B------:R-:W-:Y:S01]  /*c2f0*/  IMAD.MOV.U32 R200, RZ, RZ, RZ ;  /* 0x000000ffffc87224 */ /* 0x000fe200078e00ff */
[----:B------:R-:W-:Y:S02]  /*c300*/  ISETP.NE.AND P2, PT, R0, 0x1, PT ;  /* 0x000000010000780c */ /* 0x000fe40003f45270 */
[----:B------:R-:W-:Y:S05]  /*c310*/  IADD3 R2, R2, -0x30, R240 ;  /* 0xffffffd002027810 */ /* 0x000fea0007ffe0f0 */
[----:B------:R-:W-:Y:S06]  /*c320*/  IMAD.MOV.U32 R0, RZ, RZ, R2 ;  /* 0x000000ffff007224 */ /* 0x000fec00078e0002 */
        /* <DEDUP_REMOVED lines=25> */
.L_x_2625:
[----:B------:R-:W-:-:S05]  /*c4c0*/  BRA.DIV ~URZ, `(.L_x_2482) ;  /* 0x0000cfc27f007947 */ /* 0x000fca000b800000 */
[----:B------:R3:W4:Y:S02]  /*c4d0*/  SHFL.IDX PT, R0, R111, RZ, 0x1c1f ;  /* 0x001c1fff6f007589 */ /* 0x00072400000e0000 */
.L_x_2626:
        /* <DEDUP_REMOVED lines=25> */
.L_x_2627:
[----:B--2---:R-:W-:Y:S02]  /*c670*/  IMAD.SHL.U32 R2, R203, 0x2, RZ ;  /* 0x00000002cb027824 */ /* 0x004fe400078e00ff */
[----:B------:R-:W-:Y:S03]  /*c680*/  IMAD.SHL.U32 R105, R237, 0x2, RZ ;  /* 0x00000002ed697824 */ /* 0x000fe600078e00ff */
        /* <DEDUP_REMOVED lines=19> */
.L_x_2480:
[----:B------:R-:W-:Y:S05]  /*c7c0*/  BSYNC B0 ;  /* 0x0000000000007941 */ /* 0x000fea0003800000 */
.L_x_2479:
        /* <DEDUP_REMOVED lines=51> */
.L_x_2628:
        /* <DEDUP_REMOVED lines=15> */
.L_x_2629:
[----:B--2---:R-:W-:Y:S01]  /*cbf0*/  FMNMX.FTZ R105, R0, R100, !PT ;  /* 0x0000006400697209 */ /* 0x004fe20007810000 */
[----:B------:R-:W-:Y:S01]  /*cc00*/  FMUL.FTZ R0, R104, c[0x0][0x2d0] ;  /* 0x0000b40068007a20 */ /* 0x000fe20000410000 */
[----:B------:R-:W-:Y:S01]  /*cc10*/  WARPSYNC 0xffffffff ;  /* 0xffffffff00007948 */ /* 0x000fe20003800000 */
[----:B------:R-:W-:Y:S01]  /*cc20*/  FMUL.FTZ R3, R103, c[0x0][0x2d0] ;  /* 0x0000b40067037a20 */ /* 0x000fe20000410000 */
[----:B------:R-:W-:Y:S01]  /*cc30*/  ISETP.GT.AND P0, PT, R201, R231, PT ;  /* 0x000000e7c900720c */ /* 0x000fe20003f04270 */
        /* <DEDUP_REMOVED lines=14> */
[C---:B------:R-:W-:Y:S02]  /*cd20*/  FADD.FTZ R0, -R102.reuse, R106 ;  /* 0x0000006a66007221 */ /* 0x040fe40000010100 */
[----:B------:R-:W-:Y:S01]  /*cd30*/  FMUL.FTZ R4, R102, c[0x0][0x2d0] ;  /* 0x0000b40066047a20 */ /* 0x000fe20000410000 */
[----:B------:R-:W-:Y:S01]  /*cd40*/  MUFU.EX2 R219, R16 ;  /* 0x0000001000db7308 */ /* 0x000fe20000000800 */
[----:B------:R-:W-:Y:S02]  /*cd50*/  FMUL.FTZ R0, R0, c[0x0][0x2d0] ;  /* 0x0000b40000007a20 */ /* 0x000fe40000410000 */
        /* <DEDUP_REMOVED lines=14> */
[--C-:B------:R-:W-:Y:S02]  /*ce40*/  FFMA.FTZ R19, R12, c[0x0][0x2d0], -R4.reuse ;  /* 0x0000b4000c137a23 */ /* 0x100fe40000010804 */
[--C-:B------:R-:W-:Y:S01]  /*ce50*/  FFMA.FTZ R18, R13, c[0x0][0x2d0], -R4.reuse ;  /* 0x0000b4000d127a23 */ /* 0x100fe20000010804 */
[----:B------:R-:W-:Y:S01]  /*ce60*/  MUFU.EX2 R35, R6 ;  /* 0x0000000600237308 */ /* 0x000fe20000000800 */
[--C-:B------:R-:W-:Y:S02]  /*ce70*/  FFMA.FTZ R163, R24, c[0x0][0x2d0], -R4.reuse ;  /* 0x0000b40018a37a23 */ /* 0x100fe40000010804 */
[--C-:B------:R-:W-:Y:S02]  /*ce80*/  FFMA.FTZ R162, R25, c[0x0][0x2d0], -R4.reuse ;  /* 0x0000b40019a27a23 */ /* 0x100fe40000010804 */
[--C-:B--2---:R-:W-:Y:S02]  /*ce90*/  FFMA.FTZ R0, R8, c[0x0][0x2d0], -R4.reuse ;  /* 0x0000b40008007a23 */ /* 0x104fe40000010804 */
[--C-:B------:R-:W-:Y:S02]  /*cea0*/  FFMA.FTZ R161, R28, c[0x0][0x2d0], -R4.reuse ;  /* 0x0000b4001ca17a23 */ /* 0x100fe40000010804 */
[--C-:B------:R-:W-:Y:S01]  /*ceb0*/  FFMA.FTZ R160, R29, c[0x0][0x2d0], -R4.reuse ;  /* 0x0000b4001da07a23 */ /* 0x100fe20000010804 */
[----:B------:R2:W5:Y:S01]  /*cec0*/  MUFU.EX2 R36, R0 ;  /* 0x0000000000247308 */ /* 0x0005620000000800 */
[--C-:B------:R-:W-:Y:S02]  /*ced0*/  FFMA.FTZ R176, R40, c[0x0][0x2d0], -R4.reuse ;  /* 0x0000b40028b07a23 */ /* 0x100fe40000010804 */
[--C-:B------:R-:W-:Y:S02]  /*cee0*/  FFMA.FTZ R175, R41, c[0x0][0x2d0], -R4.reuse ;  /* 0x0000b40029af7a23 */ /* 0x100fe40000010804 */
[--C-:B------:R-:W-:Y:S02]  /*cef0*/  FFMA.FTZ R174, R44, c[0x0][0x2d0], -R4.reuse ;  /* 0x0000b4002cae7a23 */ /* 0x100fe40000010804 */
[----:B------:R-:W-:Y:S03]  /*cf00*/  FFMA.FTZ R178, R45, c[0x0][0x2d0], -R4 ;  /* 0x0000b4002db27a23 */ /* 0x000fe60000010804 */
[----:B------:R-:W1:Y:S10]  /*cf10*/  MUFU.EX2 R34, R7 ;  /* 0x0000000700227308 */ /* 0x000e740000000800 */
[----:B------:R-:W-:Y:S01]  /*cf20*/  MUFU.EX2 R212, R20 ;  /* 0x0000001400d47308 */ /* 0x000fe20000000800 */
[----:B--2---:R-:W-:Y:S04]  /*cf30*/  FADD.FTZ R0, -R104, R107 ;  /* 0x0000006b68007221 */ /* 0x004fe80000010100 */
[----:B------:R-:W-:Y:S05]  /*cf40*/  FMUL.FTZ R0, R0, c[0x0][0x2d0] ;  /* 0x0000b40000007a20 */ /* 0x000fea0000410000 */
[----:B------:R-:W2:Y:S10]  /*cf50*/  MUFU.EX2 R220, R17 ;  /* 0x0000001100dc7308 */ /* 0x000eb40000000800 */
[----:B-1----:R1:W-:Y:S10]  /*cf60*/  MUFU.EX2 R100, R0 ;  /* 0x0000000000647308 */ /* 0x0023f40000000800 */
        /* <DEDUP_REMOVED lines=40> */
[----:B------:R-:W-:Y:S01]  /*d1f0*/  MUFU.EX2 R107, R204 ;  /* 0x000000cc006b7308 */ /* 0x000fe20000000800 */
[C---:B-----5:R-:W-:Y:S01]  /*d200*/  FFMA.FTZ R4, R2.reuse, R213, R36 ;  /* 0x000000d502047223 */ /* 0x060fe20000010024 */
[----:B------:R-:W-:Y:S01]  /*d210*/  F2FP.BF16.PACK_AB R108, R21, R22 ;  /* 0x00000016156c723e */ /* 0x000fe200000010ff */
[----:B------:R-:W-:Y:S01]  /*d220*/  FMUL.FTZ R24, R2, R124 ;  /* 0x0000007c02187220 */ /* 0x000fe20000410000 */
[----:B------:R-:W-:Y:S01]  /*d230*/  F2FP.BF16.PACK_AB R109, R34, R35 ;  /* 0x00000023226d723e */ /* 0x000fe200000010ff */
[----:B------:R-:W-:Y:S01]  /*d240*/  FMUL.FTZ R25, R2, R125 ;  /* 0x0000007d02197220 */ /* 0x000fe20000410000 */
[----:B--2-4-:R-:W-:Y:S01]  /*d250*/  F2FP.BF16.PACK_AB R110, R220, R219 ;  /* 0x000000dbdc6e723e */ /* 0x014fe200000010ff */
        /* <DEDUP_REMOVED lines=11> */
[C---:B------:R-:W-:Y:S01]  /*d310*/  FMUL.FTZ R44, R2.reuse, R112 ;  /* 0x00000070022c7220 */ /* 0x040fe20000410000 */
[----:B------:R-:W-:Y:S01]  /*d320*/  F2FP.BF16.PACK_AB R112, R33, R36 ;  /* 0x000000242170723e */ /* 0x000fe200000010ff */
[C---:B------:R-:W-:Y:S01]  /*d330*/  FMUL.FTZ R45, R2.reuse, R113 ;  /* 0x00000071022d7220 */ /* 0x040fe20000410000 */
[----:B------:R-:W-:Y:S01]  /*d340*/  LDSM.16.MT88.4 R36, [R186] ;  /* 0x00000000ba24783b */ /* 0x000fe20000004200 */
        /* <DEDUP_REMOVED lines=14> */
[----:B------:R-:W1:Y:S01]  /*d430*/  MUFU.EX2 R168, R176 ;  /* 0x000000b000a87308 */ /* 0x000e620000000800 */
[----:B------:R-:W-:Y:S02]  /*d440*/  FFMA.FTZ R2, R100, R221, R22 ;  /* 0x000000dd64027223 */ /* 0x000fe40000010016 */
[C---:B------:R-:W-:Y:S02]  /*d450*/  FFMA.FTZ R101, R0.reuse, R214, R17 ;  /* 0x000000d600657223 */ /* 0x040fe40000010011 */
[----:B------:R-:W-:Y:S02]  /*d460*/  FADD.FTZ R128, R21, R2 ;  /* 0x0000000215807221 */ /* 0x000fe40000010000 */
[----:B------:R-:W2:Y:S01]  /*d470*/  LDSM.16.MT88.4 R20, [R185] ;  /* 0x00000000b914783b */ /* 0x000ea20000004200 */
[C---:B------:R-:W-:Y:S02]  /*d480*/  FMUL.FTZ R11, R0.reuse, R135 ;  /* 0x00000087000b7220 */ /* 0x040fe40000410000 */
[----:B------:R-:W4:Y:S01]  /*d490*/  MUFU.EX2 R214, R32 ;  /* 0x0000002000d67308 */ /* 0x000f220000000800 */
[C---:B------:R-:W-:Y:S02]  /*d4a0*/  FMUL.FTZ R26, R0.reuse, R126 ;  /* 0x0000007e001a7220 */ /* 0x040fe40000410000 */
[C---:B------:R-:W-:Y:S02]  /*d4b0*/  FMUL.FTZ R27, R0.reuse, R127 ;  /* 0x0000007f001b7220 */ /* 0x040fe40000410000 */
[C---:B------:R-:W-:Y:S01]  /*d4c0*/  FMUL.FTZ R30, R0.reuse, R122 ;  /* 0x0000007a001e7220 */ /* 0x040fe20000410000 */
[----:B------:R-:W-:Y:S01]  /*d4d0*/  LDSM.16.MT88.4 R124, [R185+0x1000] ;  /* 0x00100000b97c783b */ /* 0x000fe20000004200 */
[C---:B------:R-:W-:Y:S02]  /*d4e0*/  FMUL.FTZ R31, R0.reuse, R123 ;  /* 0x0000007b001f7220 */ /* 0x040fe40000410000 */
[C---:B------:R-:W-:Y:S01]  /*d4f0*/  FMUL.FTZ R42, R0.reuse, R118 ;  /* 0x00000076002a7220 */ /* 0x040fe20000410000 */
[----:B------:R-:W5:Y:S01]  /*d500*/  MUFU.EX2 R135, R16 ;  /* 0x0000001000877308 */ /* 0x000f620000000800 */
[C---:B------:R-:W-:Y:S02]  /*d510*/  FMUL.FTZ R43, R0.reuse, R119 ;  /* 0x00000077002b7220 */ /* 0x040fe40000410000 */
[C---:B------:R-:W-:Y:S01]  /*d520*/  FMUL.FTZ R10, R0.reuse, R134 ;  /* 0x00000086000a7220 */ /* 0x040fe20000410000 */
[----:B------:R-:W3:Y:S01]  /*d530*/  LDSM.16.MT88.4 R116, [R185+0xc00] ;  /* 0x000c0000b974783b */ /* 0x000ee20000004200 */
[C---:B------:R-:W-:Y:S01]  /*d540*/  FMUL.FTZ R14, R0.reuse, R130 ;  /* 0x00000082000e7220 */ /* 0x040fe20000410000 */
[----:B-1----:R-:W-:Y:S01]  /*d550*/  F2FP.BF16.PACK_AB R160, R171, R168 ;  /* 0x000000a8aba0723e */ /* 0x002fe200000010ff */
[C---:B------:R-:W-:Y:S02]  /*d560*/  FMUL.FTZ R15, R0.reuse, R131 ;  /* 0x00000083000f7220 */ /* 0x040fe40000410000 */
[C---:B------:R-:W-:Y:S01]  /*d570*/  FMUL.FTZ R46, R0.reuse, R114 ;  /* 0x00000072002e7220 */ /* 0x040fe20000410000 */
[----:B------:R-:W-:Y:S01]  /*d580*/  F2FP.BF16.PACK_AB R114, R213, R211 ;  /* 0x000000d3d572723e */ /* 0x000fe200000010ff */
[C---:B------:R-:W-:Y:S01]  /*d590*/  FMUL.FTZ R47, R0.reuse, R115 ;  /* 0x00000073002f7220 */ /* 0x040fe20000410000 */
[----:B------:R-:W-:Y:S01]  /*d5a0*/  F2FP.BF16.PACK_AB R115, R229, R210 ;  /* 0x000000d2e573723e */ /* 0x000fe200000010ff */
[----:B------:R-:W-:Y:S01]  /*d5b0*/  FMUL.FTZ R58, R0, R58 ;  /* 0x0000003a003a7220 */ /* 0x000fe20000410000 */
[----:B---34-:R-:W-:Y:S01]  /*d5c0*/  F2FP.BF16.PACK_AB R111, R214, R212 ;  /* 0x000000d4d66f723e */ /* 0x018fe200000010ff */
[C---:B------:R-:W-:Y:S01]  /*d5d0*/  FMUL.FTZ R59, R0.reuse, R59 ;  /* 0x0000003b003b7220 */ /* 0x040fe20000410000 */
[----:B------:R-:W-:Y:S01]  /*d5e0*/  LDSM.16.MT88.4 R120, [R186+0x400] ;  /* 0x00040000ba78783b */ /* 0x000fe20000004200 */
[C---:B------:R-:W-:Y:S01]  /*d5f0*/  FMUL.FTZ R62, R0.reuse, R62 ;  /* 0x0000003e003e7220 */ /* 0x040fe20000410000 */
[----:B------:R-:W-:Y:S01]  /*d600*/  MUFU.EX2 R131, R173 ;  /* 0x000000ad00837308 */ /* 0x000fe20000000800 */
[C---:B------:R-:W-:Y:S02]  /*d610*/  FMUL.FTZ R63, R0.reuse, R63 ;  /* 0x0000003f003f7220 */ /* 0x040fe40000410000 */
[C---:B------:R-:W-:Y:S02]  /*d620*/  FMUL.FTZ R74, R0.reuse, R74 ;  /* 0x0000004a004a7220 */ /* 0x040fe40000410000 */
[C---:B------:R-:W-:Y:S01]  /*d630*/  FMUL.FTZ R75, R0.reuse, R75 ;  /* 0x0000004b004b7220 */ /* 0x040fe20000410000 */
[----:B-----5:R-:W-:Y:S01]  /*d640*/  F2FP.BF16.PACK_AB R113, R135, R17 ;  /* 0x000000118771723e */ /* 0x020fe200000010ff */
[C---:B------:R-:W-:Y:S02]  /*d650*/  FMUL.FTZ R78, R0.reuse, R78 ;  /* 0x0000004e004e7220 */ /* 0x040fe40000410000 */
[C---:B------:R-:W-:Y:S01]  /*d660*/  FMUL.FTZ R79, R0.reuse, R79 ;  /* 0x0000004f004f7220 */ /* 0x040fe20000410000 */
[----:B------:R-:W-:Y:S01]  /*d670*/  MUFU.EX2 R134, R172 ;  /* 0x000000ac00867308 */ /* 0x000fe20000000800 */
[C---:B------:R-:W-:Y:S02]  /*d680*/  FMUL.FTZ R90, R0.reuse, R90 ;  /* 0x0000005a005a7220 */ /* 0x040fe40000410000 */
[C---:B------:R-:W-:Y:S02]  /*d690*/  FMUL.FTZ R91, R0.reuse, R91 ;  /* 0x0000005b005b7220 */ /* 0x040fe40000410000 */
[C---:B------:R-:W-:Y:S02]  /*d6a0*/  FMUL.FTZ R94, R0.reuse, R94 ;  /* 0x0000005e005e7220 */ /* 0x040fe40000410000 */
[----:B------:R-:W-:Y:S02]  /*d6b0*/  FMUL.FTZ R95, R0, R95 ;  /* 0x0000005f005f7220 */ /* 0x000fe40000410000 */
[----:B------:R-:W-:Y:S01]  /*d6c0*/  FFMA.FTZ R0, R3, R224, R35 ;  /* 0x000000e003007223 */ /* 0x000fe20000010023 */
[----:B------:R-:W-:Y:S01]  /*d6d0*/  MUFU.EX2 R130, R169 ;  /* 0x000000a900827308 */ /* 0x000fe20000000800 */
[----:B------:R-:W-:Y:S02]  /*d6e0*/  FMUL.FTZ R5, R100, R137 ;  /* 0x0000008964057220 */ /* 0x000fe40000410000 */
[----:B------:R-:W-:Y:S02]  /*d6f0*/  FADD.FTZ R2, R34, R0 ;  /* 0x0000000022027221 */ /* 0x000fe40000010000 */
[----:B------:R-:W-:Y:S02]  /*d700*/  FADD.FTZ R0, R33, R4 ;  /* 0x0000000421007221 */ /* 0x000fe40000010000 */
[C---:B------:R-:W-:Y:S02]  /*d710*/  FMUL.FTZ R4, R100.reuse, R136 ;  /* 0x0000008864047220 */ /* 0x040fe40000410000 */
[C---:B------:R-:W-:Y:S01]  /*d720*/  FMUL.FTZ R6, R3.reuse, R138 ;  /* 0x0000008a03067220 */ /* 0x040fe20000410000 */
[----:B------:R-:W-:Y:S01]  /*d730*/  MUFU.EX2 R224, R167 ;  /* 0x000000a700e07308 */ /* 0x000fe20000000800 */
[C---:B------:R-:W-:Y:S02]  /*d740*/  FMUL.FTZ R7, R3.reuse, R139 ;  /* 0x0000008b03077220 */ /* 0x040fe40000410000 */
[C---:B------:R-:W-:Y:S02]  /*d750*/  FMUL.FTZ R16, R100.reuse, R140 ;  /* 0x0000008c64107220 */ /* 0x040fe40000410000 */
[C---:B------:R-:W-:Y:S02]  /*d760*/  FMUL.FTZ R17, R100.reuse, R141 ;  /* 0x0000008d64117220 */ /* 0x040fe40000410000 */
[C---:B------:R-:W-:Y:S01]  /*d770*/  FMUL.FTZ R18, R3.reuse, R142 ;  /* 0x0000008e03127220 */ /* 0x040fe20000410000 */
[-C--:B--2---:R-:W-:Y:S02]  /*d780*/  HMMA.16816.F32.BF16 R4, R108, R20.reuse, R4 ;  /* 0x000000146c04723c */ /* 0x084fe40000041804 */
[----:B------:R-:W-:Y:S03]  /*d790*/  MUFU.EX2 R221, R164 ;  /* 0x000000a400dd7308 */ /* 0x000fe60000000800 */
[C---:B------:R-:W-:Y:S02]  /*d7a0*/  FMUL.FTZ R19, R3.reuse, R143 ;  /* 0x0000008f03137220 */ /* 0x040fe40000410000 */
[----:B------:R-:W-:Y:S01]  /*d7b0*/  LDSM.16.MT88.4 R140, [R185+0x800] ;  /* 0x00080000b98c783b */ /* 0x000fe20000004200 */
        /* <DEDUP_REMOVED lines=8> */
[C---:B------:R-:W-:Y:S01]  /*d840*/  HMMA.16816.F32.BF16 R16, R108.reuse, R22, R16 ;  /* 0x000000166c10723c */ /* 0x040fe20000041810 */
[----:B------:R-:W-:Y:S03]  /*d850*/  LDSM.16.MT88.4 R148, [R186+0x800] ;  /* 0x00080000ba94783b */ /* 0x000fe60000004200 */
        /* <DEDUP_REMOVED lines=11> */
[----:B------:R-:W-:Y:S01]  /*d910*/  LDSM.16.MT88.4 R156, [R185+0x1400] ;  /* 0x00140000b99c783b */ /* 0x000fe20000004200 */
[C---:B------:R-:W-:Y:S02]  /*d920*/  FMUL.FTZ R52, R100.reuse, R52 ;  /* 0x0000003464347220 */ /* 0x040fe40000410000 */
[C---:B------:R-:W-:Y:S03]  /*d930*/  HMMA.16816.F32.BF16 R24, R112.reuse, R36, R24 ;  /* 0x000000247018723c */ /* 0x040fe60000041818 */
[----:B------:R-:W1:Y:S01]  /*d940*/  MUFU.EX2 R167, R178 ;  /* 0x000000b200a77308 */ /* 0x000e620000000800 */
[C---:B------:R-:W-:Y:S02]  /*d950*/  FMUL.FTZ R53, R100.reuse, R53 ;  /* 0x0000003564357220 */ /* 0x040fe40000410000 */
[C---:B------:R-:W-:Y:S02]  /*d960*/  FMUL.FTZ R54, R3.reuse, R54 ;  /* 0x0000003603367220 */ /* 0x040fe40000410000 */
[-C--:B------:R-:W-:Y:S04]  /*d970*/  HMMA.16816.F32.BF16 R28, R112, R38.reuse, R28 ;  /* 0x00000026701c723c */ /* 0x080fe8000004181c */
[C---:B------:R-:W-:Y:S01]  /*d980*/  FMUL.FTZ R36, R100.reuse, R152 ;  /* 0x0000009864247220 */ /* 0x040fe20000410000 */
[----:B------:R-:W2:Y:S01]  /*d990*/  MUFU.EX2 R164, R180 ;  /* 0x000000b400a47308 */ /* 0x000ea20000000800 */
[C---:B------:R-:W-:Y:S02]  /*d9a0*/  FMUL.FTZ R37, R100.reuse, R153 ;  /* 0x0000009964257220 */ /* 0x040fe40000410000 */
[C---:B------:R-:W-:Y:S04]  /*d9b0*/  HMMA.16816.F32.BF16 R32, R108.reuse, R38, R32 ;  /* 0x000000266c20723c */ /* 0x040fe80000041820 */
[C---:B------:R-:W-:Y:S02]  /*d9c0*/  FMUL.FTZ R55, R3.reuse, R55 ;  /* 0x0000003703377220 */ /* 0x040fe40000410000 */
[C---:B------:R-:W-:Y:S02]  /*d9d0*/  FMUL.FTZ R64, R100.reuse, R64 ;  /* 0x0000004064407220 */ /* 0x040fe40000410000 */
[C---:B------:R-:W-:Y:S04]  /*d9e0*/  FMUL.FTZ R38, R3.reuse, R154 ;  /* 0x0000009a03267220 */ /* 0x040fe80000410000 */
[----:B------:R-:W-:Y:S01]  /*d9f0*/  FMUL.FTZ R39, R3, R155 ;  /* 0x0000009b03277220 */ /* 0x000fe20000410000 */
[----:B-1----:R-:W-:Y:S01]  /*da00*/  F2FP.BF16.PACK_AB R162, R167, R174 ;  /* 0x000000aea7a2723e */ /* 0x002fe200000010ff */
[C---:B------:R-:W-:Y:S02]  /*da10*/  FMUL.FTZ R65, R100.reuse, R65 ;  /* 0x0000004164417220 */ /* 0x040fe40000410000 */
[C---:B------:R-:W-:Y:S02]  /*da20*/  FMUL.FTZ R66, R3.reuse, R66 ;  /* 0x0000004203427220 */ /* 0x040fe40000410000 */
[----:B------:R-:W-:Y:S01]  /*da30*/  FMUL.FTZ R67, R3, R67 ;  /* 0x0000004303437220 */ /* 0x000fe20000410000 */
[-C--:B------:R-:W-:Y:S03]  /*da40*/  HMMA.16816.F32.BF16 R36, R108, R116.reuse, R36 ;  /* 0x000000746c24723c */ /* 0x080fe60000041824 */
[C---:B------:R-:W-:Y:S01]  /*da50*/  FMUL.FTZ R68, R100.reuse, R68 ;  /* 0x0000004464447220 */ /* 0x040fe20000410000 */
[----:B--2---:R-:W-:Y:S01]  /*da60*/  F2FP.BF16.PACK_AB R163, R107, R164 ;  /* 0x000000a46ba3723e */ /* 0x004fe200000010ff */
        /* <DEDUP_REMOVED lines=14> */
[----:B------:R-:W-:Y:S02]  /*db50*/  FMUL.FTZ R87, R3, R87 ;  /* 0x0000005703577220 */ /* 0x000fe40000410000 */
[C---:B------:R-:W-:Y:S02]  /*db60*/  FMUL.FTZ R96, R100.reuse, R96 ;  /* 0x0000006064607220 */ /* 0x040fe40000410000 */
[----:B------:R-:W-:Y:S02]  /*db70*/  FMUL.FTZ R97, R100, R97 ;  /* 0x0000006164617220 */ /* 0x000fe40000410000 */
[----:B------:R-:W-:Y:S02]  /*db80*/  FADD.FTZ R100, R135, R101 ;  /* 0x0000006587647221 */ /* 0x000fe40000010000 */
[C---:B------:R-:W-:Y:S02]  /*db90*/  FMUL.FTZ R98, R3.reuse, R98 ;  /* 0x0000006203627220 */ /* 0x040fe40000410000 */
[----:B------:R-:W-:Y:S02]  /*dba0*/  FMUL.FTZ R99, R3, R99 ;  /* 0x0000006303637220 */ /* 0x000fe40000410000 */
        /* <DEDUP_REMOVED lines=36> */
[C---:B------:R-:W-:Y:S01]  /*ddf0*/  FADD.FTZ R3, R228.reuse, R3 ;  /* 0x00000003e4037221 */ /* 0x040fe20000010000 */
[----:B------:R-:W-:Y:S03]  /*de00*/  F2FP.BF16.PACK_AB R109, R133, R130 ;  /* 0x00000082856d723e */ /* 0x000fe600000010ff */
[----:B------:R-:W-:Y:S01]  /*de10*/  F2FP.BF16.PACK_AB R110, R228, R225 ;  /* 0x000000e1e46e723e */ /* 0x000fe200000010ff */
[C---:B------:R-:W-:Y:S01]  /*de20*/  FADD.FTZ R2, R227.reuse, R2 ;  /* 0x00000002e3027221 */ /* 0x040fe20000010000 */
[----:B------:R-:W-:Y:S02]  /*de30*/  F2FP.BF16.PACK_AB R111, R227, R224 ;  /* 0x000000e0e36f723e */ /* 0x000fe400000010ff */
[----:B------:R-:W-:Y:S02]  /*de40*/  F2FP.BF16.PACK_AB R118, R226, R223 ;  /* 0x000000dfe276723e */ /* 0x000fe400000010ff */
        /* <DEDUP_REMOVED lines=83> */
.L_x_2473:
[----:B------:R-:W-:-:S13]  /*e380*/  ISETP.GE.AND P0, PT, R201, R239, PT ;  /* 0x000000efc900720c */ /* 0x000fda0003f06270 */
[----:B------:R-:W-:Y:S05]  /*e390*/  @!P0 BRA `(.L_x_2487) ;  /* 0x000042a000008947 */ /* 0x000fea0003800000 */
[----:B------:R-:W-:Y:S01]  /*e3a0*/  IMAD.MOV.U32 R107, RZ, RZ, R103 ;  /* 0x000000ffff6b7224 */ /* 0x000fe200078e0067 */
[----:B------:R-:W-:Y:S01]  /*e3b0*/  MOV R108, R101 ;  /* 0x00000065006c7202 */ /* 0x000fe20000000f00 */
[----:B------:R-:W-:Y:S01]  /*e3c0*/  IMAD.MOV.U32 R106, RZ, RZ, R104 ;  /* 0x000000ffff6a7224 */ /* 0x000fe200078e0068 */
[----:B------:R-:W-:Y:S02]  /*e3d0*/  MOV R105, R102 ;  /* 0x0000006600697202 */ /* 0x000fe40000000f00 */
.L_x_2519:
[----:B------:R-:W-:Y:S04]  /*e3e0*/  DEPBAR.LE SB0, 0x0 ;  /* 0x000080000000791a */ /* 0x000fe80000000000 */
[----:B------:R-:W-:Y:S01]  /*e3f0*/  WARPSYNC 0xffffffff ;  /* 0xffffffff00007948 */ /* 0x000fe20003800000 */
[----:B------:R-:W-:Y:S01]  /*e400*/  BAR.SYNC.DEFER_BLOCKING 0x0 ;  /* 0x0000000000007b1d */ /* 0x000fe20000010000 */
[----:B------:R-:W-:Y:S01]  /*e410*/  SHF.R.S32.HI R0, RZ, 0x1f, R202 ;  /* 0x0000001fff007819 */ /* 0x000fe200000114ca */
[----:B------:R-:W-:Y:S04]  /*e420*/  IMAD.WIDE.U32 R2, R202, c[0x0][0x208], RZ ;  /* 0x00008200ca027a25 */ /* 0x000fe800078e00ff */
[----:B------:R-:W-:Y:S04]  /*e430*/  IMAD R0, R0, c[0x0][0x208], RZ ;  /* 0x0000820000007a24 */ /* 0x000fe800078e02ff */
[----:B------:R-:W-:Y:S05]  /*e440*/  IMAD R0, R202, c[0x0][0x20c], R0 ;  /* 0x00008300ca007a24 */ /* 0x000fea00078e0200 */
[----:B------:R-:W-:Y:S02]  /*e450*/  IADD3 R3, R3, R0, RZ ;  /* 0x0000000003037210 */ /* 0x000fe40007ffe0ff */
[----:B------:R-:W-:Y:S03]  /*e460*/  SHF.R.S32.HI R0, RZ, 0x1f, R200 ;  /* 0x0000001fff007819 */ /* 0x000fe600000114c8 */
[----:B------:R-:W-:Y:S01]  /*e470*/  IMAD.WIDE.U32 R2, R200, c[0x0][0x218], R2 ;  /* 0x00008600c8027a25 */ /* 0x000fe200078e0002 */
        /* <DEDUP_REMOVED lines=18> */
.L_x_2630:
[----:B------:R-:W5:Y:S01]  /*e5a0*/  SHFL.IDX PT, R2, R8, RZ, 0x1c1f ;  /* 0x001c1fff08027589 */ /* 0x000f6200000e0000 */
[C---:B------:R-:W-:Y:S01]  /*e5b0*/  IMAD.SHL.U32 R5, R203.reuse, 0x2, RZ ;  /* 0x00000002cb057824 */ /* 0x040fe200078e00ff */
[----:B------:R-:W-:Y:S01]  /*e5c0*/  ISETP.GE.AND P4, PT, R203, c[0x0][0x1d4], PT ;  /* 0x00007500cb007a0c */ /* 0x000fe20003f86270 */
[C---:B------:R-:W-:Y:S01]  /*e5d0*/  IMAD.SHL.U32 R4, R237.reuse, 0x2, RZ ;  /* 0x00000002ed047824 */ /* 0x040fe200078e00ff */
[----:B------:R-:W4:Y:S01]  /*e5e0*/  S2R R9, SR_TID.X ;  /* 0x0000000000097919 */ /* 0x000f220000002100 */
[----:B------:R-:W-:Y:S01]  /*e5f0*/  ISETP.GE.AND P3, PT, R237, c[0x0][0x1d4], PT ;  /* 0x00007500ed007a0c */ /* 0x000fe20003f66270 */
[C---:B------:R-:W-:Y:S01]  /*e600*/  IMAD.SHL.U32 R3, R238.reuse, 0x2, RZ ;  /* 0x00000002ee037824 */ /* 0x040fe200078e00ff */
[----:B------:R-:W-:Y:S01]  /*e610*/  ISETP.GE.AND P2, PT, R238, c[0x0][0x1d4], PT ;  /* 0x00007500ee007a0c */ /* 0x000fe20003f46270 */
[----:B------:R-:W-:Y:S01]  /*e620*/  BSSY B0, `(.L_x_2489) ;  /* 0x0000020000007945 */ /* 0x000fe20003800000 */
[----:B----4-:R-:W-:Y:S02]  /*e630*/  ISETP.GT.AND P5, PT, R9, 0x3f, PT ;  /* 0x0000003f0900780c */ /* 0x010fe40003fa4270 */
[C---:B-----5:R-:W-:Y:S02]  /*e640*/  IADD3 R6, P0, R2.reuse, R5, RZ ;  /* 0x0000000502067210 */ /* 0x060fe40007f1e0ff */
[----:B------:R-:W-:Y:S03]  /*e650*/  IADD3 R4, P1, R2, R4, RZ ;  /* 0x0000000402047210 */ /* 0x000fe60007f3e0ff */
        /* <DEDUP_REMOVED lines=9> */
[----:B------:R-:W-:-:S05]  /*e6f0*/  @P5 BRA `(.L_x_2490) ;  /* 0x0000012000005947 */ /* 0x000fca0003800000 */
[----:B------:R-:W-:-:S05]  /*e700*/  BRA.DIV ~URZ, `(.L_x_2491) ;  /* 0x0000b1527f007947 */ /* 0x000fca000b800000 */
[----:B---3--:R3:W4:Y:S04]  /*e710*/  SHFL.IDX PT, R4, R109, 0x1, 0x1c1f ;  /* 0x003c1f006d047f89 */ /* 0x00872800000e0000 */
[----:B------:R3:W2:Y:S02]  /*e720*/  SHFL.IDX PT, R0, R8, 0x1, 0x1c1f ;  /* 0x003c1f0008007f89 */ /* 0x0006a400000e0000 */
.L_x_2631:
[----:B------:R-:W-:Y:S02]  /*e730*/  IMAD.SHL.U32 R2, R203, 0x2, RZ ;  /* 0x00000002cb027824 */ /* 0x000fe400078e00ff */
[----:B------:R-:W-:Y:S03]  /*e740*/  IMAD.SHL.U32 R3, R237, 0x2, RZ ;  /* 0x00000002ed037824 */ /* 0x000fe600078e00ff */
[----:B--23--:R-:W-:Y:S02]  /*e750*/  IADD3 R8, P0, R0, R2, RZ ;  /* 0x0000000200087210 */ /* 0x00cfe40007f1e0ff */
        /* <DEDUP_REMOVED lines=12> */
.L_x_2490:
[----:B------:R-:W-:Y:S05]  /*e820*/  BSYNC B0 ;  /* 0x0000000000007941 */ /* 0x000fea0003800000 */
.L_x_2489:
        /* <DEDUP_REMOVED lines=133> */
.L_x_2632:
[----:B------:R-:W-:-:S05]  /*f080*/  BRA.DIV ~URZ, `(.L_x_2495) ;  /* 0x0000a9027f007947 */ /* 0x000fca000b800000 */
[----:B------:R3:W4:Y:S02]  /*f090*/  SHFL.IDX PT, R0, R103, RZ, 0x1c1f ;  /* 0x001c1fff67007589 */ /* 0x00072400000e0000 */
.L_x_2633:
        /* <DEDUP_REMOVED lines=19> */
.L_x_2634:
[----:B--2---:R-:W-:Y:S02]  /*f1d0*/  IMAD.SHL.U32 R2, R203, 0x2, RZ ;  /* 0x00000002cb027824 */ /* 0x004fe400078e00ff */
[----:B------:R-:W-:Y:S03]  /*f1e0*/  IMAD.SHL.U32 R3, R237, 0x2, RZ ;  /* 0x00000002ed037824 */ /* 0x000fe600078e00ff */
[----:B------:R-:W-:Y:S02]  /*f1f0*/  @P0 IADD3 R110, P1, R0, R2, RZ ;  /* 0x00000002006e0210 */ /* 0x000fe40007f3e0ff */
[----:B------:R-:W-:Y:S03]  /*f200*/  SHF.L.U32 R2, R238, 0x1, RZ ;  /* 0x00000001ee027819 */ /* 0x000fe600000006ff */
[----:B-1----:R-:W-:Y:S01]  /*f210*/  @P0 IMAD.X R111, R100, 0x1, R218, P1 ;  /* 0x00000001646f0824 */ /* 0x002fe200008e06da */
[----:B----4-:R-:W-:Y:S04]  /*f220*/  @P0 IADD3 R102, P1, R0, R3, RZ ;  /* 0x0000000300660210 */ /* 0x010fe80007f3e0ff */
[----:B------:R-:W-:Y:S01]  /*f230*/  @!PT LDS RZ, [RZ] ;  /* 0x00000000fffff984 */ /* 0x000fe20000000800 */
[----:B------:R-:W-:Y:S01]  /*f240*/  @!PT LDS RZ, [RZ] ;  /* 0x00000000fffff984 */ /* 0x000fe20000000800 */
[----:B------:R-:W-:Y:S01]  /*f250*/  @!PT LDS RZ, [RZ] ;  /* 0x00000000fffff984 */ /* 0x000fe20000000800 */
[----:B------:R1:W-:Y:S01]  /*f260*/  @P0 LDGSTS.E.BYPASS.LTC128B.128 [R199+0x4480], [R110.64], !P4 ;  /* 0x044800006ec70fae */ /* 0x0003e2000e101d46 */
[----:B---3--:R-:W-:Y:S02]  /*f270*/  @P0 IADD3.X R103, R100, R216, RZ, P1, !PT ;  /* 0x000000d864670210 */ /* 0x008fe40000ffe4ff */
[----:B------:R-:W-:Y:S03]  /*f280*/  @P0 IADD3 R2, P1, R0, R2, RZ ;  /* 0x0000000200020210 */ /* 0x000fe60007f3e0ff */
[----:B------:R1:W-:Y:S02]  /*f290*/  @P0 LDGSTS.E.BYPASS.LTC128B.128 [R199+0x5080], [R102.64], !P3 ;  /* 0x0508000066c70fae */ /* 0x0003e4000d901d46 */
[----:B------:R-:W-:Y:S05]  /*f2a0*/  @P0 IMAD.X R3, R100, 0x1, R217, P1 ;  /* 0x0000000164030824 */ /* 0x000fea00008e06d9 */
[----:B------:R1:W-:Y:S03]  /*f2b0*/  @P0 LDGSTS.E.BYPASS.LTC128B.128 [R199+0x5c80], [R2.64], !P2 ;  /* 0x05c8000002c70fae */ /* 0x0003e6000d101d46 */
.L_x_2493:
[----:B------:R-:W-:Y:S05]  /*f2c0*/  BSYNC B0 ;  /* 0x0000000000007941 */ /* 0x000fea0003800000 */
.L_x_2492:
[----:B-1----:R-:W-:Y:S01]  /*f2d0*/  LOP3.LUT R111, RZ, c[0x0][0x324], RZ, 0x33, !PT ;  /* 0x0000c900ff6f7a12 */ /* 0x002fe200078e33ff */
[----:B------:R-:W2:Y:S01]  /*f2e0*/  LDL R0, [R1+0x10] ;  /* 0x0000100001007983 */ /* 0x000ea20000100800 */
[----:B------:R-:W-:Y:S02]  /*f2f0*/  IMAD.MOV.U32 R2, RZ, RZ, c[0x0][0x2c4] ;  /* 0x0000b100ff027624 */ /* 0x000fe400078e00ff */
        /* <DEDUP_REMOVED lines=11> */
.L_x_2635:
        /* <DEDUP_REMOVED lines=19> */
.L_x_2500:
[----:B------:R-:W-:Y:S04]  /*f4e0*/  MOV R2, 0x1 ;  /* 0x0000000100027802 */ /* 0x000fe80000000f00 */
[----:B------:R-:W-:Y:S11]  /*f4f0*/  ISETP.NE.AND P0, PT, R2, c[0x0][0x32c], PT ;  /* 0x0000cb0002007a0c */ /* 0x000ff60003f05270 */
[----:B------:R-:W-:Y:S02]  /*f500*/  @!UPT UIADD3 URZ, URZ, URZ, URZ ;  /* 0x0000003f3f3ff290 */ /* 0x000fe4000fffe03f */
[----:B------:R-:W-:Y:S05]  /*f510*/  @P0 IMAD.HI.U32 R2, R0, c[0x0][0x330], RZ ;  /* 0x0000cc0000020a27 */ /* 0x000fea00078e00ff */
[----:B------:R-:W-:Y:S02]  /*f520*/  @P0 SHF.R.U32.HI R0, RZ, c[0x0][0x334], R2 ;  /* 0x0000cd00ff000a19 */ /* 0x000fe40000011602 */
.L_x_2501:
[----:B------:R-:W-:Y:S05]  /*f530*/  BSYNC B0 ;  /* 0x0000000000007941 */ /* 0x000fea0003800000 */
.L_x_2499:
[----:B------:R-:W-:Y:S04]  /*f540*/  IMAD.IADD R2, R100, 0x1, -R236 ;  /* 0x0000000164027824 */ /* 0x000fe800078e0aec */
[----:B------:R-:W-:Y:S05]  /*f550*/  IMAD R0, R0, c[0x0][0x32c], R2 ;  /* 0x0000cb0000007a24 */ /* 0x000fea00078e0202 */
[----:B------:R-:W-:Y:S02]  /*f560*/  IMNMX R101, R101, R0, !PT ;  /* 0x0000000065657217 */ /* 0x000fe40007800200 */
[----:B------:R-:W-:Y:S04]  /*f570*/  IADD3 R0, R0, c[0x0][0x32c], RZ ;  /* 0x0000cb0000007a10 */ /* 0x000fe80007ffe0ff */
[----:B------:R-:W-:Y:S02]  /*f580*/  IMNMX R103, R103, R0, PT ;  /* 0x0000000067677217 */ /* 0x000fe40003800200 */
.L_x_2498:
[----:B------:R-:W-:-:S05]  /*f590*/  BRA.DIV ~URZ, `(.L_x_2502) ;  /* 0x0000a5927f007947 */ /* 0x000fca000b800000 */
[----:B------:R2:W3:Y:S02]  /*f5a0*/  SHFL.IDX PT, R2, R109, 0x1, 0x1c1f ;  /* 0x003c1f006d027f89 */ /* 0x0004e400000e0000 */
.L_x_2636:
        /* <DEDUP_REMOVED lines=19> */
.L_x_2505:
[----:B------:R-:W-:Y:S04]  /*f6e0*/  MOV R3, 0x1 ;  /* 0x0000000100037802 */ /* 0x000fe80000000f00 */
[----:B------:R-:W-:Y:S11]  /*f6f0*/  ISETP.NE.AND P0, PT, R3, c[0x0][0x32c], PT ;  /* 0x0000cb0003007a0c */ /* 0x000ff60003f05270 */
[----:B------:R-:W-:Y:S02]  /*f700*/  @!UPT UIADD3 URZ, URZ, URZ, URZ ;  /* 0x0000003f3f3ff290 */ /* 0x000fe4000fffe03f */
[----:B------:R-:W-:Y:S05]  /*f710*/  @P0 IMAD.HI.U32 R3, R2, c[0x0][0x330], RZ ;  /* 0x0000cc0002030a27 */ /* 0x000fea00078e00ff */
[----:B------:R-:W-:Y:S02]  /*f720*/  @P0 SHF.R.U32.HI R2, RZ, c[0x0][0x334], R3 ;  /* 0x0000cd00ff020a19 */ /* 0x000fe40000011603 */
.L_x_2506:
[----:B------:R-:W-:Y:S05]  /*f730*/  BSYNC B0 ;  /* 0x0000000000007941 */ /* 0x000fea0003800000 */
.L_x_2504:
[----:B------:R-:W-:Y:S04]  /*f740*/  IMAD.IADD R3, R100, 0x1, -R236 ;  /* 0x0000000164037824 */ /* 0x000fe800078e0aec */
[----:B------:R-:W-:Y:S05]  /*f750*/  IMAD R2, R2, c[0x0][0x32c], R3 ;  /* 0x0000cb0002027a24 */ /* 0x000fea00078e0203 */
[----:B------:R-:W-:Y:S02]  /*f760*/  IMNMX R0, R0, R2, !PT ;  /* 0x0000000200007217 */ /* 0x000fe40007800200 */
[----:B------:R-:W-:Y:S04]  /*f770*/  IADD3 R2, R2, c[0x0][0x32c], RZ ;  /* 0x0000cb0002027a10 */ /* 0x000fe80007ffe0ff */
[----:B------:R-:W-:Y:S02]  /*f780*/  IMNMX R102, R102, R2, PT ;  /* 0x0000000266667217 */ /* 0x000fe40003800200 */
.L_x_2503:
[----:B------:R-:W-:-:S05]  /*f790*/  BRA.DIV ~URZ, `(.L_x_2507) ;  /* 0x0000a3f27f007947 */ /* 0x000fca000b800000 */
[----:B------:R3:W4:Y:S02]  /*f7a0*/  SHFL.IDX PT, R104, R109, 0x2, 0x1c1f ;  /* 0x005c1f006d687f89 */ /* 0x00072400000e0000 */
.L_x_2637:
        /* <DEDUP_REMOVED lines=19> */
.L_x_2510:
[----:B------:R-:W-:Y:S04]  /*f8e0*/  MOV R160, 0x1 ;  /* 0x0000000100a07802 */ /* 0x000fe80000000f00 */
[----:B------:R-:W-:Y:S11]  /*f8f0*/  ISETP.NE.AND P0, PT, R160, c[0x0][0x32c], PT ;  /* 0x0000cb00a0007a0c */ /* 0x000ff60003f05270 */
[----:B------:R-:W-:Y:S02]  /*f900*/  @!UPT UIADD3 URZ, URZ, URZ, URZ ;  /* 0x0000003f3f3ff290 */ /* 0x000fe4000fffe03f */
[----:B------:R-:W-:Y:S05]  /*f910*/  @P0 IMAD.HI.U32 R160, R104, c[0x0][0x330], RZ ;  /* 0x0000cc0068a00a27 */ /* 0x000fea00078e00ff */
[----:B------:R-:W-:Y:S02]  /*f920*/  @P0 SHF.R.U32.HI R104, RZ, c[0x0][0x334], R160 ;  /* 0x0000cd00ff680a19 */ /* 0x000fe400000116a0 */
.L_x_2511:
[----:B------:R-:W-:Y:S05]  /*f930*/  BSYNC B0 ;  /* 0x0000000000007941 */ /* 0x000fea0003800000 */
.L_x_2509:
[----:B------:R-:W-:Y:S04]  /*f940*/  IMAD.IADD R160, R100, 0x1, -R236 ;  /* 0x0000000164a07824 */ /* 0x000fe800078e0aec */
[----:B------:R-:W-:Y:S05]  /*f950*/  IMAD R104, R104, c[0x0][0x32c], R160 ;  /* 0x0000cb0068687a24 */ /* 0x000fea00078e02a0 */
[----:B------:R-:W-:Y:S02]  /*f960*/  IMNMX R2, R2, R104, !PT ;  /* 0x0000006802027217 */ /* 0x000fe40007800200 */
[----:B------:R-:W-:Y:S04]  /*f970*/  IADD3 R104, R104, c[0x0][0x32c], RZ ;  /* 0x0000cb0068687a10 */ /* 0x000fe80007ffe0ff */
[----:B------:R-:W-:Y:S02]  /*f980*/  IMNMX R3, R3, R104, PT ;  /* 0x0000006803037217 */ /* 0x000fe40003800200 */
.L_x_2508:
        /* <DEDUP_REMOVED lines=108> */
[----:B------:R-:W-:Y:S02]  /*10050*/  LOP3.LUT P0, RZ, R198, 0x20, RZ, 0xc0, !PT ;  /* 0x00000020c6ff7812 */ /* 0x000fe4000780c0ff */
[----:B------:R-:W-:Y:S02]  /*10060*/  FSEL R160, R48, -INF , !P2 ;  /* 0xff80000030a07808 */ /* 0x000fe40005000000 */
[----:B------:R-:W-:Y:S02]  /*10070*/  ISETP.GT.AND P0, PT, R0, 0x19, !P0 ;  /* 0x000000190000780c */ /* 0x000fe40004704270 */
[----:B------:R-:W-:Y:S02]  /*10080*/  LOP3.LUT P2, RZ, R198, 0x200000, RZ, 0xc0, !PT ;  /* 0x00200000c6ff7812 */ /* 0x000fe4000784c0ff */
        /* <DEDUP_REMOVED lines=70> */
.L_x_2638:
        /* <DEDUP_REMOVED lines=19> */
.L_x_2515:
[----:B------:R-:W-:Y:S04]  /*10620*/  MOV R4, 0x1 ;  /* 0x0000000100047802 */ /* 0x000fe80000000f00 */
[----:B------:R-:W-:Y:S11]  /*10630*/  ISETP.NE.AND P0, PT, R4, c[0x0][0x32c], PT ;  /* 0x0000cb0004007a0c */ /* 0x000ff60003f05270 */
[----:B------:R-:W-:Y:S02]  /*10640*/  @!UPT UIADD3 URZ, URZ, URZ, URZ ;  /* 0x0000003f3f3ff290 */ /* 0x000fe4000fffe03f */
[----:B------:R-:W-:Y:S05]  /*10650*/  @P0 IMAD.HI.U32 R4, R3, c[0x0][0x330], RZ ;  /* 0x0000cc0003040a27 */ /* 0x000fea00078e00ff */
[----:B------:R-:W-:Y:S02]  /*10660*/  @P0 SHF.R.U32.HI R3, RZ, c[0x0][0x334], R4 ;  /* 0x0000cd00ff030a19 */ /* 0x000fe40000011604 */
.L_x_2516:
[----:B------:R-:W-:Y:S05]  /*10670*/  BSYNC B0 ;  /* 0x0000000000007941 */ /* 0x000fea0003800000 */
.L_x_2514:
[----:B------:R-:W-:Y:S04]  /*10680*/  IMAD.IADD R4, R100, 0x1, -R236 ;  /* 0x0000000164047824 */ /* 0x000fe800078e0aec */
[----:B------:R-:W-:Y:S05]  /*10690*/  IMAD R3, R3, c[0x0][0x32c], R4 ;  /* 0x0000cb0003037a24 */ /* 0x000fea00078e0204 */
[----:B------:R-:W-:Y:S02]  /*106a0*/  IADD3 R4, R3, c[0x0][0x32c], RZ ;  /* 0x0000cb0003047a10 */ /* 0x000fe40007ffe0ff */
[----:B------:R-:W-:Y:S02]  /*106b0*/  IMNMX R0, R0, R3, !PT ;  /* 0x0000000300007217 */ /* 0x000fe40007800200 */
[----:B------:R-:W-:Y:S02]  /*106c0*/  IMNMX R2, R2, R4, PT ;  /* 0x0000000402027217 */ /* 0x000fe40003800200 */
.L_x_2513:
        /* <DEDUP_REMOVED lines=96> */
.L_x_2639:
        /* <DEDUP_REMOVED lines=10> */
[----:B------:R-:W5:Y:S01]  /*10d70*/  SHFL.BFLY PT, R3, R6, 0x2, 0x1f ;  /* 0x0c401f0006037f89 */ /* 0x000f6200000e0000 */
[----:B-1----:R-:W-:Y:S02]  /*10d80*/  FMNMX.FTZ R102, R2, R5, !PT ;  /* 0x0000000502667209 */ /* 0x002fe40007810000 */
[----:B--2---:R-:W-:Y:S02]  /*10d90*/  FMNMX.FTZ R103, R0, R4, !PT ;  /* 0x0000000400677209 */ /* 0x004fe40007810000 */
[----:B-----5:R-:W-:Y:S05]  /*10da0*/  FMNMX.FTZ R4, R6, R3, !PT ;  /* 0x0000000306047209 */ /* 0x020fea0007810000 */
[----:B------:R1:W2:Y:S02]  /*10db0*/  SHFL.BFLY PT, R0, R4, 0x1, 0x1f ;  /* 0x0c201f0004007f89 */ /* 0x0002a400000e0000 */
.L_x_2640:
        /* <DEDUP_REMOVED lines=9> */
[----:B------:R-:W-:Y:S01]  /*10e50*/  FSETP.NEU.FTZ.AND P0, PT, R103, -INF , PT ;  /* 0xff8000006700780b */ /* 0x000fe20003f1d000 */
[--C-:B------:R-:W-:Y:S02]  /*10e60*/  FFMA.FTZ R6, R7, c[0x0][0x2d0], -R5.reuse ;  /* 0x0000b40007067a23 */ /* 0x100fe40000010805 */
[----:B------:R-:W-:Y:S01]  /*10e70*/  FADD.FTZ R3, -R0, R106 ;  /* 0x0000006a00037221 */ /* 0x000fe20000010100 */
[----:B------:R-:W-:Y:S01]  /*10e80*/  FSEL R0, R103, RZ, P0 ;  /* 0x000000ff67007208 */ /* 0x000fe20000000000 */
[----:B------:R2:W-:Y:S01]  /*10e90*/  MUFU.EX2 R180, R6 ;  /* 0x0000000600b47308 */ /* 0x0005e20000000800 */
[--C-:B------:R-:W-:Y:S02]  /*10ea0*/  FFMA.FTZ R38, R38, c[0x0][0x2d0], -R5.reuse ;  /* 0x0000b40026267a23 */ /* 0x100fe40000010805 */
[----:B------:R-:W-:Y:S02]  /*10eb0*/  FFMA.FTZ R181, R23, c[0x0][0x2d0], -R5 ;  /* 0x0000b40017b57a23 */ /* 0x000fe40000010805 */
[----:B-1----:R-:W-:Y:S02]  /*10ec0*/  FADD.FTZ R4, -R0, R107 ;  /* 0x0000006b00047221 */ /* 0x002fe40000010100 */
[----:B------:R-:W-:Y:S02]  /*10ed0*/  FMUL.FTZ R0, R104, c[0x0][0x2d0] ;  /* 0x0000b40068007a20 */ /* 0x000fe40000410000 */
[----:B------:R-:W-:Y:S02]  /*10ee0*/  FMUL.FTZ R4, R4, c[0x0][0x2d0] ;  /* 0x0000b40004047a20 */ /* 0x000fe40000410000 */
[----:B------:R-:W-:Y:S01]  /*10ef0*/  FMUL.FTZ R3, R3, c[0x0][0x2d0] ;  /* 0x0000b40003037a20 */ /* 0x000fe20000410000 */
[----:B------:R-:W-:Y:S05]  /*10f00*/  FSEL R0, R0, RZ, P1 ;  /* 0x000000ff00007208 */ /* 0x000fea0000800000 */
[--C-:B------:R-:W-:Y:S01]  /*10f10*/  FFMA.FTZ R7, R32, c[0x0][0x2d0], -R0.reuse ;  /* 0x0000b40020077a23 */ /* 0x100fe20000010800 */
[----:B------:R-:W-:Y:S01]  /*10f20*/  MUFU.EX2 R3, R3 ;  /* 0x0000000300037308 */ /* 0x000fe20000000800 */
[--C-:B------:R-:W-:Y:S02]  /*10f30*/  FFMA.FTZ R209, R39, c[0x0][0x2d0], -R0.reuse ;  /* 0x0000b40027d17a23 */ /* 0x100fe40000010800 */
        /* <DEDUP_REMOVED lines=11> */
[----:B------:R-:W-:Y:S02]  /*10ff0*/  FFMA.FTZ R211, R163, c[0x0][0x2d0], -R0 ;  /* 0x0000b400a3d37a23 */ /* 0x000fe40000010800 */
[----:B------:R-:W-:Y:S02]  /*11000*/  FMUL.FTZ R0, R103, c[0x0][0x2d0] ;  /* 0x0000b40067007a20 */ /* 0x000fe40000410000 */
[--C-:B------:R-:W-:Y:S02]  /*11010*/  FFMA.FTZ R32, R37, c[0x0][0x2d0], -R5.reuse ;  /* 0x0000b40025207a23 */ /* 0x100fe40000010805 */
[--C-:B------:R-:W-:Y:S01]  /*11020*/  FFMA.FTZ R164, R34, c[0x0][0x2d0], -R5.reuse ;  /* 0x0000b40022a47a23 */ /* 0x100fe20000010805 */
[----:B------:R-:W-:Y:S01]  /*11030*/  FSEL R0, R0, RZ, P0 ;  /* 0x000000ff00007208 */ /* 0x000fe20000000000 */
[--C-:B------:R-:W-:Y:S01]  /*11040*/  FFMA.FTZ R163, R33, c[0x0][0x2d0], -R5.reuse ;  /* 0x0000b40021a37a23 */ /* 0x100fe20000010805 */
[----:B------:R-:W-:Y:S01]  /*11050*/  FSETP.NEU.FTZ.AND P0, PT, R101, -INF , PT ;  /* 0xff8000006500780b */ /* 0x000fe20003f1d000 */
[----:B------:R-:W-:Y:S02]  /*11060*/  MUFU.EX2 R228, R9 ;  /* 0x0000000900e47308 */ /* 0x000fe40000000800 */
[--C-:B--2---:R-:W-:Y:S02]  /*11070*/  FFMA.FTZ R6, R36, c[0x0][0x2d0], -R0.reuse ;  /* 0x0000b40024067a23 */ /* 0x104fe40000010800 */
[--C-:B------:R-:W-:Y:S02]  /*11080*/  FFMA.FTZ R39, R177, c[0x0][0x2d0], -R0.reuse ;  /* 0x0000b400b1277a23 */ /* 0x100fe40000010800 */
[--C-:B------:R-:W-:Y:S02]  /*11090*/  FFMA.FTZ R204, R50, c[0x0][0x2d0], -R0.reuse ;  /* 0x0000b40032cc7a23 */ /* 0x100fe40000010800 */
[--C-:B------:R-:W-:Y:S02]  /*110a0*/  FFMA.FTZ R183, R51, c[0x0][0x2d0], -R0.reuse ;  /* 0x0000b40033b77a23 */ /* 0x100fe40000010800 */
        /* <DEDUP_REMOVED lines=14> */
[--C-:B-1----:R-:W-:Y:S02]  /*11190*/  FFMA.FTZ R6, R162, c[0x0][0x2d0], -R0.reuse ;  /* 0x0000b400a2067a23 */ /* 0x102fe40000010800 */
[----:B------:R-:W-:Y:S05]  /*111a0*/  FFMA.FTZ R162, R29, c[0x0][0x2d0], -R5 ;  /* 0x0000b4001da27a23 */ /* 0x000fea0000010805 */
[----:B------:R1:W-:Y:S10]  /*111b0*/  MUFU.EX2 R49, R6 ;  /* 0x0000000600317308 */ /* 0x0003f40000000800 */
[----:B------:R-:W-:Y:S10]  /*111c0*/  MUFU.EX2 R235, R32 ;  /* 0x0000002000eb7308 */ /* 0x000ff40000000800 */
[----:B------:R-:W-:Y:S01]  /*111d0*/  MUFU.EX2 R225, R175 ;  /* 0x000000af00e17308 */ /* 0x000fe20000000800 */
[----:B-1----:R-:W-:Y:S02]  /*111e0*/  FFMA.FTZ R6, R178, c[0x0][0x2d0], -R0 ;  /* 0x0000b400b2067a23 */ /* 0x002fe40000010800 */
[----:B------:R-:W-:Y:S07]  /*111f0*/  FMUL.FTZ R0, R101, c[0x0][0x2d0] ;  /* 0x0000b40065007a20 */ /* 0x000fee0000410000 */
[----:B------:R1:W-:Y:S10]  /*11200*/  MUFU.EX2 R222, R6 ;  /* 0x0000000600de7308 */ /* 0x0003f40000000800 */
[----:B------:R-:W-:Y:S10]  /*11210*/  MUFU.EX2 R233, R172 ;  /* 0x000000ac00e97308 */ /* 0x000ff40000000800 */
[----:B------:R-:W-:Y:S01]  /*11220*/  MUFU.EX2 R227, R170 ;  /* 0x000000aa00e37308 */ /* 0x000fe20000000800 */
[----:B-1----:R-:W-:Y:S01]  /*11230*/  FSEL R6, R0, RZ, P0 ;  /* 0x000000ff00067208 */ /* 0x002fe20000000000 */
[----:B------:R-:W-:Y:S04]  /*11240*/  FMUL.FTZ R0, R2, c[0x0][0x2d0] ;  /* 0x0000b40002007a20 */ /* 0x000fe80000410000 */
[--C-:B------:R-:W-:Y:S04]  /*11250*/  FFMA.FTZ R5, R16, c[0x0][0x2d0], -R6.reuse ;  /* 0x0000b40010057a23 */ /* 0x100fe80000010806 */
        /* <DEDUP_REMOVED lines=12> */
[----:B------:R-:W-:Y:S01]  /*11320*/  MUFU.EX2 R229, R169 ;  /* 0x000000a900e57308 */ /* 0x000fe20000000800 */
[----:B-1----:R-:W-:Y:S02]  /*11330*/  FSEL R0, R101, RZ, P0 ;  /* 0x000000ff65007208 */ /* 0x002fe40000000000 */
[----:B------:R-:W-:Y:S03]  /*11340*/  ISETP.GT.AND P0, PT, R201, R239, PT ;  /* 0x000000efc900720c */ /* 0x000fe60003f04270 */
[----:B------:R-:W-:Y:S04]  /*11350*/  FADD.FTZ R0, -R0, R108 ;  /* 0x0000006c00007221 */ /* 0x000fe80000010100 */
[----:B------:R-:W-:Y:S01]  /*11360*/  MUFU.EX2 R223, R164 ;  /* 0x000000a400df7308 */ /* 0x000fe20000000800 */
[----:B------:R-:W-:Y:S02]  /*11370*/  FMUL.FTZ R0, R0, c[0x0][0x2d0] ;  /* 0x0000b40000007a20 */ /* 0x000fe40000410000 */
[----:B---3--:R-:W-:Y:S02]  /*11380*/  FFMA.FTZ R5, R20, c[0x0][0x2d0], -R6 ;  /* 0x0000b40014057a23 */ /* 0x008fe40000010806 */
[----:B------:R-:W1:Y:S05]  /*11390*/  LDSM.16.MT88.4 R20, [R185] ;  /* 0x00000000b914783b */ /* 0x000e6a0000004200 */
        /* <DEDUP_REMOVED lines=13> */
[----:B--2---:R-:W-:Y:S01]  /*11470*/  FMUL.FTZ R24, R2, R124 ;  /* 0x0000007c02187220 */ /* 0x004fe20000410000 */
[----:B------:R-:W-:Y:S01]  /*11480*/  F2FP.BF16.PACK_AB R108, R106, R109 ;  /* 0x0000006d6a6c723e */ /* 0x000fe200000010ff */
[C---:B------:R-:W-:Y:S01]  /*11490*/  FMUL.FTZ R25, R2.reuse, R125 ;  /* 0x0000007d02197220 */ /* 0x040fe20000410000 */
[----:B------:R-:W-:Y:S01]  /*114a0*/  F2FP.BF16.PACK_AB R110, R231, R228 ;  /* 0x000000e4e76e723e */ /* 0x000fe200000010ff */
[C---:B------:R-:W-:Y:S01]  /*114b0*/  FMUL.FTZ R28, R2.reuse, R120 ;  /* 0x00000078021c7220 */ /* 0x040fe20000410000 */
[----:B------:R-:W-:Y:S01]  /*114c0*/  F2FP.BF16.PACK_AB R111, R215, R222 ;  /* 0x000000ded76f723e */ /* 0x000fe200000010ff */
        /* <DEDUP_REMOVED lines=26> */
[C---:B---3--:R-:W-:Y:S02]  /*11670*/  FFMA.FTZ R100, R0.reuse, R214, R33 ;  /* 0x000000d600647223 */ /* 0x048fe40000010021 */
[C---:B------:R-:W-:Y:S02]  /*11680*/  FMUL.FTZ R11, R0.reuse, R135 ;  /* 0x00000087000b7220 */ /* 0x040fe40000410000 */
[C---:B------:R-:W-:Y:S01]  /*11690*/  FMUL.FTZ R10, R0.reuse, R134 ;  /* 0x00000086000a7220 */ /* 0x040fe20000410000 */
[----:B------:R-:W2:Y:S01]  /*116a0*/  MUFU.EX2 R2, R4 ;  /* 0x0000000400027308 */ /* 0x000ea20000000800 */
[C---:B------:R-:W-:Y:S02]  /*116b0*/  FMUL.FTZ R26, R0.reuse, R126 ;  /* 0x0000007e001a7220 */ /* 0x040fe40000410000 */
[C---:B------:R-:W-:Y:S02]  /*116c0*/  FMUL.FTZ R27, R0.reuse, R127 ;  /* 0x0000007f001b7220 */ /* 0x040fe40000410000 */
[C---:B------:R-:W-:Y:S01]  /*116d0*/  FMUL.FTZ R30, R0.reuse, R122 ;  /* 0x0000007a001e7220 */ /* 0x040fe20000410000 */
[----:B------:R-:W-:Y:S01]  /*116e0*/  LDSM.16.MT88.4 R124, [R185+0x1000] ;  /* 0x00100000b97c783b */ /* 0x000fe20000004200 */
[C---:B------:R-:W-:Y:S02]  /*116f0*/  FMUL.FTZ R31, R0.reuse, R123 ;  /* 0x0000007b001f7220 */ /* 0x040fe40000410000 */
[C---:B------:R-:W-:Y:S01]  /*11700*/  FMUL.FTZ R42, R0.reuse, R118 ;  /* 0x00000076002a7220 */ /* 0x040fe20000410000 */
[----:B------:R-:W3:Y:S01]  /*11710*/  MUFU.EX2 R214, R7 ;  /* 0x0000000700d67308 */ /* 0x000ee20000000800 */
[C---:B------:R-:W-:Y:S02]  /*11720*/  FMUL.FTZ R43, R0.reuse, R119 ;  /* 0x00000077002b7220 */ /* 0x040fe40000410000 */
[C---:B------:R-:W-:Y:S01]  /*11730*/  FMUL.FTZ R14, R0.reuse, R130 ;  /* 0x00000082000e7220 */ /* 0x040fe20000410000 */
[----:B------:R-:W-:Y:S01]  /*11740*/  LDSM.16.MT88.4 R116, [R185+0xc00] ;  /* 0x000c0000b974783b */ /* 0x000fe20000004200 */
[C---:B------:R-:W-:Y:S02]  /*11750*/  FMUL.FTZ R15, R0.reuse, R131 ;  /* 0x00000083000f7220 */ /* 0x040fe40000410000 */
[C---:B------:R-:W-:Y:S02]  /*11760*/  FMUL.FTZ R46, R0.reuse, R114 ;  /* 0x00000072002e7220 */ /* 0x040fe40000410000 */
[C---:B------:R-:W-:Y:S01]  /*11770*/  FMUL.FTZ R47, R0.reuse, R115 ;  /* 0x00000073002f7220 */ /* 0x040fe20000410000 */
[----:B------:R-:W4:Y:S01]  /*11780*/  MUFU.EX2 R135, R36 ;  /* 0x0000002400877308 */ /* 0x000f220000000800 */
[C---:B------:R-:W-:Y:S01]  /*11790*/  FMUL.FTZ R58, R0.reuse, R58 ;  /* 0x0000003a003a7220 */ /* 0x040fe20000410000 */
[----:B------:R-:W-:Y:S01]  /*117a0*/  LDSM.16.MT88.4 R120, [R186+0x400] ;  /* 0x00040000ba78783b */ /* 0x000fe20000004200 */
[----:B------:R-:W-:Y:S02]  /*117b0*/  FMUL.FTZ R59, R0, R59 ;  /* 0x0000003b003b7220 */ /* 0x000fe40000410000 */
[----:B--2---:R-:W-:Y:S02]  /*117c0*/  FFMA.FTZ R4, R2, R224, R105 ;  /* 0x000000e002047223 */ /* 0x004fe40000010069 */
[C---:B------:R-:W-:Y:S02]  /*117d0*/  FMUL.FTZ R62, R0.reuse, R62 ;  /* 0x0000003e003e7220 */ /* 0x040fe40000410000 */
[C---:B------:R-:W-:Y:S01]  /*117e0*/  FMUL.FTZ R63, R0.reuse, R63 ;  /* 0x0000003f003f7220 */ /* 0x040fe20000410000 */
[----:B------:R2:W5:Y:S01]  /*117f0*/  MUFU.EX2 R213, R38 ;  /* 0x0000002600d57308 */ /* 0x0005620000000800 */
[C---:B------:R-:W-:Y:S02]  /*11800*/  FMUL.FTZ R74, R0.reuse, R74 ;  /* 0x0000004a004a7220 */ /* 0x040fe40000410000 */
[----:B------:R-:W-:Y:S01]  /*11810*/  FMUL.FTZ R75, R0, R75 ;  /* 0x0000004b004b7220 */ /* 0x000fe20000410000 */
[----:B---3--:R-:W-:Y:S01]  /*11820*/  F2FP.BF16.PACK_AB R115, R234, R214 ;  /* 0x000000d6ea73723e */ /* 0x008fe200000010ff */
[C---:B------:R-:W-:Y:S02]  /*11830*/  FMUL.FTZ R78, R0.reuse, R78 ;  /* 0x0000004e004e7220 */ /* 0x040fe40000410000 */
[C---:B------:R-:W-:Y:S02]  /*11840*/  FMUL.FTZ R79, R0.reuse, R79 ;  /* 0x0000004f004f7220 */ /* 0x040fe40000410000 */
[C---:B------:R-:W-:Y:S01]  /*11850*/  FMUL.FTZ R90, R0.reuse, R90 ;  /* 0x0000005a005a7220 */ /* 0x040fe20000410000 */
[----:B------:R-:W3:Y:S01]  /*11860*/  MUFU.EX2 R134, R16 ;  /* 0x0000001000867308 */ /* 0x000ee20000000800 */
[C---:B------:R-:W-:Y:S02]  /*11870*/  FMUL.FTZ R91, R0.reuse, R91 ;  /* 0x0000005b005b7220 */ /* 0x040fe40000410000 */
[C---:B------:R-:W-:Y:S01]  /*11880*/  FMUL.FTZ R94, R0.reuse, R94 ;  /* 0x0000005e005e7220 */ /* 0x040fe20000410000 */
[----:B----4-:R-:W-:Y:S01]  /*11890*/  F2FP.BF16.PACK_AB R112, R135, R180 ;  /* 0x000000b48770723e */ /* 0x010fe200000010ff */
[----:B------:R-:W-:Y:S02]  /*118a0*/  FMUL.FTZ R95, R0, R95 ;  /* 0x0000005f005f7220 */ /* 0x000fe40000410000 */
[C---:B------:R-:W-:Y:S02]  /*118b0*/  FMUL.FTZ R5, R3.reuse, R137 ;  /* 0x0000008903057220 */ /* 0x040fe40000410000 */
[C---:B------:R-:W-:Y:S01]  /*118c0*/  FMUL.FTZ R6, R2.reuse, R138 ;  /* 0x0000008a02067220 */ /* 0x040fe20000410000 */
[----:B------:R-:W-:Y:S01]  /*118d0*/  MUFU.EX2 R131, R179 ;  /* 0x000000b300837308 */ /* 0x000fe20000000800 */
[C---:B------:R-:W-:Y:S02]  /*118e0*/  FMUL.FTZ R7, R2.reuse, R139 ;  /* 0x0000008b02077220 */ /* 0x040fe40000410000 */
[----:B------:R-:W-:Y:S01]  /*118f0*/  FFMA.FTZ R0, R3, R221, R109 ;  /* 0x000000dd03007223 */ /* 0x000fe2000001006d */
[C---:B------:R-:W-:Y:S01]  /*11900*/  F2FP.BF16.PACK_AB R109, R49.reuse, R105 ;  /* 0x00000069316d723e */ /* 0x040fe200000010ff */
[----:B------:R-:W-:Y:S01]  /*11910*/  FADD.FTZ R105, R49, R4 ;  /* 0x0000000431697221 */ /* 0x000fe20000010000 */
[----:B--2---:R-:W2:Y:S01]  /*11920*/  LDSM.16.MT88.4 R36, [R186] ;  /* 0x00000000ba24783b */ /* 0x004ea20000004200 */
[----:B------:R-:W-:Y:S01]  /*11930*/  FMUL.FTZ R4, R3, R136 ;  /* 0x0000008803047220 */ /* 0x000fe20000410000 */
[----:B-----5:R-:W-:Y:S01]  /*11940*/  F2FP.BF16.PACK_AB R114, R235, R213 ;  /* 0x000000d5eb72723e */ /* 0x020fe200000010ff */
[C---:B------:R-:W-:Y:S01]  /*11950*/  FMUL.FTZ R17, R3.reuse, R141 ;  /* 0x0000008d03117220 */ /* 0x040fe20000410000 */
[----:B------:R-:W-:Y:S01]  /*11960*/  MUFU.EX2 R130, R171 ;  /* 0x000000ab00827308 */ /* 0x000fe20000000800 */
[C---:B------:R-:W-:Y:S02]  /*11970*/  FMUL.FTZ R18, R2.reuse, R142 ;  /* 0x0000008e02127220 */ /* 0x040fe40000410000 */
[----:B------:R-:W-:Y:S01]  /*11980*/  FMUL.FTZ R19, R2, R143 ;  /* 0x0000008f02137220 */ /* 0x000fe20000410000 */
[-C--:B-1----:R-:W-:Y:S05]  /*11990*/  HMMA.16816.F32.BF16 R4, R108, R20.reuse, R4 ;  /* 0x000000146c04723c */ /* 0x082fea0000041804 */
[----:B---3--:R-:W-:Y:S01]  /*119a0*/  F2FP.BF16.PACK_AB R113, R134, R33 ;  /* 0x000000218671723e */ /* 0x008fe200000010ff */
[C---:B------:R-:W-:Y:S01]  /*119b0*/  FMUL.FTZ R16, R3.reuse, R140 ;  /* 0x0000008c03107220 */ /* 0x040fe20000410000 */
[----:B------:R-:W-:Y:S01]  /*119c0*/  MUFU.EX2 R224, R163 ;  /* 0x000000a300e07308 */ /* 0x000fe20000000800 */
[----:B------:R-:W-:Y:S01]  /*119d0*/  LDSM.16.MT88.4 R140, [R185+0x800] ;  /* 0x00080000b98c783b */ /* 0x000fe20000004200 */
[C---:B------:R-:W-:Y:S03]  /*119e0*/  FMUL.FTZ R32, R3.reuse, R148 ;  /* 0x0000009403207220 */ /* 0x040fe60000410000 */
[C---:B------:R-:W-:Y:S04]  /*119f0*/  HMMA.16816.F32.BF16 R8, R112.reuse, R20, R8 ;  /* 0x000000147008723c */ /* 0x040fe80000041808 */
[C---:B------:R-:W-:Y:S01]  /*11a00*/  FMUL.FTZ R33, R3.reuse, R149 ;  /* 0x0000009503217220 */ /* 0x040fe20000410000 */
[----:B------:R1:W-:Y:S01]  /*11a10*/  MUFU.EX2 R221, R161 ;  /* 0x000000a100dd7308 */ /* 0x0003e20000000800 */
[C---:B------:R-:W-:Y:S02]  /*11a20*/  FMUL.FTZ R34, R2.reuse, R150 ;  /* 0x0000009602227220 */ /* 0x040fe40000410000 */
[-C--:B------:R-:W-:Y:S04]  /*11a30*/  HMMA.16816.F32.BF16 R12, R112, R22.reuse, R12 ;  /* 0x00000016700c723c */ /* 0x080fe8000004180c */
[C---:B------:R-:W-:Y:S02]  /*11a40*/  FMUL.FTZ R35, R2.reuse, R151 ;  /* 0x0000009702237220 */ /* 0x040fe40000410000 */
[----:B------:R-:W-:Y:S01]  /*11a50*/  LDSM.16.MT88.4 R148, [R186+0x800] ;  /* 0x00080000ba94783b */ /* 0x000fe20000004200 */
[C---:B------:R-:W-:Y:S01]  /*11a60*/  FMUL.FTZ R48, R3.reuse, R156 ;  /* 0x0000009c03307220 */ /* 0x040fe20000410000 */
[C---:B------:R-:W-:Y:S01]  /*11a70*/  HMMA.16816.F32.BF16 R16, R108.reuse, R22, R16 ;  /* 0x000000166c10723c */ /* 0x040fe20000041810 */
[----:B------:R-:W-:Y:S03]  /*11a80*/  MUFU.EX2 R171, R205 ;  /* 0x000000cd00ab7308 */ /* 0x000fe60000000800 */
[C---:B------:R-:W-:Y:S02]  /*11a90*/  FMUL.FTZ R20, R3.reuse, R144 ;  /* 0x0000009003147220 */ /* 0x040fe40000410000 */
[C---:B------:R-:W-:Y:S02]  /*11aa0*/  FMUL.FTZ R21, R3.reuse, R145 ;  /* 0x0000009103157220 */ /* 0x040fe40000410000 */
[C---:B------:R-:W-:Y:S03]  /*11ab0*/  FMUL.FTZ R22, R2.reuse, R146 ;  /* 0x0000009202167220 */ /* 0x040fe60000410000 */
[----:B------:R-:W-:Y:S01]  /*11ac0*/  MUFU.EX2 R176, R210 ;  /* 0x000000d200b07308 */ /* 0x000fe20000000800 */
[----:B------:R-:W-:Y:S01]  /*11ad0*/  FMUL.FTZ R23, R2, R147 ;  /* 0x0000009302177220 */ /* 0x000fe20000410000 */
[----:B-1----:R-:W-:Y:S01]  /*11ae0*/  F2FP.BF16.PACK_AB R161, R164, R165 ;  /* 0x000000a5a4a1723e */ /* 0x002fe200000010ff */
[C---:B------:R-:W-:Y:S02]  /*11af0*/  FMUL.FTZ R49, R3.reuse, R157 ;  /* 0x0000009d03317220 */ /* 0x040fe40000410000 */
[C---:B------:R-:W-:Y:S02]  /*11b00*/  FMUL.FTZ R50, R2.reuse, R158 ;  /* 0x0000009e02327220 */ /* 0x040fe40000410000 */
[C---:B------:R-:W-:Y:S01]  /*11b10*/  FMUL.FTZ R51, R2.reuse, R159 ;  /* 0x0000009f02337220 */ /* 0x040fe20000410000 */
[-C--:B--2---:R-:W-:Y:S01]  /*11b20*/  HMMA.16816.F32.BF16 R20, R108, R36.reuse, R20 ;  /* 0x000000246c14723c */ /* 0x084fe20000041814 */
[----:B------:R-:W-:Y:S01]  /*11b30*/  LDSM.16.MT88.4 R156, [R185+0x1400] ;  /* 0x00140000b99c783b */ /* 0x000fe20000004200 */
[----:B------:R-:W-:Y:S01]  /*11b40*/  MUFU.EX2 R180, R209 ;  /* 0x000000d100b47308 */ /* 0x000fe20000000800 */
[C---:B------:R-:W-:Y:S02]  /*11b50*/  FMUL.FTZ R52, R3.reuse, R52 ;  /* 0x0000003403347220 */ /* 0x040fe40000410000 */
        /* <DEDUP_REMOVED lines=9> */
[----:B------:R-:W1:Y:S01]  /*11bf0*/  MUFU.EX2 R168, R174 ;  /* 0x000000ae00a87308 */ /* 0x000e620000000800 */
[C---:B------:R-:W-:Y:S04]  /*11c00*/  HMMA.16816.F32.BF16 R32, R108.reuse, R38, R32 ;  /* 0x000000266c20723c */ /* 0x040fe80000041820 */
[C---:B------:R-:W-:Y:S02]  /*11c10*/  FMUL.FTZ R65, R3.reuse, R65 ;  /* 0x0000004103417220 */ /* 0x040fe40000410000 */
[C---:B------:R-:W-:Y:S02]  /*11c20*/  FMUL.FTZ R66, R2.reuse, R66 ;  /* 0x0000004202427220 */ /* 0x040fe40000410000 */
[C---:B------:R-:W-:Y:S01]  /*11c30*/  FMUL.FTZ R38, R2.reuse, R154 ;  /* 0x0000009a02267220 */ /* 0x040fe20000410000 */
[----:B------:R-:W2:Y:S03]  /*11c40*/  MUFU.EX2 R166, R181 ;  /* 0x000000b500a67308 */ /* 0x000ea60000000800 */
[C---:B------:R-:W-:Y:S02]  /*11c50*/  FMUL.FTZ R39, R2.reuse, R155 ;  /* 0x0000009b02277220 */ /* 0x040fe40000410000 */
[C---:B------:R-:W-:Y:S02]  /*11c60*/  FMUL.FTZ R67, R2.reuse, R67 ;  /* 0x0000004302437220 */ /* 0x040fe40000410000 */
[C---:B------:R-:W-:Y:S02]  /*11c70*/  FMUL.FTZ R68, R3.reuse, R68 ;  /* 0x0000004403447220 */ /* 0x040fe40000410000 */
[C---:B------:R-:W-:Y:S01]  /*11c80*/  FMUL.FTZ R69, R3.reuse, R69 ;  /* 0x0000004503457220 */ /* 0x040fe20000410000 */
[-C--:B------:R-:W-:Y:S03]  /*11c90*/  HMMA.16816.F32.BF16 R36, R108, R116.reuse, R36 ;  /* 0x000000746c24723c */ /* 0x080fe60000041824 */
[----:B------:R-:W-:Y:S01]  /*11ca0*/  FMUL.FTZ R70, R2, R70 ;  /* 0x0000004602467220 */ /* 0x000fe20000410000 */
[----:B-1----:R-:W-:Y:S01]  /*11cb0*/  F2FP.BF16.PACK_AB R160, R168, R167 ;  /* 0x000000a7a8a0723e */ /* 0x002fe200000010ff */
[C---:B------:R-:W-:Y:S02]  /*11cc0*/  FMUL.FTZ R71, R2.reuse, R71 ;  /* 0x0000004702477220 */ /* 0x040fe40000410000 */
[C---:B------:R-:W-:Y:S01]  /*11cd0*/  FMUL.FTZ R80, R3.reuse, R80 ;  /* 0x0000005003507220 */ /* 0x040fe20000410000 */
[C---:B------:R-:W-:Y:S04]  /*11ce0*/  HMMA.16816.F32.BF16 R40, R112.reuse, R116, R40 ;  /* 0x000000747028723c */ /* 0x040fe80000041828 */
[C---:B------:R-:W-:Y:S02]  /*11cf0*/  FMUL.FTZ R81, R3.reuse, R81 ;  /* 0x0000005103517220 */ /* 0x040fe40000410000 */
[----:B------:R-:W-:Y:S01]  /*11d00*/  FMUL.FTZ R82, R2, R82 ;  /* 0x0000005202527220 */ /* 0x000fe20000410000 */
[----:B--2---:R-:W-:Y:S01]  /*11d10*/  F2FP.BF16.PACK_AB R162, R166, R173 ;  /* 0x000000ada6a2723e */ /* 0x004fe200000010ff */
[-C--:B------:R-:W-:Y:S04]  /*11d20*/  HMMA.16816.F32.BF16 R44, R112, R118.reuse, R44 ;  /* 0x00000076702c723c */ /* 0x080fe8000004182c */
[----:B------:R-:W-:Y:S02]  /*11d30*/  FMUL.FTZ R83, R2, R83 ;  /* 0x0000005302537220 */ /* 0x000fe40000410000 */
[----:B------:R-:W-:Y:S02]  /*11d40*/  FADD.FTZ R100, R134, R100 ;  /* 0x0000006486647221 */ /* 0x000fe40000010000 */
[C---:B------:R-:W-:Y:S01]  /*11d50*/  HMMA.16816.F32.BF16 R48, R108.reuse, R118, R48 ;  /* 0x000000766c30723c */ /* 0x040fe20000041830 */
[----:B------:R-:W1:Y:S03]  /*11d60*/  LDSM.16.MT88.4 R116, [R186+0xc00] ;  /* 0x000c0000ba74783b */ /* 0x000e660000004200 */
[C---:B------:R-:W-:Y:S02]  /*11d70*/  FMUL.FTZ R84, R3.reuse, R84 ;  /* 0x0000005403547220 */ /* 0x040fe40000410000 */
[C---:B------:R-:W-:Y:S02]  /*11d80*/  FMUL.FTZ R85, R3.reuse, R85 ;  /* 0x0000005503557220 */ /* 0x040fe40000410000 */
[C---:B------:R-:W-:Y:S04]  /*11d90*/  FMUL.FTZ R86, R2.reuse, R86 ;  /* 0x0000005602567220 */ /* 0x040fe80000410000 */
[C---:B------:R-:W-:Y:S02]  /*11da0*/  FMUL.FTZ R87, R2.reuse, R87 ;  /* 0x0000005702577220 */ /* 0x040fe40000410000 */
[C---:B------:R-:W-:Y:S02]  /*11db0*/  FMUL.FTZ R96, R3.reuse, R96 ;  /* 0x0000006003607220 */ /* 0x040fe40000410000 */
[----:B------:R-:W-:Y:S02]  /*11dc0*/  FMUL.FTZ R97, R3, R97 ;  /* 0x0000006103617220 */ /* 0x000fe40000410000 */
[C---:B------:R-:W-:Y:S02]  /*11dd0*/  FMUL.FTZ R98, R2.reuse, R98 ;  /* 0x0000006202627220 */ /* 0x040fe40000410000 */
[----:B------:R-:W-:Y:S02]  /*11de0*/  FMUL.FTZ R99, R2, R99 ;  /* 0x0000006302637220 */ /* 0x000fe40000410000 */
        /* <DEDUP_REMOVED lines=8> */
[----:B------:R-:W2:Y:S01]  /*11e70*/  MUFU.EX2 R106, R208 ;  /* 0x000000d0006a7308 */ /* 0x000ea20000000800 */
        /* <DEDUP_REMOVED lines=10> */
[----:B--2---:R-:W-:Y:S01]  /*11f20*/  F2FP.BF16.PACK_AB R163, R106, R107 ;  /* 0x0000006b6aa3723e */ /* 0x004fe200000010ff */
[----:B------:R-:W-:Y:S02]  /*11f30*/  FADD.FTZ R0, R129, R100 ;  /* 0x0000006481007221 */ /* 0x000fe40000010000 */
[----:B------:R-:W-:Y:S01]  /*11f40*/  FADD.FTZ R100, R132, R2 ;  /* 0x0000000284647221 */ /* 0x000fe20000010000 */
[C---:B------:R-:W-:Y:S01]  /*11f50*/  HMMA.16816.F32.BF16 R64, R108.reuse, R118, R64 ;  /* 0x000000766c40723c */ /* 0x040fe20000041840 */
[----:B------:R-:W1:Y:S03]  /*11f60*/  LDSM.16.MT88.4 R116, [R185+0x1800] ;  /* 0x00180000b974783b */ /* 0x000e660000004200 */
[----:B------:R-:W-:Y:S01]  /*11f70*/  FADD.FTZ R2, R223, R105 ;  /* 0x00000069df027221 */ /* 0x000fe20000010000 */
[----:B------:R-:W-:Y:S01]  /*11f80*/  MOV R105, R102 ;  /* 0x0000006600697202 */ /* 0x000fe20000000f00 */
[----:B------:R-:W-:Y:S02]  /*11f90*/  FADD.FTZ R0, R221, R0 ;  /* 0x00000000dd007221 */ /* 0x000fe40000010000 */
[----:B------:R-:W-:Y:S04]  /*11fa0*/  FADD.FTZ R2, R224, R2 ;  /* 0x00000002e0027221 */ /* 0x000fe80000010000 */
        /* <DEDUP_REMOVED lines=98> */
[----:B------:R-:W-:Y:S01]  /*125d0*/  MOV R201, R0 ;  /* 0x0000000000c97202 */ /* 0x000fe20000000f00 */
[----:B------:R-:W-:Y:S02]  /*125e0*/  FADD.FTZ R224, R179, R5 ;  /* 0x00000005b3e07221 */ /* 0x000fe40000010000 */
[----:B------:R-:W-:Y:S01]  /*125f0*/  MOV R108, R101 ;  /* 0x00000065006c7202 */ /* 0x000fe20000000f00 */
[----:B------:R-:W-:Y:S04]  /*12600*/  FADD.FTZ R213, R166, R4 ;  /* 0x00000004a6d57221 */ /* 0x000fe80000010000 */
[----:B------:R-:W-:Y:S01]  /*12610*/  FADD.FTZ R214, R106, R2 ;  /* 0x000000026ad67221 */ /* 0x000fe20000010000 */
[----:B------:R-:W-:Y:S01]  /*12620*/  MOV R106, R104 ;  /* 0x00000068006a7202 */ /* 0x000fe20000000f00 */
[----:B------:R-:W-:-:S05]  /*12630*/  @P0 BRA `(.L_x_2519) ;  /* 0xffffbda000000947 */ /* 0x000fca000383ffff */
.L_x_2487:
[----:B------:R-:W-:Y:S05]  /*12640*/  BRA.DIV ~URZ, `(.L_x_2520) ;  /* 0x000078427f007947 */ /* 0x000fea000b800000 */
[----:B------:R1:W2:Y:S02]  /*12650*/  SHFL.BFLY PT, R0, R221, 0x2, 0x1f ;  /* 0x0c401f00dd007f89 */ /* 0x0002a400000e0000 */
.L_x_2641:
        /* <DEDUP_REMOVED lines=15> */
.L_x_2642:
        /* <DEDUP_REMOVED lines=134> */
.L_x_2386:
        /* <DEDUP_REMOVED lines=19> */
.L_x_2523:
[----:B---3--:R-:W-:Y:S05]  /*130e0*/  BSYNC B0 ;  /* 0x0000000000007941 */ /* 0x008fea0003800000 */
.L_x_2522:
        /* <DEDUP_REMOVED lines=128> */
.L_x_2526:
[----:B--2---:R-:W2:Y:S04]  /*138f0*/  LDL R4, [R1+0x10] ;  /* 0x0000100001047983 */ /* 0x004ea80000100800 */
[----:B------:R-:W3:Y:S04]  /*13900*/  LDL.LU R7, [R1+0x8] ;  /* 0x0000080001077983 */ /* 0x000ee80000300800 */
[----:B------:R-:W4:Y:S01]  /*13910*/  LDL R16, [R1+0x30] ;  /* 0x0000300001107983 */ /* 0x000f220000100800 */
[----:B------:R-:W-:Y:S01]  /*13920*/  IMAD.MOV.U32 R2, RZ, RZ, 0x368 ;  /* 0x00000368ff027424 */ /* 0x000fe200078e00ff */
[----:B------:R-:W-:-:S02]  /*13930*/  ISETP.GT.AND P2, PT, R3, 0x1, PT ;  /* 0x000000010300780c */ /* 0x000fc40003f44270 */
[----:B------:R-:W4:Y:S01]  /*13940*/  LDL R75, [R1+0x38] ;  /* 0x00003800014b7983 */ /* 0x000f220000100800 */
[----:B------:R-:W-:Y:S02]  /*13950*/  ISETP.NE.U32.AND P0, PT, RZ, c[0x0][0x500], PT ;  /* 0x00014000ff007a0c */ /* 0x000fe40003f05070 */
[----:B------:R-:W-:Y:S02]  /*13960*/  SEL R2, R2, 0x328, P2 ;  /* 0x0000032802027807 */ /* 0x000fe40001000000 */
[----:B------:R-:W-:Y:S02]  /*13970*/  ISETP.NE.AND.EX P0, PT, RZ, c[0x0][0x504], PT, P0 ;  /* 0x00014100ff007a0c */ /* 0x000fe40003f05300 */
[----:B------:R1:W2:Y:S01]  /*13980*/  LDC.64 R8, c[0x0][R2+0x170] ;  /* 0x00005c0002087b82 */ /* 0x0002a20000000a00 */
[----:B------:R-:W-:-:S04]  /*13990*/  SHF.R.S32.HI R3, RZ, 0x1f, R10 ;  /* 0x0000001fff037819 */ /* 0x000fc8000001140a */
[----:B------:R-:W-:-:S03]  /*139a0*/  SEL R6, R3, RZ, !P0 ;  /* 0x000000ff03067207 */ /* 0x000fc60004000000 */
[----:B------:R1:W2:Y:S08]  /*139b0*/  LDC.64 R14, c[0x0][R2+0x168] ;  /* 0x00005a00020e7b82 */ /* 0x0002b00000000a00 */
[----:B------:R1:W2:Y:S08]  /*139c0*/  LDC.64 R18, c[0x0][R2+0x178] ;  /* 0x00005e0002127b82 */ /* 0x0002b00000000a00 */
[----:B------:R1:W2:Y:S02]  /*139d0*/  LDC.64 R20, c[0x0][R2+0x160] ;  /* 0x0000580002147b82 */ /* 0x0002a40000000a00 */
[----:B-1----:R-:W-:-:S05]  /*139e0*/  IMAD.MOV.U32 R2, RZ, RZ, c[0x0][0x4e8] ;  /* 0x00013a00ff027624 */ /* 0x002fca00078e00ff */
[----:B------:R-:W-:Y:S02]  /*139f0*/  ISETP.NE.AND P5, PT, R2, 0x1, PT ;  /* 0x000000010200780c */ /* 0x000fe40003fa5270 */
[----:B------:R-:W-:Y:S01]  /*13a00*/  SEL R2, R10, RZ, !P0 ;  /* 0x000000ff0a027207 */ /* 0x000fe20004000000 */
[----:B------:R-:W1:Y:S01]  /*13a10*/  S2R R76, SR_TID.X ;  /* 0x00000000004c7919 */ /* 0x000e620000002100 */
[----:B-----5:R-:W-:Y:S02]  /*13a20*/  SHF.R.S32.HI R17, RZ, 0x1f, R0 ;  /* 0x0000001fff117819 */ /* 0x020fe40000011400 */
[----:B------:R-:W-:-:S04]  /*13a30*/  LOP3.LUT R198, R198, 0xfffffffd, RZ, 0xc0, !PT ;  /* 0xfffffffdc6c67812 */ /* 0x000fc800078ec0ff */
[----:B------:R-:W-:Y:S01]  /*13a40*/  LOP3.LUT R198, R198, 0xfffffffe, RZ, 0xc0, !PT ;  /* 0xfffffffec6c67812 */ /* 0x000fe200078ec0ff */
[----:B--2---:R-:W-:Y:S02]  /*13a50*/  IMAD.IADD R5, R4, 0x1, R252 ;  /* 0x0000000104057824 */ /* 0x004fe400078e02fc */
[----:B------:R-:W-:Y:S01]  /*13a60*/  IMAD R4, R9, R2, RZ ;  /* 0x0000000209047224 */ /* 0x000fe200078e02ff */
[----:B---3--:R-:W-:Y:S01]  /*13a70*/  LOP3.LUT R3, R7, 0xffff, RZ, 0xc0, !PT ;  /* 0x0000ffff07037812 */ /* 0x008fe200078ec0ff */
[----:B------:R-:W-:-:S04]  /*13a80*/  @P5 IMAD.HI.U32 R10, R5, c[0x0][0x4ec], RZ ;  /* 0x00013b00050a5a27 */ /* 0x000fc800078e00ff */
[C---:B------:R-:W-:Y:S02]  /*13a90*/  IMAD R12, R8.reuse, R6, R4 ;  /* 0x00000006080c7224 */ /* 0x040fe400078e0204 */
[----:B------:R-:W-:-:S04]  /*13aa0*/  IMAD.WIDE.U32 R6, R8, R2, RZ ;  /* 0x0000000208067225 */ /* 0x000fc800078e00ff */
[----:B------:R-:W-:-:S04]  /*13ab0*/  IMAD.WIDE.U32 R8, R14, R3, RZ ;  /* 0x000000030e087225 */ /* 0x000fc800078e00ff */
[----:B------:R-:W-:Y:S01]  /*13ac0*/  IMAD.MOV.U32 R4, RZ, RZ, R5 ;  /* 0x000000ffff047224 */ /* 0x000fe200078e0005 */
[----:B------:R-:W-:Y:S01]  /*13ad0*/  @P5 SHF.R.U32.HI R4, RZ, c[0x0][0x4f0], R10 ;  /* 0x00013c00ff045a19 */ /* 0x000fe2000001160a */
[----:B------:R-:W-:Y:S01]  /*13ae0*/  IMAD R13, R15, R3, RZ ;  /* 0x000000030f0d7224 */ /* 0x000fe200078e02ff */
[----:B----4-:R-:W-:Y:S01]  /*13af0*/  SEL R10, R16, RZ, P2 ;  /* 0x000000ff100a7207 */ /* 0x010fe20001000000 */
[----:B------:R-:W-:Y:S01]  /*13b00*/  IMAD.IADD R14, R7, 0x1, R12 ;  /* 0x00000001070e7824 */ /* 0x000fe200078e020c */
[----:B------:R-:W-:Y:S01]  /*13b10*/  IADD3 R15, P1, P0, R6, R8, R0 ;  /* 0x00000008060f7210 */ /* 0x000fe2000783e000 */
[----:B------:R-:W-:Y:S02]  /*13b20*/  IMAD.IADD R6, R9, 0x1, R13 ;  /* 0x0000000109067824 */ /* 0x000fe400078e020d */
[----:B------:R-:W-:Y:S02]  /*13b30*/  IMAD R12, R19, R10, RZ ;  /* 0x0000000a130c7224 */ /* 0x000fe400078e02ff */
[----:B------:R-:W-:-:S02]  /*13b40*/  IMAD.MOV R7, RZ, RZ, -R4 ;  /* 0x000000ffff077224 */ /* 0x000fc400078e0a04 */
        /* <DEDUP_REMOVED lines=31> */
[----:B------:R1:W1:Y:S01]  /*13d40*/  SHFL.IDX PT, R8, R7, 0x3, 0x1c1f ;  /* 0x007c1f0007087f89 */ /* 0x00026200000e0000 */
[----:B---3--:R-:W-:-:S05]  /*13d50*/  IMAD.IADD R6, R75, 0x1, R252 ;  /* 0x000000014b067824 */ /* 0x008fca00078e02fc */
        /* <DEDUP_REMOVED lines=63> */
.L_x_2643:
[----:B------:R-:W-:Y:S05]  /*14150*/  BRA.DIV ~URZ, `(.L_x_2529) ;  /* 0x000060227f007947 */ /* 0x000fea000b800000 */
[----:B------:R3:W4:Y:S02]  /*14160*/  SHFL.IDX PT, R0, R12, RZ, 0x1c1f ;  /* 0x001c1fff0c007589 */ /* 0x00072400000e0000 */
.L_x_2644:
        /* <DEDUP_REMOVED lines=19> */
.L_x_2531:
[----:B------:R-:W-:Y:S05]  /*142a0*/  BSYNC B0 ;  /* 0x0000000000007941 */ /* 0x000fea0003800000 */
.L_x_2530:
[----:B------:R-:W-:Y:S05]  /*142b0*/  BRA.DIV ~URZ, `(.L_x_2532) ;  /* 0x00005f327f007947 */ /* 0x000fea000b800000 */
[----:B--2---:R2:W1:Y:S04]  /*142c0*/  SHFL.IDX PT, R5, R10, 0x1, 0x1c1f ;  /* 0x003c1f000a057f89 */ /* 0x00446800000e0000 */
[----:B----4-:R2:W4:Y:S02]  /*142d0*/  SHFL.IDX PT, R0, R12, 0x1, 0x1c1f ;  /* 0x003c1f000c007f89 */ /* 0x01052400000e0000 */
.L_x_2645:
        /* <DEDUP_REMOVED lines=19> */
.L_x_2534:
[----:B------:R-:W-:Y:S05]  /*14410*/  BSYNC B0 ;  /* 0x0000000000007941 */ /* 0x000fea0003800000 */
.L_x_2533:
[----:B------:R-:W-:Y:S05]  /*14420*/  BRA.DIV ~URZ, `(.L_x_2535) ;  /* 0x00005e927f007947 */ /* 0x000fea000b800000 */
[----:B-1----:R1:W2:Y:S02]  /*14430*/  SHFL.IDX PT, R5, R10, 0x2, 0x1c1f ;  /* 0x005c1f000a057f89 */ /* 0x0022a400000e0000 */
.L_x_2646:
[----:B------:R-:W-:Y:S05]  /*14440*/  BRA.DIV ~URZ, `(.L_x_2536) ;  /* 0x00005ee27f007947 */ /* 0x000fea000b800000 */
[----:B----4-:R4:W1:Y:S02]  /*14450*/  SHFL.IDX PT, R0, R12, 0x2, 0x1c1f ;  /* 0x005c1f000c007f89 */ /* 0x01086400000e0000 */
.L_x_2647:
        /* <DEDUP_REMOVED lines=19> */
.L_x_2538:
[----:B------:R-:W-:Y:S05]  /*14590*/  BSYNC B0 ;  /* 0x0000000000007941 */ /* 0x000fea0003800000 */
.L_x_2537:
[----:B------:R-:W-:Y:S05]  /*145a0*/  BRA.DIV ~URZ, `(.L_x_2539) ;  /* 0x00005df27f007947 */ /* 0x000fea000b800000 */
[----:B-1----:R1:W3:Y:S04]  /*145b0*/  SHFL.IDX PT, R6, R10, 0x3, 0x1c1f ;  /* 0x007c1f000a067f89 */ /* 0x0022e800000e0000 */
[----:B------:R1:W4:Y:S02]  /*145c0*/  SHFL.IDX PT, R0, R12, 0x3, 0x1c1f ;  /* 0x007c1f000c007f89 */ /* 0x00032400000e0000 */
.L_x_2648:
        /* <DEDUP_REMOVED lines=20> */
.L_x_2527:
        /* <DEDUP_REMOVED lines=33> */
.L_x_2649:
[----:B------:R-:W-:Y:S05]  /*14920*/  BRA.DIV ~URZ, `(.L_x_2542) ;  /* 0x00005bb27f007947 */ /* 0x000fea000b800000 */
[----:B------:R3:W4:Y:S02]  /*14930*/  SHFL.IDX PT, R0, R12, RZ, 0x1c1f ;  /* 0x001c1fff0c007589 */ /* 0x00072400000e0000 */
.L_x_2650:
        /* <DEDUP_REMOVED lines=84> */
.L_x_2544:
[----:B------:R-:W-:Y:S05]  /*14e80*/  BSYNC B0 ;  /* 0x0000000000007941 */ /* 0x000fea0003800000 */
.L_x_2543:
[----:B------:R-:W-:Y:S05]  /*14e90*/  BRA.DIV ~URZ, `(.L_x_2545) ;  /* 0x000056b27f007947 */ /* 0x000fea000b800000 */
[----:B--2---:R2:W1:Y:S04]  /*14ea0*/  SHFL.IDX PT, R4, R5, 0x1, 0x1c1f ;  /* 0x003c1f0005047f89 */ /* 0x00446800000e0000 */
[----:B----4-:R2:W4:Y:S02]  /*14eb0*/  SHFL.IDX PT, R0, R12, 0x1, 0x1c1f ;  /* 0x003c1f000c007f89 */ /* 0x01052400000e0000 */
.L_x_2651:
        /* <DEDUP_REMOVED lines=12> */
[----:B-1----:R-:W-:Y:S02]  /*14f80*/  @!P1 LEA.HI.X R3, R236, R4, R6, 0x2, P2 ;  /* 0x00000004ec039211 */ /* 0x002fe400010f1406 */
[----:B------:R-:W-:Y:S02]  /*14f90*/  SHF.R.S32.HI R11, RZ, 0x1f, R11 ;  /* 0x0000001fff0b7819 */ /* 0x000fe4000001140b */
[----:B------:R-:W-:Y:S01]  /*14fa0*/  @!P0 LEA R6, P2, R10, R0, 0x2 ;  /* 0x000000000a068211 */ /* 0x000fe200078410ff */
[----:B------:R1:W-:Y:S01]  /*14fb0*/  @!P1 ST.E.64 [R2.64], R144 ;  /* 0x0000009002009985 */ /* 0x0003e2000c101b06 */
[----:B------:R-:W-:Y:S02]  /*14fc0*/  IADD3 R8, R236, 0x20, RZ ;  /* 0x00000020ec087810 */ /* 0x000fe40007ffe0ff */
        /* <DEDUP_REMOVED lines=67> */
.L_x_2547:
[----:B------:R-:W-:Y:S05]  /*15400*/  BSYNC B0 ;  /* 0x0000000000007941 */ /* 0x000fea0003800000 */
.L_x_2546:
[----:B------:R-:W-:Y:S05]  /*15410*/  BRA.DIV ~URZ, `(.L_x_2548) ;  /* 0x000052027f007947 */ /* 0x000fea000b800000 */
[----:B-1----:R1:W2:Y:S02]  /*15420*/  SHFL.IDX PT, R4, R5, 0x2, 0x1c1f ;  /* 0x005c1f0005047f89 */ /* 0x0022a400000e0000 */
.L_x_2652:
[----:B------:R-:W-:Y:S05]  /*15430*/  BRA.DIV ~URZ, `(.L_x_2549) ;  /* 0x000052527f007947 */ /* 0x000fea000b800000 */
[----:B----4-:R4:W1:Y:S02]  /*15440*/  SHFL.IDX PT, R0, R12, 0x2, 0x1c1f ;  /* 0x005c1f000c007f89 */ /* 0x01086400000e0000 */
.L_x_2653:
[----:B------:R-:W-:Y:S01]  /*15450*/  LOP3.LUT P0, RZ, R198, 0x1, RZ, 0xc0, !PT ;  /* 0x00000001c6ff7812 */ /* 0x000fe2000780c0ff */
[----:B------:R-:W-:-:S12]  /*15460*/  BSSY B0, `(.L_x_2550) ;  /* 0x0000054000007945 */ /* 0x000fd80003800000 */
[----:B------:R-:W-:Y:S05]  /*15470*/  @P0 BRA `(.L_x_2551) ;  /* 0x0000052000000947 */ /* 0x000fea0003800000 */
[C---:B------:R-:W-:Y:S02]  /*15480*/  IADD3 R6, R236.reuse, 0x8, RZ ;  /* 0x00000008ec067810 */ /* 0x040fe40007ffe0ff */
[----:B------:R-:W-:Y:S02]  /*15490*/  ISETP.GE.AND P0, PT, R236, c[0x0][0x3c8], PT ;  /* 0x0000f200ec007a0c */ /* 0x000fe40003f06270 */
        /* <DEDUP_REMOVED lines=12> */
[----:B------:R-:W-:Y:S01]  /*15560*/  IADD3 R14, R236, 0x20, RZ ;  /* 0x00000020ec0e7810 */ /* 0x000fe20007ffe0ff */
        /* <DEDUP_REMOVED lines=67> */
.L_x_2551:
[----:B------:R-:W-:Y:S05]  /*159a0*/  BSYNC B0 ;  /* 0x0000000000007941 */ /* 0x000fea0003800000 */
.L_x_2550:
[----:B------:R-:W-:Y:S05]  /*159b0*/  BRA.DIV ~URZ, `(.L_x_2552) ;  /* 0x00004d427f007947 */ /* 0x000fea000b800000 */
[----:B--2---:R2:W3:Y:S04]  /*159c0*/  SHFL.IDX PT, R4, R5, 0x3, 0x1c1f ;  /* 0x007c1f0005047f89 */ /* 0x0044e800000e0000 */
[----:B-1----:R2:W1:Y:S02]  /*159d0*/  SHFL.IDX PT, R0, R12, 0x3, 0x1c1f ;  /* 0x007c1f000c007f89 */ /* 0x00246400000e0000 */
.L_x_2654:
[----:B------:R-:W-:-:S13]  /*159e0*/  LOP3.LUT P0, RZ, R198, 0x2, RZ, 0xc0, !PT ;  /* 0x00000002c6ff7812 */ /* 0x000fda000780c0ff */
[----:B------:R-:W-:Y:S05]  /*159f0*/  @P0 BRA `(.L_x_2540) ;  /* 0x0000124000000947 */ /* 0x000fea0003800000 */
[C---:B------:R-:W-:Y:S02]  /*15a00*/  ISETP.GE.AND P4, PT, R236.reuse, c[0x0][0x3c8], PT ;  /* 0x0000f200ec007a0c */ /* 0x040fe40003f86270 */
[C---:B---3--:R-:W-:Y:S02]  /*15a10*/  IADD3 R8, R236.reuse, 0x8, RZ ;  /* 0x00000008ec087810 */ /* 0x048fe40007ffe0ff */
[----:B--2-4-:R-:W-:Y:S02]  /*15a20*/  IADD3 R12, R236, 0x18, RZ ;  /* 0x00000018ec0c7810 */ /* 0x014fe40007ffe0ff */
        /* <DEDUP_REMOVED lines=13> */
[----:B------:R-:W-:Y:S02]  /*15b00*/  IADD3 R13, R236, 0x10, RZ ;  /* 0x00000010ec0d7810 */ /* 0x000fe40007ffe0ff */
        /* <DEDUP_REMOVED lines=71> */
.L_x_2525:
        /* <DEDUP_REMOVED lines=20> */
.L_x_2553:
        /* <DEDUP_REMOVED lines=58> */
.L_x_2555:
[----:B------:R-:W-:Y:S05]  /*16460*/  BSYNC B0 ;  /* 0x0000000000007941 */ /* 0x000fea0003800000 */
.L_x_2554:
        /* <DEDUP_REMOVED lines=34> */
.L_x_2655:
[----:B------:R-:W-:Y:S05]  /*16690*/  BRA.DIV ~URZ, `(.L_x_2557) ;  /* 0x000041a27f007947 */ /* 0x000fea000b800000 */
[----:B------:R3:W4:Y:S02]  /*166a0*/  SHFL.IDX PT, R0, R12, RZ, 0x1c1f ;  /* 0x001c1fff0c007589 */ /* 0x00072400000e0000 */
.L_x_2656:
        /* <DEDUP_REMOVED lines=20> */
.L_x_2559:
[----:B------:R-:W-:Y:S05]  /*167f0*/  BSYNC B0 ;  /* 0x0000000000007941 */ /* 0x000fea0003800000 */
.L_x_2558:
[----:B------:R-:W-:Y:S05]  /*16800*/  BRA.DIV ~URZ, `(.L_x_2560) ;  /* 0x000040a27f007947 */ /* 0x000fea000b800000 */
[----:B--2---:R2:W1:Y:S04]  /*16810*/  SHFL.IDX PT, R4, R5, 0x1, 0x1c1f ;  /* 0x003c1f0005047f89 */ /* 0x00446800000e0000 */
[----:B----4-:R2:W4:Y:S02]  /*16820*/  SHFL.IDX PT, R0, R12, 0x1, 0x1c1f ;  /* 0x003c1f000c007f89 */ /* 0x01052400000e0000 */
.L_x_2657:
        /* <DEDUP_REMOVED lines=19> */
.L_x_2562:
[----:B------:R-:W-:Y:S05]  /*16960*/  BSYNC B0 ;  /* 0x0000000000007941 */ /* 0x000fea0003800000 */
.L_x_2561:
[----:B------:R-:W-:Y:S05]  /*16970*/  BRA.DIV ~URZ, `(.L_x_2563) ;  /* 0x000040027f007947 */ /* 0x000fea000b800000 */
[----:B-1----:R1:W2:Y:S02]  /*16980*/  SHFL.IDX PT, R4, R5, 0x2, 0x1c1f ;  /* 0x005c1f0005047f89 */ /* 0x0022a400000e0000 */
.L_x_2658:
[----:B------:R-:W-:Y:S05]  /*16990*/  BRA.DIV ~URZ, `(.L_x_2564) ;  /* 0x000040527f007947 */ /* 0x000fea000b800000 */
[----:B----4-:R4:W1:Y:S02]  /*169a0*/  SHFL.IDX PT, R0, R12, 0x2, 0x1c1f ;  /* 0x005c1f000c007f89 */ /* 0x01086400000e0000 */
.L_x_2659:
        /* <DEDUP_REMOVED lines=19> */
.L_x_2566:
[----:B------:R-:W-:Y:S05]  /*16ae0*/  BSYNC B0 ;  /* 0x0000000000007941 */ /* 0x000fea0003800000 */
.L_x_2565:
[----:B------:R-:W-:Y:S05]  /*16af0*/  BRA.DIV ~URZ, `(.L_x_2567) ;  /* 0x00003f627f007947 */ /* 0x000fea000b800000 */
[----:B--2---:R2:W3:Y:S04]  /*16b00*/  SHFL.IDX PT, R4, R5, 0x3, 0x1c1f ;  /* 0x007c1f0005047f89 */ /* 0x0044e800000e0000 */
[----:B-1----:R2:W1:Y:S02]  /*16b10*/  SHFL.IDX PT, R0, R12, 0x3, 0x1c1f ;  /* 0x007c1f000c007f89 */ /* 0x00246400000e0000 */
.L_x_2660:
        /* <DEDUP_REMOVED lines=18> */
.L_x_2540:
[----:B------:R-:W-:Y:S05]  /*16c40*/  BSYNC B1 ;  /* 0x0000000000017941 */ /* 0x000fea0003800000 */
.L_x_2524:
        /* <DEDUP_REMOVED lines=15> */
.L_x_2661:
[----:B------:R-:W-:Y:S05]  /*16d40*/  BRA.DIV ~URZ, `(.L_x_2570) ;  /* 0x00003e527f007947 */ /* 0x000fea000b800000 */
[----:B------:R3:W4:Y:S02]  /*16d50*/  SHFL.IDX PT, R8, R74, 0x1, 0x1f ;  /* 0x00201f004a087f89 */ /* 0x00072400000e0000 */
.L_x_2662:
        /* <DEDUP_REMOVED lines=19> */
.L_x_2663:
        /* <DEDUP_REMOVED lines=16> */
.L_x_2664:
[----:B---3--:R-:W-:Y:S01]  /*16f90*/  IMAD R0, R0, c[0x0][0x538], RZ ;  /* 0x00014e0000007a24 */ /* 0x008fe200078e02ff */
[----:B------:R-:W-:Y:S04]  /*16fa0*/  BSSY B1, `(.L_x_2573) ;  /* 0x00000ce000017945 */ /* 0x000fe80003800000 */
[----:B----4-:R-:W-:-:S04]  /*16fb0*/  IADD3 R8, R0, R8, RZ ;  /* 0x0000000800087210 */ /* 0x010fc80007ffe0ff */
[----:B--2---:R-:W-:-:S13]  /*16fc0*/  ISETP.GT.AND P0, PT, R8, R9, PT ;  /* 0x000000090800720c */ /* 0x004fda0003f04270 */
[----:B------:R-:W-:Y:S05]  /*16fd0*/  @P0 BRA `(.L_x_2574) ;  /* 0x0000025000000947 */ /* 0x000fea0003800000 */
.L_x_2578:
        /* <DEDUP_REMOVED lines=17> */
.L_x_2665:
        /* <DEDUP_REMOVED lines=16> */
.L_x_2666:
[----:B--2---:R-:W-:-:S05]  /*171f0*/  IMAD R0, R0, c[0x0][0x538], RZ ;  /* 0x00014e0000007a24 */ /* 0x004fca00078e02ff */
[----:B------:R-:W-:-:S04]  /*17200*/  IADD3 R8, R0, R8, RZ ;  /* 0x0000000800087210 */ /* 0x000fc80007ffe0ff */
[----:B------:R-:W-:-:S13]  /*17210*/  ISETP.GT.AND P0, PT, R8, R9, PT ;  /* 0x000000090800720c */ /* 0x000fda0003f04270 */
[----:B-1----:R-:W-:Y:S05]  /*17220*/  @!P0 BRA `(.L_x_2578) ;  /* 0xfffffdb000008947 */ /* 0x002fea000383ffff */
.L_x_2574:
[----:B------:R-:W-:-:S05]  /*17230*/  IADD3 R5, -R0, R8, RZ ;  /* 0x0000000800057210 */ /* 0x000fca0007ffe1ff */
[----:B------:R-:W-:-:S05]  /*17240*/  IMAD R0, R4, c[0x0][0x538], R5 ;  /* 0x00014e0004007a24 */ /* 0x000fca00078e0205 */
[----:B------:R-:W-:Y:S01]  /*17250*/  ISETP.GT.AND P0, PT, R0, R9, PT ;  /* 0x000000090000720c */ /* 0x000fe20003f04270 */
[----:B------:R-:W-:-:S12]  /*17260*/  BRA.DIV ~URZ, `(.L_x_2579) ;  /* 0x00003d927f007947 */ /* 0x000fd8000b800000 */
[----:B------:R-:W-:-:S03]  /*17270*/  VOTE.ANY R10, PT, !P0 ;  /* 0x00000000000a7806 */ /* 0x000fc600040e0100 */
.L_x_2667:
[----:B------:R-:W2:Y:S01]  /*17280*/  LDL.LU R2, [R1+0xc] ;  /* 0x00000c0001027983 */ /* 0x000ea20000300800 */
[----:B------:R-:W2:Y:S02]  /*17290*/  POPC R0, R10 ;  /* 0x0000000a00007309 */ /* 0x000ea40000000000 */
[----:B--2---:R-:W-:-:S05]  /*172a0*/  IADD3 R2, R0, R2, RZ ;  /* 0x0000000200027210 */ /* 0x004fca0007ffe0ff */
[----:B------:R2:W-:Y:S01]  /*172b0*/  STL [R1+0xc], R2 ;  /* 0x00000c0201007387 */ /* 0x0005e20000100800 */
[----:B------:R-:W-:Y:S05]  /*172c0*/  BRA.DIV ~URZ, `(.L_x_2580) ;  /* 0x00003d827f007947 */ /* 0x000fea000b800000 */
[----:B------:R3:W4:Y:S04]  /*172d0*/  SHFL.IDX PT, R8, R6, R0, 0x1f ;  /* 0x00001f0006087589 */ /* 0x00072800000e0000 */
[----:B------:R3:W1:Y:S02]  /*172e0*/  SHFL.IDX PT, R7, R7, R0, 0x1f ;  /* 0x00001f0007077589 */ /* 0x00066400000e0000 */
.L_x_2668:
[----:B------:R-:W-:Y:S01]  /*172f0*/  ISETP.NE.AND P0, PT, R10, RZ, PT ;  /* 0x000000ff0a00720c */ /* 0x000fe20003f05270 */
[----:B------:R-:W-:-:S12]  /*17300*/  BSSY B0, `(.L_x_2581) ;  /* 0x0000005000007945 */ /* 0x000fd80003800000 */
[----:B------:R-:W-:Y:S05]  /*17310*/  @!P0 BRA `(.L_x_2582) ;  /* 0x0000003000008947 */ /* 0x000fea0003800000 */
[----:B---3--:R-:W-:Y:S01]  /*17320*/  IADD3 R0, R0, -0x1, RZ ;  /* 0xffffffff00007810 */ /* 0x008fe20007ffe0ff */
[----:B------:R-:W-:Y:S05]  /*17330*/  BRA.DIV ~URZ, `(.L_x_2583) ;  /* 0x00003de27f007947 */ /* 0x000fea000b800000 */
[----:B------:R3:W2:Y:S02]  /*17340*/  SHFL.IDX PT, R11, R4, R0, 0x1f ;  /* 0x00001f00040b7589 */ /* 0x0006a400000e0000 */
.L_x_2582:
[----:B------:R-:W-:Y:S05]  /*17350*/  BSYNC B0 ;  /* 0x0000000000007941 */ /* 0x000fea0003800000 */
.L_x_2581:
        /* <DEDUP_REMOVED lines=68> */
.L_x_2585:
        /* <DEDUP_REMOVED lines=68> */
.L_x_2586:
[----:B------:R-:W-:Y:S05]  /*17be0*/  BSYNC B0 ;  /* 0x0000000000007941 */ /* 0x000fea0003800000 */
.L_x_2584:
[----:B------:R-:W-:-:S04]  /*17bf0*/  LOP3.LUT R2, RZ, R2, RZ, 0x33, !PT ;  /* 0x00000002ff027212 */ /* 0x000fc800078e33ff */
[----:B-1----:R-:W-:-:S05]  /*17c00*/  IADD3 R0, R2, R8, RZ ;  /* 0x0000000802007210 */ /* 0x002fca0007ffe0ff */
[----:B------:R1:W-:Y:S01]  /*17c10*/  STL [R1+0x4], R0 ;  /* 0x0000040001007387 */ /* 0x0003e20000100800 */
[----:B------:R-:W-:Y:S05]  /*17c20*/  BRA `(.L_x_2587) ;  /* 0x0000005000007947 */ /* 0x000fea0003800000 */
.L_x_2575:
[----:B------:R-:W-:Y:S01]  /*17c30*/  MOV R0, c[0x0][0x53c] ;  /* 0x00014f0000007a02 */ /* 0x000fe20000000f00 */
[----:B------:R2:W-:Y:S04]  /*17c40*/  STL [R1], R9 ;  /* 0x0000000901007387 */ /* 0x0005e80000100800 */
[----:B------:R2:W-:Y:S04]  /*17c50*/  STL [R1+0x4], RZ ;  /* 0x000004ff01007387 */ /* 0x0005e80000100800 */
[----:B------:R2:W-:Y:S04]  /*17c60*/  STL [R1+0x8], RZ ;  /* 0x000008ff01007387 */ /* 0x0005e80000100800 */
[----:B------:R2:W-:Y:S02]  /*17c70*/  STL [R1+0xc], R0 ;  /* 0x00000c0001007387 */ /* 0x0005e40000100800 */
.L_x_2587:
[----:B------:R-:W-:Y:S05]  /*17c80*/  BSYNC B1 ;  /* 0x0000000000017941 */ /* 0x000fea0003800000 */
.L_x_2573:
        /* <DEDUP_REMOVED lines=9> */
.L_x_2568:
[----:B--2---:R-:W2:Y:S02]  /*17d20*/  LDL R0, [R1+0xc] ;  /* 0x00000c0001007983 */ /* 0x004ea40000100800 */
[----:B--2---:R-:W-:-:S13]  /*17d30*/  ISETP.GE.AND P0, PT, R0, c[0x0][0x53c], PT ;  /* 0x00014f0000007a0c */ /* 0x004fda0003f06270 */
[----:B-1----:R-:W-:Y:S01]  /*17d40*/  @P0 CALL.REL.NOINC `(.L_x_2588) ;  /* 0x0000001000000944 */ /* 0x002fe20003c00000 */
[----:B------:R-:W-:Y:S05]  /*17d50*/  BRA `(.L_x_2589) ;  /* 0xfffe9df000007947 */ /* 0x000fea000383ffff */
.L_x_2588:
[----:B------:R-:W-:Y:S05]  /*17d60*/  EXIT ;  /* 0x000000000000794d */ /* 0x000fea0003800000 */
.L_x_2361:
[----:B------:R-:W-:Y:S01]  /*17d70*/  IMAD.MOV.U32 R0, RZ, RZ, R5 ;  /* 0x000000ffff007224 */ /* 0x000fe200078e0005 */
[----:B------:R-:W-:Y:S02]  /*17d80*/  MOV R2, 0x1 ;  /* 0x0000000100027802 */ /* 0x000fe40000000f00 */
[----:B------:R-:W-:Y:S02]  /*17d90*/  MOV R3, 0x17db0 ;  /* 0x00017db000037802 */ /* 0x000fe40000000f00 */
[----:B------:R-:W-:Y:S05]  /*17da0*/  CALL.REL.NOINC `($__internal_38_$__cuda_sm70_shflsync_up_p) ;  /* 0x000034a000007944 */ /* 0x000fea0003c00000 */
[----:B------:R-:W-:Y:S01]  /*17db0*/  MOV R0, R4 ;  /* 0x0000000400007202 */ /* 0x000fe20000000f00 */
[----:B------:R-:W-:Y:S05]  /*17dc0*/  BRA `(.L_x_2590) ;  /* 0xfffe869000007947 */ /* 0x000fea000383ffff */
.L_x_2362:
[----:B------:R-:W-:Y:S01]  /*17dd0*/  IMAD.MOV.U32 R0, RZ, RZ, R5 ;  /* 0x000000ffff007224 */ /* 0x000fe200078e0005 */
[----:B------:R-:W-:Y:S02]  /*17de0*/  MOV R2, 0x2 ;  /* 0x0000000200027802 */ /* 0x000fe40000000f00 */
[----:B------:R-:W-:Y:S02]  /*17df0*/  MOV R3, 0x17e10 ;  /* 0x00017e1000037802 */ /* 0x000fe40000000f00 */
[----:B------:R-:W-:Y:S05]  /*17e00*/  CALL.REL.NOINC `($__internal_38_$__cuda_sm70_shflsync_up_p) ;  /* 0x0000344000007944 */ /* 0x000fea0003c00000 */
[----:B------:R-:W-:Y:S01]  /*17e10*/  SEL R0, R4, RZ, P4 ;  /* 0x000000ff04007207 */ /* 0x000fe20002000000 */
[----:B------:R-:W-:Y:S01]  /*17e20*/  IMAD.MOV.U32 R2, RZ, RZ, 0x4 ;  /* 0x00000004ff027424 */ /* 0x000fe200078e00ff */
[----:B------:R-:W-:-:S03]  /*17e30*/  MOV R3, 0x17e60 ;  /* 0x00017e6000037802 */ /* 0x000fc60000000f00 */
[----:B------:R-:W-:Y:S02]  /*17e40*/  IMAD.IADD R0, R5, 0x1, R0 ;  /* 0x0000000105007824 */ /* 0x000fe400078e0200 */
        /* <DEDUP_REMOVED lines=13> */
[----:B------:R-:W-:Y:S02]  /*17f20*/  MOV R204, 0x1f ;  /* 0x0000001f00cc7802 */ /* 0x000fe40000000f00 */
[----:B------:R-:W-:Y:S01]  /*17f30*/  MOV R3, 0x17f70 ;  /* 0x00017f7000037802 */ /* 0x000fe20000000f00 */
[----:B------:R-:W-:-:S04]  /*17f40*/  IMAD.IADD R4, R0, 0x1, R4 ;  /* 0x0000000100047824 */ /* 0x000fc800078e0204 */
[----:B------:R-:W-:Y:S02]  /*17f50*/  IMAD.MOV.U32 R109, RZ, RZ, R4 ;  /* 0x000000ffff6d7224 */ /* 0x000fe400078e0004 */
[----:B------:R-:W-:Y:S05]  /*17f60*/  CALL.REL.NOINC `($__internal_37_$__cuda_sm70_shflsync_idx_p) ;  /* 0x0000328000007944 */ /* 0x000fea0003c00000 */
[----:B------:R-:W-:Y:S01]  /*17f70*/  MOV R0, R204 ;  /* 0x000000cc00007202 */ /* 0x000fe20000000f00 */
[----:B------:R-:W-:Y:S05]  /*17f80*/  BRA `(.L_x_2591) ;  /* 0xfffe85d000007947 */ /* 0x000fea000383ffff */
.L_x_2364:
[----:B------:R-:W-:Y:S02]  /*17f90*/  SEL R0, RZ, 0x1, P0 ;  /* 0x00000001ff007807 */ /* 0x000fe40000000000 */
[----:B------:R-:W-:Y:S02]  /*17fa0*/  MOV R2, 0x17fc0 ;  /* 0x00017fc000027802 */ /* 0x000fe40000000f00 */
[----:B------:R-:W-:Y:S05]  /*17fb0*/  CALL.REL.NOINC `($__internal_39_$__cuda_sm70_votesync_ballot) ;  /* 0x0000330000007944 */ /* 0x000fea0003c00000 */
[----:B------:R-:W-:Y:S01]  /*17fc0*/  MOV R7, R0 ;  /* 0x0000000000077202 */ /* 0x000fe20000000f00 */
[----:B------:R-:W-:Y:S05]  /*17fd0*/  BRA `(.L_x_2592) ;  /* 0xfffe861000007947 */ /* 0x000fea000383ffff */
.L_x_2365:
[----:B------:R-:W-:Y:S01]  /*17fe0*/  IMAD.MOV.U32 R109, RZ, RZ, R9 ;  /* 0x000000ffff6d7224 */ /* 0x000fe200078e0009 */
[----:B-1----:R-:W-:Y:S01]  /*17ff0*/  MOV R2, R0 ;  /* 0x0000000000027202 */ /* 0x002fe20000000f00 */
[----:B------:R-:W-:Y:S01]  /*18000*/  IMAD.MOV.U32 R204, RZ, RZ, 0x1f ;  /* 0x0000001fffcc7424 */ /* 0x000fe200078e00ff */
[----:B------:R-:W-:Y:S02]  /*18010*/  MOV R3, 0x18030 ;  /* 0x0001803000037802 */ /* 0x000fe40000000f00 */
[----:B------:R-:W-:Y:S05]  /*18020*/  CALL.REL.NOINC `($__internal_37_$__cuda_sm70_shflsync_idx_p) ;  /* 0x000031c000007944 */ /* 0x000fea0003c00000 */
[----:B------:R-:W-:Y:S01]  /*18030*/  IMAD.MOV.U32 R12, RZ, RZ, R204 ;  /* 0x000000ffff0c7224 */ /* 0x000fe200078e00cc */
[----:B------:R-:W-:Y:S01]  /*18040*/  MOV R109, R8 ;  /* 0x00000008006d7202 */ /* 0x000fe20000000f00 */
[----:B------:R-:W-:Y:S01]  /*18050*/  IMAD.MOV.U32 R5, RZ, RZ, RZ ;  /* 0x000000ffff057224 */ /* 0x000fe200078e00ff */
[----:B------:R-:W-:Y:S01]  /*18060*/  MOV R2, R0 ;  /* 0x0000000000027202 */ /* 0x000fe20000000f00 */
[----:B------:R-:W-:Y:S01]  /*18070*/  IMAD.MOV.U32 R204, RZ, RZ, 0x1f ;  /* 0x0000001fffcc7424 */ /* 0x000fe200078e00ff */
[----:B------:R-:W-:-:S02]  /*18080*/  MOV R3, 0x180a0 ;  /* 0x000180a000037802 */ /* 0x000fc40000000f00 */
[----:B------:R-:W-:Y:S05]  /*18090*/  CALL.REL.NOINC `($__internal_37_$__cuda_sm70_shflsync_idx_p) ;  /* 0x0000315000007944 */ /* 0x000fea0003c00000 */
[----:B------:R-:W-:Y:S01]  /*180a0*/  MOV R9, R204 ;  /* 0x000000cc00097202 */ /* 0x000fe20000000f00 */
[----:B------:R-:W-:Y:S05]  /*180b0*/  BRA `(.L_x_2593) ;  /* 0xfffe85a000007947 */ /* 0x000fea000383ffff */
.L_x_2368:
[----:B------:R-:W-:Y:S01]  /*180c0*/  IMAD.MOV.U32 R109, RZ, RZ, R4 ;  /* 0x000000ffff6d7224 */ /* 0x000fe200078e0004 */
[----:B-1----:R-:W-:Y:S01]  /*180d0*/  MOV R2, R0 ;  /* 0x0000000000027202 */ /* 0x002fe20000000f00 */
[----:B------:R-:W-:Y:S01]  /*180e0*/  IMAD.MOV.U32 R204, RZ, RZ, 0x1f ;  /* 0x0000001fffcc7424 */ /* 0x000fe200078e00ff */
[----:B------:R-:W-:-:S02]  /*180f0*/  MOV R3, 0x18110 ;  /* 0x0001811000037802 */ /* 0x000fc40000000f00 */
[----:B---34-:R-:W-:Y:S05]  /*18100*/  CALL.REL.NOINC `($__internal_37_$__cuda_sm70_shflsync_idx_p) ;  /* 0x000030e000007944 */ /* 0x018fea0003c00000 */
[----:B------:R-:W-:Y:S01]  /*18110*/  MOV R5, R204 ;  /* 0x000000cc00057202 */ /* 0x000fe20000000f00 */
[----:B------:R-:W-:Y:S05]  /*18120*/  BRA `(.L_x_2367) ;  /* 0xfffe859000007947 */ /* 0x000fea000383ffff */
.L_x_2387:
[----:B------:R-:W-:Y:S01]  /*18130*/  IMAD.MOV.U32 R109, RZ, RZ, R5 ;  /* 0x000000ffff6d7224 */ /* 0x000fe200078e0005 */
[----:B------:R-:W-:Y:S01]  /*18140*/  MOV R2, RZ ;  /* 0x000000ff00027202 */ /* 0x000fe20000000f00 */
[----:B------:R-:W-:Y:S01]  /*18150*/  IMAD.MOV.U32 R204, RZ, RZ, 0x1c1f ;  /* 0x00001c1fffcc7424 */ /* 0x000fe200078e00ff */
[----:B------:R-:W-:-:S02]  /*18160*/  MOV R3, 0x18180 ;  /* 0x0001818000037802 */ /* 0x000fc40000000f00 */
[----:B-----5:R-:W-:Y:S05]  /*18170*/  CALL.REL.NOINC `($__internal_37_$__cuda_sm70_shflsync_idx_p) ;  /* 0x0000307000007944 */ /* 0x020fea0003c00000 */
[----:B------:R-:W-:Y:S01]  /*18180*/  MOV R4, R204 ;  /* 0x000000cc00047202 */ /* 0x000fe20000000f00 */
[----:B------:R-:W-:Y:S05]  /*18190*/  BRA `(.L_x_2594) ;  /* 0xfffea98000007947 */ /* 0x000fea000383ffff */
.L_x_2388:
[----:B------:R-:W-:Y:S01]  /*181a0*/  IMAD.MOV.U32 R109, RZ, RZ, R12 ;  /* 0x000000ffff6d7224 */ /* 0x000fe200078e000c */
[----:B------:R-:W-:Y:S01]  /*181b0*/  MOV R2, RZ ;  /* 0x000000ff00027202 */ /* 0x000fe20000000f00 */
[----:B------:R-:W-:Y:S01]  /*181c0*/  IMAD.MOV.U32 R204, RZ, RZ, 0x1c1f ;  /* 0x00001c1fffcc7424 */ /* 0x000fe200078e00ff */
[----:B------:R-:W-:-:S02]  /*181d0*/  MOV R3, 0x181f0 ;  /* 0x000181f000037802 */ /* 0x000fc40000000f00 */
[----:B-12--5:R-:W-:Y:S05]  /*181e0*/  CALL.REL.NOINC `($__internal_37_$__cuda_sm70_shflsync_idx_p) ;  /* 0x0000300000007944 */ /* 0x026fea0003c00000 */
[----:B------:R-:W-:Y:S01]  /*181f0*/  MOV R0, R204 ;  /* 0x000000cc00007202 */ /* 0x000fe20000000f00 */
[----:B------:R-:W-:Y:S05]  /*18200*/  BRA `(.L_x_2595) ;  /* 0xfffea93000007947 */ /* 0x000fea000383ffff */
.L_x_2391:
[----:B------:R-:W-:Y:S01]  /*18210*/  IMAD.MOV.U32 R109, RZ, RZ, R5 ;  /* 0x000000ffff6d7224 */ /* 0x000fe200078e0005 */
[----:B--2---:R-:W-:Y:S01]  /*18220*/  MOV R2, 0x1 ;  /* 0x0000000100027802 */ /* 0x004fe20000000f00 */
[----:B------:R-:W-:Y:S01]  /*18230*/  IMAD.MOV.U32 R204, RZ, RZ, 0x1c1f ;  /* 0x00001c1fffcc7424 */ /* 0x000fe200078e00ff */
[----:B------:R-:W-:-:S02]  /*18240*/  MOV R3, 0x18260 ;  /* 0x0001826000037802 */ /* 0x000fc40000000f00 */
[----:B-1-345:R-:W-:Y:S05]  /*18250*/  CALL.REL.NOINC `($__internal_37_$__cuda_sm70_shflsync_idx_p) ;  /* 0x00002f9000007944 */ /* 0x03afea0003c00000 */
[----:B------:R-:W-:Y:S01]  /*18260*/  IMAD.MOV.U32 R4, RZ, RZ, R204 ;  /* 0x000000ffff047224 */ /* 0x000fe200078e00cc */
[----:B------:R-:W-:Y:S01]  /*18270*/  MOV R2, 0x1 ;  /* 0x0000000100027802 */ /* 0x000fe20000000f00 */
[----:B------:R-:W-:Y:S01]  /*18280*/  IMAD.MOV.U32 R109, RZ, RZ, R12 ;  /* 0x000000ffff6d7224 */ /* 0x000fe200078e000c */
[----:B------:R-:W-:-:S02]  /*18290*/  MOV R204, 0x1c1f ;  /* 0x00001c1f00cc7802 */ /* 0x000fc40000000f00 */
[----:B------:R-:W-:Y:S02]  /*182a0*/  MOV R3, 0x182c0 ;  /* 0x000182c000037802 */ /* 0x000fe40000000f00 */
[----:B------:R-:W-:Y:S05]  /*182b0*/  CALL.REL.NOINC `($__internal_37_$__cuda_sm70_shflsync_idx_p) ;  /* 0x00002f3000007944 */ /* 0x000fea0003c00000 */
[----:B------:R-:W-:Y:S01]  /*182c0*/  MOV R0, R204 ;  /* 0x000000cc00007202 */ /* 0x000fe20000000f00 */
[----:B------:R-:W-:Y:S05]  /*182d0*/  BRA `(.L_x_2596) ;  /* 0xfffeaa0000007947 */ /* 0x000fea000383ffff */
.L_x_2394:
[----:B------:R-:W-:Y:S01]  /*182e0*/  IMAD.MOV.U32 R109, RZ, RZ, R5 ;  /* 0x000000ffff6d7224 */ /* 0x000fe200078e0005 */
[----:B-1----:R-:W-:Y:S01]  /*182f0*/  MOV R2, 0x2 ;  /* 0x0000000200027802 */ /* 0x002fe20000000f00 */
[----:B------:R-:W-:Y:S01]  /*18300*/  IMAD.MOV.U32 R204, RZ, RZ, 0x1c1f ;  /* 0x00001c1fffcc7424 */ /* 0x000fe200078e00ff */
[----:B------:R-:W-:Y:S02]  /*18310*/  MOV R3, 0x18330 ;  /* 0x0001833000037802 */ /* 0x000fe40000000f00 */
[----:B--2345:R-:W-:Y:S05]  /*18320*/  CALL.REL.NOINC `($__internal_37_$__cuda_sm70_shflsync_idx_p) ;  /* 0x00002ec000007944 */ /* 0x03cfea0003c00000 */
[----:B------:R-:W-:Y:S01]  /*18330*/  MOV R4, R204 ;  /* 0x000000cc00047202 */ /* 0x000fe20000000f00 */
[----:B------:R-:W-:Y:S05]  /*18340*/  BRA `(.L_x_2597) ;  /* 0xfffeab1000007947 */ /* 0x000fea000383ffff */
.L_x_2395:
[----:B------:R-:W-:Y:S01]  /*18350*/  IMAD.MOV.U32 R109, RZ, RZ, R12 ;  /* 0x000000ffff6d7224 */ /* 0x000fe200078e000c */
[----:B------:R-:W-:Y:S01]  /*18360*/  MOV R2, 0x2 ;  /* 0x0000000200027802 */ /* 0x000fe20000000f00 */
[----:B------:R-:W-:Y:S01]  /*18370*/  IMAD.MOV.U32 R204, RZ, RZ, 0x1c1f ;  /* 0x00001c1fffcc7424 */ /* 0x000fe200078e00ff */
[----:B------:R-:W-:Y:S02]  /*18380*/  MOV R3, 0x183a0 ;  /* 0x000183a000037802 */ /* 0x000fe40000000f00 */
[----:B-12345:R-:W-:Y:S05]  /*18390*/  CALL.REL.NOINC `($__internal_37_$__cuda_sm70_shflsync_idx_p) ;  /* 0x00002e5000007944 */ /* 0x03efea0003c00000 */
[----:B------:R-:W-:Y:S01]  /*183a0*/  MOV R0, R204 ;  /* 0x000000cc00007202 */ /* 0x000fe20000000f00 */
[----:B------:R-:W-:Y:S05]  /*183b0*/  BRA `(.L_x_2598) ;  /* 0xfffeaac000007947 */ /* 0x000fea000383ffff */
.L_x_2398:
[----:B------:R-:W-:Y:S01]  /*183c0*/  IMAD.MOV.U32 R109, RZ, RZ, R5 ;  /* 0x000000ffff6d7224 */ /* 0x000fe200078e0005 */
[----:B-1----:R-:W-:Y:S01]  /*183d0*/  MOV R2, 0x3 ;  /* 0x0000000300027802 */ /* 0x002fe20000000f00 */
[----:B------:R-:W-:Y:S01]  /*183e0*/  IMAD.MOV.U32 R204, RZ, RZ, 0x1c1f ;  /* 0x00001c1fffcc7424 */ /* 0x000fe200078e00ff */
[----:B------:R-:W-:-:S02]  /*183f0*/  MOV R3, 0x18410 ;  /* 0x0001841000037802 */ /* 0x000fc40000000f00 */
[----:B--2345:R-:W-:Y:S05]  /*18400*/  CALL.REL.NOINC `($__internal_37_$__cuda_sm70_shflsync_idx_p) ;  /* 0x00002de000007944 */ /* 0x03cfea0003c00000 */
        /* <DEDUP_REMOVED lines=8> */
.L_x_2401:
[----:B------:R-:W-:Y:S01]  /*18490*/  IMAD.MOV.U32 R109, RZ, RZ, R24 ;  /* 0x000000ffff6d7224 */ /* 0x000fe200078e0018 */
[----:B-1----:R-:W-:Y:S01]  /*184a0*/  MOV R2, 0x1 ;  /* 0x0000000100027802 */ /* 0x002fe20000000f00 */
[----:B------:R-:W-:Y:S01]  /*184b0*/  IMAD.MOV.U32 R204, RZ, RZ, 0x1c1f ;  /* 0x00001c1fffcc7424 */ /* 0x000fe200078e00ff */
[----:B------:R-:W-:Y:S02]  /*184c0*/  MOV R3, 0x184e0 ;  /* 0x000184e000037802 */ /* 0x000fe40000000f00 */
[----:B------:R-:W-:Y:S05]  /*184d0*/  CALL.REL.NOINC `($__internal_37_$__cuda_sm70_shflsync_idx_p) ;  /* 0x00002d1000007944 */ /* 0x000fea0003c00000 */
[----:B------:R-:W-:Y:S01]  /*184e0*/  IMAD.MOV.U32 R20, RZ, RZ, R204 ;  /* 0x000000ffff147224 */ /* 0x000fe200078e00cc */
[----:B------:R-:W-:Y:S01]  /*184f0*/  MOV R2, 0x1 ;  /* 0x0000000100027802 */ /* 0x000fe20000000f00 */
[----:B------:R-:W-:Y:S01]  /*18500*/  IMAD.MOV.U32 R109, RZ, RZ, R25 ;  /* 0x000000ffff6d7224 */ /* 0x000fe200078e0019 */
[----:B------:R-:W-:Y:S02]  /*18510*/  MOV R204, 0x1c1f ;  /* 0x00001c1f00cc7802 */ /* 0x000fe40000000f00 */
[----:B------:R-:W-:Y:S02]  /*18520*/  MOV R3, 0x18540 ;  /* 0x0001854000037802 */ /* 0x000fe40000000f00 */
[----:B------:R-:W-:Y:S05]  /*18530*/  CALL.REL.NOINC `($__internal_37_$__cuda_sm70_shflsync_idx_p) ;  /* 0x00002cb000007944 */ /* 0x000fea0003c00000 */
[----:B------:R-:W-:Y:S01]  /*18540*/  MOV R2, R204 ;  /* 0x000000cc00027202 */ /* 0x000fe20000000f00 */
[----:B------:R-:W-:Y:S05]  /*18550*/  BRA `(.L_x_2600) ;  /* 0xfffeb50000007947 */ /* 0x000fea000383ffff */
.L_x_2404:
[----:B------:R-:W-:Y:S01]  /*18560*/  IMAD.MOV.U32 R109, RZ, RZ, R5 ;  /* 0x000000ffff6d7224 */ /* 0x000fe200078e0005 */
[----:B------:R-:W-:Y:S01]  /*18570*/  MOV R2, RZ ;  /* 0x000000ff00027202 */ /* 0x000fe20000000f00 */
[----:B------:R-:W-:Y:S01]  /*18580*/  IMAD.MOV.U32 R204, RZ, RZ, 0x1c1f ;  /* 0x00001c1fffcc7424 */ /* 0x000fe200078e00ff */
[----:B------:R-:W-:-:S02]  /*18590*/  MOV R3, 0x185b0 ;  /* 0x000185b000037802 */ /* 0x000fc40000000f00 */
[----:B------:R-:W-:Y:S05]  /*185a0*/  CALL.REL.NOINC `($__internal_37_$__cuda_sm70_shflsync_idx_p) ;  /* 0x00002c4000007944 */ /* 0x000fea0003c00000 */
[----:B------:R-:W-:Y:S01]  /*185b0*/  MOV R4, R204 ;  /* 0x000000cc00047202 */ /* 0x000fe20000000f00 */
[----:B------:R-:W-:Y:S05]  /*185c0*/  BRA `(.L_x_2601) ;  /* 0xfffebe1000007947 */ /* 0x000fea000383ffff */
.L_x_2405:
[----:B------:R-:W-:Y:S01]  /*185d0*/  IMAD.MOV.U32 R109, RZ, RZ, R8 ;  /* 0x000000ffff6d7224 */ /* 0x000fe200078e0008 */
[----:B------:R-:W-:Y:S01]  /*185e0*/  MOV R2, RZ ;  /* 0x000000ff00027202 */ /* 0x000fe20000000f00 */
[----:B------:R-:W-:Y:S01]  /*185f0*/  IMAD.MOV.U32 R204, RZ, RZ, 0x1c1f ;  /* 0x00001c1fffcc7424 */ /* 0x000fe200078e00ff */
[----:B------:R-:W-:-:S02]  /*18600*/  MOV R3, 0x18620 ;  /* 0x0001862000037802 */ /* 0x000fc40000000f00 */
[----:B-12---:R-:W-:Y:S05]  /*18610*/  CALL.REL.NOINC `($__internal_37_$__cuda_sm70_shflsync_idx_p) ;  /* 0x00002bd000007944 */ /* 0x006fea0003c00000 */
[----:B------:R-:W-:Y:S01]  /*18620*/  MOV R0, R204 ;  /* 0x000000cc00007202 */ /* 0x000fe20000000f00 */
[----:B------:R-:W-:Y:S05]  /*18630*/  BRA `(.L_x_2602) ;  /* 0xfffebdc000007947 */ /* 0x000fea000383ffff */
.L_x_2408:
[----:B------:R-:W-:Y:S01]  /*18640*/  IMAD.MOV.U32 R109, RZ, RZ, R5 ;  /* 0x000000ffff6d7224 */ /* 0x000fe200078e0005 */
[----:B----4-:R-:W-:Y:S01]  /*18650*/  MOV R2, 0x1 ;  /* 0x0000000100027802 */ /* 0x010fe20000000f00 */
[----:B------:R-:W-:Y:S01]  /*18660*/  IMAD.MOV.U32 R204, RZ, RZ, 0x1c1f ;  /* 0x00001c1fffcc7424 */ /* 0x000fe200078e00ff */
[----:B------:R-:W-:-:S03]  /*18670*/  MOV R3, 0x18690 ;  /* 0x0001869000037802 */ /* 0x000fc60000000f00 */
[----:B-123--:R-:W-:Y:S05]  /*18680*/  CALL.REL.NOINC `($__internal_37_$__cuda_sm70_shflsync_idx_p) ;  /* 0x00002b6000007944 */ /* 0x00efea0003c00000 */
        /* <DEDUP_REMOVED lines=8> */
.L_x_2409:
[----:B------:R-:W-:Y:S01]  /*18710*/  IMAD.MOV.U32 R109, RZ, RZ, R7 ;  /* 0x000000ffff6d7224 */ /* 0x000fe200078e0007 */
[----:B------:R-:W-:Y:S01]  /*18720*/  MOV R2, RZ ;  /* 0x000000ff00027202 */ /* 0x000fe20000000f00 */
[----:B------:R-:W-:Y:S01]  /*18730*/  IMAD.MOV.U32 R204, RZ, RZ, 0x1c1f ;  /* 0x00001c1fffcc7424 */ /* 0x000fe200078e00ff */
[----:B------:R-:W-:Y:S02]  /*18740*/  MOV R3, 0x18760 ;  /* 0x0001876000037802 */ /* 0x000fe40000000f00 */
[----:B-1----:R-:W-:Y:S05]  /*18750*/  CALL.REL.NOINC `($__internal_37_$__cuda_sm70_shflsync_idx_p) ;  /* 0x00002a9000007944 */ /* 0x002fea0003c00000 */
[----:B------:R-:W-:Y:S01]  /*18760*/  MOV R2, R204 ;  /* 0x000000cc00027202 */ /* 0x000fe20000000f00 */
[----:B------:R-:W-:Y:S05]  /*18770*/  BRA `(.L_x_2604) ;  /* 0xfffec07000007947 */ /* 0x000fea000383ffff */
.L_x_2414:
[----:B------:R-:W-:Y:S01]  /*18780*/  IMAD.MOV.U32 R109, RZ, RZ, R7 ;  /* 0x000000ffff6d7224 */ /* 0x000fe200078e0007 */
[----:B------:R-:W-:Y:S01]  /*18790*/  MOV R2, 0x1 ;  /* 0x0000000100027802 */ /* 0x000fe20000000f00 */
[----:B------:R-:W-:Y:S01]  /*187a0*/  IMAD.MOV.U32 R204, RZ, RZ, 0x1c1f ;  /* 0x00001c1fffcc7424 */ /* 0x000fe200078e00ff */
[----:B------:R-:W-:Y:S02]  /*187b0*/  MOV R3, 0x187d0 ;  /* 0x000187d000037802 */ /* 0x000fe40000000f00 */
[----:B--2---:R-:W-:Y:S05]  /*187c0*/  CALL.REL.NOINC `($__internal_37_$__cuda_sm70_shflsync_idx_p) ;  /* 0x00002a2000007944 */ /* 0x004fea0003c00000 */
[----:B------:R-:W-:Y:S01]  /*187d0*/  MOV R2, R204 ;  /* 0x000000cc00027202 */ /* 0x000fe20000000f00 */
[----:B------:R-:W-:Y:S05]  /*187e0*/  BRA `(.L_x_2605) ;  /* 0xfffec1c000007947 */ /* 0x000fea000383ffff */
.L_x_2419:
[----:B------:R-:W-:Y:S01]  /*187f0*/  IMAD.MOV.U32 R109, RZ, RZ, R7 ;  /* 0x000000ffff6d7224 */ /* 0x000fe200078e0007 */
[----:B------:R-:W-:Y:S01]  /*18800*/  MOV R2, 0x2 ;  /* 0x0000000200027802 */ /* 0x000fe20000000f00 */
[----:B------:R-:W-:Y:S01]  /*18810*/  IMAD.MOV.U32 R204, RZ, RZ, 0x1c1f ;  /* 0x00001c1fffcc7424 */ /* 0x000fe200078e00ff */
[----:B------:R-:W-:-:S02]  /*18820*/  MOV R3, 0x18840 ;  /* 0x0001884000037802 */ /* 0x000fc40000000f00 */
[----:B-12---:R-:W-:Y:S05]  /*18830*/  CALL.REL.NOINC `($__internal_37_$__cuda_sm70_shflsync_idx_p) ;  /* 0x000029b000007944 */ /* 0x006fea0003c00000 */
[----:B------:R-:W-:Y:S01]  /*18840*/  MOV R3, R204 ;  /* 0x000000cc00037202 */ /* 0x000fe20000000f00 */
[----:B------:R-:W-:Y:S05]  /*18850*/  BRA `(.L_x_2606) ;  /* 0xfffec6d000007947 */ /* 0x000fea000383ffff */
.L_x_2424:
[----:B------:R-:W-:Y:S01]  /*18860*/  IMAD.MOV.U32 R109, RZ, RZ, R7 ;  /* 0x000000ffff6d7224 */ /* 0x000fe200078e0007 */
[----:B------:R-:W-:Y:S01]  /*18870*/  MOV R2, 0x3 ;  /* 0x0000000300027802 */ /* 0x000fe20000000f00 */
[----:B------:R-:W-:Y:S01]  /*18880*/  IMAD.MOV.U32 R204, RZ, RZ, 0x1c1f ;  /* 0x00001c1fffcc7424 */ /* 0x000fe200078e00ff */
[----:B------:R-:W-:-:S02]  /*18890*/  MOV R3, 0x188b0 ;  /* 0x000188b000037802 */ /* 0x000fc40000000f00 */
[----:B-123--:R-:W-:Y:S05]  /*188a0*/  CALL.REL.NOINC `($__internal_37_$__cuda_sm70_shflsync_idx_p) ;  /* 0x0000294000007944 */ /* 0x00efea0003c00000 */
[----:B------:R-:W-:Y:S01]  /*188b0*/  MOV R3, R204 ;  /* 0x000000cc00037202 */ /* 0x000fe20000000f00 */
[----:B------:R-:W-:Y:S05]  /*188c0*/  BRA `(.L_x_2607) ;  /* 0xfffecd7000007947 */ /* 0x000fea000383ffff */
.L_x_2429:
[----:B------:R-:W-:Y:S01]  /*188d0*/  IMAD.MOV.U32 R100, RZ, RZ, R4 ;  /* 0x000000ffff647224 */ /* 0x000fe200078e0004 */
[----:B------:R-:W-:-:S02]  /*188e0*/  MOV R0, 0x2 ;  /* 0x0000000200007802 */ /* 0x000fc40000000f00 */
[----:B------:R-:W-:Y:S02]  /*188f0*/  MOV R2, 0x18910 ;  /* 0x0001891000027802 */ /* 0x000fe40000000f00 */
[----:B------:R-:W-:Y:S05]  /*18900*/  CALL.REL.NOINC `($__internal_36_$__cuda_sm70_shflsync_bfly_p) ;  /* 0x0000288000007944 */ /* 0x000fea0003c00000 */
[----:B------:R-:W-:Y:S05]  /*18910*/  BRA `(.L_x_2608) ;  /* 0xfffed44000007947 */ /* 0x000fea000383ffff */
.L_x_2430:
[----:B------:R-:W-:Y:S01]  /*18920*/  IMAD.MOV.U32 R100, RZ, RZ, R4 ;  /* 0x000000ffff647224 */ /* 0x000fe200078e0004 */
[----:B------:R-:W-:Y:S02]  /*18930*/  MOV R0, 0x1 ;  /* 0x0000000100007802 */ /* 0x000fe40000000f00 */
[----:B------:R-:W-:Y:S02]  /*18940*/  MOV R2, 0x18960 ;  /* 0x0001896000027802 */ /* 0x000fe40000000f00 */
[----:B------:R-:W-:Y:S05]  /*18950*/  CALL.REL.NOINC `($__internal_36_$__cuda_sm70_shflsync_bfly_p) ;  /* 0x0000283000007944 */ /* 0x000fea0003c00000 */
[----:B------:R-:W-:Y:S01]  /*18960*/  FMNMX.FTZ R104, R4, R0, !PT ;  /* 0x0000000004687209 */ /* 0x000fe20007810000 */
[----:B------:R-:W-:Y:S01]  /*18970*/  IMAD.MOV.U32 R100, RZ, RZ, R5 ;  /* 0x000000ffff647224 */ /* 0x000fe200078e0005 */
[----:B------:R-:W-:Y:S01]  /*18980*/  MOV R2, 0x189b0 ;  /* 0x000189b000027802 */ /* 0x000fe20000000f00 */
[----:B------:R-:W-:Y:S02]  /*18990*/  IMAD.MOV.U32 R0, RZ, RZ, 0x2 ;  /* 0x00000002ff007424 */ /* 0x000fe400078e00ff */
[----:B------:R-:W-:Y:S05]  /*189a0*/  CALL.REL.NOINC `($__internal_36_$__cuda_sm70_shflsync_bfly_p) ;  /* 0x000027e000007944 */ /* 0x000fea0003c00000 */
[----:B------:R-:W-:Y:S01]  /*189b0*/  FMNMX.FTZ R5, R5, R0, !PT ;  /* 0x0000000005057209 */ /* 0x000fe20007810000 */
[----:B------:R-:W-:Y:S01]  /*189c0*/  IMAD.MOV.U32 R0, RZ, RZ, 0x1 ;  /* 0x00000001ff007424 */ /* 0x000fe200078e00ff */
[----:B------:R-:W-:-:S03]  /*189d0*/  MOV R2, 0x18a00 ;  /* 0x00018a0000027802 */ /* 0x000fc60000000f00 */
[----:B------:R-:W-:Y:S02]  /*189e0*/  IMAD.MOV.U32 R100, RZ, RZ, R5 ;  /* 0x000000ffff647224 */ /* 0x000fe400078e0005 */
        /* <DEDUP_REMOVED lines=21> */
[----:B------:R-:W-:Y:S01]  /*18b40*/  MOV R8, R0 ;  /* 0x0000000000087202 */ /* 0x000fe20000000f00 */
[----:B------:R-:W-:Y:S05]  /*18b50*/  BRA `(.L_x_2609) ;  /* 0xfffed2f000007947 */ /* 0x000fea000383ffff */
.L_x_2438:
[----:B------:R-:W-:Y:S01]  /*18b60*/  MOV R2, RZ ;  /* 0x000000ff00027202 */ /* 0x000fe20000000f00 */
[----:B------:R-:W-:Y:S01]  /*18b70*/  IMAD.MOV.U32 R109, RZ, RZ, R5 ;  /* 0x000000ffff6d7224 */ /* 0x000fe200078e0005 */
[----:B------:R-:W-:Y:S01]  /*18b80*/  MOV R3, 0x18bb0 ;  /* 0x00018bb000037802 */ /* 0x000fe20000000f00 */
[----:B------:R-:W-:Y:S02]  /*18b90*/  IMAD.MOV.U32 R204, RZ, RZ, 0x1c1f ;  /* 0x00001c1fffcc7424 */ /* 0x000fe400078e00ff */
[----:B-1234-:R-:W-:Y:S05]  /*18ba0*/  CALL.REL.NOINC `($__internal_37_$__cuda_sm70_shflsync_idx_p) ;  /* 0x0000264000007944 */ /* 0x01efea0003c00000 */
[----:B------:R-:W-:Y:S01]  /*18bb0*/  MOV R4, R204 ;  /* 0x000000cc00047202 */ /* 0x000fe20000000f00 */
[----:B------:R-:W-:-:S05]  /*18bc0*/  BRA `(.L_x_2610) ;  /* 0xfffee85000007947 */ /* 0x000fca000383ffff */
.L_x_2439:
[----:B------:R-:W-:Y:S01]  /*18bd0*/  MOV R2, RZ ;  /* 0x000000ff00027202 */ /* 0x000fe20000000f00 */
[----:B------:R-:W-:Y:S01]  /*18be0*/  IMAD.MOV.U32 R109, RZ, RZ, R10 ;  /* 0x000000ffff6d7224 */ /* 0x000fe200078e000a */
[----:B------:R-:W-:Y:S01]  /*18bf0*/  MOV R3, 0x18c20 ;  /* 0x00018c2000037802 */ /* 0x000fe20000000f00 */
[----:B------:R-:W-:Y:S02]  /*18c00*/  IMAD.MOV.U32 R204, RZ, RZ, 0x1c1f ;  /* 0x00001c1fffcc7424 */ /* 0x000fe400078e00ff */
[----:B-1234-:R-:W-:Y:S05]  /*18c10*/  CALL.REL.NOINC `($__internal_37_$__cuda_sm70_shflsync_idx_p) ;  /* 0x000025d000007944 */ /* 0x01efea0003c00000 */
[----:B------:R-:W-:Y:S01]  /*18c20*/  MOV R0, R204 ;  /* 0x000000cc00007202 */ /* 0x000fe20000000f00 */
[----:B------:R-:W-:-:S05]  /*18c30*/  BRA `(.L_x_2611) ;  /* 0xfffee80000007947 */ /* 0x000fca000383ffff */
.L_x_2440:
[----:B---3--:R-:W-:Y:S01]  /*18c40*/  MOV R2, 0x1 ;  /* 0x0000000100027802 */ /* 0x008fe20000000f00 */
[----:B------:R-:W-:Y:S01]  /*18c50*/  IMAD.MOV.U32 R109, RZ, RZ, R5 ;  /* 0x000000ffff6d7224 */ /* 0x000fe200078e0005 */
[----:B------:R-:W-:Y:S01]  /*18c60*/  MOV R3, 0x18c90 ;  /* 0x00018c9000037802 */ /* 0x000fe20000000f00 */
[----:B------:R-:W-:Y:S02]  /*18c70*/  IMAD.MOV.U32 R204, RZ, RZ, 0x1c1f ;  /* 0x00001c1fffcc7424 */ /* 0x000fe400078e00ff */
[----:B-12-4-:R-:W-:Y:S05]  /*18c80*/  CALL.REL.NOINC `($__internal_37_$__cuda_sm70_shflsync_idx_p) ;  /* 0x0000256000007944 */ /* 0x016fea0003c00000 */
[----:B------:R-:W-:Y:S01]  /*18c90*/  MOV R2, 0x1 ;  /* 0x0000000100027802 */ /* 0x000fe20000000f00 */
[----:B------:R-:W-:Y:S01]  /*18ca0*/  IMAD.MOV.U32 R4, RZ, RZ, R204 ;  /* 0x000000ffff047224 */ /* 0x000fe200078e00cc */
[----:B------:R-:W-:Y:S01]  /*18cb0*/  MOV R204, 0x1c1f ;  /* 0x00001c1f00cc7802 */ /* 0x000fe20000000f00 */
[----:B------:R-:W-:Y:S01]  /*18cc0*/  IMAD.MOV.U32 R109, RZ, RZ, R10 ;  /* 0x000000ffff6d7224 */ /* 0x000fe200078e000a */
[----:B------:R-:W-:Y:S02]  /*18cd0*/  MOV R3, 0x18cf0 ;  /* 0x00018cf000037802 */ /* 0x000fe40000000f00 */
[----:B------:R-:W-:Y:S05]  /*18ce0*/  CALL.REL.NOINC `($__internal_37_$__cuda_sm70_shflsync_idx_p) ;  /* 0x0000250000007944 */ /* 0x000fea0003c00000 */
[----:B------:R-:W-:Y:S01]  /*18cf0*/  MOV R0, R204 ;  /* 0x000000cc00007202 */ /* 0x000fe20000000f00 */
[----:B------:R-:W-:-:S05]  /*18d00*/  BRA `(.L_x_2612) ;  /* 0xfffee8b000007947 */ /* 0x000fca000383ffff */
.L_x_2443:
[----:B------:R-:W-:Y:S01]  /*18d10*/  MOV R2, RZ ;  /* 0x000000ff00027202 */ /* 0x000fe20000000f00 */
[----:B------:R-:W-:Y:S01]  /*18d20*/  IMAD.MOV.U32 R109, RZ, RZ, R102 ;  /* 0x000000ffff6d7224 */ /* 0x000fe200078e0066 */
[----:B------:R-:W-:Y:S01]  /*18d30*/  MOV R3, 0x18d60 ;  /* 0x00018d6000037802 */ /* 0x000fe20000000f00 */
[----:B------:R-:W-:Y:S02]  /*18d40*/  IMAD.MOV.U32 R204, RZ, RZ, 0x1c1f ;  /* 0x00001c1fffcc7424 */ /* 0x000fe400078e00ff */
[----:B------:R-:W-:Y:S05]  /*18d50*/  CALL.REL.NOINC `($__internal_37_$__cuda_sm70_shflsync_idx_p) ;  /* 0x0000249000007944 */ /* 0x000fea0003c00000 */
[----:B------:R-:W-:Y:S01]  /*18d60*/  MOV R100, R204 ;  /* 0x000000cc00647202 */ /* 0x000fe20000000f00 */
[----:B------:R-:W-:-:S05]  /*18d70*/  BRA `(.L_x_2613) ;  /* 0xfffef19000007947 */ /* 0x000fca000383ffff */
.L_x_2444:
[----:B------:R-:W-:Y:S01]  /*18d80*/  MOV R2, RZ ;  /* 0x000000ff00027202 */ /* 0x000fe20000000f00 */
[----:B------:R-:W-:Y:S01]  /*18d90*/  IMAD.MOV.U32 R109, RZ, RZ, R103 ;  /* 0x000000ffff6d7224 */ /* 0x000fe200078e0067 */
[----:B------:R-:W-:Y:S01]  /*18da0*/  MOV R3, 0x18dd0 ;  /* 0x00018dd000037802 */ /* 0x000fe20000000f00 */
[----:B------:R-:W-:Y:S02]  /*18db0*/  IMAD.MOV.U32 R204, RZ, RZ, 0x1c1f ;  /* 0x00001c1fffcc7424 */ /* 0x000fe400078e00ff */
[----:B-12---:R-:W-:Y:S05]  /*18dc0*/  CALL.REL.NOINC `($__internal_37_$__cuda_sm70_shflsync_idx_p) ;  /* 0x0000242000007944 */ /* 0x006fea0003c00000 */
[----:B------:R-:W-:Y:S01]  /*18dd0*/  MOV R0, R204 ;  /* 0x000000cc00007202 */ /* 0x000fe20000000f00 */
[----:B------:R-:W-:-:S05]  /*18de0*/  BRA `(.L_x_2614) ;  /* 0xfffef14000007947 */ /* 0x000fca000383ffff */
.L_x_2445:
[----:B--2---:R-:W-:Y:S01]  /*18df0*/  MOV R2, 0x1 ;  /* 0x0000000100027802 */ /* 0x004fe20000000f00 */
[----:B------:R-:W-:Y:S01]  /*18e00*/  IMAD.MOV.U32 R109, RZ, RZ, R102 ;  /* 0x000000ffff6d7224 */ /* 0x000fe200078e0066 */
[----:B------:R-:W-:Y:S01]  /*18e10*/  MOV R3, 0x18e40 ;  /* 0x00018e4000037802 */ /* 0x000fe20000000f00 */
[----:B------:R-:W-:Y:S03]  /*18e20*/  IMAD.MOV.U32 R204, RZ, RZ, 0x1c1f ;  /* 0x00001c1fffcc7424 */ /* 0x000fe600078e00ff */
[----:B-1-3--:R-:W-:Y:S05]  /*18e30*/  CALL.REL.NOINC `($__internal_37_$__cuda_sm70_shflsync_idx_p) ;  /* 0x000023b000007944 */ /* 0x00afea0003c00000 */
        /* <DEDUP_REMOVED lines=8> */
.L_x_2446:
[----:B------:R-:W-:Y:S01]  /*18ec0*/  MOV R204, 0x1c1f ;  /* 0x00001c1f00cc7802 */ /* 0x000fe20000000f00 */
[----:B------:R-:W-:Y:S01]  /*18ed0*/  IMAD.MOV.U32 R2, RZ, RZ, RZ ;  /* 0x000000ffff027224 */ /* 0x000fe200078e00ff */
[----:B------:R-:W-:Y:S02]  /*18ee0*/  MOV R3, 0x18f00 ;  /* 0x00018f0000037802 */ /* 0x000fe40000000f00 */
[----:B------:R-:W-:Y:S05]  /*18ef0*/  CALL.REL.NOINC `($__internal_37_$__cuda_sm70_shflsync_idx_p) ;  /* 0x000022f000007944 */ /* 0x000fea0003c00000 */
[----:B------:R-:W-:Y:S01]  /*18f00*/  MOV R0, R204 ;  /* 0x000000cc00007202 */ /* 0x000fe20000000f00 */
[----:B------:R-:W-:-:S05]  /*18f10*/  BRA `(.L_x_2616) ;  /* 0xfffef3e000007947 */ /* 0x000fca000383ffff */
.L_x_2451:
[----:B------:R-:W-:Y:S01]  /*18f20*/  MOV R204, 0x1c1f ;  /* 0x00001c1f00cc7802 */ /* 0x000fe20000000f00 */
[----:B------:R-:W-:Y:S01]  /*18f30*/  IMAD.MOV.U32 R2, RZ, RZ, 0x1 ;  /* 0x00000001ff027424 */ /* 0x000fe200078e00ff */
[----:B------:R-:W-:Y:S02]  /*18f40*/  MOV R3, 0x18f60 ;  /* 0x00018f6000037802 */ /* 0x000fe40000000f00 */
[----:B-1----:R-:W-:Y:S05]  /*18f50*/  CALL.REL.NOINC `($__internal_37_$__cuda_sm70_shflsync_idx_p) ;  /* 0x0000229000007944 */ /* 0x002fea0003c00000 */
[----:B------:R-:W-:Y:S01]  /*18f60*/  MOV R2, R204 ;  /* 0x000000cc00027202 */ /* 0x000fe20000000f00 */
[----:B------:R-:W-:-:S05]  /*18f70*/  BRA `(.L_x_2617) ;  /* 0xfffef58000007947 */ /* 0x000fca000383ffff */
.L_x_2456:
[----:B------:R-:W-:Y:S01]  /*18f80*/  MOV R204, 0x1c1f ;  /* 0x00001c1f00cc7802 */ /* 0x000fe20000000f00 */
[----:B------:R-:W-:Y:S01]  /*18f90*/  IMAD.MOV.U32 R2, RZ, RZ, 0x2 ;  /* 0x00000002ff027424 */ /* 0x000fe200078e00ff */
[----:B------:R-:W-:Y:S02]  /*18fa0*/  MOV R3, 0x18fc0 ;  /* 0x00018fc000037802 */ /* 0x000fe40000000f00 */
[----:B-12---:R-:W-:Y:S05]  /*18fb0*/  CALL.REL.NOINC `($__internal_37_$__cuda_sm70_shflsync_idx_p) ;  /* 0x0000223000007944 */ /* 0x006fea0003c00000 */
[----:B------:R-:W-:Y:S01]  /*18fc0*/  MOV R104, R204 ;  /* 0x000000cc00687202 */ /* 0x000fe20000000f00 */
[----:B------:R-:W-:-:S05]  /*18fd0*/  BRA `(.L_x_2618) ;  /* 0xfffef72000007947 */ /* 0x000fca000383ffff */
.L_x_2461:
[----:B------:R-:W-:Y:S01]  /*18fe0*/  MOV R204, 0x1c1f ;  /* 0x00001c1f00cc7802 */ /* 0x000fe20000000f00 */
[----:B------:R-:W-:Y:S01]  /*18ff0*/  IMAD.MOV.U32 R2, RZ, RZ, 0x3 ;  /* 0x00000003ff027424 */ /* 0x000fe200078e00ff */
[----:B------:R-:W-:Y:S02]  /*19000*/  MOV R3, 0x19020 ;  /* 0x0001902000037802 */ /* 0x000fe40000000f00 */
[----:B-123--:R-:W-:Y:S05]  /*19010*/  CALL.REL.NOINC `($__internal_37_$__cuda_sm70_shflsync_idx_p) ;  /* 0x000021d000007944 */ /* 0x00efea0003c00000 */
[----:B------:R-:W-:Y:S01]  /*19020*/  MOV R3, R204 ;  /* 0x000000cc00037202 */ /* 0x000fe20000000f00 */
[----:B------:R-:W-:-:S05]  /*19030*/  BRA `(.L_x_2619) ;  /* 0xffff040000007947 */ /* 0x000fca000383ffff */
.L_x_2466:
[----:B------:R-:W-:Y:S02]  /*19040*/  MOV R0, 0x2 ;  /* 0x0000000200007802 */ /* 0x000fe40000000f00 */
[----:B------:R-:W-:Y:S02]  /*19050*/  MOV R2, 0x19070 ;  /* 0x0001907000027802 */ /* 0x000fe40000000f00 */
[----:B--234-:R-:W-:Y:S05]  /*19060*/  CALL.REL.NOINC `($__internal_36_$__cuda_sm70_shflsync_bfly_p) ;  /* 0x0000212000007944 */ /* 0x01cfea0003c00000 */
[----:B------:R-:W-:-:S05]  /*19070*/  BRA `(.L_x_2620) ;  /* 0xffff0ba000007947 */ /* 0x000fca000383ffff */
.L_x_2467:
[----:B------:R-:W-:Y:S02]  /*19080*/  MOV R0, 0x1 ;  /* 0x0000000100007802 */ /* 0x000fe40000000f00 */
[----:B------:R-:W-:Y:S02]  /*19090*/  MOV R2, 0x190b0 ;  /* 0x000190b000027802 */ /* 0x000fe40000000f00 */
[----:B---34-:R-:W-:Y:S05]  /*190a0*/  CALL.REL.NOINC `($__internal_36_$__cuda_sm70_shflsync_bfly_p) ;  /* 0x000020e000007944 */ /* 0x018fea0003c00000 */
[----:B------:R-:W-:Y:S01]  /*190b0*/  FMNMX.FTZ R104, R100, R0, !PT ;  /* 0x0000000064687209 */ /* 0x000fe20007810000 */
[----:B------:R-:W-:Y:S01]  /*190c0*/  IMAD.MOV.U32 R100, RZ, RZ, R4 ;  /* 0x000000ffff647224 */ /* 0x000fe200078e0004 */
[----:B------:R-:W-:Y:S01]  /*190d0*/  MOV R2, 0x19100 ;  /* 0x0001910000027802 */ /* 0x000fe20000000f00 */
[----:B------:R-:W-:Y:S02]  /*190e0*/  IMAD.MOV.U32 R0, RZ, RZ, 0x2 ;  /* 0x00000002ff007424 */ /* 0x000fe400078e00ff */
[----:B------:R-:W-:Y:S05]  /*190f0*/  CALL.REL.NOINC `($__internal_36_$__cuda_sm70_shflsync_bfly_p) ;  /* 0x0000209000007944 */ /* 0x000fea0003c00000 */
[----:B------:R-:W-:Y:S01]  /*19100*/  FMNMX.FTZ R100, R4, R0, !PT ;  /* 0x0000000004647209 */ /* 0x000fe20007810000 */
[----:B------:R-:W-:Y:S01]  /*19110*/  IMAD.MOV.U32 R0, RZ, RZ, 0x1 ;  /* 0x00000001ff007424 */ /* 0x000fe200078e00ff */
        /* <DEDUP_REMOVED lines=20> */
[----:B------:R-:W-:-:S05]  /*19260*/  BRA `(.L_x_2621) ;  /* 0xffff0aa000007947 */ /* 0x000fca000383ffff */
.L_x_2476:
[----:B------:R-:W-:Y:S01]  /*19270*/  MOV R2, RZ ;  /* 0x000000ff00027202 */ /* 0x000fe20000000f00 */
[----:B------:R-:W-:Y:S01]  /*19280*/  IMAD.MOV.U32 R109, RZ, RZ, R5 ;  /* 0x000000ffff6d7224 */ /* 0x000fe200078e0005 */
[----:B------:R-:W-:Y:S01]  /*19290*/  MOV R3, 0x192c0 ;  /* 0x000192c000037802 */ /* 0x000fe20000000f00 */
[----:B------:R-:W-:Y:S02]  /*192a0*/  IMAD.MOV.U32 R204, RZ, RZ, 0x1c1f ;  /* 0x00001c1fffcc7424 */ /* 0x000fe400078e00ff */
[----:B-1234-:R-:W-:Y:S05]  /*192b0*/  CALL.REL.NOINC `($__internal_37_$__cuda_sm70_shflsync_idx_p) ;  /* 0x00001f3000007944 */ /* 0x01efea0003c00000 */
[----:B------:R-:W-:Y:S01]  /*192c0*/  MOV R4, R204 ;  /* 0x000000cc00047202 */ /* 0x000fe20000000f00 */
[----:B------:R-:W-:-:S05]  /*192d0*/  BRA `(.L_x_2622) ;  /* 0xffff26f000007947 */ /* 0x000fca000383ffff */
.L_x_2477:
[----:B------:R-:W-:Y:S01]  /*192e0*/  MOV R2, RZ ;  /* 0x000000ff00027202 */ /* 0x000fe20000000f00 */
[----:B------:R-:W-:Y:S01]  /*192f0*/  IMAD.MOV.U32 R109, RZ, RZ, R10 ;  /* 0x000000ffff6d7224 */ /* 0x000fe200078e000a */
[----:B------:R-:W-:Y:S01]  /*19300*/  MOV R3, 0x19330 ;  /* 0x0001933000037802 */ /* 0x000fe20000000f00 */
[----:B------:R-:W-:Y:S02]  /*19310*/  IMAD.MOV.U32 R204, RZ, RZ, 0x1c1f ;  /* 0x00001c1fffcc7424 */ /* 0x000fe400078e00ff */
[----:B-1234-:R-:W-:Y:S05]  /*19320*/  CALL.REL.NOINC `($__internal_37_$__cuda_sm70_shflsync_idx_p) ;  /* 0x00001ec000007944 */ /* 0x01efea0003c00000 */
[----:B------:R-:W-:Y:S01]  /*19330*/  MOV R0, R204 ;  /* 0x000000cc00007202 */ /* 0x000fe20000000f00 */
[----:B------:R-:W-:-:S05]  /*19340*/  BRA `(.L_x_2623) ;  /* 0xffff26a000007947 */ /* 0x000fca000383ffff */
.L_x_2478:
        /* <DEDUP_REMOVED lines=13> */
.L_x_2481:
[----:B------:R-:W-:Y:S01]  /*19420*/  MOV R2, RZ ;  /* 0x000000ff00027202 */ /* 0x000fe20000000f00 */
[----:B------:R-:W-:Y:S01]  /*19430*/  IMAD.MOV.U32 R109, RZ, RZ, R110 ;  /* 0x000000ffff6d7224 */ /* 0x000fe200078e006e */
[----:B------:R-:W-:Y:S01]  /*19440*/  MOV R3, 0x19470 ;  /* 0x0001947000037802 */ /* 0x000fe20000000f00 */
[----:B------:R-:W-:Y:S02]  /*19450*/  IMAD.MOV.U32 R204, RZ, RZ, 0x1c1f ;  /* 0x00001c1fffcc7424 */ /* 0x000fe400078e00ff */
[----:B------:R-:W-:Y:S05]  /*19460*/  CALL.REL.NOINC `($__internal_37_$__cuda_sm70_shflsync_idx_p) ;  /* 0x00001d8000007944 */ /* 0x000fea0003c00000 */
[----:B------:R-:W-:Y:S01]  /*19470*/  MOV R100, R204 ;  /* 0x000000cc00647202 */ /* 0x000fe20000000f00 */
[----:B------:R-:W-:-:S05]  /*19480*/  BRA `(.L_x_2625) ;  /* 0xffff303000007947 */ /* 0x000fca000383ffff */
.L_x_2482:
[----:B------:R-:W-:Y:S01]  /*19490*/  MOV R2, RZ ;  /* 0x000000ff00027202 */ /* 0x000fe20000000f00 */
[----:B------:R-:W-:Y:S01]  /*194a0*/  IMAD.MOV.U32 R109, RZ, RZ, R111 ;  /* 0x000000ffff6d7224 */ /* 0x000fe200078e006f */
[----:B------:R-:W-:Y:S01]  /*194b0*/  MOV R3, 0x194e0 ;  /* 0x000194e000037802 */ /* 0x000fe20000000f00 */
[----:B------:R-:W-:Y:S02]  /*194c0*/  IMAD.MOV.U32 R204, RZ, RZ, 0x1c1f ;  /* 0x00001c1fffcc7424 */ /* 0x000fe400078e00ff */
[----:B-12---:R-:W-:Y:S05]  /*194d0*/  CALL.REL.NOINC `($__internal_37_$__cuda_sm70_shflsync_idx_p) ;  /* 0x00001d1000007944 */ /* 0x006fea0003c00000 */
[----:B------:R-:W-:Y:S01]  /*194e0*/  MOV R0, R204 ;  /* 0x000000cc00007202 */ /* 0x000fe20000000f00 */
[----:B------:R-:W-:-:S05]  /*194f0*/  BRA `(.L_x_2626) ;  /* 0xffff2fe000007947 */ /* 0x000fca000383ffff */
.L_x_2483:
        /* <DEDUP_REMOVED lines=13> */
.L_x_2484:
[----:B------:R-:W-:Y:S02]  /*195d0*/  MOV R0, 0x2 ;  /* 0x0000000200007802 */ /* 0x000fe40000000f00 */
[----:B------:R-:W-:Y:S02]  /*195e0*/  MOV R2, 0x19600 ;  /* 0x0001960000027802 */ /* 0x000fe40000000f00 */
[----:B---34-:R-:W-:Y:S05]  /*195f0*/  CALL.REL.NOINC `($__internal_36_$__cuda_sm70_shflsync_bfly_p) ;  /* 0x00001b9000007944 */ /* 0x018fea0003c00000 */
[----:B------:R-:W-:-:S05]  /*19600*/  BRA `(.L_x_2628) ;  /* 0xffff34f000007947 */ /* 0x000fca000383ffff */
.L_x_2485:
        /* <DEDUP_REMOVED lines=31> */
.L_x_2488:
[----:B------:R-:W-:Y:S01]  /*19800*/  MOV R204, 0x1c1f ;  /* 0x00001c1f00cc7802 */ /* 0x000fe20000000f00 */
[----:B------:R-:W-:Y:S01]  /*19810*/  IMAD.MOV.U32 R2, RZ, RZ, RZ ;  /* 0x000000ffff027224 */ /* 0x000fe200078e00ff */
[----:B------:R-:W-:Y:S02]  /*19820*/  MOV R3, 0x19840 ;  /* 0x0001984000037802 */ /* 0x000fe40000000f00 */
[----:B-1234-:R-:W-:Y:S05]  /*19830*/  CALL.REL.NOINC `($__internal_37_$__cuda_sm70_shflsync_idx_p) ;  /* 0x000019b000007944 */ /* 0x01efea0003c00000 */
[----:B------:R-:W-:Y:S01]  /*19840*/  MOV R0, R204 ;  /* 0x000000cc00007202 */ /* 0x000fe20000000f00 */
[----:B------:R-:W-:-:S05]  /*19850*/  BRA `(.L_x_2630) ;  /* 0xffff4d4000007947 */ /* 0x000fca000383ffff */
.L_x_2491:
[----:B------:R-:W-:Y:S01]  /*19860*/  MOV R204, 0x1c1f ;  /* 0x00001c1f00cc7802 */ /* 0x000fe20000000f00 */
[----:B---3--:R-:W-:Y:S01]  /*19870*/  IMAD.MOV.U32 R2, RZ, RZ, 0x1 ;  /* 0x00000001ff027424 */ /* 0x008fe200078e00ff */
[----:B------:R-:W-:Y:S02]  /*19880*/  MOV R3, 0x198a0 ;  /* 0x000198a000037802 */ /* 0x000fe40000000f00 */
[----:B-12---:R-:W-:Y:S05]  /*19890*/  CALL.REL.NOINC `($__internal_37_$__cuda_sm70_shflsync_idx_p) ;  /* 0x0000195000007944 */ /* 0x006fea0003c00000 */
        /* <DEDUP_REMOVED lines=8> */
.L_x_2494:
[----:B------:R-:W-:Y:S01]  /*19920*/  MOV R2, RZ ;  /* 0x000000ff00027202 */ /* 0x000fe20000000f00 */
[----:B------:R-:W-:Y:S01]  /*19930*/  IMAD.MOV.U32 R109, RZ, RZ, R102 ;  /* 0x000000ffff6d7224 */ /* 0x000fe200078e0066 */
[----:B------:R-:W-:Y:S01]  /*19940*/  MOV R3, 0x19970 ;  /* 0x0001997000037802 */ /* 0x000fe20000000f00 */
[----:B------:R-:W-:Y:S02]  /*19950*/  IMAD.MOV.U32 R204, RZ, RZ, 0x1c1f ;  /* 0x00001c1fffcc7424 */ /* 0x000fe400078e00ff */
[----:B------:R-:W-:Y:S05]  /*19960*/  CALL.REL.NOINC `($__internal_37_$__cuda_sm70_shflsync_idx_p) ;  /* 0x0000188000007944 */ /* 0x000fea0003c00000 */
[----:B------:R-:W-:Y:S01]  /*19970*/  MOV R100, R204 ;  /* 0x000000cc00647202 */ /* 0x000fe20000000f00 */
[----:B------:R-:W-:-:S05]  /*19980*/  BRA `(.L_x_2632) ;  /* 0xffff56f000007947 */ /* 0x000fca000383ffff */
.L_x_2495:
[----:B------:R-:W-:Y:S01]  /*19990*/  MOV R2, RZ ;  /* 0x000000ff00027202 */ /* 0x000fe20000000f00 */
[----:B------:R-:W-:Y:S01]  /*199a0*/  IMAD.MOV.U32 R109, RZ, RZ, R103 ;  /* 0x000000ffff6d7224 */ /* 0x000fe200078e0067 */
[----:B------:R-:W-:Y:S01]  /*199b0*/  MOV R3, 0x199e0 ;  /* 0x000199e000037802 */ /* 0x000fe20000000f00 */
[----:B------:R-:W-:Y:S02]  /*199c0*/  IMAD.MOV.U32 R204, RZ, RZ, 0x1c1f ;  /* 0x00001c1fffcc7424 */ /* 0x000fe400078e00ff */
[----:B-12---:R-:W-:Y:S05]  /*199d0*/  CALL.REL.NOINC `($__internal_37_$__cuda_sm70_shflsync_idx_p) ;  /* 0x0000181000007944 */ /* 0x006fea0003c00000 */
[----:B------:R-:W-:Y:S01]  /*199e0*/  MOV R0, R204 ;  /* 0x000000cc00007202 */ /* 0x000fe20000000f00 */
[----:B------:R-:W-:-:S05]  /*199f0*/  BRA `(.L_x_2633) ;  /* 0xffff56a000007947 */ /* 0x000fca000383ffff */
.L_x_2496:
        /* <DEDUP_REMOVED lines=13> */
.L_x_2497:
[----:B------:R-:W-:Y:S01]  /*19ad0*/  MOV R204, 0x1c1f ;  /* 0x00001c1f00cc7802 */ /* 0x000fe20000000f00 */
[----:B------:R-:W-:Y:S01]  /*19ae0*/  IMAD.MOV.U32 R2, RZ, RZ, RZ ;  /* 0x000000ffff027224 */ /* 0x000fe200078e00ff */
[----:B------:R-:W-:Y:S02]  /*19af0*/  MOV R3, 0x19b10 ;  /* 0x00019b1000037802 */ /* 0x000fe40000000f00 */
[----:B------:R-:W-:Y:S05]  /*19b00*/  CALL.REL.NOINC `($__internal_37_$__cuda_sm70_shflsync_idx_p) ;  /* 0x000016e000007944 */ /* 0x000fea0003c00000 */
[----:B------:R-:W-:Y:S01]  /*19b10*/  MOV R0, R204 ;  /* 0x000000cc00007202 */ /* 0x000fe20000000f00 */
[----:B------:R-:W-:-:S05]  /*19b20*/  BRA `(.L_x_2635) ;  /* 0xffff588000007947 */ /* 0x000fca000383ffff */
.L_x_2502:
[----:B------:R-:W-:Y:S01]  /*19b30*/  MOV R204, 0x1c1f ;  /* 0x00001c1f00cc7802 */ /* 0x000fe20000000f00 */
[----:B------:R-:W-:Y:S01]  /*19b40*/  IMAD.MOV.U32 R2, RZ, RZ, 0x1 ;  /* 0x00000001ff027424 */ /* 0x000fe200078e00ff */
[----:B------:R-:W-:Y:S02]  /*19b50*/  MOV R3, 0x19b70 ;  /* 0x00019b7000037802 */ /* 0x000fe40000000f00 */
[----:B-1----:R-:W-:Y:S05]  /*19b60*/  CALL.REL.NOINC `($__internal_37_$__cuda_sm70_shflsync_idx_p) ;  /* 0x0000168000007944 */ /* 0x002fea0003c00000 */
[----:B------:R-:W-:Y:S01]  /*19b70*/  MOV R2, R204 ;  /* 0x000000cc00027202 */ /* 0x000fe20000000f00 */
[----:B------:R-:W-:-:S05]  /*19b80*/  BRA `(.L_x_2636) ;  /* 0xffff5a2000007947 */ /* 0x000fca000383ffff */
.L_x_2507:
[----:B------:R-:W-:Y:S01]  /*19b90*/  MOV R204, 0x1c1f ;  /* 0x00001c1f00cc7802 */ /* 0x000fe20000000f00 */
[----:B------:R-:W-:Y:S01]  /*19ba0*/  IMAD.MOV.U32 R2, RZ, RZ, 0x2 ;  /* 0x00000002ff027424 */ /* 0x000fe200078e00ff */
[----:B------:R-:W-:Y:S02]  /*19bb0*/  MOV R3, 0x19bd0 ;  /* 0x00019bd000037802 */ /* 0x000fe40000000f00 */
[----:B-12---:R-:W-:Y:S05]  /*19bc0*/  CALL.REL.NOINC `($__internal_37_$__cuda_sm70_shflsync_idx_p) ;  /* 0x0000162000007944 */ /* 0x006fea0003c00000 */
[----:B------:R-:W-:Y:S01]  /*19bd0*/  MOV R104, R204 ;  /* 0x000000cc00687202 */ /* 0x000fe20000000f00 */
[----:B------:R-:W-:-:S05]  /*19be0*/  BRA `(.L_x_2637) ;  /* 0xffff5bc000007947 */ /* 0x000fca000383ffff */
.L_x_2512:
[----:B------:R-:W-:Y:S01]  /*19bf0*/  MOV R204, 0x1c1f ;  /* 0x00001c1f00cc7802 */ /* 0x000fe20000000f00 */
[----:B------:R-:W-:Y:S01]  /*19c00*/  IMAD.MOV.U32 R2, RZ, RZ, 0x3 ;  /* 0x00000003ff027424 */ /* 0x000fe200078e00ff */
[----:B------:R-:W-:Y:S02]  /*19c10*/  MOV R3, 0x19c30 ;  /* 0x00019c3000037802 */ /* 0x000fe40000000f00 */
[----:B-123--:R-:W-:Y:S05]  /*19c20*/  CALL.REL.NOINC `($__internal_37_$__cuda_sm70_shflsync_idx_p) ;  /* 0x000015c000007944 */ /* 0x00efea0003c00000 */
[----:B------:R-:W-:Y:S01]  /*19c30*/  MOV R3, R204 ;  /* 0x000000cc00037202 */ /* 0x000fe20000000f00 */
[----:B------:R-:W-:-:S05]  /*19c40*/  BRA `(.L_x_2638) ;  /* 0xffff68a000007947 */ /* 0x000fca000383ffff */
.L_x_2517:
[----:B------:R-:W-:Y:S02]  /*19c50*/  MOV R0, 0x2 ;  /* 0x0000000200007802 */ /* 0x000fe40000000f00 */
[----:B------:R-:W-:Y:S02]  /*19c60*/  MOV R2, 0x19c80 ;  /* 0x00019c8000027802 */ /* 0x000fe40000000f00 */
[----:B--234-:R-:W-:Y:S05]  /*19c70*/  CALL.REL.NOINC `($__internal_36_$__cuda_sm70_shflsync_bfly_p) ;  /* 0x0000151000007944 */ /* 0x01cfea0003c00000 */
[----:B------:R-:W-:-:S05]  /*19c80*/  BRA `(.L_x_2639) ;  /* 0xffff704000007947 */ /* 0x000fca000383ffff */
.L_x_2518:
        /* <DEDUP_REMOVED lines=28> */
[----:B------:R-:W-:Y:S03]  /*19e50*/  MOV R2, 0x19e80 ;  /* 0x00019e8000027802 */ /* 0x000fe60000000f00 */
[----:B------:R-:W-:Y:S02]  /*19e60*/  IMAD.MOV.U32 R100, RZ, RZ, R4 ;  /* 0x000000ffff647224 */ /* 0x000fe400078e0004 */
[----:B------:R-:W-:Y:S05]  /*19e70*/  CALL.REL.NOINC `($__internal_36_$__cuda_sm70_shflsync_bfly_p) ;  /* 0x0000131000007944 */ /* 0x000fea0003c00000 */
[----:B------:R-:W-:-:S05]  /*19e80*/  BRA `(.L_x_2640) ;  /* 0xffff6f3000007947 */ /* 0x000fca000383ffff */
.L_x_2520:
[----:B------:R-:W-:Y:S01]  /*19e90*/  IMAD.MOV.U32 R100, RZ, RZ, R221 ;  /* 0x000000ffff647224 */ /* 0x000fe200078e00dd */
[----:B------:R-:W-:-:S02]  /*19ea0*/  MOV R0, 0x2 ;  /* 0x0000000200007802 */ /* 0x000fc40000000f00 */
[----:B------:R-:W-:Y:S02]  /*19eb0*/  MOV R2, 0x19ed0 ;  /* 0x00019ed000027802 */ /* 0x000fe40000000f00 */
[----:B------:R-:W-:Y:S05]  /*19ec0*/  CALL.REL.NOINC `($__internal_36_$__cuda_sm70_shflsync_bfly_p) ;  /* 0x000012c000007944 */ /* 0x000fea0003c00000 */
[----:B------:R-:W-:Y:S05]  /*19ed0*/  BRA `(.L_x_2641) ;  /* 0xffff878000007947 */ /* 0x000fea000383ffff */
.L_x_2521:
[----:B------:R-:W-:Y:S01]  /*19ee0*/  IMAD.MOV.U32 R100, RZ, RZ, R7 ;  /* 0x000000ffff647224 */ /* 0x000fe200078e0007 */
[----:B------:R-:W-:Y:S02]  /*19ef0*/  MOV R0, 0x1 ;  /* 0x0000000100007802 */ /* 0x000fe40000000f00 */
[----:B------:R-:W-:Y:S02]  /*19f00*/  MOV R2, 0x19f20 ;  /* 0x00019f2000027802 */ /* 0x000fe40000000f00 */
[----:B-1----:R-:W-:Y:S05]  /*19f10*/  CALL.REL.NOINC `($__internal_36_$__cuda_sm70_shflsync_bfly_p) ;  /* 0x0000127000007944 */ /* 0x002fea0003c00000 */
[----:B------:R-:W-:Y:S01]  /*19f20*/  FADD.FTZ R7, R7, R0 ;  /* 0x0000000007077221 */ /* 0x000fe20000010000 */
[----:B------:R-:W-:Y:S02]  /*19f30*/  MOV R100, R224 ;  /* 0x000000e000647202 */ /* 0x000fe40000000f00 */
[----:B------:R-:W-:Y:S02]  /*19f40*/  MOV R0, 0x2 ;  /* 0x0000000200007802 */ /* 0x000fe40000000f00 */
[----:B------:R-:W-:Y:S02]  /*19f50*/  MOV R2, 0x19f70 ;  /* 0x00019f7000027802 */ /* 0x000fe40000000f00 */
[----:B------:R-:W-:Y:S05]  /*19f60*/  CALL.REL.NOINC `($__internal_36_$__cuda_sm70_shflsync_bfly_p) ;  /* 0x0000122000007944 */ /* 0x000fea0003c00000 */
[----:B------:R-:W-:Y:S01]  /*19f70*/  FADD.FTZ R100, R224, R0 ;  /* 0x00000000e0647221 */ /* 0x000fe20000010000 */
[----:B------:R-:W-:Y:S02]  /*19f80*/  MOV R0, 0x1 ;  /* 0x0000000100007802 */ /* 0x000fe40000000f00 */
[----:B------:R-:W-:-:S02]  /*19f90*/  MOV R2, 0x19fb0 ;  /* 0x00019fb000027802 */ /* 0x000fc40000000f00 */
[----:B------:R-:W-:Y:S05]  /*19fa0*/  CALL.REL.NOINC `($__internal_36_$__cuda_sm70_shflsync_bfly_p) ;  /* 0x000011e000007944 */ /* 0x000fea0003c00000 */
[----:B------:R-:W-:Y:S01]  /*19fb0*/  FADD.FTZ R6, R100, R0 ;  /* 0x0000000064067221 */ /* 0x000fe20000010000 */
[----:B------:R-:W-:-:S02]  /*19fc0*/  MOV R100, R213 ;  /* 0x000000d500647202 */ /* 0x000fc40000000f00 */
[----:B------:R-:W-:Y:S02]  /*19fd0*/  MOV R0, 0x2 ;  /* 0x0000000200007802 */ /* 0x000fe40000000f00 */
[----:B------:R-:W-:Y:S02]  /*19fe0*/  MOV R2, 0x1a000 ;  /* 0x0001a00000027802 */ /* 0x000fe40000000f00 */
[----:B------:R-:W-:Y:S05]  /*19ff0*/  CALL.REL.NOINC `($__internal_36_$__cuda_sm70_shflsync_bfly_p) ;  /* 0x0000119000007944 */ /* 0x000fea0003c00000 */
[----:B------:R-:W-:Y:S01]  /*1a000*/  FADD.FTZ R5, R213, R0 ;  /* 0x00000000d5057221 */ /* 0x000fe20000010000 */
[----:B------:R-:W-:Y:S02]  /*1a010*/  MOV R0, 0x1 ;  /* 0x0000000100007802 */ /* 0x000fe40000000f00 */
[----:B------:R-:W-:Y:S02]  /*1a020*/  MOV R2, 0x1a050 ;  /* 0x0001a05000027802 */ /* 0x000fe40000000f00 */
[----:B------:R-:W-:Y:S02]  /*1a030*/  MOV R100, R5 ;  /* 0x0000000500647202 */ /* 0x000fe40000000f00 */
[----:B------:R-:W-:Y:S05]  /*1a040*/  CALL.REL.NOINC `($__internal_36_$__cuda_sm70_shflsync_bfly_p) ;  /* 0x0000114000007944 */ /* 0x000fea0003c00000 */
[----:B------:R-:W-:Y:S01]  /*1a050*/  FADD.FTZ R5, R5, R0 ;  /* 0x0000000005057221 */ /* 0x000fe20000010000 */
[----:B------:R-:W-:Y:S02]  /*1a060*/  MOV R100, R214 ;  /* 0x000000d600647202 */ /* 0x000fe40000000f00 */
[----:B------:R-:W-:-:S02]  /*1a070*/  MOV R0, 0x2 ;  /* 0x0000000200007802 */ /* 0x000fc40000000f00 */
[----:B------:R-:W-:Y:S02]  /*1a080*/  MOV R2, 0x1a0a0 ;  /* 0x0001a0a000027802 */ /* 0x000fe40000000f00 */
[----:B------:R-:W-:Y:S05]  /*1a090*/  CALL.REL.NOINC `($__internal_36_$__cuda_sm70_shflsync_bfly_p) ;  /* 0x000010f000007944 */ /* 0x000fea0003c00000 */
[----:B------:R-:W-:Y:S01]  /*1a0a0*/  FADD.FTZ R4, R214, R0 ;  /* 0x00000000d6047221 */ /* 0x000fe20000010000 */
[----:B------:R-:W-:Y:S02]  /*1a0b0*/  MOV R0, 0x1 ;  /* 0x0000000100007802 */ /* 0x000fe40000000f00 */
[----:B------:R-:W-:Y:S02]  /*1a0c0*/  MOV R2, 0x1a0f0 ;  /* 0x0001a0f000027802 */ /* 0x000fe40000000f00 */
[----:B------:R-:W-:Y:S02]  /*1a0d0*/  MOV R100, R4 ;  /* 0x0000000400647202 */ /* 0x000fe40000000f00 */
[----:B------:R-:W-:Y:S05]  /*1a0e0*/  CALL.REL.NOINC `($__internal_36_$__cuda_sm70_shflsync_bfly_p) ;  /* 0x000010a000007944 */ /* 0x000fea0003c00000 */
[----:B------:R-:W-:Y:S01]  /*1a0f0*/  MOV R8, R0 ;  /* 0x0000000000087202 */ /* 0x000fe20000000f00 */
[----:B------:R-:W-:Y:S05]  /*1a100*/  BRA `(.L_x_2642) ;  /* 0xffff864000007947 */ /* 0x000fea000383ffff */
.L_x_2528:
[----:B-1234-:R-:W-:Y:S01]  /*1a110*/  IMAD.MOV.U32 R109, RZ, RZ, R10 ;  /* 0x000000ffff6d7224 */ /* 0x01efe200078e000a */
[----:B------:R-:W-:Y:S01]  /*1a120*/  MOV R2, RZ ;  /* 0x000000ff00027202 */ /* 0x000fe20000000f00 */
[----:B------:R-:W-:Y:S01]  /*1a130*/  IMAD.MOV.U32 R204, RZ, RZ, 0x1c1f ;  /* 0x00001c1fffcc7424 */ /* 0x000fe200078e00ff */
[----:B------:R-:W-:Y:S02]  /*1a140*/  MOV R3, 0x1a160 ;  /* 0x0001a16000037802 */ /* 0x000fe40000000f00 */
[----:B------:R-:W-:Y:S05]  /*1a150*/  CALL.REL.NOINC `($__internal_37_$__cuda_sm70_shflsync_idx_p) ;  /* 0x0000109000007944 */ /* 0x000fea0003c00000 */
[----:B------:R-:W-:Y:S01]  /*1a160*/  MOV R5, R204 ;  /* 0x000000cc00057202 */ /* 0x000fe20000000f00 */
[----:B------:R-:W-:Y:S05]  /*1a170*/  BRA `(.L_x_2643) ;  /* 0xffff9fd000007947 */ /* 0x000fea000383ffff */
.L_x_2529:
[----:B------:R-:W-:Y:S01]  /*1a180*/  IMAD.MOV.U32 R109, RZ, RZ, R12 ;  /* 0x000000ffff6d7224 */ /* 0x000fe200078e000c */
[----:B------:R-:W-:Y:S01]  /*1a190*/  MOV R2, RZ ;  /* 0x000000ff00027202 */ /* 0x000fe20000000f00 */
[----:B------:R-:W-:Y:S01]  /*1a1a0*/  IMAD.MOV.U32 R204, RZ, RZ, 0x1c1f ;  /* 0x00001c1fffcc7424 */ /* 0x000fe200078e00ff */
[----:B------:R-:W-:-:S02]  /*1a1b0*/  MOV R3, 0x1a1d0 ;  /* 0x0001a1d000037802 */ /* 0x000fc40000000f00 */
[----:B-12---:R-:W-:Y:S05]  /*1a1c0*/  CALL.REL.NOINC `($__internal_37_$__cuda_sm70_shflsync_idx_p) ;  /* 0x0000102000007944 */ /* 0x006fea0003c00000 */
[----:B------:R-:W-:Y:S01]  /*1a1d0*/  MOV R0, R204 ;  /* 0x000000cc00007202 */ /* 0x000fe20000000f00 */
[----:B------:R-:W-:Y:S05]  /*1a1e0*/  BRA `(.L_x_2644) ;  /* 0xffff9f8000007947 */ /* 0x000fea000383ffff */
.L_x_2532:
[----:B------:R-:W-:Y:S01]  /*1a1f0*/  IMAD.MOV.U32 R109, RZ, RZ, R10 ;  /* 0x000000ffff6d7224 */ /* 0x000fe200078e000a */
[----:B--2---:R-:W-:Y:S01]  /*1a200*/  MOV R2, 0x1 ;  /* 0x0000000100027802 */ /* 0x004fe20000000f00 */
[----:B------:R-:W-:Y:S01]  /*1a210*/  IMAD.MOV.U32 R204, RZ, RZ, 0x1c1f ;  /* 0x00001c1fffcc7424 */ /* 0x000fe200078e00ff */
[----:B------:R-:W-:-:S02]  /*1a220*/  MOV R3, 0x1a240 ;  /* 0x0001a24000037802 */ /* 0x000fc40000000f00 */
[----:B-1-34-:R-:W-:Y:S05]  /*1a230*/  CALL.REL.NOINC `($__internal_37_$__cuda_sm70_shflsync_idx_p) ;  /* 0x00000fb000007944 */ /* 0x01afea0003c00000 */
        /* <DEDUP_REMOVED lines=8> */
.L_x_2535:
[----:B------:R-:W-:Y:S01]  /*1a2c0*/  IMAD.MOV.U32 R109, RZ, RZ, R10 ;  /* 0x000000ffff6d7224 */ /* 0x000fe200078e000a */
[----:B-1----:R-:W-:Y:S01]  /*1a2d0*/  MOV R2, 0x2 ;  /* 0x0000000200027802 */ /* 0x002fe20000000f00 */
[----:B------:R-:W-:Y:S01]  /*1a2e0*/  IMAD.MOV.U32 R204, RZ, RZ, 0x1c1f ;  /* 0x00001c1fffcc7424 */ /* 0x000fe200078e00ff */
[----:B------:R-:W-:Y:S02]  /*1a2f0*/  MOV R3, 0x1a310 ;  /* 0x0001a31000037802 */ /* 0x000fe40000000f00 */
[----:B--234-:R-:W-:Y:S05]  /*1a300*/  CALL.REL.NOINC `($__internal_37_$__cuda_sm70_shflsync_idx_p) ;  /* 0x00000ee000007944 */ /* 0x01cfea0003c00000 */
[----:B------:R-:W-:Y:S01]  /*1a310*/  MOV R5, R204 ;  /* 0x000000cc00057202 */ /* 0x000fe20000000f00 */
[----:B------:R-:W-:Y:S05]  /*1a320*/  BRA `(.L_x_2646) ;  /* 0xffffa11000007947 */ /* 0x000fea000383ffff */
.L_x_2536:
[----:B------:R-:W-:Y:S01]  /*1a330*/  IMAD.MOV.U32 R109, RZ, RZ, R12 ;  /* 0x000000ffff6d7224 */ /* 0x000fe200078e000c */
[----:B------:R-:W-:Y:S01]  /*1a340*/  MOV R2, 0x2 ;  /* 0x0000000200027802 */ /* 0x000fe20000000f00 */
[----:B------:R-:W-:Y:S01]  /*1a350*/  IMAD.MOV.U32 R204, RZ, RZ, 0x1c1f ;  /* 0x00001c1fffcc7424 */ /* 0x000fe200078e00ff */
[----:B------:R-:W-:Y:S02]  /*1a360*/  MOV R3, 0x1a380 ;  /* 0x0001a38000037802 */ /* 0x000fe40000000f00 */
[----:B-1234-:R-:W-:Y:S05]  /*1a370*/  CALL.REL.NOINC `($__internal_37_$__cuda_sm70_shflsync_idx_p) ;  /* 0x00000e7000007944 */ /* 0x01efea0003c00000 */
[----:B------:R-:W-:Y:S01]  /*1a380*/  MOV R0, R204 ;  /* 0x000000cc00007202 */ /* 0x000fe20000000f00 */
[----:B------:R-:W-:Y:S05]  /*1a390*/  BRA `(.L_x_2647) ;  /* 0xffffa0c000007947 */ /* 0x000fea000383ffff */
.L_x_2539:
[----:B------:R-:W-:Y:S01]  /*1a3a0*/  IMAD.MOV.U32 R109, RZ, RZ, R10 ;  /* 0x000000ffff6d7224 */ /* 0x000fe200078e000a */
[----:B-1----:R-:W-:Y:S01]  /*1a3b0*/  MOV R2, 0x3 ;  /* 0x0000000300027802 */ /* 0x002fe20000000f00 */
[----:B------:R-:W-:Y:S01]  /*1a3c0*/  IMAD.MOV.U32 R204, RZ, RZ, 0x1c1f ;  /* 0x00001c1fffcc7424 */ /* 0x000fe200078e00ff */
[----:B------:R-:W-:-:S02]  /*1a3d0*/  MOV R3, 0x1a3f0 ;  /* 0x0001a3f000037802 */ /* 0x000fc40000000f00 */
[----:B--234-:R-:W-:Y:S05]  /*1a3e0*/  CALL.REL.NOINC `($__internal_37_$__cuda_sm70_shflsync_idx_p) ;  /* 0x00000e0000007944 */ /* 0x01cfea0003c00000 */
        /* <DEDUP_REMOVED lines=8> */
.L_x_2541:
[----:B------:R-:W-:Y:S01]  /*1a470*/  IMAD.MOV.U32 R109, RZ, RZ, R5 ;  /* 0x000000ffff6d7224 */ /* 0x000fe200078e0005 */
[----:B------:R-:W-:Y:S01]  /*1a480*/  MOV R2, RZ ;  /* 0x000000ff00027202 */ /* 0x000fe20000000f00 */
[----:B------:R-:W-:Y:S01]  /*1a490*/  IMAD.MOV.U32 R204, RZ, RZ, 0x1c1f ;  /* 0x00001c1fffcc7424 */ /* 0x000fe200078e00ff */
[----:B------:R-:W-:Y:S02]  /*1a4a0*/  MOV R3, 0x1a4c0 ;  /* 0x0001a4c000037802 */ /* 0x000fe40000000f00 */
[----:B------:R-:W-:Y:S05]  /*1a4b0*/  CALL.REL.NOINC `($__internal_37_$__cuda_sm70_shflsync_idx_p) ;  /* 0x00000d3000007944 */ /* 0x000fea0003c00000 */
[----:B------:R-:W-:Y:S01]  /*1a4c0*/  MOV R4, R204 ;  /* 0x000000cc00047202 */ /* 0x000fe20000000f00 */
[----:B------:R-:W-:Y:S05]  /*1a4d0*/  BRA `(.L_x_2649) ;  /* 0xffffa44000007947 */ /* 0x000fea000383ffff */
.L_x_2542:
[----:B------:R-:W-:Y:S01]  /*1a4e0*/  IMAD.MOV.U32 R109, RZ, RZ, R12 ;  /* 0x000000ffff6d7224 */ /* 0x000fe200078e000c */
[----:B------:R-:W-:Y:S01]  /*1a4f0*/  MOV R2, RZ ;  /* 0x000000ff00027202 */ /* 0x000fe20000000f00 */
[----:B------:R-:W-:Y:S01]  /*1a500*/  IMAD.MOV.U32 R204, RZ, RZ, 0x1c1f ;  /* 0x00001c1fffcc7424 */ /* 0x000fe200078e00ff */
[----:B------:R-:W-:Y:S02]  /*1a510*/  MOV R3, 0x1a530 ;  /* 0x0001a53000037802 */ /* 0x000fe40000000f00 */
[----:B-12---:R-:W-:Y:S05]  /*1a520*/  CALL.REL.NOINC `($__internal_37_$__cuda_sm70_shflsync_idx_p) ;  /* 0x00000cc000007944 */ /* 0x006fea0003c00000 */
[----:B------:R-:W-:Y:S01]  /*1a530*/  MOV R0, R204 ;  /* 0x000000cc00007202 */ /* 0x000fe20000000f00 */
[----:B------:R-:W-:Y:S05]  /*1a540*/  BRA `(.L_x_2650) ;  /* 0xffffa3f000007947 */ /* 0x000fea000383ffff */
.L_x_2545:
[----:B------:R-:W-:Y:S01]  /*1a550*/  IMAD.MOV.U32 R109, RZ, RZ, R5 ;  /* 0x000000ffff6d7224 */ /* 0x000fe200078e0005 */
[----:B----4-:R-:W-:Y:S01]  /*1a560*/  MOV R2, 0x1 ;  /* 0x0000000100027802 */ /* 0x010fe20000000f00 */
[----:B------:R-:W-:Y:S01]  /*1a570*/  IMAD.MOV.U32 R204, RZ, RZ, 0x1c1f ;  /* 0x00001c1fffcc7424 */ /* 0x000fe200078e00ff */
[----:B------:R-:W-:-:S02]  /*1a580*/  MOV R3, 0x1a5a0 ;  /* 0x0001a5a000037802 */ /* 0x000fc40000000f00 */
        /* <DEDUP_REMOVED lines=9> */
.L_x_2548:
[----:B------:R-:W-:Y:S01]  /*1a620*/  IMAD.MOV.U32 R109, RZ, RZ, R5 ;  /* 0x000000ffff6d7224 */ /* 0x000fe200078e0005 */
[----:B----4-:R-:W-:Y:S01]  /*1a630*/  MOV R2, 0x2 ;  /* 0x0000000200027802 */ /* 0x010fe20000000f00 */
[----:B------:R-:W-:Y:S01]  /*1a640*/  IMAD.MOV.U32 R204, RZ, RZ, 0x1c1f ;  /* 0x00001c1fffcc7424 */ /* 0x000fe200078e00ff */
[----:B------:R-:W-:Y:S02]  /*1a650*/  MOV R3, 0x1a670 ;  /* 0x0001a67000037802 */ /* 0x000fe40000000f00 */
[----:B-123--:R-:W-:Y:S05]  /*1a660*/  CALL.REL.NOINC `($__internal_37_$__cuda_sm70_shflsync_idx_p) ;  /* 0x00000b8000007944 */ /* 0x00efea0003c00000 */
[----:B------:R-:W-:Y:S01]  /*1a670*/  MOV R4, R204 ;  /* 0x000000cc00047202 */ /* 0x000fe20000000f00 */
[----:B------:R-:W-:Y:S05]  /*1a680*/  BRA `(.L_x_2652) ;  /* 0xffffada000007947 */ /* 0x000fea000383ffff */
.L_x_2549:
[----:B------:R-:W-:Y:S01]  /*1a690*/  IMAD.MOV.U32 R109, RZ, RZ, R12 ;  /* 0x000000ffff6d7224 */ /* 0x000fe200078e000c */
[----:B----4-:R-:W-:Y:S01]  /*1a6a0*/  MOV R2, 0x2 ;  /* 0x0000000200027802 */ /* 0x010fe20000000f00 */
[----:B------:R-:W-:Y:S01]  /*1a6b0*/  IMAD.MOV.U32 R204, RZ, RZ, 0x1c1f ;  /* 0x00001c1fffcc7424 */ /* 0x000fe200078e00ff */
[----:B------:R-:W-:Y:S02]  /*1a6c0*/  MOV R3, 0x1a6e0 ;  /* 0x0001a6e000037802 */ /* 0x000fe40000000f00 */
[----:B-123--:R-:W-:Y:S05]  /*1a6d0*/  CALL.REL.NOINC `($__internal_37_$__cuda_sm70_shflsync_idx_p) ;  /* 0x00000b1000007944 */ /* 0x00efea0003c00000 */
[----:B------:R-:W-:Y:S01]  /*1a6e0*/  MOV R0, R204 ;  /* 0x000000cc00007202 */ /* 0x000fe20000000f00 */
[----:B------:R-:W-:Y:S05]  /*1a6f0*/  BRA `(.L_x_2653) ;  /* 0xffffad5000007947 */ /* 0x000fea000383ffff */
.L_x_2552:
[----:B------:R-:W-:Y:S01]  /*1a700*/  IMAD.MOV.U32 R109, RZ, RZ, R5 ;  /* 0x000000ffff6d7224 */ /* 0x000fe200078e0005 */
[----:B---3--:R-:W-:Y:S01]  /*1a710*/  MOV R2, 0x3 ;  /* 0x0000000300027802 */ /* 0x008fe20000000f00 */
        /* <DEDUP_REMOVED lines=11> */
.L_x_2556:
[----:B------:R-:W-:Y:S01]  /*1a7d0*/  IMAD.MOV.U32 R109, RZ, RZ, R5 ;  /* 0x000000ffff6d7224 */ /* 0x000fe200078e0005 */
[----:B------:R-:W-:Y:S01]  /*1a7e0*/  MOV R2, RZ ;  /* 0x000000ff00027202 */ /* 0x000fe20000000f00 */
[----:B------:R-:W-:Y:S01]  /*1a7f0*/  IMAD.MOV.U32 R204, RZ, RZ, 0x1c1f ;  /* 0x00001c1fffcc7424 */ /* 0x000fe200078e00ff */
[----:B------:R-:W-:Y:S02]  /*1a800*/  MOV R3, 0x1a820 ;  /* 0x0001a82000037802 */ /* 0x000fe40000000f00 */
[----:B------:R-:W-:Y:S05]  /*1a810*/  CALL.REL.NOINC `($__internal_37_$__cuda_sm70_shflsync_idx_p) ;  /* 0x000009d000007944 */ /* 0x000fea0003c00000 */
[----:B------:R-:W-:Y:S01]  /*1a820*/  MOV R4, R204 ;  /* 0x000000cc00047202 */ /* 0x000fe20000000f00 */
[----:B------:R-:W-:Y:S05]  /*1a830*/  BRA `(.L_x_2655) ;  /* 0xffffbe5000007947 */ /* 0x000fea000383ffff */
.L_x_2557:
[----:B------:R-:W-:Y:S01]  /*1a840*/  IMAD.MOV.U32 R109, RZ, RZ, R12 ;  /* 0x000000ffff6d7224 */ /* 0x000fe200078e000c */
[----:B------:R-:W-:Y:S01]  /*1a850*/  MOV R2, RZ ;  /* 0x000000ff00027202 */ /* 0x000fe20000000f00 */
[----:B------:R-:W-:Y:S01]  /*1a860*/  IMAD.MOV.U32 R204, RZ, RZ, 0x1c1f ;  /* 0x00001c1fffcc7424 */ /* 0x000fe200078e00ff */
[----:B------:R-:W-:Y:S02]  /*1a870*/  MOV R3, 0x1a890 ;  /* 0x0001a89000037802 */ /* 0x000fe40000000f00 */
[----:B-12---:R-:W-:Y:S05]  /*1a880*/  CALL.REL.NOINC `($__internal_37_$__cuda_sm70_shflsync_idx_p) ;  /* 0x0000096000007944 */ /* 0x006fea0003c00000 */
[----:B------:R-:W-:Y:S01]  /*1a890*/  MOV R0, R204 ;  /* 0x000000cc00007202 */ /* 0x000fe20000000f00 */
[----:B------:R-:W-:Y:S05]  /*1a8a0*/  BRA `(.L_x_2656) ;  /* 0xffffbe0000007947 */ /* 0x000fea000383ffff */
.L_x_2560:
        /* <DEDUP_REMOVED lines=13> */
.L_x_2563:
[----:B------:R-:W-:Y:S01]  /*1a980*/  IMAD.MOV.U32 R109, RZ, RZ, R5 ;  /* 0x000000ffff6d7224 */ /* 0x000fe200078e0005 */
[----:B-1----:R-:W-:Y:S01]  /*1a990*/  MOV R2, 0x2 ;  /* 0x0000000200027802 */ /* 0x002fe20000000f00 */
[----:B------:R-:W-:Y:S01]  /*1a9a0*/  IMAD.MOV.U32 R204, RZ, RZ, 0x1c1f ;  /* 0x00001c1fffcc7424 */ /* 0x000fe200078e00ff */
[----:B------:R-:W-:Y:S02]  /*1a9b0*/  MOV R3, 0x1a9d0 ;  /* 0x0001a9d000037802 */ /* 0x000fe40000000f00 */
[----:B--234-:R-:W-:Y:S05]  /*1a9c0*/  CALL.REL.NOINC `($__internal_37_$__cuda_sm70_shflsync_idx_p) ;  /* 0x0000082000007944 */ /* 0x01cfea0003c00000 */
[----:B------:R-:W-:Y:S01]  /*1a9d0*/  MOV R4, R204 ;  /* 0x000000cc00047202 */ /* 0x000fe20000000f00 */
[----:B------:R-:W-:Y:S05]  /*1a9e0*/  BRA `(.L_x_2658) ;  /* 0xffffbfa000007947 */ /* 0x000fea000383ffff */
.L_x_2564:
[----:B------:R-:W-:Y:S01]  /*1a9f0*/  IMAD.MOV.U32 R109, RZ, RZ, R12 ;  /* 0x000000ffff6d7224 */ /* 0x000fe200078e000c */
[----:B------:R-:W-:Y:S01]  /*1aa00*/  MOV R2, 0x2 ;  /* 0x0000000200027802 */ /* 0x000fe20000000f00 */
[----:B------:R-:W-:Y:S01]  /*1aa10*/  IMAD.MOV.U32 R204, RZ, RZ, 0x1c1f ;  /* 0x00001c1fffcc7424 */ /* 0x000fe200078e00ff */
[----:B------:R-:W-:Y:S02]  /*1aa20*/  MOV R3, 0x1aa40 ;  /* 0x0001aa4000037802 */ /* 0x000fe40000000f00 */
[----:B-1234-:R-:W-:Y:S05]  /*1aa30*/  CALL.REL.NOINC `($__internal_37_$__cuda_sm70_shflsync_idx_p) ;  /* 0x000007b000007944 */ /* 0x01efea0003c00000 */
[----:B------:R-:W-:Y:S01]  /*1aa40*/  MOV R0, R204 ;  /* 0x000000cc00007202 */ /* 0x000fe20000000f00 */
[----:B------:R-:W-:Y:S05]  /*1aa50*/  BRA `(.L_x_2659) ;  /* 0xffffbf5000007947 */ /* 0x000fea000383ffff */
.L_x_2567:
        /* <DEDUP_REMOVED lines=13> */
.L_x_2569:
[----:B------:R-:W-:Y:S01]  /*1ab30*/  IMAD.MOV.U32 R109, RZ, RZ, R74 ;  /* 0x000000ffff6d7224 */ /* 0x000fe200078e004a */
[----:B------:R-:W-:Y:S01]  /*1ab40*/  MOV R2, RZ ;  /* 0x000000ff00027202 */ /* 0x000fe20000000f00 */
[----:B------:R-:W-:Y:S01]  /*1ab50*/  IMAD.MOV.U32 R204, RZ, RZ, 0x1f ;  /* 0x0000001fffcc7424 */ /* 0x000fe200078e00ff */
[----:B------:R-:W-:Y:S02]  /*1ab60*/  MOV R3, 0x1ab80 ;  /* 0x0001ab8000037802 */ /* 0x000fe40000000f00 */
[----:B------:R-:W-:Y:S05]  /*1ab70*/  CALL.REL.NOINC `($__internal_37_$__cuda_sm70_shflsync_idx_p) ;  /* 0x0000067000007944 */ /* 0x000fea0003c00000 */
[----:B------:R-:W-:Y:S01]  /*1ab80*/  MOV R9, R204 ;  /* 0x000000cc00097202 */ /* 0x000fe20000000f00 */
[----:B------:R-:W-:Y:S05]  /*1ab90*/  BRA `(.L_x_2661) ;  /* 0xffffc1a000007947 */ /* 0x000fea000383ffff */
.L_x_2570:
[----:B------:R-:W-:Y:S01]  /*1aba0*/  IMAD.MOV.U32 R109, RZ, RZ, R74 ;  /* 0x000000ffff6d7224 */ /* 0x000fe200078e004a */
[----:B------:R-:W-:Y:S01]  /*1abb0*/  MOV R2, 0x1 ;  /* 0x0000000100027802 */ /* 0x000fe20000000f00 */
[----:B------:R-:W-:Y:S01]  /*1abc0*/  IMAD.MOV.U32 R204, RZ, RZ, 0x1f ;  /* 0x0000001fffcc7424 */ /* 0x000fe200078e00ff */
[----:B------:R-:W-:Y:S02]  /*1abd0*/  MOV R3, 0x1abf0 ;  /* 0x0001abf000037802 */ /* 0x000fe40000000f00 */
[----:B-12---:R-:W-:Y:S05]  /*1abe0*/  CALL.REL.NOINC `($__internal_37_$__cuda_sm70_shflsync_idx_p) ;  /* 0x0000060000007944 */ /* 0x006fea0003c00000 */
[----:B------:R-:W-:Y:S01]  /*1abf0*/  MOV R8, R204 ;  /* 0x000000cc00087202 */ /* 0x000fe20000000f00 */
[----:B------:R-:W-:Y:S05]  /*1ac00*/  BRA `(.L_x_2662) ;  /* 0xffffc15000007947 */ /* 0x000fea000383ffff */
.L_x_2571:
[----:B------:R-:W-:Y:S02]  /*1ac10*/  MOV R2, 0x1 ;  /* 0x0000000100027802 */ /* 0x000fe40000000f00 */
[----:B------:R-:W-:-:S02]  /*1ac20*/  MOV R3, 0x1ac40 ;  /* 0x0001ac4000037802 */ /* 0x000fc40000000f00 */
[----:B-1234-:R-:W-:Y:S05]  /*1ac30*/  CALL.REL.NOINC `($__internal_38_$__cuda_sm70_shflsync_up_p) ;  /* 0x0000061000007944 */ /* 0x01efea0003c00000 */
[----:B------:R-:W-:Y:S05]  /*1ac40*/  BRA `(.L_x_2663) ;  /* 0xffffc24000007947 */ /* 0x000fea000383ffff */
.L_x_2572:
[----:B------:R-:W-:Y:S02]  /*1ac50*/  MOV R2, 0x2 ;  /* 0x0000000200027802 */ /* 0x000fe40000000f00 */
[----:B------:R-:W-:-:S02]  /*1ac60*/  MOV R3, 0x1ac80 ;  /* 0x0001ac8000037802 */ /* 0x000fc40000000f00 */
[----:B--2-4-:R-:W-:Y:S05]  /*1ac70*/  CALL.REL.NOINC `($__internal_38_$__cuda_sm70_shflsync_up_p) ;  /* 0x000005d000007944 */ /* 0x014fea0003c00000 */
        /* <DEDUP_REMOVED lines=24> */
.L_x_2576:
[----:B------:R-:W-:Y:S02]  /*1ae00*/  MOV R2, 0x1 ;  /* 0x0000000100027802 */ /* 0x000fe40000000f00 */
[----:B------:R-:W-:Y:S02]  /*1ae10*/  MOV R3, 0x1ae30 ;  /* 0x0001ae3000037802 */ /* 0x000fe40000000f00 */
[----:B------:R-:W-:Y:S05]  /*1ae20*/  CALL.REL.NOINC `($__internal_38_$__cuda_sm70_shflsync_up_p) ;  /* 0x0000042000007944 */ /* 0x000fea0003c00000 */
[----:B------:R-:W-:Y:S01]  /*1ae30*/  MOV R2, R4 ;  /* 0x0000000400027202 */ /* 0x000fe20000000f00 */
[----:B------:R-:W-:Y:S05]  /*1ae40*/  BRA `(.L_x_2665) ;  /* 0xffffc2a000007947 */ /* 0x000fea000383ffff */
.L_x_2577:
        /* <DEDUP_REMOVED lines=27> */
.L_x_2579:
[----:B------:R-:W-:Y:S02]  /*1b000*/  SEL R0, RZ, 0x1, P0 ;  /* 0x00000001ff007807 */ /* 0x000fe40000000000 */
[----:B------:R-:W-:Y:S02]  /*1b010*/  MOV R2, 0x1b030 ;  /* 0x0001b03000027802 */ /* 0x000fe40000000f00 */
[----:B-1----:R-:W-:Y:S05]  /*1b020*/  CALL.REL.NOINC `($__internal_39_$__cuda_sm70_votesync_ballot) ;  /* 0x0000029000007944 */ /* 0x002fea0003c00000 */
[----:B------:R-:W-:Y:S01]  /*1b030*/  MOV R10, R0 ;  /* 0x00000000000a7202 */ /* 0x000fe20000000f00 */
[----:B------:R-:W-:Y:S05]  /*1b040*/  BRA `(.L_x_2667) ;  /* 0xffffc23000007947 */ /* 0x000fea000383ffff */
.L_x_2580:
[----:B------:R-:W-:Y:S01]  /*1b050*/  IMAD.MOV.U32 R109, RZ, RZ, R6 ;  /* 0x000000ffff6d7224 */ /* 0x000fe200078e0006 */
[----:B--2---:R-:W-:Y:S01]  /*1b060*/  MOV R2, R0 ;  /* 0x0000000000027202 */ /* 0x004fe20000000f00 */
[----:B------:R-:W-:Y:S01]  /*1b070*/  IMAD.MOV.U32 R204, RZ, RZ, 0x1f ;  /* 0x0000001fffcc7424 */ /* 0x000fe200078e00ff */
[----:B------:R-:W-:Y:S02]  /*1b080*/  MOV R3, 0x1b0a0 ;  /* 0x0001b0a000037802 */ /* 0x000fe40000000f00 */
[----:B-1----:R-:W-:Y:S05]  /*1b090*/  CALL.REL.NOINC `($__internal_37_$__cuda_sm70_shflsync_idx_p) ;  /* 0x0000015000007944 */ /* 0x002fea0003c00000 */
[----:B------:R-:W-:Y:S01]  /*1b0a0*/  IMAD.MOV.U32 R8, RZ, RZ, R204 ;  /* 0x000000ffff087224 */ /* 0x000fe200078e00cc */
[----:B------:R-:W-:Y:S01]  /*1b0b0*/  MOV R2, R0 ;  /* 0x0000000000027202 */ /* 0x000fe20000000f00 */
[----:B------:R-:W-:Y:S01]  /*1b0c0*/  IMAD.MOV.U32 R109, RZ, RZ, R7 ;  /* 0x000000ffff6d7224 */ /* 0x000fe200078e0007 */
[----:B------:R-:W-:-:S02]  /*1b0d0*/  MOV R204, 0x1f ;  /* 0x0000001f00cc7802 */ /* 0x000fc40000000f00 */
[----:B------:R-:W-:Y:S02]  /*1b0e0*/  MOV R3, 0x1b100 ;  /* 0x0001b10000037802 */ /* 0x000fe40000000f00 */
[----:B------:R-:W-:Y:S05]  /*1b0f0*/  CALL.REL.NOINC `($__internal_37_$__cuda_sm70_shflsync_idx_p) ;  /* 0x000000f000007944 */ /* 0x000fea0003c00000 */
[----:B------:R-:W-:Y:S01]  /*1b100*/  MOV R7, R204 ;  /* 0x000000cc00077202 */ /* 0x000fe20000000f00 */
[----:B------:R-:W-:Y:S05]  /*1b110*/  BRA `(.L_x_2668) ;  /* 0xffffc1d000007947 */ /* 0x000fea000383ffff */
.L_x_2583:
[----:B------:R-:W-:Y:S01]  /*1b120*/  IMAD.MOV.U32 R109, RZ, RZ, R4 ;  /* 0x000000ffff6d7224 */ /* 0x000fe200078e0004 */
[----:B--2---:R-:W-:Y:S01]  /*1b130*/  MOV R2, R0 ;  /* 0x0000000000027202 */ /* 0x004fe20000000f00 */
[----:B------:R-:W-:Y:S01]  /*1b140*/  IMAD.MOV.U32 R204, RZ, RZ, 0x1f ;  /* 0x0000001fffcc7424 */ /* 0x000fe200078e00ff */
[----:B------:R-:W-:Y:S02]  /*1b150*/  MOV R3, 0x1b170 ;  /* 0x0001b17000037802 */ /* 0x000fe40000000f00 */
[----:B-1--4-:R-:W-:Y:S05]  /*1b160*/  CALL.REL.NOINC `($__internal_37_$__cuda_sm70_shflsync_idx_p) ;  /* 0x0000008000007944 */ /* 0x012fea0003c00000 */
[----:B------:R-:W-:Y:S01]  /*1b170*/  MOV R11, R204 ;  /* 0x000000cc000b7202 */ /* 0x000fe20000000f00 */
[----:B------:R-:W-:Y:S05]  /*1b180*/  BRA `(.L_x_2582) ;  /* 0xffffc1c000007947 */ /* 0x000fea000383ffff */
        .weak           $__internal_36_$__cuda_sm70_shflsync_bfly_p
        .type           $__internal_36_$__cuda_sm70_shflsync_bfly_p,@function
        .size           $__internal_36_$__cuda_sm70_shflsync_bfly_p,($__internal_37_$__cuda_sm70_shflsync_idx_p - $__internal_36_$__cuda_sm70_shflsync_bfly_p)
$__internal_36_$__cuda_sm70_shflsync_bfly_p:
[----:B------:R-:W-:Y:S02]  /*1b190*/  MOV R110, 0xffffffff ;  /* 0xffffffff006e7802 */ /* 0x000fe40000000f00 */
[----:B------:R-:W-:Y:S02]  /*1b1a0*/  MOV R3, 0x1f ;  /* 0x0000001f00037802 */ /* 0x000fe40000000f00 */
[----:B------:R-:W-:Y:S04]  /*1b1b0*/  WARPSYNC R110 ;  /* 0x0000006e00007348 */ /* 0x000fe80003800000 */
[----:B------:R1:W2:Y:S02]  /*1b1c0*/  SHFL.BFLY PT, R0, R100, R0, R3 ;  /* 0x0c00000064007389 */ /* 0x0002a400000e0003 */
[----:B-1----:R-:W-:-:S04]  /*1b1d0*/  MOV R3, 0x0 ;  /* 0x0000000000037802 */ /* 0x002fc80000000f00 */
[----:B--2---:R-:W-:Y:S05]  /*1b1e0*/  RET.REL.NODEC R2 `(_ZN7cutlass13device_kernelIN5flash19enable_sm80_to_sm89INS1_16FlashAttnFwdSm80INS1_25CollectiveMainloopFwdSm80ILi4ELi1ELb0EN4cute5tupleIJNS5_1CILi128EEENS7_ILi48EEENS7_ILi96EEEEEELi96ENS_10bfloat16_tEfNS_4arch4Sm80ELb0ELb1ELb0ELb1ELb1ELb0ELb1ELb1EEENS1_21CollectiveEpilogueFwdINS6_IJS8_SA_S9_EEENS6_IJNS7_ILi1EEESI_SI_EEESC_SE_Li128ELb1ELb1ELb1ELb0EEENS1_36VarlenDynamicPersistentTileSchedulerILi128ELi48ELi128ELi128ELb1ELb1ELb0ELb1ELb0ELb1EEEEEEEEEvNT_6ParamsE) ;  /* 0xfffe4e1002007950 */ /* 0x004fea0003c3ffff */
        .weak           $__internal_37_$__cuda_sm70_shflsync_idx_p
        .type           $__internal_37_$__cuda_sm70_shflsync_idx_p,@function
        .size           $__internal_37_$__cuda_sm70_shflsync_idx_p,($__internal_38_$__cuda_sm70_shflsync_up_p - $__internal_37_$__cuda_sm70_shflsync_idx_p)
$__internal_37_$__cuda_sm70_shflsync_idx_p:
[----:B------:R-:W-:-:S04]  /*1b1f0*/  MOV R205, 0xffffffff ;  /* 0xffffffff00cd7802 */ /* 0x000fc80000000f00 */
[----:B------:R-:W-:Y:S04]  /*1b200*/  WARPSYNC R205 ;  /* 0x000000cd00007348 */ /* 0x000fe80003800000 */
[----:B------:R1:W2:Y:S02]  /*1b210*/  SHFL.IDX PT, R204, R109, R2, R204 ;  /* 0x000000026dcc7389 */ /* 0x0002a400000e00cc */
[----:B-1----:R-:W-:Y:S02]  /*1b220*/  MOV R2, R3 ;  /* 0x0000000300027202 */ /* 0x002fe40000000f00 */
[----:B------:R-:W-:-:S04]  /*1b230*/  MOV R3, 0x0 ;  /* 0x0000000000037802 */ /* 0x000fc80000000f00 */
[----:B--2---:R-:W-:Y:S05]  /*1b240*/  RET.REL.NODEC R2 `(_ZN7cutlass13device_kernelIN5flash19enable_sm80_to_sm89INS1_16FlashAttnFwdSm80INS1_25CollectiveMainloopFwdSm80ILi4ELi1ELb0EN4cute5tupleIJNS5_1CILi128EEENS7_ILi48EEENS7_ILi96EEEEEELi96ENS_10bfloat16_tEfNS_4arch4Sm80ELb0ELb1ELb0ELb1ELb1ELb0ELb1ELb1EEENS1_21CollectiveEpilogueFwdINS6_IJS8_SA_S9_EEENS6_IJNS7_ILi1EEESI_SI_EEESC_SE_Li128ELb1ELb1ELb1ELb0EEENS1_36VarlenDynamicPersistentTileSchedulerILi128ELi48ELi128ELi128ELb1ELb1ELb0ELb1ELb0ELb1EEEEEEEEEvNT_6ParamsE) ;  /* 0xfffe4db002007950 */ /* 0x004fea0003c3ffff */
        .weak           $__internal_38_$__cuda_sm70_shflsync_up_p
        .type           $__internal_38_$__cuda_sm70_shflsync_up_p,@function
        .size           $__internal_38_$__cuda_sm70_shflsync_up_p,($__internal_39_$__cuda_sm70_votesync_ballot - $__internal_38_$__cuda_sm70_shflsync_up_p)
$__internal_38_$__cuda_sm70_shflsync_up_p:
[----:B------:R-:W-:Y:S02]  /*1b250*/  IMAD.MOV.U32 R4, RZ, RZ, RZ ;  /* 0x000000ffff047224 */ /* 0x000fe400078e00ff */
[----:B------:R-:W-:-:S04]  /*1b260*/  IMAD.MOV.U32 R10, RZ, RZ, -0x1 ;  /* 0xffffffffff0a7424 */ /* 0x000fc800078e00ff */
[----:B------:R-:W-:Y:S04]  /*1b270*/  WARPSYNC R10 ;  /* 0x0000000a00007348 */ /* 0x000fe80003800000 */
[----:B------:R1:W2:Y:S02]  /*1b280*/  SHFL.UP PT, R4, R0, R2, R4 ;  /* 0x0400000200047389 */ /* 0x0002a400000e0004 */
[----:B-1----:R-:W-:Y:S02]  /*1b290*/  MOV R2, R3 ;  /* 0x0000000300027202 */ /* 0x002fe40000000f00 */
[----:B------:R-:W-:-:S04]  /*1b2a0*/  MOV R3, 0x0 ;  /* 0x0000000000037802 */ /* 0x000fc80000000f00 */
[----:B--2---:R-:W-:Y:S05]  /*1b2b0*/  RET.REL.NODEC R2 `(_ZN7cutlass13device_kernelIN5flash19enable_sm80_to_sm89INS1_16FlashAttnFwdSm80INS1_25CollectiveMainloopFwdSm80ILi4ELi1ELb0EN4cute5tupleIJNS5_1CILi128EEENS7_ILi48EEENS7_ILi96EEEEEELi96ENS_10bfloat16_tEfNS_4arch4Sm80ELb0ELb1ELb0ELb1ELb1ELb0ELb1ELb1EEENS1_21CollectiveEpilogueFwdINS6_IJS8_SA_S9_EEENS6_IJNS7_ILi1EEESI_SI_EEESC_SE_Li128ELb1ELb1ELb1ELb0EEENS1_36VarlenDynamicPersistentTileSchedulerILi128ELi48ELi128ELi128ELb1ELb1ELb0ELb1ELb0ELb1EEEEEEEEEvNT_6ParamsE) ;  /* 0xfffe4d4002007950 */ /* 0x004fea0003c3ffff */
        .weak           $__internal_39_$__cuda_sm70_votesync_ballot
        .type           $__internal_39_$__cuda_sm70_votesync_ballot,@function
        .size           $__internal_39_$__cuda_sm70_votesync_ballot,(.L_x_3677 - $__internal_39_$__cuda_sm70_votesync_ballot)
$__internal_39_$__cuda_sm70_votesync_ballot:
[----:B------:R-:W-:Y:S01]  /*1b2c0*/  ISETP.NE.U32.AND P0, PT, R0, 0x1, PT ;  /* 0x000000010000780c */ /* 0x000fe20003f05070 */
[----:B------:R-:W-:-:S04]  /*1b2d0*/  IMAD.MOV.U32 R3, RZ, RZ, -0x1 ;  /* 0xffffffffff037424 */ /* 0x000fc800078e00ff */
[----:B------:R-:W-:Y:S08]  /*1b2e0*/  WARPSYNC R3 ;  /* 0x0000000300007348 */ /* 0x000ff00003800000 */
[----:B------:R-:W-:-:S04]  /*1b2f0*/  VOTE.ANY R0, PT, !P0 ;  /* 0x0000000000007806 */ /* 0x000fc800040e0100 */
[----:B------:R-:W-:Y:S01]  /*1b300*/  LOP3.LUT R0, R0, R3, RZ, 0xc0, !PT ;  /* 0x0000000300007212 */ /* 0x000fe200078ec0ff */
[----:B------:R-:W-:-:S04]  /*1b310*/  IMAD.MOV.U32 R3, RZ, RZ, 0x0 ;  /* 0x00000000ff037424 */ /* 0x000fc800078e00ff */
[----:B------:R-:W-:Y:S05]  /*1b320*/  RET.REL.NODEC R2 `(_ZN7cutlass13device_kernelIN5flash19enable_sm80_to_sm89INS1_16FlashAttnFwdSm80INS1_25CollectiveMainloopFwdSm80ILi4ELi1ELb0EN4cute5tupleIJNS5_1CILi128EEENS7_ILi48EEENS7_ILi96EEEEEELi96ENS_10bfloat16_tEfNS_4arch4Sm80ELb0ELb1ELb0ELb1ELb1ELb0ELb1ELb1EEENS1_21CollectiveEpilogueFwdINS6_IJS8_SA_S9_EEENS6_IJNS7_ILi1EEESI_SI_EEESC_SE_Li128ELb1ELb1ELb1ELb0EEENS1_36VarlenDynamicPersistentTileSchedulerILi128ELi48ELi128ELi128ELb1ELb1ELb0ELb1ELb0ELb1EEEEEEEEEvNT_6ParamsE) ;  /* 0xfffe4cd002007950 */ /* 0x000fea0003c3ffff */
.L_x_2669:
        /* <DEDUP_REMOVED lines=13> */
.L_x_3677:


//--------------------- .text._ZN7cutlass13device_kernelIN5flash19enable_sm80_to_sm89INS1_16FlashAttnFwdSm80INS1_25CollectiveMainloopFwdSm80ILi4ELi1ELb0EN4cute5tupleIJNS5_1CILi128EEENS7_ILi48EEENS7_ILi96EEEEEELi96ENS_10bfloat16_tEfNS_4arch4Sm80ELb0ELb1ELb0ELb1ELb1ELb1ELb1ELb1EEENS1_21CollectiveEpilogueFwdINS6_IJS8_SA_S9_EEENS6_IJNS7_ILi1EEESI_SI_EEESC_SE_Li128ELb1ELb1ELb1ELb0EEENS1_36VarlenDynamicPersistentTileSchedulerILi128ELi48ELi128ELi128ELb1ELb1ELb0ELb1ELb0ELb1EEEEEEEEEvNT_6ParamsE --------------------------
	.section	.text._ZN7cutlass13device_kernelIN5flash19enable_sm80_to_sm89INS1_16FlashAttnFwdSm80INS1_25CollectiveMainloopFwdSm80ILi4ELi1ELb0EN4cute5tupleIJNS5_1CILi128EEENS7_ILi48EEENS7_ILi96EEEEEELi96ENS_10bfloat16_tEfNS_4arch4Sm80ELb0ELb1ELb0ELb1ELb1ELb1ELb1ELb1EEENS1_21CollectiveEpilogueFwdINS6_IJS8_SA_S9_EEENS6_IJNS7_ILi1EEESI_SI_EEESC_SE_Li128ELb1ELb1ELb1ELb0EEENS1_36VarlenDynamicPersistentTileSchedulerILi128ELi48ELi128ELi128ELb1ELb1ELb0ELb1ELb0ELb1EEEEEEEEEvNT_6ParamsE,"ax",@progbits
	.sectioninfo	@"SHI_REGISTERS=255"
	.align	128
.text._ZN7cutlass13device_kernelIN5flash19enable_sm80_to_sm89INS1_16FlashAttnFwdSm80INS1_25CollectiveMainloopFwdSm80ILi4ELi1ELb0EN4cute5tupleIJNS5_1CILi128EEENS7_ILi48EEENS7_ILi96EEEEEELi96ENS_10bfloat16_tEfNS_4arch4Sm80ELb0ELb1ELb0ELb1ELb1ELb1ELb1ELb1EEENS1_21CollectiveEpilogueFwdINS6_IJS8_SA_S9_EEENS6_IJNS7_ILi1EEESI_SI_EEESC_SE_Li128ELb1ELb1ELb1ELb0EEENS1_36VarlenDynamicPersistentTileSchedulerILi128ELi48ELi128ELi128ELb1ELb1ELb0ELb1ELb0ELb1EEEEEEEEEvNT_6ParamsE:
        .type           _ZN7cutlass13device_kernelIN5flash19enable_sm80_to_sm89INS1_16FlashAttnFwdSm80INS1_25CollectiveMainloopFwdSm80ILi4ELi1ELb0EN4cute5tupleIJNS5_1CILi128EEENS7_ILi48EEENS7_ILi96EEEEEELi96ENS_10bfloat16_tEfNS_4arch4Sm80ELb0ELb1ELb0ELb1ELb1ELb1ELb1ELb1EEENS1_21CollectiveEpilogueFwdINS6_IJS8_SA_S9_EEENS6_IJNS7_ILi1EEESI_SI_EEESC_SE_Li128ELb1ELb1ELb1ELb0EEENS1_36VarlenDynamicPersistentTileSchedulerILi128ELi48ELi128ELi128ELb1ELb1ELb0ELb1ELb0ELb1EEEEEEEEEvNT_6ParamsE,@function
        .size           _ZN7cutlass13device_kernelIN5flash19enable_sm80_to_sm89INS1_16FlashAttnFwdSm80INS1_25CollectiveMainloopFwdSm80ILi4ELi1ELb0EN4cute5tupleIJNS5_1CILi128EEENS7_ILi48EEENS7_ILi96EEEEEELi96ENS_10bfloat16_tEfNS_4arch4Sm80ELb0ELb1ELb0ELb1ELb1ELb1ELb1ELb1EEENS1_21CollectiveEpilogueFwdINS6_IJS8_SA_S9_EEENS6_IJNS7_ILi1EEESI_SI_EEESC_SE_Li128ELb1ELb1ELb1ELb0EEENS1_36VarlenDynamicPersistentTileSchedulerILi128ELi48ELi128ELi128ELb1ELb1ELb0ELb1ELb0ELb1EEEEEEEEEvNT_6ParamsE,(.L_x_3682 - _ZN7cutlass13device_kernelIN5flash19enable_sm80_to_sm89INS1_16FlashAttnFwdSm80INS1_25CollectiveMainloopFwdSm80ILi4ELi1ELb0EN4cute5tupleIJNS5_1CILi128EEENS7_ILi48EEENS7_ILi96EEEEEELi96ENS_10bfloat16_tEfNS_4arch4Sm80ELb0ELb1ELb0ELb1ELb1ELb1ELb1ELb1EEENS1_21CollectiveEpilogueFwdINS6_IJS8_SA_S9_EEENS6_IJNS7_ILi1EEESI_SI_EEESC_SE_Li128ELb1ELb1ELb1ELb0EEENS1_36VarlenDynamicPersistentTileSchedulerILi128ELi48ELi128ELi128ELb1ELb1ELb0ELb1ELb0ELb1EEEEEEEEEvNT_6ParamsE)
        .other          _ZN7cutlass13device_kernelIN5flash19enable_sm80_to_sm89INS1_16FlashAttnFwdSm80INS1_25CollectiveMainloopFwdSm80ILi4ELi1ELb0EN4cute5tupleIJNS5_1CILi128EEENS7_ILi48EEENS7_ILi96EEEEEELi96ENS_10bfloat16_tEfNS_4arch4Sm80ELb0ELb1ELb0ELb1ELb1ELb1ELb1ELb1EEENS1_21CollectiveEpilogueFwdINS6_IJS8_SA_S9_EEENS6_IJNS7_ILi1EEESI_SI_EEESC_SE_Li128ELb1ELb1ELb1ELb0EEENS1_36VarlenDynamicPersistentTileSchedulerILi128ELi48ELi128ELi128ELb1ELb1ELb0ELb1ELb0ELb1EEEEEEEEEvNT_6ParamsE,@"STO_CUDA_ENTRY STV_DEFAULT"
_ZN7cutlass13device_kernelIN5flash19enable_sm80_to_sm89INS1_16FlashAttnFwdSm80INS1_25CollectiveMainloopFwdSm80ILi4ELi1ELb0EN4cute5tupleIJNS5_1CILi128EEENS7_ILi48EEENS7_ILi96EEEEEELi96ENS_10bfloat16_tEfNS_4arch4Sm80ELb0ELb1ELb0ELb1ELb1ELb1ELb1ELb1EEENS1_21CollectiveEpilogueFwdINS6_IJS8_SA_S9_EEENS6_IJNS7_ILi1EEESI_SI_EEESC_SE_Li128ELb1ELb1ELb1ELb0EEENS1_36VarlenDynamicPersistentTileSchedulerILi128ELi48ELi128ELi128ELb1ELb1ELb0ELb1ELb0ELb1EEEEEEEEEvNT_6ParamsE:
        /* <DEDUP_REMOVED lines=54> */
.L_x_2675:
        /* <DEDUP_REMOVED lines=16> */
.L_x_2984:
        /* <DEDUP_REMOVED lines=16> */
.L_x_2985:
[----:B--2---:R-:W-:-:S05]  /*0560*/  IMAD R0, R0, c[0x0][0x538], RZ ;  /* 0x00014e0000007a24 */ /* 0x004fca00078e02ff */
[----:B------:R-:W-:-:S04]  /*0570*/  IADD3 R7, R0, R7, RZ ;  /* 0x0000000700077210 */ /* 0x000fc80007ffe0ff */
[----:B------:R-:W-:-:S13]  /*0580*/  ISETP.GT.AND P0, PT, R7, UR4, PT ;  /* 0x0000000407007c0c */ /* 0x000fda000bf04270 */
[----:B-1----:R-:W-:Y:S05]  /*0590*/  @!P0 BRA `(.L_x_2675) ;  /* 0xfffffdc000008947 */ /* 0x002fea000383ffff */
.L_x_2671:
[----:B------:R-:W-:-:S05]  /*05a0*/  IADD3 R10, -R0, R7, RZ ;  /* 0x00000007000a7210 */ /* 0x000fca0007ffe1ff */
[----:B------:R-:W-:-:S05]  /*05b0*/  IMAD R0, R4, c[0x0][0x538], R10 ;  /* 0x00014e0004007a24 */ /* 0x000fca00078e020a */
[----:B------:R-:W-:Y:S01]  /*05c0*/  ISETP.GT.AND P0, PT, R0, UR4, PT ;  /* 0x0000000400007c0c */ /* 0x000fe2000bf04270 */
[----:B------:R-:W-:-:S12]  /*05d0*/  BRA.DIV ~URZ, `(.L_x_2676) ;  /* 0x000253a27f007947 */ /* 0x000fd8000b800000 */
[----:B------:R-:W-:-:S04]  /*05e0*/  VOTE.ANY R7, PT, !P0 ;  /* 0x0000000000077806 */ /* 0x000fc800040e0100 */
.L_x_2986:
[----:B------:R-:W1:Y:S02]  /*05f0*/  POPC R0, R7 ;  /* 0x0000000700007309 */ /* 0x000e640000000000 */
[----:B-1----:R-:W-:-:S05]  /*0600*/  IADD3 R2, R0, R6, RZ ;  /* 0x0000000600027210 */ /* 0x002fca0007ffe0ff */
[----:B------:R1:W-:Y:S01]  /*0610*/  STL [R1+0x8c], R2 ;  /* 0x00008c0201007387 */ /* 0x0003e20000100800 */
[----:B------:R-:W-:Y:S05]  /*0620*/  BRA.DIV ~URZ, `(.L_x_2677) ;  /* 0x000253a27f007947 */ /* 0x000fea000b800000 */
[----:B------:R2:W3:Y:S01]  /*0630*/  SHFL.IDX PT, R12, R9, R0, 0x1f ;  /* 0x00001f00090c7589 */ /* 0x0004e200000e0000 */
[----:B------:R-:W-:-:S03]  /*0640*/  MOV R5, RZ ;  /* 0x000000ff00057202 */ /* 0x000fc60000000f00 */
[----:B------:R2:W4:Y:S04]  /*0650*/  SHFL.IDX PT, R9, R8, R0, 0x1f ;  /* 0x00001f0008097589 */ /* 0x00052800000e0000 */
.L_x_2987:
[----:B------:R-:W-:Y:S01]  /*0660*/  ISETP.NE.AND P0, PT, R7, RZ, PT ;  /* 0x000000ff0700720c */ /* 0x000fe20003f05270 */
[----:B------:R-:W-:-:S12]  /*0670*/  BSSY B0, `(.L_x_2678) ;  /* 0x0000005000007945 */ /* 0x000fd80003800000 */
[----:B------:R-:W-:Y:S05]  /*0680*/  @!P0 BRA `(.L_x_2679) ;  /* 0x0000003000008947 */ /* 0x000fea0003800000 */
[----:B--2---:R-:W-:Y:S01]  /*0690*/  IADD3 R0, R0, -0x1, RZ ;  /* 0xffffffff00007810 */ /* 0x004fe20007ffe0ff */
[----:B------:R-:W-:Y:S05]  /*06a0*/  BRA.DIV ~URZ, `(.L_x_2680) ;  /* 0x000254027f007947 */ /* 0x000fea000b800000 */
[----:B------:R2:W1:Y:S02]  /*06b0*/  SHFL.IDX PT, R5, R4, R0, 0x1f ;  /* 0x00001f0004057589 */ /* 0x00046400000e0000 */
.L_x_2679:
[----:B------:R-:W-:Y:S05]  /*06c0*/  BSYNC B0 ;  /* 0x0000000000007941 */ /* 0x000fea0003800000 */
.L_x_2678:
        /* <DEDUP_REMOVED lines=69> */
.L_x_2682:
        /* <DEDUP_REMOVED lines=70> */
.L_x_2683:
[----:B------:R-:W-:Y:S05]  /*0f80*/  BSYNC B0 ;  /* 0x0000000000007941 */ /* 0x000fea0003800000 */
.L_x_2681:
[----:B------:R-:W-:-:S04]  /*0f90*/  LOP3.LUT R0, RZ, R0, RZ, 0x33, !PT ;  /* 0x00000000ff007212 */ /* 0x000fc800078e33ff */
[----:B------:R-:W-:-:S05]  /*0fa0*/  IADD3 R0, R0, R12, RZ ;  /* 0x0000000c00007210 */ /* 0x000fca0007ffe0ff */
[----:B------:R2:W-:Y:S01]  /*0fb0*/  STL [R1+0x84], R0 ;  /* 0x0000840001007387 */ /* 0x0005e20000100800 */
[----:B------:R-:W-:Y:S05]  /*0fc0*/  BRA `(.L_x_2684) ;  /* 0x0000006000007947 */ /* 0x000fea0003800000 */
.L_x_2672:
[----:B------:R-:W-:Y:S01]  /*0fd0*/  MOV R0, UR4 ;  /* 0x0000000400007c02 */ /* 0x000fe20008000f00 */
[----:B------:R-:W-:Y:S04]  /*0fe0*/  STL [R1+0x84], RZ ;  /* 0x000084ff01007387 */ /* 0x000fe80000100800 */
[----:B------:R-:W-:Y:S04]  /*0ff0*/  STL [R1+0x88], RZ ;  /* 0x000088ff01007387 */ /* 0x000fe80000100800 */
[----:B------:R1:W-:Y:S02]  /*1000*/  STL [R1+0x80], R0 ;  /* 0x0000800001007387 */ /* 0x0003e40000100800 */
[----:B-1----:R-:W-:-:S05]  /*1010*/  MOV R0, c[0x0][0x53c] ;  /* 0x00014f0000007a02 */ /* 0x002fca0000000f00 */
[----:B------:R1:W-:Y:S02]  /*1020*/  STL [R1+0x8c], R0 ;  /* 0x00008c0001007387 */ /* 0x0003e40000100800 */
.L_x_2684:
        /* <DEDUP_REMOVED lines=8> */
.L_x_2670:
        /* <DEDUP_REMOVED lines=79> */
[----:B-1----:R-:W-:-:S04]  /*15a0*/  SHF.R.S32.HI R5, RZ, 0x1f, R23 ;  /* 0x0000001fff057819 */ /* 0x002fc80000011417 */
        /* <DEDUP_REMOVED lines=84> */
[----:B------:R-:W-:Y:S02]  /*1af0*/  LOP3.LUT R4, R28, 0x18, R6, 0xf8, !PT ;  /* 0x000000181c047812 */ /* 0x000fe400078ef806 */
[----:B------:R-:W-:Y:S01]  /*1b00*/  LOP3.LUT R0, R0, 0xfffff000, RZ, 0xc0, !PT ;  /* 0xfffff00000007812 */ /* 0x000fe200078ec0ff */
[----:B------:R-:W-:Y:S01]  /*1b10*/  STL [R1+0x94], R21 ;  /* 0x0000941501007387 */ /* 0x000fe20000100800 */
        /* <DEDUP_REMOVED lines=16> */
[----:B------:R-:W-:Y:S01]  /*1c20*/  SHF.R.S32.HI R5, RZ, 0x1f, R166 ;  /* 0x0000001fff057819 */ /* 0x000fe200000114a6 */
[----:B------:R1:W-:Y:S01]  /*1c30*/  STL [R1+0x24], R3 ;  /* 0x0000240301007387 */ /* 0x0003e20000100800 */
[C---:B------:R-:W-:Y:S02]  /*1c40*/  IADD3 R168, R164.reuse, 0x18, RZ ;  /* 0x00000018a4a87810 */ /* 0x040fe40007ffe0ff */
[----:B------:R-:W-:Y:S02]  /*1c50*/  IADD3 R167, R164, 0x28, RZ ;  /* 0x00000028a4a77810 */ /* 0x000fe40007ffe0ff */
[----:B------:R-:W-:-:S02]  /*1c60*/  LEA R171, R2, 0x3c80, 0x1 ;  /* 0x00003c8002ab7811 */ /* 0x000fc400078e08ff */
[----:B------:R-:W-:Y:S02]  /*1c70*/  SHF.R.S32.HI R13, RZ, 0x1f, R167 ;  /* 0x0000001fff0d7819 */ /* 0x000fe400000114a7 */
[----:B------:R-:W-:Y:S02]  /*1c80*/  LEA R2, R17, 0x6080, 0x1 ;  /* 0x0000608011027811 */ /* 0x000fe400078e08ff */
[----:B------:R-:W-:Y:S02]  /*1c90*/  LEA R10, R10, 0x6080, 0x1 ;  /* 0x000060800a0a7811 */ /* 0x000fe400078e08ff */
[----:B------:R-:W-:Y:S02]  /*1ca0*/  LEA R198, R0, 0x6080, 0x1 ;  /* 0x0000608000c67811 */ /* 0x000fe400078e08ff */
[----:B------:R-:W-:Y:S02]  /*1cb0*/  IADD3 R200, R171, 0x20, RZ ;  /* 0x00000020abc87810 */ /* 0x000fe40007ffe0ff */
[----:B------:R-:W-:-:S02]  /*1cc0*/  LEA R196, R4, 0x1880, 0x1 ;  /* 0x0000188004c47811 */ /* 0x000fc400078e08ff */
[----:B------:R-:W-:Y:S02]  /*1cd0*/  @P3 IADD3 R200, R171, -0x20, RZ ;  /* 0xffffffe0abc83810 */ /* 0x000fe40007ffe0ff */
[----:B------:R-:W-:Y:S02]  /*1ce0*/  SHF.R.S32.HI R111, RZ, 0x1f, R110 ;  /* 0x0000001fff6f7819 */ /* 0x000fe4000001146e */
[----:B------:R-:W-:Y:S02]  /*1cf0*/  IADD3 R208, R200, 0x400, RZ ;  /* 0x00000400c8d07810 */ /* 0x000fe40007ffe0ff */
        /* <DEDUP_REMOVED lines=10> */
[----:B------:R-:W-:-:S03]  /*1da0*/  IADD3 R201, R200, 0x2000, RZ ;  /* 0x00002000c8c97810 */ /* 0x000fc60007ffe0ff */
[----:B------:R-:W-:Y:S04]  /*1db0*/  STL [R1+0x10], R15 ;  /* 0x0000100f01007387 */ /* 0x000fe80000100800 */
[----:B------:R3:W-:Y:S01]  /*1dc0*/  STL [R1+0xc0], R5 ;  /* 0x0000c00501007387 */ /* 0x0007e20000100800 */
[----:B-1----:R-:W-:Y:S02]  /*1dd0*/  SHF.R.S32.HI R16, RZ, 0x1f, R16 ;  /* 0x0000001fff107819 */ /* 0x002fe40000011410 */
[----:B--2---:R-:W-:-:S05]  /*1de0*/  SHF.R.S32.HI R8, RZ, 0x1f, R168 ;  /* 0x0000001fff087819 */ /* 0x004fca00000114a8 */
[----:B------:R1:W-:Y:S01]  /*1df0*/  STL [R1+0xbc], R8 ;  /* 0x0000bc0801007387 */ /* 0x0003e20000100800 */
[----:B---3--:R-:W-:-:S05]  /*1e00*/  SHF.R.S32.HI R5, RZ, 0x1f, R139 ;  /* 0x0000001fff057819 */ /* 0x008fca000001148b */
[----:B------:R2:W-:Y:S04]  /*1e10*/  STL [R1+0xb8], R5 ;  /* 0x0000b80501007387 */ /* 0x0005e80000100800 */
[----:B------:R3:W-:Y:S01]  /*1e20*/  STL [R1+0xb4], R13 ;  /* 0x0000b40d01007387 */ /* 0x0007e20000100800 */
[----:B-1----:R-:W-:-:S05]  /*1e30*/  IADD3 R8, R250, 0x20, RZ ;  /* 0x00000020fa087810 */ /* 0x002fca0007ffe0ff */
[----:B------:R1:W-:Y:S01]  /*1e40*/  STL [R1], R8 ;  /* 0x0000000801007387 */ /* 0x0003e20000100800 */
[----:B--2---:R-:W-:Y:S02]  /*1e50*/  IADD3 R5, R250, 0x40, RZ ;  /* 0x00000040fa057810 */ /* 0x004fe40007ffe0ff */
[----:B---3--:R-:W-:Y:S02]  /*1e60*/  SHF.R.S32.HI R13, RZ, 0x1f, R3 ;  /* 0x0000001fff0d7819 */ /* 0x008fe40000011403 */
        /* <DEDUP_REMOVED lines=9> */
[----:B-1----:R-:W-:Y:S02]  /*1f00*/  SHF.R.S32.HI R8, RZ, 0x1f, R8 ;  /* 0x0000001fff087819 */ /* 0x002fe40000011408 */
[----:B------:R-:W-:Y:S02]  /*1f10*/  LOP3.LUT R9, R9, R24, RZ, 0x3c, !PT ;  /* 0x0000001809097212 */ /* 0x000fe400078e3cff */
[----:B------:R-:W-:-:S03]  /*1f20*/  IADD3 R19, R252, 0x38, RZ ;  /* 0x00000038fc137810 */ /* 0x000fc60007ffe0ff */
[----:B------:R-:W-:Y:S01]  /*1f30*/  IMAD.IADD R9, R7, 0x1, R9 ;  /* 0x0000000107097824 */ /* 0x000fe200078e0209 */
[----:B--2---:R-:W-:Y:S02]  /*1f40*/  SHF.R.S32.HI R13, RZ, 0x1f, R15 ;  /* 0x0000001fff0d7819 */ /* 0x004fe4000001140f */
[----:B------:R-:W-:-:S03]  /*1f50*/  IADD3 R15, R252, 0x50, RZ ;  /* 0x00000050fc0f7810 */ /* 0x000fc60007ffe0ff */
[----:B------:R1:W-:Y:S01]  /*1f60*/  STL [R1+0x6c], R13 ;  /* 0x00006c0d01007387 */ /* 0x0003e20000100800 */
[----:B---3--:R-:W-:-:S03]  /*1f70*/  IADD3 R16, R252, 0x48, RZ ;  /* 0x00000048fc107810 */ /* 0x008fc60007ffe0ff */
[----:B------:R2:W-:Y:S01]  /*1f80*/  STL [R1+0x90], R8 ;  /* 0x0000900801007387 */ /* 0x0005e20000100800 */
[----:B------:R-:W-:Y:S02]  /*1f90*/  SHF.R.S32.HI R16, RZ, 0x1f, R16 ;  /* 0x0000001fff107819 */ /* 0x000fe40000011410 */
        /* <DEDUP_REMOVED lines=8> */
[----:B------:R3:W-:Y:S01]  /*2020*/  STL [R1+0x60], R3 ;  /* 0x0000600301007387 */ /* 0x0007e20000100800 */
[----:B-1----:R-:W-:-:S02]  /*2030*/  IADD3 R13, R252, 0x58, RZ ;  /* 0x00000058fc0d7810 */ /* 0x002fc40007ffe0ff */
[----:B--2---:R-:W-:Y:S02]  /*2040*/  LOP3.LUT R8, R26, 0x8, R110, 0xf8, !PT ;  /* 0x000000081a087812 */ /* 0x004fe400078ef86e */
[----:B------:R-:W-:Y:S02]  /*2050*/  IADD3 R26, R252, 0x10, RZ ;  /* 0x00000010fc1a7810 */ /* 0x000fe40007ffe0ff */
[----:B---3--:R-:W-:Y:S02]  /*2060*/  LOP3.LUT R3, R5, R25, RZ, 0x3c, !PT ;  /* 0x0000001905037212 */ /* 0x008fe400078e3cff */
[----:B------:R-:W-:Y:S02]  /*2070*/  SHF.R.S32.HI R5, RZ, 0x3, R6 ;  /* 0x00000003ff057819 */ /* 0x000fe40000011406 */
[----:B------:R-:W-:Y:S01]  /*2080*/  LOP3.LUT R8, R8, R24, RZ, 0x3c, !PT ;  /* 0x0000001808087212 */ /* 0x000fe200078e3cff */
[----:B------:R-:W-:Y:S01]  /*2090*/  IMAD.IADD R6, R23, 0x1, R3 ;  /* 0x0000000117067824 */ /* 0x000fe200078e0203 */
[----:B------:R-:W-:Y:S01]  /*20a0*/  IADD3 R23, R252, 0x28, RZ ;  /* 0x00000028fc177810 */ /* 0x000fe20007ffe0ff */
[----:B------:R1:W-:Y:S01]  /*20b0*/  STL [R1+0x5c], R5 ;  /* 0x00005c0501007387 */ /* 0x0003e20000100800 */
        /* <DEDUP_REMOVED lines=11> */
[----:B------:R-:W-:Y:S02]  /*2170*/  IADD3 R24, R252, 0x20, RZ ;  /* 0x00000020fc187810 */ /* 0x000fe40007ffe0ff */
[----:B------:R-:W-:Y:S01]  /*2180*/  SEL R3, R12, 0xffffffe0, !P4 ;  /* 0xffffffe00c037807 */ /* 0x000fe20006000000 */
[----:B------:R3:W-:Y:S01]  /*2190*/  STL [R1+0xd4], R8 ;  /* 0x0000d40801007387 */ /* 0x0007e20000100800 */
[----:B------:R-:W-:-:S03]  /*21a0*/  IADD3 R25, R252, 0x18, RZ ;  /* 0x00000018fc197810 */ /* 0x000fc60007ffe0ff */
[----:B------:R-:W-:Y:S01]  /*21b0*/  STL [R1+0x8], R6 ;  /* 0x0000080601007387 */ /* 0x000fe20000100800 */
[----:B-1----:R-:W-:Y:S01]  /*21c0*/  SEL R5, R12, 0xffffffe0, !P0 ;  /* 0xffffffe00c057807 */ /* 0x002fe20004000000 */
[----:B------:R-:W-:Y:S01]  /*21d0*/  IMAD.IADD R199, R198, 0x1, R3 ;  /* 0x00000001c6c77824 */ /* 0x000fe200078e0203 */
[----:B------:R-:W-:Y:S01]  /*21e0*/  SHF.R.S32.HI R12, RZ, 0x1f, R27 ;  /* 0x0000001fff0c7819 */ /* 0x000fe2000001141b */
[----:B------:R-:W-:Y:S01]  /*21f0*/  IMAD.IADD R197, R3, 0x1, R196 ;  /* 0x0000000103c57824 */ /* 0x000fe200078e02c4 */
[----:B------:R-:W-:Y:S01]  /*2200*/  SHF.R.S32.HI R12, RZ, 0x1f, R24 ;  /* 0x0000001fff0c7819 */ /* 0x000fe20000011418 */
[----:B------:R-:W-:Y:S01]  /*2210*/  IMAD.IADD R0, R5, 0x1, R20 ;  /* 0x0000000105007824 */ /* 0x000fe200078e0214 */
[----:B------:R-:W-:Y:S02]  /*2220*/  SHF.R.S32.HI R12, RZ, 0x1f, R19 ;  /* 0x0000001fff0c7819 */ /* 0x000fe40000011413 */
[----:B------:R-:W-:Y:S02]  /*2230*/  SHF.R.S32.HI R25, RZ, 0x1f, R25 ;  /* 0x0000001fff197819 */ /* 0x000fe40000011419 */
[----:B------:R-:W-:-:S02]  /*2240*/  SHF.R.S32.HI R12, RZ, 0x1f, R15 ;  /* 0x0000001fff0c7819 */ /* 0x000fc4000001140f */
[----:B--2---:R-:W-:-:S05]  /*2250*/  LEA R2, R11, 0x6080, 0x1 ;  /* 0x000060800b027811 */ /* 0x004fca00078e08ff */
[----:B------:R1:W-:Y:S01]  /*2260*/  STL [R1+0xd0], R2 ;  /* 0x0000d00201007387 */ /* 0x0003e20000100800 */
[----:B---3--:R-:W-:-:S03]  /*2270*/  LEA R8, R9, 0x6080, 0x1 ;  /* 0x0000608009087811 */ /* 0x008fc600078e08ff */
        /* <DEDUP_REMOVED lines=8> */
.L_x_2983:
        /* <DEDUP_REMOVED lines=33> */
.L_x_2685:
[----:B------:R-:W-:-:S04]  /*2510*/  ISETP.NE.U32.AND P0, PT, RZ, c[0x0][0x368], PT ;  /* 0x0000da00ff007a0c */ /* 0x000fc80003f05070 */
[----:B------:R-:W-:-:S13]  /*2520*/  ISETP.NE.AND.EX P0, PT, RZ, c[0x0][0x36c], PT, P0 ;  /* 0x0000db00ff007a0c */ /* 0x000fda0003f05300 */
[----:B------:R-:W-:Y:S05]  /*2530*/  @!P0 BRA `(.L_x_2686) ;  /* 0x0000003000008947 */ /* 0x000fea0003800000 */
[----:B---3--:R-:W-:-:S05]  /*2540*/  IMAD.WIDE R4, R19, R18, c[0x0][0x368] ;  /* 0x0000da0013047625 */ /* 0x008fca00078e0212 */
[----:B------:R1:W5:Y:S01]  /*2550*/  LDG.E R14, [R4.64] ;  /* 0x00000008040e7981 */ /* 0x000362000c1e1900 */
[----:B------:R-:W-:Y:S05]  /*2560*/  BRA `(.L_x_2687) ;  /* 0x0000005000007947 */ /* 0x000fea0003800000 */
.L_x_2686:
[----:B------:R-:W-:Y:S01]  /*2570*/  MOV R14, UR6 ;  /* 0x00000006000e7c02 */ /* 0x000fe20008000f00 */
[----:B------:R-:W-:Y:S05]  /*2580*/  @!P3 BRA `(.L_x_2687) ;  /* 0x000000300000b947 */ /* 0x000fea0003800000 */
[----:B------:R-:W2:Y:S04]  /*2590*/  LDG.E R6, [R4.64] ;  /* 0x0000000804067981 */ /* 0x000ea8000c1e1900 */
[----:B------:R-:W2:Y:S02]  /*25a0*/  LDG.E R0, [R4.64+0x4] ;  /* 0x0000040804007981 */ /* 0x000ea4000c1e1900 */
[----:B--2---:R-:W-:Y:S02]  /*25b0*/  IADD3 R14, -R6, R0, RZ ;  /* 0x00000000060e7210 */ /* 0x004fe40007ffe1ff */
.L_x_2687:
        /* <DEDUP_REMOVED lines=43> */
.L_x_2690:
[----:B------:R-:W-:-:S13]  /*2870*/  ISETP.NE.AND P0, PT, R6, 0x1, PT ;  /* 0x000000010600780c */ /* 0x000fda0003f05270 */
[----:B------:R-:W-:-:S05]  /*2880*/  @P0 IMAD.HI.U32 R0, R3, c[0x0][0x330], RZ ;  /* 0x0000cc0003000a27 */ /* 0x000fca00078e00ff */
[----:B------:R-:W-:Y:S02]  /*2890*/  @P0 SHF.R.U32.HI R3, RZ, c[0x0][0x334], R0 ;  /* 0x0000cd00ff030a19 */ /* 0x000fe40000011600 */
.L_x_2691:
[----:B------:R-:W-:Y:S05]  /*28a0*/  BSYNC B0 ;  /* 0x0000000000007941 */ /* 0x000fea0003800000 */
.L_x_2689:
[----:B------:R-:W-:-:S05]  /*28b0*/  IMAD R3, R3, R6, c[0x0][0x32c] ;  /* 0x0000cb0003037624 */ /* 0x000fca00078e0206 */
[----:B------:R-:W-:-:S04]  /*28c0*/  IMNMX R4, R4, R3, PT ;  /* 0x0000000304047217 */ /* 0x000fc80003800200 */
.L_x_2688:
        /* <DEDUP_REMOVED lines=21> */
.L_x_2694:
[----:B------:R-:W-:-:S13]  /*2a20*/  ISETP.NE.AND P0, PT, R6, 0x1, PT ;  /* 0x000000010600780c */ /* 0x000fda0003f05270 */
[----:B------:R-:W-:-:S05]  /*2a30*/  @P0 IMAD.HI.U32 R4, R0, c[0x0][0x330], RZ ;  /* 0x0000cc0000040a27 */ /* 0x000fca00078e00ff */
[----:B------:R-:W-:Y:S02]  /*2a40*/  @P0 SHF.R.U32.HI R0, RZ, c[0x0][0x334], R4 ;  /* 0x0000cd00ff000a19 */ /* 0x000fe40000011604 */
.L_x_2695:
[----:B------:R-:W-:Y:S05]  /*2a50*/  BSYNC B0 ;  /* 0x0000000000007941 */ /* 0x000fea0003800000 */
.L_x_2693:
[----:B------:R-:W-:-:S05]  /*2a60*/  IMAD R0, R0, c[0x0][0x32c], RZ ;  /* 0x0000cb0000007a24 */ /* 0x000fca00078e02ff */
[----:B------:R-:W-:-:S04]  /*2a70*/  IMNMX R3, R3, R0, !PT ;  /* 0x0000000003037217 */ /* 0x000fc80007800200 */
.L_x_2692:
        /* <DEDUP_REMOVED lines=48> */
.L_x_2697:
[----:B------:R-:W-:Y:S05]  /*2d80*/  BSYNC B0 ;  /* 0x0000000000007941 */ /* 0x000fea0003800000 */
.L_x_2696:
        /* <DEDUP_REMOVED lines=17> */
[----:B------:R-:W2:Y:S01]  /*2ea0*/  S2R R10, SR_TID.X ;  /* 0x00000000000a7919 */ /* 0x000ea20000002100 */
[----:B------:R-:W-:Y:S02]  /*2eb0*/  SHF.R.S32.HI R3, RZ, 0x1f, R15 ;  /* 0x0000001fff037819 */ /* 0x000fe4000001140f */
[----:B------:R-:W-:Y:S01]  /*2ec0*/  LOP3.LUT R26, R16, 0xffff, RZ, 0xc0, !PT ;  /* 0x0000ffff101a7812 */ /* 0x000fe200078ec0ff */
[----:B------:R-:W3:Y:S04]  /*2ed0*/  LDL R13, [R1+0x4] ;  /* 0x00000400010d7983 */ /* 0x000ee80000100800 */
[----:B------:R-:W4:Y:S01]  /*2ee0*/  LDL R11, [R1+0x38] ;  /* 0x00003800010b7983 */ /* 0x000f220000100800 */
[----:B-12---:R-:W-:-:S04]  /*2ef0*/  SHF.R.S32.HI R9, RZ, 0x1f, R10 ;  /* 0x0000001fff097819 */ /* 0x006fc8000001140a */
[----:B------:R-:W-:-:S04]  /*2f00*/  LEA.HI R9, R9, R10, RZ, 0x2 ;  /* 0x0000000a09097211 */ /* 0x000fc800078f10ff */
[----:B------:R-:W-:-:S04]  /*2f10*/  SHF.R.S32.HI R9, RZ, 0x2, R9 ;  /* 0x00000002ff097819 */ /* 0x000fc80000011409 */
[C---:B------:R-:W-:Y:S02]  /*2f20*/  IADD3 R88, P0, R9.reuse, R15, RZ ;  /* 0x0000000f09587210 */ /* 0x040fe40007f1e0ff */
[----:B------:R-:W2:Y:S02]  /*2f30*/  LDL R15, [R1] ;  /* 0x00000000010f7983 */ /* 0x000ea40000100800 */
[----:B------:R-:W-:Y:S01]  /*2f40*/  LEA.HI.X.SX32 R89, R9, R3, 0x1, P0 ;  /* 0x0000000309597211 */ /* 0x000fe200000f0eff */
[----:B------:R-:W-:-:S04]  /*2f50*/  IMAD.WIDE.U32 R4, R88, c[0x0][0x238], R250 ;  /* 0x00008e0058047a25 */ /* 0x000fc800078e00fa */
[----:B------:R-:W-:Y:S01]  /*2f60*/  IMAD R3, R89, c[0x0][0x238], RZ ;  /* 0x00008e0059037a24 */ /* 0x000fe200078e02ff */
[----:B------:R-:W-:Y:S02]  /*2f70*/  IADD3 R31, R0, -0x1, RZ ;  /* 0xffffffff001f7810 */ /* 0x000fe40007ffe0ff */
[----:B------:R-:W-:Y:S01]  /*2f80*/  SHF.R.S32.HI R10, RZ, 0x1f, R19 ;  /* 0x0000001fff0a7819 */ /* 0x000fe20000011413 */
[----:B------:R-:W-:-:S03]  /*2f90*/  IMAD R3, R88, c[0x0][0x23c], R3 ;  /* 0x00008f0058037a24 */ /* 0x000fc600078e0203 */
[----:B------:R-:W-:Y:S01]  /*2fa0*/  SEL R12, R10, RZ, !P4 ;  /* 0x000000ff0a0c7207 */ /* 0x000fe20006000000 */
[----:B------:R-:W-:Y:S02]  /*2fb0*/  IMAD.IADD R5, R5, 0x1, R3 ;  /* 0x0000000105057824 */ /* 0x000fe400078e0203 */
[----:B------:R-:W-:Y:S01]  /*2fc0*/  IMAD R3, R31, -0x30, R2 ;  /* 0xffffffd01f037824 */ /* 0x000fe200078e0202 */
[----:B------:R-:W-:Y:S01]  /*2fd0*/  SEL R16, R19, RZ, !P4 ;  /* 0x000000ff13107207 */ /* 0x000fe20006000000 */
[----:B------:R-:W-:-:S03]  /*2fe0*/  IMAD R0, R12, c[0x0][0x248], RZ ;  /* 0x000092000c007a24 */ /* 0x000fc600078e02ff */
[----:B------:R-:W-:Y:S01]  /*2ff0*/  IMNMX R3, R3, 0x30, PT ;  /* 0x0000003003037817 */ /* 0x000fe20003800200 */
[----:B------:R-:W-:Y:S02]  /*3000*/  IMAD.MOV.U32 R128, RZ, RZ, 0x30 ;  /* 0x00000030ff807424 */ /* 0x000fe400078e00ff */
[----:B------:R-:W-:-:S04]  /*3010*/  IMAD.WIDE.U32 R4, R26, c[0x0][0x240], R4 ;  /* 0x000090001a047a25 */ /* 0x000fc800078e0004 */
[----:B------:R-:W-:Y:S02]  /*3020*/  IMAD R6, R16, c[0x0][0x24c], R0 ;  /* 0x0000930010067a24 */ /* 0x000fe400078e0200 */
[----:B------:R-:W-:Y:S02]  /*3030*/  IMAD.IADD R0, R3, 0x1, -R9 ;  /* 0x0000000103007824 */ /* 0x000fe400078e0a09 */
[----:B------:R-:W-:Y:S02]  /*3040*/  IMAD R142, R128, c[0x0][0x23c], RZ ;  /* 0x00008f00808e7a24 */ /* 0x000fe400078e02ff */
[----:B------:R-:W-:Y:S02]  /*3050*/  IMAD R5, R26, c[0x0][0x244], R5 ;  /* 0x000091001a057a24 */ /* 0x000fe400078e0205 */
[----:B------:R-:W-:Y:S01]  /*3060*/  IMAD.WIDE.U32 R132, R128, c[0x0][0x238], RZ ;  /* 0x00008e0080847a25 */ /* 0x000fe200078e00ff */
[----:B------:R-:W-:-:S03]  /*3070*/  ISETP.GE.AND P1, PT, R0, 0x1, PT ;  /* 0x000000010000780c */ /* 0x000fc60003f26270 */
[----:B------:R-:W-:Y:S02]  /*3080*/  IMAD.IADD R142, R133, 0x1, R142 ;  /* 0x00000001858e7824 */ /* 0x000fe400078e028e */
[----:B------:R-:W-:Y:S01]  /*3090*/  IMAD.WIDE.U32 R92, R16, c[0x0][0x248], R4 ;  /* 0x00009200105c7a25 */ /* 0x000fe200078e0004 */
[----:B------:R-:W-:-:S03]  /*30a0*/  SHF.R.S32.HI R4, RZ, 0x1f, R31 ;  /* 0x0000001fff047819 */ /* 0x000fc6000001141f */
[----:B------:R-:W-:Y:S02]  /*30b0*/  IMAD R3, R142, R31, RZ ;  /* 0x0000001f8e037224 */ /* 0x000fe400078e02ff */
[----:B------:R-:W-:Y:S02]  /*30c0*/  IMAD.IADD R91, R93, 0x1, R6 ;  /* 0x000000015d5b7824 */ /* 0x000fe400078e0206 */
[----:B------:R-:W-:Y:S02]  /*30d0*/  IMAD.MOV.U32 R90, RZ, RZ, R92 ;  /* 0x000000ffff5a7224 */ /* 0x000fe400078e005c */
[-C--:B------:R-:W-:Y:S02]  /*30e0*/  IMAD R3, R4, R132.reuse, R3 ;  /* 0x0000008404037224 */ /* 0x080fe400078e0203 */
[----:B------:R-:W-:Y:S01]  /*30f0*/  IMAD.WIDE.U32 R8, R31, R132, R90 ;  /* 0x000000841f087225 */ /* 0x000fe200078e005a */
[----:B------:R-:W-:-:S03]  /*3100*/  ISETP.GE.AND P5, PT, R250, c[0x0][0x1d4], PT ;  /* 0x00007500fa007a0c */ /* 0x000fc60003fa6270 */
[----:B------:R-:W-:Y:S01]  /*3110*/  IMAD.IADD R3, R9, 0x1, R3 ;  /* 0x0000000109037824 */ /* 0x000fe200078e0203 */
[----:B------:R-:W-:Y:S01]  /*3120*/  @P1 LEA R4, P0, R8, c[0x0][0x220], 0x1 ;  /* 0x0000880008041a11 */ /* 0x000fe200078008ff */
[----:B------:R-:W-:-:S03]  /*3130*/  IMAD.MOV.U32 R143, RZ, RZ, c[0x0][0x238] ;  /* 0x00008e00ff8f7624 */ /* 0x000fc600078e00ff */
[----:B------:R-:W-:Y:S02]  /*3140*/  @P1 LEA.HI.X R5, R8, c[0x0][0x224], R3, 0x1, P0 ;  /* 0x0000890008051a11 */ /* 0x000fe400000f0c03 */
[----:B------:R-:W-:Y:S01]  /*3150*/  ISETP.GT.AND P0, PT, R0, 0x20, PT ;  /* 0x000000200000780c */ /* 0x000fe20003f04270 */
[----:B------:R-:W-:-:S05]  /*3160*/  IMAD.MOV.U32 R141, RZ, RZ, 0x5 ;  /* 0x00000005ff8d7424 */ /* 0x000fca00078e00ff */
[C---:B------:R-:W-:Y:S01]  /*3170*/  SHF.L.U64.HI R141, R143.reuse, R141, c[0x0][0x23c] ;  /* 0x00008f008f8d7619 */ /* 0x040fe2000001028d */
[----:B------:R-:W-:Y:S01]  /*3180*/  IMAD.SHL.U32 R143, R143, 0x20, RZ ;  /* 0x000000208f8f7824 */ /* 0x000fe200078e00ff */
[----:B---3--:R-:W-:Y:S01]  /*3190*/  ISETP.GE.AND P2, PT, R13, c[0x0][0x1d4], PT ;  /* 0x000075000d007a0c */ /* 0x008fe20003f46270 */
[----:B----4-:R-:W-:-:S05]  /*31a0*/  @P1 IMAD.SHL.U32 R0, R11, 0x2, RZ ;  /* 0x000000020b001824 */ /* 0x010fca00078e00ff */
[----:B------:R-:W-:Y:S01]  /*31b0*/  @!PT LDS RZ, [RZ] ;  /* 0x00000000fffff984 */ /* 0x000fe20000000800 */
[----:B------:R-:W-:Y:S01]  /*31c0*/  @!PT LDS RZ, [RZ] ;  /* 0x00000000fffff984 */ /* 0x000fe20000000800 */
[----:B------:R-:W-:Y:S01]  /*31d0*/  @!PT LDS RZ, [RZ] ;  /* 0x00000000fffff984 */ /* 0x000fe20000000800 */
[----:B------:R1:W-:Y:S01]  /*31e0*/  @P1 LDGSTS.E.BYPASS.LTC128B.128 [R0+0x3c80], [R4.64], !P5 ;  /* 0x03c8000004001fae */ /* 0x0003e2000e901d48 */
[----:B--2---:R-:W-:-:S13]  /*31f0*/  ISETP.GE.AND P3, PT, R15, c[0x0][0x1d4], PT ;  /* 0x000075000f007a0c */ /* 0x004fda0003f66270 */
        /* <DEDUP_REMOVED lines=32> */
[----:B------:R-:W2:Y:S04]  /*3400*/  LDL R21, [R1+0x64] ;  /* 0x0000640001157983 */ /* 0x000ea80000100800 */
[----:B------:R-:W3:Y:S01]  /*3410*/  LDL R27, [R1+0x68] ;  /* 0x00006800011b7983 */ /* 0x000ee20000100800 */
[----:B------:R-:W-:Y:S01]  /*3420*/  IMAD R0, R13, c[0x0][0x280], RZ ;  /* 0x0000a0000d007a24 */ /* 0x000fe200078e02ff */
[----:B------:R-:W-:Y:S01]  /*3430*/  ISETP.GE.AND P1, PT, R137, c[0x0][0x27c], PT ;  /* 0x00009f0089007a0c */ /* 0x000fe20003f26270 */
[----:B------:R-:W-:Y:S01]  /*3440*/  IMAD R6, R12, c[0x0][0x268], RZ ;  /* 0x00009a000c067a24 */ /* 0x000fe200078e02ff */
[----:B------:R-:W-:Y:S01]  /*3450*/  ISETP.GE.AND P3, PT, R136, c[0x0][0x27c], PT ;  /* 0x00009f0088007a0c */ /* 0x000fe20003f66270 */
[----:B------:R-:W-:Y:S01]  /*3460*/  IMAD R3, R13, c[0x0][0x290], RZ ;  /* 0x0000a4000d037a24 */ /* 0x000fe200078e02ff */
[----:B------:R-:W-:Y:S01]  /*3470*/  MOV R144, c[0x0][0x27c] ;  /* 0x00009f0000907a02 */ /* 0x000fe20000000f00 */
[C---:B------:R-:W-:Y:S01]  /*3480*/  IMAD R0, R138.reuse, c[0x0][0x284], R0 ;  /* 0x0000a1008a007a24 */ /* 0x040fe200078e0200 */
[----:B------:R-:W-:Y:S01]  /*3490*/  LOP3.LUT R209, R209, 0xffffffef, RZ, 0xc0, !PT ;  /* 0xffffffefd1d17812 */ /* 0x000fe200078ec0ff */
[----:B------:R-:W-:Y:S01]  /*34a0*/  IMAD.WIDE.U32 R12, R138, c[0x0][0x280], R110 ;  /* 0x0000a0008a0c7a25 */ /* 0x000fe200078e006e */
[----:B------:R-:W-:Y:S01]  /*34b0*/  ISETP.GE.AND P0, PT, R144, 0x1, PT ;  /* 0x000000019000780c */ /* 0x000fe20003f06270 */
[----:B------:R-:W-:Y:S01]  /*34c0*/  ULDC.U8 UR5, c[0x0][0x298] ;  /* 0x0000a60000057ab9 */ /* 0x000fe20000000000 */
[----:B------:R-:W-:Y:S01]  /*34d0*/  LOP3.LUT R209, R209, 0xfffffff7, RZ, 0xc0, !PT ;  /* 0xfffffff7d1d17812 */ /* 0x000fe200078ec0ff */
[----:B------:R-:W-:Y:S01]  /*34e0*/  IMAD.WIDE.U32 R4, R26, c[0x0][0x260], R250 ;  /* 0x000098001a047a25 */ /* 0x000fe200078e00fa */
[----:B------:R-:W-:-:S03]  /*34f0*/  IADD3 R13, R0, R13, RZ ;  /* 0x0000000d000d7210 */ /* 0x000fc60007ffe0ff */
[----:B------:R-:W-:-:S04]  /*3500*/  IMAD.WIDE.U32 R10, R138, c[0x0][0x280], R164 ;  /* 0x0000a0008a0a7a25 */ /* 0x000fc800078e00a4 */
[----:B------:R-:W-:Y:S02]  /*3510*/  IMAD.IADD R124, R14, 0x1, R17 ;  /* 0x000000010e7c7824 */ /* 0x000fe400078e0211 */
[----:B------:R-:W-:Y:S02]  /*3520*/  IMAD R5, R26, c[0x0][0x264], R5 ;  /* 0x000099001a057a24 */ /* 0x000fe400078e0205 */
[----:B------:R-:W-:Y:S01]  /*3530*/  IMAD.IADD R17, R11, 0x1, R0 ;  /* 0x000000010b117824 */ /* 0x000fe200078e0200 */
[----:B------:R-:W-:Y:S01]  /*3540*/  SEL R0, RZ, c[0x0][0x27c], !P2 ;  /* 0x00009f00ff007a07 */ /* 0x000fe20005000000 */
[C---:B------:R-:W-:Y:S01]  /*3550*/  IMAD R25, R16.reuse, c[0x0][0x26c], R6 ;  /* 0x00009b0010197a24 */ /* 0x040fe200078e0206 */
[----:B------:R-:W-:Y:S01]  /*3560*/  SEL R6, RZ, c[0x0][0x27c], !P3 ;  /* 0x00009f00ff067a07 */ /* 0x000fe20005800000 */
[----:B------:R-:W-:Y:S01]  /*3570*/  IMAD.WIDE.U32 R82, R16, c[0x0][0x268], R4 ;  /* 0x00009a0010527a25 */ /* 0x000fe200078e0004 */
[----:B------:R-:W-:Y:S02]  /*3580*/  MOV R16, R10 ;  /* 0x0000000a00107202 */ /* 0x000fe40000000f00 */
[----:B------:R-:W-:Y:S01]  /*3590*/  SEL R10, RZ, c[0x0][0x27c], !P1 ;  /* 0x00009f00ff0a7a07 */ /* 0x000fe20004800000 */
[----:B------:R-:W-:-:S02]  /*35a0*/  IMAD R3, R138, c[0x0][0x294], R3 ;  /* 0x0000a5008a037a24 */ /* 0x000fc400078e0203 */
[----:B------:R-:W-:-:S04]  /*35b0*/  IMAD.WIDE.U32 R4, R138, c[0x0][0x290], R110 ;  /* 0x0000a4008a047a25 */ /* 0x000fc800078e006e */
[----:B------:R-:W-:Y:S01]  /*35c0*/  IMAD.WIDE.U32 R14, R138, c[0x0][0x290], R164 ;  /* 0x0000a4008a0e7a25 */ /* 0x000fe200078e00a4 */
[----:B------:R-:W-:-:S03]  /*35d0*/  IADD3 R11, R3, R5, RZ ;  /* 0x00000005030b7210 */ /* 0x000fc60007ffe0ff */
[----:B------:R-:W-:Y:S02]  /*35e0*/  IMAD.IADD R0, R110, 0x1, R0 ;  /* 0x000000016e007824 */ /* 0x000fe400078e0200 */
[----:B------:R-:W-:Y:S02]  /*35f0*/  IMAD.IADD R15, R15, 0x1, R3 ;  /* 0x000000010f0f7824 */ /* 0x000fe400078e0203 */
[----:B------:R-:W-:Y:S01]  /*3600*/  IMAD.IADD R3, R137, 0x1, R10 ;  /* 0x0000000189037824 */ /* 0x000fe200078e020a */
[----:B------:R-:W-:Y:S01]  /*3610*/  SHF.R.S32.HI R5, RZ, 0x1f, R0 ;  /* 0x0000001fff057819 */ /* 0x000fe20000011400 */
[----:B------:R-:W-:Y:S01]  /*3620*/  IMAD.IADD R6, R136, 0x1, R6 ;  /* 0x0000000188067824 */ /* 0x000fe200078e0206 */
[----:B------:R-:W-:Y:S01]  /*3630*/  MOV R10, R4 ;  /* 0x00000004000a7202 */ /* 0x000fe20000000f00 */
[----:B------:R-:W-:Y:S01]  /*3640*/  IMAD.MOV.U32 R145, RZ, RZ, c[0x0][0x2b8] ;  /* 0x0000ae00ff917624 */ /* 0x000fe200078e00ff */
[----:B------:R-:W-:Y:S01]  /*3650*/  LEA.HI R4, R5, R0, RZ, 0x5 ;  /* 0x0000000005047211 */ /* 0x000fe200078f28ff */
[----:B------:R-:W-:Y:S01]  /*3660*/  IMAD.WIDE.U32 R106, R8, c[0x0][0x2b0], RZ ;  /* 0x0000ac00086a7a25 */ /* 0x000fe200078e00ff */
[----:B------:R-:W-:-:S02]  /*3670*/  SHF.R.S32.HI R18, RZ, 0x1f, R3 ;  /* 0x0000001fff127819 */ /* 0x000fc40000011403 */
[----:B------:R-:W-:Y:S01]  /*3680*/  LEA.HI R5, R5, R0, RZ, 0x3 ;  /* 0x0000000005057211 */ /* 0x000fe200078f18ff */
[C---:B------:R-:W-:Y:S01]  /*3690*/  IMAD R134, R128.reuse, c[0x0][0x284], RZ ;  /* 0x0000a10080867a24 */ /* 0x040fe200078e02ff */
[----:B------:R-:W-:Y:S01]  /*36a0*/  SHF.R.S32.HI R0, RZ, 0x1f, R6 ;  /* 0x0000001fff007819 */ /* 0x000fe20000011406 */
[C---:B------:R-:W-:Y:S01]  /*36b0*/  IMAD R135, R128.reuse, c[0x0][0x294], RZ ;  /* 0x0000a50080877a24 */ /* 0x040fe200078e02ff */
[----:B------:R-:W-:Y:S01]  /*36c0*/  SHF.R.S32.HI R20, RZ, 0x5, R4 ;  /* 0x00000005ff147819 */ /* 0x000fe20000011404 */
[----:B------:R-:W-:Y:S01]  /*36d0*/  IMAD.WIDE.U32 R130, R128, c[0x0][0x280], RZ ;  /* 0x0000a00080827a25 */ /* 0x000fe200078e00ff */
[CC--:B------:R-:W-:Y:S02]  /*36e0*/  LEA.HI R4, R18.reuse, R3.reuse, RZ, 0x3 ;  /* 0x0000000312047211 */ /* 0x0c0fe400078f18ff */
[----:B------:R-:W-:Y:S01]  /*36f0*/  LEA.HI R18, R18, R3, RZ, 0x5 ;  /* 0x0000000312127211 */ /* 0x000fe200078f28ff */
[----:B------:R-:W-:Y:S01]  /*3700*/  IMAD R23, R20, 0x600, R7 ;  /* 0x0000060014177824 */ /* 0x000fe200078e0207 */
[-C--:B------:R-:W-:Y:S01]  /*3710*/  LEA.HI R3, R0, R6.reuse, RZ, 0x3 ;  /* 0x0000000600037211 */ /* 0x080fe200078f18ff */
[----:B------:R-:W-:Y:S01]  /*3720*/  IMAD.WIDE.U32 R100, R126, c[0x0][0x280], R16 ;  /* 0x0000a0007e647a25 */ /* 0x000fe200078e0010 */
[----:B------:R-:W-:-:S02]  /*3730*/  LEA.HI R0, R0, R6, RZ, 0x5 ;  /* 0x0000000600007211 */ /* 0x000fc400078f28ff */
[----:B------:R-:W-:Y:S01]  /*3740*/  SHF.R.S32.HI R18, RZ, 0x5, R18 ;  /* 0x00000005ff127819 */ /* 0x000fe20000011412 */
[----:B------:R-:W-:Y:S01]  /*3750*/  IMAD.WIDE.U32 R98, R126, c[0x0][0x290], R14 ;  /* 0x0000a4007e627a25 */ /* 0x000fe200078e000e */
[----:B------:R-:W-:Y:S02]  /*3760*/  SHF.R.S32.HI R0, RZ, 0x5, R0 ;  /* 0x00000005ff007819 */ /* 0x000fe40000011400 */
[----:B------:R-:W-:Y:S01]  /*3770*/  ISETP.NE.AND P4, PT, R145, 0x1, PT ;  /* 0x000000019100780c */ /* 0x000fe20003f85270 */
[----:B------:R-:W-:Y:S01]  /*3780*/  IMAD.WIDE.U32 R128, R128, c[0x0][0x290], RZ ;  /* 0x0000a40080807a25 */ /* 0x000fe200078e00ff */
[----:B------:R-:W-:Y:S02]  /*3790*/  LOP3.LUT R87, R5, 0xfffffff8, RZ, 0xc0, !PT ;  /* 0xfffffff805577812 */ /* 0x000fe400078ec0ff */
[----:B------:R-:W-:Y:S01]  /*37a0*/  LOP3.LUT R86, R4, 0xfffffff8, RZ, 0xc0, !PT ;  /* 0xfffffff804567812 */ /* 0x000fe200078ec0ff */
[----:B------:R-:W-:Y:S01]  /*37b0*/  IMAD.WIDE.U32 R104, R26, c[0x0][0x1e8], RZ ;  /* 0x00007a001a687a25 */ /* 0x000fe200078e00ff */
[----:B------:R-:W-:-:S02]  /*37c0*/  LOP3.LUT R85, R3, 0xfffffff8, RZ, 0xc0, !PT ;  /* 0xfffffff803557812 */ /* 0x000fc400078ec0ff */
[----:B------:R-:W-:Y:S01]  /*37d0*/  IADD3 R134, R131, R134, RZ ;  /* 0x0000008683867210 */ /* 0x000fe20007ffe0ff */
[----:B------:R-:W-:Y:S01]  /*37e0*/  IMAD.WIDE.U32 R102, R26, c[0x0][0x210], RZ ;  /* 0x000084001a667a25 */ /* 0x000fe200078e00ff */
[----:B------:R-:W-:Y:S02]  /*37f0*/  SHF.R.S32.HI R63, RZ, 0x3, R5 ;  /* 0x00000003ff3f7819 */ /* 0x000fe40000011405 */
[----:B------:R-:W-:Y:S01]  /*3800*/  SHF.R.S32.HI R62, RZ, 0x3, R4 ;  /* 0x00000003ff3e7819 */ /* 0x000fe20000011404 */
[C---:B------:R-:W-:Y:S01]  /*3810*/  IMAD.WIDE.U32 R96, R126.reuse, c[0x0][0x280], R12 ;  /* 0x0000a0007e607a25 */ /* 0x040fe200078e000c */
[----:B------:R-:W-:Y:S02]  /*3820*/  @P4 LOP3.LUT R209, R209, 0x8, RZ, 0xfc, !PT ;  /* 0x00000008d1d14812 */ /* 0x000fe400078efcff */
[----:B------:R-:W-:Y:S01]  /*3830*/  SHF.R.S32.HI R61, RZ, 0x3, R3 ;  /* 0x00000003ff3d7819 */ /* 0x000fe20000011403 */
[----:B------:R-:W-:Y:S01]  /*3840*/  IMAD.WIDE.U32 R94, R126, c[0x0][0x290], R10 ;  /* 0x0000a4007e5e7a25 */ /* 0x000fe200078e000a */
[----:B------:R-:W-:-:S02]  /*3850*/  SHF.R.S32.HI R117, RZ, 0x1f, R87 ;  /* 0x0000001fff757819 */ /* 0x000fc40000011457 */
[----:B------:R-:W-:Y:S01]  /*3860*/  SHF.R.S32.HI R116, RZ, 0x1f, R86 ;  /* 0x0000001fff747819 */ /* 0x000fe20000011456 */
[----:B------:R-:W-:Y:S01]  /*3870*/  IMAD.IADD R135, R129, 0x1, R135 ;  /* 0x0000000181877824 */ /* 0x000fe200078e0287 */
[----:B------:R-:W-:Y:S01]  /*3880*/  SHF.R.S32.HI R115, RZ, 0x1f, R85 ;  /* 0x0000001fff737819 */ /* 0x000fe20000011455 */
[C---:B------:R-:W-:Y:S01]  /*3890*/  IMAD R123, R26.reuse, c[0x0][0x1ec], R105 ;  /* 0x00007b001a7b7a24 */ /* 0x040fe200078e0269 */
[----:B------:R-:W-:Y:S01]  /*38a0*/  @P0 LOP3.LUT R209, R209, 0x10, RZ, 0xfc, !PT ;  /* 0x00000010d1d10812 */ /* 0x000fe200078efcff */
[----:B------:R-:W-:Y:S02]  /*38b0*/  IMAD R122, R26, c[0x0][0x214], R103 ;  /* 0x000085001a7a7a24 */ /* 0x000fe400078e0267 */
[----:B------:R-:W-:Y:S01]  /*38c0*/  IMAD.IADD R84, R83, 0x1, R25 ;  /* 0x0000000153547824 */ /* 0x000fe200078e0219 */
[C---:B--2---:R-:W-:Y:S02]  /*38d0*/  LOP3.LUT R19, R21.reuse, 0x18, R5, 0xf8, !PT ;  /* 0x0000001815137812 */ /* 0x044fe400078ef805 */
[----:B------:R-:W-:-:S02]  /*38e0*/  LOP3.LUT R6, R21, 0x18, R4, 0xf8, !PT ;  /* 0x0000001815067812 */ /* 0x000fc400078ef804 */
[-C--:B---3--:R-:W-:Y:S02]  /*38f0*/  LOP3.LUT R22, R19, R27.reuse, RZ, 0x3c, !PT ;  /* 0x0000001b13167212 */ /* 0x088fe400078e3cff */
[----:B------:R-:W-:Y:S01]  /*3900*/  LOP3.LUT R19, R21, 0x18, R3, 0xf8, !PT ;  /* 0x0000001815137812 */ /* 0x000fe200078ef803 */
[--C-:B------:R-:W-:Y:S01]  /*3910*/  IMAD R21, R18, 0x600, R7.reuse ;  /* 0x0000060012157824 */ /* 0x100fe200078e0207 */
[-C--:B------:R-:W-:Y:S01]  /*3920*/  LOP3.LUT R20, R6, R27.reuse, RZ, 0x3c, !PT ;  /* 0x0000001b06147212 */ /* 0x080fe200078e3cff */
[----:B------:R-:W-:Y:S01]  /*3930*/  IMAD R18, R0, 0x600, R7 ;  /* 0x0000060000127824 */ /* 0x000fe200078e0207 */
[----:B------:R-:W-:Y:S01]  /*3940*/  LOP3.LUT R6, R19, R27, RZ, 0x3c, !PT ;  /* 0x0000001b13067212 */ /* 0x000fe200078e3cff */
[----:B------:R-:W-:Y:S01]  /*3950*/  IMAD R0, R9, c[0x0][0x2b0], RZ ;  /* 0x0000ac0009007a24 */ /* 0x000fe200078e02ff */
[----:B------:R-:W-:Y:S01]  /*3960*/  IADD3 R22, R23, R22, RZ ;  /* 0x0000001617167210 */ /* 0x000fe20007ffe0ff */
[----:B------:R-:W-:Y:S01]  /*3970*/  IMAD R9, R24, c[0x0][0x290], RZ ;  /* 0x0000a40018097a24 */ /* 0x000fe200078e02ff */
[----:B------:R-:W-:Y:S01]  /*3980*/  IADD3 R19, R18, R6, RZ ;  /* 0x0000000612137210 */ /* 0x000fe20007ffe0ff */
[----:B------:R-:W-:Y:S01]  /*3990*/  IMAD R6, R24, c[0x0][0x280], RZ ;  /* 0x0000a00018067a24 */ /* 0x000fe200078e02ff */
[----:B------:R-:W-:Y:S01]  /*39a0*/  SHF.L.U32 R113, R22, 0x1, RZ ;  /* 0x0000000116717819 */ /* 0x000fe200000006ff */
[----:B------:R-:W-:Y:S01]  /*39b0*/  IMAD R18, R8, c[0x0][0x2b4], R0 ;  /* 0x0000ad0008127a24 */ /* 0x000fe200078e0200 */
[----:B------:R-:W-:Y:S01]  /*39c0*/  SHF.L.U32 R109, R19, 0x1, RZ ;  /* 0x00000001136d7819 */ /* 0x000fe200000006ff */
[----:B------:R-:W-:-:S02]  /*39d0*/  IMAD R8, R126, c[0x0][0x284], R6 ;  /* 0x0000a1007e087a24 */ /* 0x000fc400078e0206 */
[----:B------:R-:W-:Y:S01]  /*39e0*/  IMAD R6, R126, c[0x0][0x294], R9 ;  /* 0x0000a5007e067a24 */ /* 0x000fe200078e0209 */
[----:B------:R-:W-:Y:S01]  /*39f0*/  IADD3 R121, R107, R18, RZ ;  /* 0x000000126b797210 */ /* 0x000fe20007ffe0ff */
[----:B------:R-:W-:Y:S01]  /*3a00*/  IMAD.IADD R20, R21, 0x1, R20 ;  /* 0x0000000115147824 */ /* 0x000fe200078e0214 */
[----:B------:R-:W-:Y:S01]  /*3a10*/  IADD3 R120, R101, R8, RZ ;  /* 0x0000000865787210 */ /* 0x000fe20007ffe0ff */
[----:B------:R-:W-:Y:S01]  /*3a20*/  IMAD R0, R170, 0x40, R138 ;  /* 0x00000040aa007824 */ /* 0x000fe200078e028a */
[----:B------:R-:W-:Y:S01]  /*3a30*/  IADD3 R119, R99, R6, RZ ;  /* 0x0000000663777210 */ /* 0x000fe20007ffe0ff */
[----:B------:R-:W-:Y:S02]  /*3a40*/  IMAD.IADD R118, R8, 0x1, R97 ;  /* 0x0000000108767824 */ /* 0x000fe400078e0261 */
[----:B------:R-:W-:Y:S02]  /*3a50*/  IMAD.IADD R114, R6, 0x1, R95 ;  /* 0x0000000106727824 */ /* 0x000fe400078e025f */
[----:B------:R-:W-:Y:S01]  /*3a60*/  IMAD.SHL.U32 R112, R20, 0x2, RZ ;  /* 0x0000000214707824 */ /* 0x000fe200078e00ff */
[----:B------:R-:W-:Y:S06]  /*3a70*/  BAR.SYNC.DEFER_BLOCKING 0x0 ;  /* 0x0000000000007b1d */ /* 0x000fec0000010000 */
.L_x_2725:
        /* <DEDUP_REMOVED lines=107> */
.L_x_2703:
[----:B------:R-:W-:Y:S05]  /*4130*/  BSYNC B0 ;  /* 0x0000000000007941 */ /* 0x000fea0003800000 */
.L_x_2702:
        /* <DEDUP_REMOVED lines=95> */
.L_x_2706:
[----:B------:R-:W-:Y:S05]  /*4730*/  BSYNC B0 ;  /* 0x0000000000007941 */ /* 0x000fea0003800000 */
.L_x_2705:
        /* <DEDUP_REMOVED lines=61> */
.L_x_2708:
[----:B------:R-:W-:Y:S05]  /*4b10*/  BSYNC B0 ;  /* 0x0000000000007941 */ /* 0x000fea0003800000 */
.L_x_2707:
        /* <DEDUP_REMOVED lines=64> */
.L_x_2710:
[----:B------:R-:W-:Y:S05]  /*4f20*/  BSYNC B0 ;  /* 0x0000000000007941 */ /* 0x000fea0003800000 */
.L_x_2709:
        /* <DEDUP_REMOVED lines=61> */
.L_x_2712:
[----:B------:R-:W-:Y:S05]  /*5300*/  BSYNC B0 ;  /* 0x0000000000007941 */ /* 0x000fea0003800000 */
.L_x_2711:
        /* <DEDUP_REMOVED lines=61> */
.L_x_2714:
[----:B------:R-:W-:Y:S05]  /*56e0*/  BSYNC B0 ;  /* 0x0000000000007941 */ /* 0x000fea0003800000 */
.L_x_2713:
        /* <DEDUP_REMOVED lines=61> */
.L_x_2701:
        /* <DEDUP_REMOVED lines=47> */
.L_x_2716:
[----:B------:R-:W-:Y:S05]  /*5db0*/  BSYNC B0 ;  /* 0x0000000000007941 */ /* 0x000fea0003800000 */
.L_x_2715:
        /* <DEDUP_REMOVED lines=159> */
.L_x_2718:
[----:B------:R-:W-:Y:S05]  /*67b0*/  BSYNC B0 ;  /* 0x0000000000007941 */ /* 0x000fea0003800000 */
.L_x_2717:
        /* <DEDUP_REMOVED lines=122> */
.L_x_2720:
[----:B------:R-:W-:Y:S05]  /*6f60*/  BSYNC B0 ;  /* 0x0000000000007941 */ /* 0x000fea0003800000 */
.L_x_2719:
        /* <DEDUP_REMOVED lines=125> */
.L_x_2700:
        /* <DEDUP_REMOVED lines=51> */
.L_x_2704:
[----:B------:R-:W-:Y:S05]  /*7a70*/  BSYNC B1 ;  /* 0x0000000000017941 */ /* 0x000fea0003800000 */
.L_x_2699:
        /* <DEDUP_REMOVED lines=110> */
.L_x_2722:
[----:B------:R-:W-:Y:S05]  /*8160*/  BSYNC B0 ;  /* 0x0000000000007941 */ /* 0x000fea0003800000 */
.L_x_2721:
        /* <DEDUP_REMOVED lines=43> */
.L_x_2724:
[----:B------:R-:W-:Y:S05]  /*8420*/  BSYNC B0 ;  /* 0x0000000000007941 */ /* 0x000fea0003800000 */
.L_x_2723:
[----:B------:R-:W0:Y:S01]  /*8430*/  LDGDEPBAR ;  /* 0x00000000000079af */ /* 0x000e220000000000 */
[----:B------:R-:W-:Y:S01]  /*8440*/  IADD3 R31, R31, -0x1, RZ ;  /* 0xffffffff1f1f7810 */ /* 0x000fe20007ffe0ff */
[----:B------:R-:W-:-:S05]  /*8450*/  @P5 BRA `(.L_x_2725) ;  /* 0xffffb62000005947 */ /* 0x000fca000383ffff */
[----:B------:R-:W-:Y:S01]  /*8460*/  WARPSYNC 0xffffffff ;  /* 0xffffffff00007948 */ /* 0x000fe20003800000 */
[----:B------:R-:W-:Y:S06]  /*8470*/  BAR.SYNC.DEFER_BLOCKING 0x0 ;  /* 0x0000000000007b1d */ /* 0x000fec0000010000 */
.L_x_2698:
        /* <DEDUP_REMOVED lines=23> */
.L_x_2728:
[----:B------:R-:W-:-:S13]  /*85f0*/  ISETP.NE.AND P0, PT, R4, 0x1, PT ;  /* 0x000000010400780c */ /* 0x000fda0003f05270 */
[----:B------:R-:W-:-:S05]  /*8600*/  @P0 IMAD.HI.U32 R0, R2, c[0x0][0x330], RZ ;  /* 0x0000cc0002000a27 */ /* 0x000fca00078e00ff */
[----:B------:R-:W-:Y:S02]  /*8610*/  @P0 SHF.R.U32.HI R2, RZ, c[0x0][0x334], R0 ;  /* 0x0000cd00ff020a19 */ /* 0x000fe40000011600 */
.L_x_2729:
[----:B------:R-:W-:Y:S05]  /*8620*/  BSYNC B0 ;  /* 0x0000000000007941 */ /* 0x000fea0003800000 */
.L_x_2727:
[----:B------:R-:W-:-:S05]  /*8630*/  IMAD R2, R2, R4, c[0x0][0x32c] ;  /* 0x0000cb0002027624 */ /* 0x000fca00078e0204 */
[----:B------:R-:W-:-:S04]  /*8640*/  IMNMX R3, R3, R2, PT ;  /* 0x0000000203037217 */ /* 0x000fc80003800200 */
.L_x_2726:
        /* <DEDUP_REMOVED lines=21> */
.L_x_2732:
[----:B------:R-:W-:-:S04]  /*87a0*/  MOV R3, c[0x0][0x32c] ;  /* 0x0000cb0000037a02 */ /* 0x000fc80000000f00 */
[----:B------:R-:W-:-:S13]  /*87b0*/  ISETP.NE.AND P0, PT, R3, 0x1, PT ;  /* 0x000000010300780c */ /* 0x000fda0003f05270 */
[----:B------:R-:W-:-:S05]  /*87c0*/  @P0 IMAD.HI.U32 R3, R0, c[0x0][0x330], RZ ;  /* 0x0000cc0000030a27 */ /* 0x000fca00078e00ff */
[----:B------:R-:W-:Y:S02]  /*87d0*/  @P0 SHF.R.U32.HI R0, RZ, c[0x0][0x334], R3 ;  /* 0x0000cd00ff000a19 */ /* 0x000fe40000011603 */
.L_x_2733:
[----:B------:R-:W-:Y:S05]  /*87e0*/  BSYNC B0 ;  /* 0x0000000000007941 */ /* 0x000fea0003800000 */
.L_x_2731:
[----:B------:R-:W-:-:S05]  /*87f0*/  IMAD R0, R0, c[0x0][0x32c], RZ ;  /* 0x0000cb0000007a24 */ /* 0x000fca00078e02ff */
[----:B------:R-:W-:-:S05]  /*8800*/  IMNMX R2, R2, R0, !PT ;  /* 0x0000000002027217 */ /* 0x000fca0007800200 */
.L_x_2730:
        /* <DEDUP_REMOVED lines=37> */
.L_x_2735:
[----:B------:R-:W-:Y:S05]  /*8a60*/  BSYNC B0 ;  /* 0x0000000000007941 */ /* 0x000fea0003800000 */
.L_x_2734:
        /* <DEDUP_REMOVED lines=62> */
[----:B------:R-:W3:Y:S01]  /*8e50*/  LDL R10, [R1] ;  /* 0x00000000010a7983 */ /* 0x000ee20000100800 */
        /* <DEDUP_REMOVED lines=34> */
[----:B------:R-:W-:Y:S02]  /*9080*/  ISETP.GE.AND P3, PT, R10, c[0x0][0x198], PT ;  /* 0x000066000a007a0c */ /* 0x000fe40003f66270 */
[----:B--2---:R-:W-:Y:S01]  /*9090*/  SHF.R.S32.HI R10, RZ, 0x1f, R15 ;  /* 0x0000001fff0a7819 */ /* 0x004fe2000001140f */
[----:B------:R-:W-:Y:S02]  /*90a0*/  IMAD R0, R5, c[0x0][0x1a8], RZ ;  /* 0x00006a0005007a24 */ /* 0x000fe400078e02ff */
[----:B------:R-:W-:Y:S01]  /*90b0*/  IMAD.IADD R3, R3, 0x1, R6 ;  /* 0x0000000103037824 */ /* 0x000fe200078e0206 */
[----:B------:R-:W-:Y:S01]  /*90c0*/  LEA.HI R10, R10, R15, RZ, 0x2 ;  /* 0x0000000f0a0a7211 */ /* 0x000fe200078f10ff */
[----:B------:R-:W-:-:S02]  /*90d0*/  IMAD R0, R4, c[0x0][0x1ac], R0 ;  /* 0x00006b0004007a24 */ /* 0x000fc400078e0200 */
[----:B------:R-:W-:Y:S01]  /*90e0*/  IMAD.WIDE.U32 R2, R4, c[0x0][0x1a8], R2 ;  /* 0x00006a0004027a25 */ /* 0x000fe200078e0002 */
[----:B------:R-:W-:-:S04]  /*90f0*/  SHF.R.S32.HI R10, RZ, 0x2, R10 ;  /* 0x00000002ff0a7819 */ /* 0x000fc8000001140a */
[----:B------:R-:W-:Y:S02]  /*9100*/  IADD3 R0, R3, R0, RZ ;  /* 0x0000000003007210 */ /* 0x000fe40007ffe0ff */
[----:B------:R-:W-:Y:S01]  /*9110*/  LEA R12, P0, R2, c[0x0][0x160], 0x1 ;  /* 0x00005800020c7a11 */ /* 0x000fe200078008ff */
[----:B------:R-:W-:Y:S01]  /*9120*/  IMAD.IADD R5, R10, 0x1, R14 ;  /* 0x000000010a057824 */ /* 0x000fe200078e020e */
[----:B------:R-:W-:Y:S02]  /*9130*/  ISETP.GE.AND P4, PT, R250, c[0x0][0x198], PT ;  /* 0x00006600fa007a0c */ /* 0x000fe40003f86270 */
[----:B------:R-:W-:Y:S02]  /*9140*/  ISETP.GE.AND P2, PT, R11, c[0x0][0x198], PT ;  /* 0x000066000b007a0c */ /* 0x000fe40003f46270 */
[----:B------:R-:W-:Y:S02]  /*9150*/  LEA.HI.X R6, R2, c[0x0][0x164], R0, 0x1, P0 ;  /* 0x0000590002067a11 */ /* 0x000fe400000f0c00 */
[----:B------:R-:W-:-:S02]  /*9160*/  IADD3 R125, R212, -0x1, RZ ;  /* 0xffffffffd47d7810 */ /* 0x000fc40007ffe0ff */
[----:B------:R-:W-:Y:S01]  /*9170*/  @!P1 MOV R13, R9 ;  /* 0x00000009000d9202 */ /* 0x000fe20000000f00 */
[----:B------:R-:W-:Y:S05]  /*9180*/  BRA.DIV ~URZ, `(.L_x_2737) ;  /* 0x0001c9927f007947 */ /* 0x000fea000b800000 */
[----:B------:R1:W2:Y:S02]  /*9190*/  SHFL.IDX PT, R4, R6, RZ, 0x1c1f ;  /* 0x001c1fff06047589 */ /* 0x0002a400000e0000 */
.L_x_2988:
[----:B------:R-:W-:Y:S05]  /*91a0*/  BRA.DIV ~URZ, `(.L_x_2738) ;  /* 0x0001c9e27f007947 */ /* 0x000fea000b800000 */
[----:B------:R3:W4:Y:S02]  /*91b0*/  SHFL.IDX PT, R0, R12, RZ, 0x1c1f ;  /* 0x001c1fff0c007589 */ /* 0x00072400000e0000 */
.L_x_2989:
[----:B------:R-:W-:Y:S01]  /*91c0*/  IMAD R34, R248, c[0x0][0x2c4], RZ ;  /* 0x0000b100f8227a24 */ /* 0x000fe200078e02ff */
[----:B------:R-:W-:Y:S04]  /*91d0*/  BSSY B0, `(.L_x_2739) ;  /* 0x0000015000007945 */ /* 0x000fe80003800000 */
[----:B------:R-:W-:-:S13]  /*91e0*/  ISETP.GE.AND P0, PT, R5, R34, PT ;  /* 0x000000220500720c */ /* 0x000fda0003f06270 */
[----:B------:R-:W-:Y:S05]  /*91f0*/  @P0 BRA `(.L_x_2740) ;  /* 0x0000012000000947 */ /* 0x000fea0003800000 */
[----:B---3--:R-:W3:Y:S04]  /*9200*/  LDL R17, [R1] ;  /* 0x0000000001117983 */ /* 0x008ee80000100800 */
[----:B----4-:R-:W4:Y:S04]  /*9210*/  LDL R15, [R1+0x4] ;  /* 0x00000400010f7983 */ /* 0x010f280000100800 */
[----:B--2---:R-:W2:Y:S04]  /*9220*/  LDL R14, [R1+0x38] ;  /* 0x00003800010e7983 */ /* 0x004ea80000100800 */
[----:B------:R-:W2:Y:S04]  /*9230*/  LDL R18, [R1+0x90] ;  /* 0x0000900001127983 */ /* 0x000ea80000100800 */
[----:B------:R-:W2:Y:S01]  /*9240*/  LDL R16, [R1+0x7c] ;  /* 0x00007c0001107983 */ /* 0x000ea20000100800 */
[----:B------:R-:W-:-:S04]  /*9250*/  LEA R10, P0, R250, R0, 0x1 ;  /* 0x00000000fa0a7211 */ /* 0x000fc800078008ff */
[----:B------:R-:W-:Y:S02]  /*9260*/  LEA.HI.X R11, R250, R4, R251, 0x1, P0 ;  /* 0x00000004fa0b7211 */ /* 0x000fe400000f0cfb */
[-C--:B---3--:R-:W-:Y:S02]  /*9270*/  LEA R8, P1, R17, R0.reuse, 0x1 ;  /* 0x0000000011087211 */ /* 0x088fe400078208ff */
        /* <DEDUP_REMOVED lines=10> */
.L_x_2740:
[----:B------:R-:W-:Y:S05]  /*9320*/  BSYNC B0 ;  /* 0x0000000000007941 */ /* 0x000fea0003800000 */
.L_x_2739:
[----:B------:R-:W-:Y:S05]  /*9330*/  BRA.DIV ~URZ, `(.L_x_2741) ;  /* 0x0001c8c27f007947 */ /* 0x000fea000b800000 */
[----:B--2---:R2:W1:Y:S04]  /*9340*/  SHFL.IDX PT, R4, R6, 0x1, 0x1c1f ;  /* 0x003c1f0006047f89 */ /* 0x00446800000e0000 */
[----:B----4-:R2:W4:Y:S02]  /*9350*/  SHFL.IDX PT, R0, R12, 0x1, 0x1c1f ;  /* 0x003c1f000c007f89 */ /* 0x01052400000e0000 */
.L_x_2990:
[----:B------:R-:W-:Y:S01]  /*9360*/  IADD3 R2, R5, 0x20, RZ ;  /* 0x0000002005027810 */ /* 0x000fe20007ffe0ff */
[----:B------:R-:W-:Y:S03]  /*9370*/  BSSY B0, `(.L_x_2742) ;  /* 0x0000015000007945 */ /* 0x000fe60003800000 */
[----:B------:R-:W-:-:S13]  /*9380*/  ISETP.GE.AND P0, PT, R2, R34, PT ;  /* 0x000000220200720c */ /* 0x000fda0003f06270 */
[----:B------:R-:W-:Y:S05]  /*9390*/  @P0 BRA `(.L_x_2743) ;  /* 0x0000012000000947 */ /* 0x000fea0003800000 */
[----:B--2---:R-:W2:Y:S04]  /*93a0*/  LDL R17, [R1] ;  /* 0x0000000001117983 */ /* 0x004ea80000100800 */
[----:B---3--:R-:W3:Y:S04]  /*93b0*/  LDL R15, [R1+0x4] ;  /* 0x00000400010f7983 */ /* 0x008ee80000100800 */
[----:B----4-:R-:W4:Y:S04]  /*93c0*/  LDL R14, [R1+0x38] ;  /* 0x00003800010e7983 */ /* 0x010f280000100800 */
[----:B------:R-:W4:Y:S04]  /*93d0*/  LDL R18, [R1+0x90] ;  /* 0x0000900001127983 */ /* 0x000f280000100800 */
[----:B------:R-:W4:Y:S01]  /*93e0*/  LDL R16, [R1+0x7c] ;  /* 0x00007c0001107983 */ /* 0x000f220000100800 */
[----:B------:R-:W-:-:S04]  /*93f0*/  LEA R10, P0, R250, R0, 0x1 ;  /* 0x00000000fa0a7211 */ /* 0x000fc800078008ff */
[----:B-1----:R-:W-:Y:S02]  /*9400*/  LEA.HI.X R11, R250, R4, R251, 0x1, P0 ;  /* 0x00000004fa0b7211 */ /* 0x002fe400000f0cfb */
[-C--:B--2---:R-:W-:Y:S02]  /*9410*/  LEA R8, P1, R17, R0.reuse, 0x1 ;  /* 0x0000000011087211 */ /* 0x084fe400078208ff */
        /* <DEDUP_REMOVED lines=10> */
.L_x_2743:
[----:B------:R-:W-:Y:S05]  /*94c0*/  BSYNC B0 ;  /* 0x0000000000007941 */ /* 0x000fea0003800000 */
.L_x_2742:
[----:B------:R-:W-:Y:S05]  /*94d0*/  BRA.DIV ~URZ, `(.L_x_2744) ;  /* 0x0001c7f27f007947 */ /* 0x000fea000b800000 */
[----:B-1----:R1:W2:Y:S02]  /*94e0*/  SHFL.IDX PT, R4, R6, 0x2, 0x1c1f ;  /* 0x005c1f0006047f89 */ /* 0x0022a400000e0000 */
.L_x_2991:
[----:B------:R-:W-:Y:S05]  /*94f0*/  BRA.DIV ~URZ, `(.L_x_2745) ;  /* 0x0001c8427f007947 */ /* 0x000fea000b800000 */
[----:B----4-:R4:W1:Y:S02]  /*9500*/  SHFL.IDX PT, R0, R12, 0x2, 0x1c1f ;  /* 0x005c1f000c007f89 */ /* 0x01086400000e0000 */
.L_x_2992:
[----:B------:R-:W-:Y:S01]  /*9510*/  IADD3 R2, R5, 0x40, RZ ;  /* 0x0000004005027810 */ /* 0x000fe20007ffe0ff */
[----:B------:R-:W-:Y:S03]  /*9520*/  BSSY B0, `(.L_x_2746) ;  /* 0x0000015000007945 */ /* 0x000fe60003800000 */
[----:B------:R-:W-:-:S13]  /*9530*/  ISETP.GE.AND P0, PT, R2, R34, PT ;  /* 0x000000220200720c */ /* 0x000fda0003f06270 */
[----:B------:R-:W-:Y:S05]  /*9540*/  @P0 BRA `(.L_x_2747) ;  /* 0x0000012000000947 */ /* 0x000fea0003800000 */
[----:B---3--:R-:W3:Y:S04]  /*9550*/  LDL R17, [R1] ;  /* 0x0000000001117983 */ /* 0x008ee80000100800 */
[----:B----4-:R-:W4:Y:S04]  /*9560*/  LDL R15, [R1+0x4] ;  /* 0x00000400010f7983 */ /* 0x010f280000100800 */
[----:B--2---:R-:W2:Y:S04]  /*9570*/  LDL R14, [R1+0x38] ;  /* 0x00003800010e7983 */ /* 0x004ea80000100800 */
[----:B------:R-:W2:Y:S04]  /*9580*/  LDL R18, [R1+0x90] ;  /* 0x0000900001127983 */ /* 0x000ea80000100800 */
[----:B------:R-:W2:Y:S01]  /*9590*/  LDL R16, [R1+0x7c] ;  /* 0x00007c0001107983 */ /* 0x000ea20000100800 */
[----:B-1----:R-:W-:-:S04]  /*95a0*/  LEA R10, P0, R250, R0, 0x1 ;  /* 0x00000000fa0a7211 */ /* 0x002fc800078008ff */
        /* <DEDUP_REMOVED lines=12> */
.L_x_2747:
[----:B------:R-:W-:Y:S05]  /*9670*/  BSYNC B0 ;  /* 0x0000000000007941 */ /* 0x000fea0003800000 */
.L_x_2746:
[----:B------:R-:W-:Y:S05]  /*9680*/  BRA.DIV ~URZ, `(.L_x_2748) ;  /* 0x0001c7227f007947 */ /* 0x000fea000b800000 */
[----:B--2---:R2:W3:Y:S04]  /*9690*/  SHFL.IDX PT, R4, R6, 0x3, 0x1c1f ;  /* 0x007c1f0006047f89 */ /* 0x0044e800000e0000 */
[----:B-1----:R2:W1:Y:S02]  /*96a0*/  SHFL.IDX PT, R0, R12, 0x3, 0x1c1f ;  /* 0x007c1f000c007f89 */ /* 0x00246400000e0000 */
.L_x_2993:
[----:B--2---:R-:W2:Y:S04]  /*96b0*/  LDL R101, [R1] ;  /* 0x0000000001657983 */ /* 0x004ea80000100800 */
[----:B----4-:R-:W4:Y:S04]  /*96c0*/  LDL R102, [R1+0x90] ;  /* 0x0000900001667983 */ /* 0x010f280000100800 */
[----:B---3--:R-:W3:Y:S04]  /*96d0*/  LDL R99, [R1+0x4] ;  /* 0x0000040001637983 */ /* 0x008ee80000100800 */
[----:B------:R-:W3:Y:S04]  /*96e0*/  LDL R104, [R1+0x38] ;  /* 0x0000380001687983 */ /* 0x000ee80000100800 */
[----:B------:R-:W3:Y:S01]  /*96f0*/  LDL R100, [R1+0x7c] ;  /* 0x00007c0001647983 */ /* 0x000ee20000100800 */
[----:B------:R-:W-:-:S04]  /*9700*/  IADD3 R2, R5, 0x60, RZ ;  /* 0x0000006005027810 */ /* 0x000fc80007ffe0ff */
[----:B------:R-:W-:-:S13]  /*9710*/  ISETP.GE.AND P0, PT, R2, R34, PT ;  /* 0x000000220200720c */ /* 0x000fda0003f06270 */
[----:B-1----:R-:W-:-:S04]  /*9720*/  @!P0 LEA R10, P1, R250, R0, 0x1 ;  /* 0x00000000fa0a8211 */ /* 0x002fc800078208ff */
[----:B------:R-:W-:Y:S01]  /*9730*/  @!P0 LEA.HI.X R11, R250, R4, R251, 0x1, P1 ;  /* 0x00000004fa0b8211 */ /* 0x000fe200008f0cfb */
[----:B-----5:R-:W-:-:S05]  /*9740*/  IMAD.WIDE.U32 R16, R13, c[0x0][0x2b0], RZ ;  /* 0x0000ac000d107a25 */ /* 0x020fca00078e00ff */
[----:B------:R1:W-:Y:S01]  /*9750*/  STL.64 [R1+0x48], R16 ;  /* 0x0000481001007387 */ /* 0x0003e20000100a00 */
[----:B--2---:R-:W-:-:S04]  /*9760*/  @!P0 LEA R8, P1, R101, R0, 0x1 ;  /* 0x0000000065088211 */ /* 0x004fc800078208ff */
        /* <DEDUP_REMOVED lines=11> */
[----:B--2---:R-:W-:-:S05]  /*9820*/  SHF.R.S32.HI R0, RZ, 0x1f, R13 ;  /* 0x0000001fff007819 */ /* 0x004fca000001140d */
        /* <DEDUP_REMOVED lines=94> */
.L_x_2749:
        /* <DEDUP_REMOVED lines=123> */
.L_x_2753:
[----:B--2---:R-:W-:Y:S05]  /*a5c0*/  BSYNC B0 ;  /* 0x0000000000007941 */ /* 0x004fea0003800000 */
.L_x_2752:
        /* <DEDUP_REMOVED lines=117> */
.L_x_2755:
[----:B---34-:R-:W-:Y:S05]  /*ad20*/  BSYNC B0 ;  /* 0x0000000000007941 */ /* 0x018fea0003800000 */
.L_x_2754:
        /* <DEDUP_REMOVED lines=97> */
.L_x_2759:
[----:B------:R-:W-:Y:S05]  /*b340*/  BSYNC B0 ;  /* 0x0000000000007941 */ /* 0x000fea0003800000 */
.L_x_2758:
        /* <DEDUP_REMOVED lines=50> */
.L_x_2761:
[----:B------:R-:W-:Y:S05]  /*b670*/  BSYNC B0 ;  /* 0x0000000000007941 */ /* 0x000fea0003800000 */
.L_x_2760:
        /* <DEDUP_REMOVED lines=50> */
.L_x_2763:
[----:B------:R-:W-:Y:S05]  /*b9a0*/  BSYNC B0 ;  /* 0x0000000000007941 */ /* 0x000fea0003800000 */
.L_x_2762:
        /* <DEDUP_REMOVED lines=50> */
.L_x_2765:
[----:B------:R-:W-:Y:S05]  /*bcd0*/  BSYNC B0 ;  /* 0x0000000000007941 */ /* 0x000fea0003800000 */
.L_x_2764:
        /* <DEDUP_REMOVED lines=50> */
.L_x_2767:
[----:B------:R-:W-:Y:S05]  /*c000*/  BSYNC B0 ;  /* 0x0000000000007941 */ /* 0x000fea0003800000 */
.L_x_2766:
        /* <DEDUP_REMOVED lines=49> */
.L_x_2757:
[----:B------:R-:W-:Y:S05]  /*c320*/  BSYNC B1 ;  /* 0x0000000000017941 */ /* 0x000fea0003800000 */
.L_x_2756:
        /* <DEDUP_REMOVED lines=53> */
.L_x_2770:
[----:B------:R-:W-:Y:S05]  /*c680*/  BSYNC B0 ;  /* 0x0000000000007941 */ /* 0x000fea0003800000 */
.L_x_2769:
        /* <DEDUP_REMOVED lines=50> */
.L_x_2772:
[----:B------:R-:W-:Y:S05]  /*c9b0*/  BSYNC B0 ;  /* 0x0000000000007941 */ /* 0x000fea0003800000 */
.L_x_2771:
        /* <DEDUP_REMOVED lines=50> */
.L_x_2774:
[----:B------:R-:W-:Y:S05]  /*cce0*/  BSYNC B0 ;  /* 0x0000000000007941 */ /* 0x000fea0003800000 */
.L_x_2773:
        /* <DEDUP_REMOVED lines=50> */
.L_x_2776:
[----:B------:R-:W-:Y:S05]  /*d010*/  BSYNC B0 ;  /* 0x0000000000007941 */ /* 0x000fea0003800000 */
.L_x_2775:
        /* <DEDUP_REMOVED lines=50> */
.L_x_2778:
[----:B------:R-:W-:Y:S05]  /*d340*/  BSYNC B0 ;  /* 0x0000000000007941 */ /* 0x000fea0003800000 */
.L_x_2777:
        /* <DEDUP_REMOVED lines=50> */
.L_x_2751:
        /* <DEDUP_REMOVED lines=75> */
.L_x_2780:
[----:B--2---:R-:W-:Y:S05]  /*db20*/  BSYNC B0 ;  /* 0x0000000000007941 */ /* 0x004fea0003800000 */
.L_x_2779:
        /* <DEDUP_REMOVED lines=90> */
.L_x_2782:
[----:B---3--:R-:W-:Y:S05]  /*e0d0*/  BSYNC B0 ;  /* 0x0000000000007941 */ /* 0x008fea0003800000 */
.L_x_2781:
        /* <DEDUP_REMOVED lines=156> */
.L_x_2786:
[----:B------:R-:W-:Y:S05]  /*eaa0*/  BSYNC B0 ;  /* 0x0000000000007941 */ /* 0x000fea0003800000 */
.L_x_2785:
        /* <DEDUP_REMOVED lines=108> */
.L_x_2788:
[----:B------:R-:W-:Y:S05]  /*f170*/  BSYNC B0 ;  /* 0x0000000000007941 */ /* 0x000fea0003800000 */
.L_x_2787:
        /* <DEDUP_REMOVED lines=107> */
.L_x_2784:
[----:B------:R-:W-:Y:S05]  /*f830*/  BSYNC B1 ;  /* 0x0000000000017941 */ /* 0x000fea0003800000 */
.L_x_2783:
        /* <DEDUP_REMOVED lines=113> */
.L_x_2790:
[----:B------:R-:W-:Y:S05]  /*ff50*/  BSYNC B0 ;  /* 0x0000000000007941 */ /* 0x000fea0003800000 */
.L_x_2789:
        /* <DEDUP_REMOVED lines=108> */
.L_x_2792:
[----:B------:R-:W-:Y:S05]  /*10620*/  BSYNC B0 ;  /* 0x0000000000007941 */ /* 0x000fea0003800000 */
.L_x_2791:
        /* <DEDUP_REMOVED lines=107> */
.L_x_2768:
[----:B------:R-:W-:Y:S05]  /*10ce0*/  BSYNC B2 ;  /* 0x0000000000027941 */ /* 0x000fea0003800000 */
.L_x_2750:
[----:B---3--:R-:W-:Y:S01]  /*10cf0*/  IMAD R0, R97, c[0x0][0x208], RZ ;  /* 0x0000820061007a24 */ /* 0x008fe200078e02ff */
[----:B------:R-:W-:-:S04]  /*10d00*/  DEPBAR.LE SB0, 0x0 ;  /* 0x000080000000791a */ /* 0x000fc80000000000 */
[C---:B------:R-:W-:Y:S01]  /*10d10*/  IMAD.WIDE.U32 R2, R213.reuse, c[0x0][0x208], RZ ;  /* 0x00008200d5027a25 */ /* 0x040fe200078e00ff */
[----:B------:R-:W-:Y:S01]  /*10d20*/  BAR.SYNC.DEFER_BLOCKING 0x0 ;  /* 0x0000000000007b1d */ /* 0x000fe20000010000 */
[C---:B------:R-:W-:Y:S02]  /*10d30*/  ISETP.GE.AND P3, PT, R250.reuse, c[0x0][0x1d4], PT ;  /* 0x00007500fa007a0c */ /* 0x040fe40003f66270 */
        /* <DEDUP_REMOVED lines=10> */
[----:B------:R-:W-:Y:S01]  /*10de0*/  IMAD.WIDE.U32 R2, R211, c[0x0][0x218], R2 ;  /* 0x00008600d3027a25 */ /* 0x000fe200078e0002 */
        /* <DEDUP_REMOVED lines=8> */
[----:B------:R-:W-:Y:S01]  /*10e70*/  STL [R1+0x28], R5 ;  /* 0x0000280501007387 */ /* 0x000fe20000100800 */
[----:B------:R-:W-:Y:S01]  /*10e80*/  LEA R26, P0, R0, c[0x0][0x1f8], 0x1 ;  /* 0x00007e00001a7a11 */ /* 0x000fe200078008ff */
[----:B------:R-:W-:Y:S02]  /*10e90*/  IMAD.SHL.U32 R210, R104, 0x2, RZ ;  /* 0x0000000268d27824 */ /* 0x000fe400078e00ff */
[----:B------:R-:W-:Y:S01]  /*10ea0*/  LDSM.16.M88.4 R16, [R198] ;  /* 0x00000000c610783b */ /* 0x000fe20000000200 */
[----:B------:R-:W-:Y:S01]  /*10eb0*/  LEA.HI.X R6, R0, c[0x0][0x1fc], R2, 0x1, P0 ;  /* 0x00007f0000067a11 */ /* 0x000fe200000f0c02 */
[----:B------:R-:W-:Y:S01]  /*10ec0*/  IMAD.IADD R0, R109, 0x1, -R103 ;  /* 0x000000016d007824 */ /* 0x000fe200078e0a67 */
[----:B-1----:R-:W-:Y:S01]  /*10ed0*/  ISETP.GT.AND P4, PT, R27, 0x3f, PT ;  /* 0x0000003f1b00780c */ /* 0x002fe20003f84270 */
[----:B------:R-:W1:Y:S01]  /*10ee0*/  SHFL.IDX PT, R2, R26, RZ, 0x1c1f ;  /* 0x001c1fff1a027589 */ /* 0x000e6200000e0000 */
[----:B------:R-:W-:-:S02]  /*10ef0*/  IMAD.SHL.U32 R227, R99, 0x2, RZ ;  /* 0x0000000263e37824 */ /* 0x000fc400078e00ff */
[----:B------:R-:W-:Y:S01]  /*10f00*/  ISETP.LT.OR P1, PT, R0, 0x1, P3 ;  /* 0x000000010000780c */ /* 0x000fe20001f21670 */
[----:B------:R-:W2:Y:S04]  /*10f10*/  SHFL.IDX PT, R3, R6, RZ, 0x1c1f ;  /* 0x001c1fff06037589 */ /* 0x000ea800000e0000 */
[----:B------:R3:W4:Y:S04]  /*10f20*/  LDSM.16.M88.4 R12, [R198+0x1000] ;  /* 0x00100000c60c783b */ /* 0x0007280000000200 */
[----:B-----5:R3:W3:Y:S01]  /*10f30*/  LDSM.16.M88.4 R36, [R171] ;  /* 0x00000000ab24783b */ /* 0x0206e20000000200 */
[----:B------:R-:W-:-:S03]  /*10f40*/  @P4 LOP3.LUT R209, R209, 0x100000, RZ, 0xfc, !PT ;  /* 0x00100000d1d14812 */ /* 0x000fc600078efcff */
[----:B------:R3:W3:Y:S04]  /*10f50*/  LDSM.16.M88.4 R32, [R171+0x400] ;  /* 0x00040000ab20783b */ /* 0x0006e80000000200 */
[----:B----4-:R4:W3:Y:S01]  /*10f60*/  LDSM.16.M88.4 R28, [R171+0x800] ;  /* 0x00080000ab1c783b */ /* 0x0108e20000000200 */
[----:B-1----:R-:W-:-:S03]  /*10f70*/  IADD3 R4, P0, R2, R229, RZ ;  /* 0x000000e502047210 */ /* 0x002fc60007f1e0ff */
[----:B------:R4:W1:Y:S02]  /*10f80*/  LDSM.16.M88.4 R20, [R199] ;  /* 0x00000000c714783b */ /* 0x0008640000000200 */
[----:B--2---:R-:W-:Y:S02]  /*10f90*/  IMAD.X R5, R3, 0x1, R228, P0 ;  /* 0x0000000103057824 */ /* 0x004fe400000e06e4 */
[----:B------:R4:W2:Y:S01]  /*10fa0*/  LDSM.16.M88.4 R8, [R199+0x1000] ;  /* 0x00100000c708783b */ /* 0x0008a20000000200 */
[----:B------:R-:W-:-:S03]  /*10fb0*/  IADD3 R24, P0, R2, R231, RZ ;  /* 0x000000e702187210 */ /* 0x000fc60007f1e0ff */
[----:B------:R4:W1:Y:S02]  /*10fc0*/  LDSM.16.M88.4 R40, [R200] ;  /* 0x00000000c828783b */ /* 0x0008640000000200 */
[----:B------:R-:W-:Y:S02]  /*10fd0*/  IMAD.X R25, R3, 0x1, R230, P0 ;  /* 0x0000000103197824 */ /* 0x000fe400000e06e6 */
[----:B------:R4:W1:Y:S04]  /*10fe0*/  LDSM.16.M88.4 R44, [R208] ;  /* 0x00000000d02c783b */ /* 0x0008680000000200 */
[----:B------:R4:W1:Y:S04]  /*10ff0*/  LDSM.16.M88.4 R60, [R207] ;  /* 0x00000000cf3c783b */ /* 0x0008680000000200 */
[----:B------:R-:W-:Y:S01]  /*11000*/  @!PT LDS RZ, [RZ] ;  /* 0x00000000fffff984 */ /* 0x000fe20000000800 */
[----:B------:R-:W-:Y:S01]  /*11010*/  @!PT LDS RZ, [RZ] ;  /* 0x00000000fffff984 */ /* 0x000fe20000000800 */
[----:B------:R-:W-:Y:S01]  /*11020*/  @!PT LDS RZ, [RZ] ;  /* 0x00000000fffff984 */ /* 0x000fe20000000800 */
[----:B------:R4:W-:Y:S01]  /*11030*/  LDGSTS.E.BYPASS.LTC128B.128 [R210+0x1880], [R4.64], !P1 ;  /* 0x0188000004d27fae */ /* 0x0009e2000c901d48 */
[----:B------:R-:W-:-:S04]  /*11040*/  ISETP.GE.AND P1, PT, R101, c[0x0][0x1d4], PT ;  /* 0x0000750065007a0c */ /* 0x000fc80003f26270 */
[----:B------:R-:W-:-:S13]  /*11050*/  ISETP.LT.OR P0, PT, R0, 0x1, P1 ;  /* 0x000000010000780c */ /* 0x000fda0000f01670 */
[----:B------:R4:W-:Y:S01]  /*11060*/  LDGSTS.E.BYPASS.LTC128B.128 [R210+0x2480], [R24.64], !P0 ;  /* 0x0248000018d27fae */ /* 0x0009e2000c101d48 */
[----:B------:R-:W-:-:S05]  /*11070*/  IADD3 R2, P0, R2, R227, RZ ;  /* 0x000000e302027210 */ /* 0x000fca0007f1e0ff */
[----:B------:R-:W-:Y:S01]  /*11080*/  IMAD.X R3, R3, 0x1, R226, P0 ;  /* 0x0000000103037824 */ /* 0x000fe200000e06e2 */
[----:B------:R-:W-:-:S13]  /*11090*/  ISETP.LT.OR P0, PT, R0, 0x1, P2 ;  /* 0x000000010000780c */ /* 0x000fda0001701670 */
[----:B------:R4:W-:Y:S01]  /*110a0*/  LDGSTS.E.BYPASS.LTC128B.128 [R210+0x3080], [R2.64], !P0 ;  /* 0x0308000002d27fae */ /* 0x0009e2000c101d48 */
[----:B------:R-:W-:Y:S05]  /*110b0*/  @P4 BRA `(.L_x_2794) ;  /* 0x0000012000004947 */ /* 0x000fea0003800000 */
[----:B-123--:R-:W-:Y:S05]  /*110c0*/  BRA.DIV ~URZ, `(.L_x_2795) ;  /* 0x00014db27f007947 */ /* 0x00efea000b800000 */
[----:B----4-:R1:W2:Y:S04]  /*110d0*/  SHFL.IDX PT, R4, R6, 0x1, 0x1c1f ;  /* 0x003c1f0006047f89 */ /* 0x0102a800000e0000 */
[----:B------:R1:W3:Y:S02]  /*110e0*/  SHFL.IDX PT, R2, R26, 0x1, 0x1c1f ;  /* 0x003c1f001a027f89 */ /* 0x0002e400000e0000 */
.L_x_2994:
        /* <DEDUP_REMOVED lines=15> */
.L_x_2794:
[----:B-123--:R-:W-:Y:S05]  /*111e0*/  BSYNC B0 ;  /* 0x0000000000007941 */ /* 0x00efea0003800000 */
.L_x_2793:
[----:B------:R-:W2:Y:S04]  /*111f0*/  LDL R0, [R1+0x1c] ;  /* 0x00001c0001007983 */ /* 0x000ea80000100800 */
[----:B------:R-:W0:Y:S01]  /*11200*/  LDGDEPBAR ;  /* 0x00000000000079af */ /* 0x000e220000000000 */
[----:B------:R-:W-:Y:S01]  /*11210*/  WARPSYNC 0xffffffff ;  /* 0xffffffff00007948 */ /* 0x000fe20003800000 */
[C---:B------:R-:W-:Y:S01]  /*11220*/  HMMA.16816.F32.BF16 R64, R12.reuse, R36, RZ ;  /* 0x000000240c40723c */ /* 0x040fe200000418ff */
[----:B------:R-:W-:Y:S07]  /*11230*/  BSSY B1, `(.L_x_2796) ;  /* 0x00000b8000017945 */ /* 0x000fee0003800000 */
[C---:B------:R-:W-:Y:S08]  /*11240*/  HMMA.16816.F32.BF16 R52, R12.reuse, R32, RZ ;  /* 0x000000200c34723c */ /* 0x040ff000000418ff */
[C---:B----4-:R-:W-:Y:S08]  /*11250*/  HMMA.16816.F32.BF16 R24, R12.reuse, R28, RZ ;  /* 0x0000001c0c18723c */ /* 0x050ff000000418ff */
        /* <DEDUP_REMOVED lines=12> */
[C---:B------:R-:W-:Y:S08]  /*11320*/  HMMA.16816.F32.BF16 R112, R8.reuse, R40, R64 ;  /* 0x000000280870723c */ /* 0x040ff00000041840 */
[C---:B------:R-:W-:Y:S01]  /*11330*/  HMMA.16816.F32.BF16 R104, R8.reuse, R44, R52 ;  /* 0x0000002c0868723c */ /* 0x040fe20000041834 */
[----:B------:R-:W-:Y:S07]  /*11340*/  LDSM.16.M88.4 R52, [R205] ;  /* 0x00000000cd34783b */ /* 0x000fee0000000200 */
[C---:B------:R-:W-:Y:S01]  /*11350*/  HMMA.16816.F32.BF16 R100, R8.reuse, R60, R24 ;  /* 0x0000003c0864723c */ /* 0x040fe20000041818 */
[----:B------:R-:W-:Y:S07]  /*11360*/  LDSM.16.M88.4 R24, [R199+0x3000] ;  /* 0x00300000c718783b */ /* 0x000fee0000000200 */
[C---:B------:R-:W-:Y:S01]  /*11370*/  HMMA.16816.F32.BF16 R96, R8.reuse, R42, R56 ;  /* 0x0000002a0860723c */ /* 0x040fe20000041838 */
[----:B------:R-:W-:Y:S07]  /*11380*/  LDSM.16.M88.4 R56, [R206] ;  /* 0x00000000ce38783b */ /* 0x000fee0000000200 */
[C---:B------:R-:W-:Y:S08]  /*11390*/  HMMA.16816.F32.BF16 R92, R8.reuse, R46, R48 ;  /* 0x0000002e085c723c */ /* 0x040ff00000041830 */
[----:B------:R-:W-:Y:S01]  /*113a0*/  HMMA.16816.F32.BF16 R76, R8, R62, R12 ;  /* 0x0000003e084c723c */ /* 0x000fe2000004180c */
[----:B------:R-:W1:Y:S04]  /*113b0*/  LDSM.16.M88.4 R8, [R198+0x3000] ;  /* 0x00300000c608783b */ /* 0x000e680000000200 */
[----:B------:R-:W3:Y:S03]  /*113c0*/  LDSM.16.M88.4 R12, [R198+0x2000] ;  /* 0x00200000c60c783b */ /* 0x000ee60000000200 */
[C---:B------:R-:W-:Y:S08]  /*113d0*/  HMMA.16816.F32.BF16 R68, R20.reuse, R40, R68 ;  /* 0x000000281444723c */ /* 0x040ff00000041844 */
[C---:B------:R-:W-:Y:S08]  /*113e0*/  HMMA.16816.F32.BF16 R40, R20.reuse, R42, R84 ;  /* 0x0000002a1428723c */ /* 0x040ff00000041854 */
[C---:B------:R-:W-:Y:S08]  /*113f0*/  HMMA.16816.F32.BF16 R48, R20.reuse, R44, R72 ;  /* 0x0000002c1430723c */ /* 0x040ff00000041848 */
[C---:B------:R-:W-:Y:S08]  /*11400*/  HMMA.16816.F32.BF16 R64, R20.reuse, R60, R80 ;  /* 0x0000003c1440723c */ /* 0x040ff00000041850 */
[C---:B------:R-:W-:Y:S08]  /*11410*/  HMMA.16816.F32.BF16 R44, R20.reuse, R46, R88 ;  /* 0x0000002e142c723c */ /* 0x040ff00000041858 */
[----:B------:R-:W-:Y:S01]  /*11420*/  HMMA.16816.F32.BF16 R20, R20, R62, R28 ;  /* 0x0000003e1414723c */ /* 0x000fe2000004181c */
[----:B------:R-:W4:Y:S04]  /*11430*/  LDSM.16.M88.4 R60, [R204] ;  /* 0x00000000cc3c783b */ /* 0x000f280000000200 */
[----:B------:R-:W5:Y:S03]  /*11440*/  LDSM.16.M88.4 R28, [R199+0x2000] ;  /* 0x00200000c71c783b */ /* 0x000f660000000200 */
[C---:B-1----:R-:W-:Y:S08]  /*11450*/  HMMA.16816.F32.BF16 R84, R8.reuse, R18, R76 ;  /* 0x000000120854723c */ /* 0x042ff0000004184c */
[C---:B------:R-:W-:Y:S08]  /*11460*/  HMMA.16816.F32.BF16 R80, R8.reuse, R36, R112 ;  /* 0x000000240850723c */ /* 0x040ff00000041870 */
[C---:B------:R-:W-:Y:S08]  /*11470*/  HMMA.16816.F32.BF16 R104, R8.reuse, R32, R104 ;  /* 0x000000200868723c */ /* 0x040ff00000041868 */
[C---:B------:R-:W-:Y:S08]  /*11480*/  HMMA.16816.F32.BF16 R100, R8.reuse, R16, R100 ;  /* 0x000000100864723c */ /* 0x040ff00000041864 */
[C---:B------:R-:W-:Y:S08]  /*11490*/  HMMA.16816.F32.BF16 R96, R8.reuse, R38, R96 ;  /* 0x000000260860723c */ /* 0x040ff00000041860 */
[----:B------:R-:W-:Y:S08]  /*114a0*/  HMMA.16816.F32.BF16 R92, R8, R34, R92 ;  /* 0x00000022085c723c */ /* 0x000ff0000004185c */
[C---:B---3--:R-:W-:Y:S08]  /*114b0*/  HMMA.16816.F32.BF16 R76, R12.reuse, R36, R68 ;  /* 0x000000240c4c723c */ /* 0x048ff00000041844 */
        /* <DEDUP_REMOVED lines=13> */
[C---:B------:R-:W-:Y:S08]  /*11590*/  HMMA.16816.F32.BF16 R116, R24.reuse, R52, R104 ;  /* 0x000000341874723c */ /* 0x040ff00000041868 */
[C---:B------:R-:W-:Y:S08]  /*115a0*/  HMMA.16816.F32.BF16 R112, R24.reuse, R54, R92 ;  /* 0x000000361870723c */ /* 0x040ff0000004185c */
[C---:B----4-:R-:W-:Y:S08]  /*115b0*/  HMMA.16816.F32.BF16 R120, R24.reuse, R60, R100 ;  /* 0x0000003c1878723c */ /* 0x050ff00000041864 */
        /* <DEDUP_REMOVED lines=28> */
[----:B------:R-:W-:Y:S08]  /*11780*/  HMMA.16816.F32.BF16 R64, R8, R34, R64 ;  /* 0x000000220840723c */ /* 0x000ff00000041840 */
[C---:B----4-:R-:W-:Y:S08]  /*11790*/  HMMA.16816.F32.BF16 R52, R12.reuse, R36, R52 ;  /* 0x000000240c34723c */ /* 0x050ff00000041834 */
[C---:B------:R-:W-:Y:S08]  /*117a0*/  HMMA.16816.F32.BF16 R48, R12.reuse, R38, R48 ;  /* 0x000000260c30723c */ /* 0x040ff00000041830 */
        /* <DEDUP_REMOVED lines=9> */
[----:B------:R-:W2:Y:S04]  /*11840*/  LDL R2, [R1+0x58] ;  /* 0x0000580001027983 */ /* 0x000ea80000100800 */
        /* <DEDUP_REMOVED lines=42> */
.L_x_2995:
[----:B------:R-:W-:Y:S05]  /*11af0*/  BRA.DIV ~URZ, `(.L_x_2799) ;  /* 0x000144c27f007947 */ /* 0x000fea000b800000 */
[----:B------:R3:W4:Y:S02]  /*11b00*/  SHFL.IDX PT, R0, R6, RZ, 0x1c1f ;  /* 0x001c1fff06007589 */ /* 0x00072400000e0000 */
.L_x_2996:
[----:B------:R-:W-:Y:S01]  /*11b10*/  BSSY B0, `(.L_x_2800) ;  /* 0x0000013000007945 */ /* 0x000fe20003800000 */
[----:B------:R-:W-:Y:S05]  /*11b20*/  @!P1 BRA `(.L_x_2801) ;  /* 0x0000011000009947 */ /* 0x000fea0003800000 */
[----:B------:R-:W5:Y:S04]  /*11b30*/  LDL R12, [R1] ;  /* 0x00000000010c7983 */ /* 0x000f680000100800 */
[----:B---3--:R-:W3:Y:S01]  /*11b40*/  LDL R11, [R1+0x4] ;  /* 0x00000400010b7983 */ /* 0x008ee20000100800 */
[----:B------:R-:W-:Y:S02]  /*11b50*/  ISETP.GE.AND P0, PT, R250, c[0x0][0x1d4], PT ;  /* 0x00007500fa007a0c */ /* 0x000fe40003f06270 */
        /* <DEDUP_REMOVED lines=8> */
[----:B--2---:R-:W-:-:S05]  /*11be0*/  IADD3 R2, P0, R0, R227, RZ ;  /* 0x000000e300027210 */ /* 0x004fca0007f1e0ff */
[----:B------:R-:W-:Y:S01]  /*11bf0*/  IMAD.X R3, R4, 0x1, R226, P0 ;  /* 0x0000000104037824 */ /* 0x000fe200000e06e2 */
[----:B-----5:R-:W-:Y:S02]  /*11c00*/  ISETP.GE.AND P1, PT, R12, c[0x0][0x1d4], PT ;  /* 0x000075000c007a0c */ /* 0x020fe40003f26270 */
[----:B---3--:R-:W-:-:S11]  /*11c10*/  ISETP.GE.AND P0, PT, R11, c[0x0][0x1d4], PT ;  /* 0x000075000b007a0c */ /* 0x008fd60003f06270 */
[----:B------:R2:W-:Y:S04]  /*11c20*/  LDGSTS.E.BYPASS.LTC128B.128 [R210+0x4880], [R8.64], !P1 ;  /* 0x0488000008d27fae */ /* 0x0005e8000c901d48 */
[----:B------:R2:W-:Y:S02]  /*11c30*/  LDGSTS.E.BYPASS.LTC128B.128 [R210+0x5480], [R2.64], !P0 ;  /* 0x0548000002d27fae */ /* 0x0005e4000c101d48 */
.L_x_2801:
[----:B------:R-:W-:Y:S05]  /*11c40*/  BSYNC B0 ;  /* 0x0000000000007941 */ /* 0x000fea0003800000 */
.L_x_2800:
[----:B------:R-:W-:Y:S01]  /*11c50*/  ISETP.GE.AND P0, PT, R10, 0x21, PT ;  /* 0x000000210a00780c */ /* 0x000fe20003f06270 */
[----:B------:R-:W-:Y:S06]  /*11c60*/  BRA.DIV ~URZ, `(.L_x_2802) ;  /* 0x000143c27f007947 */ /* 0x000fec000b800000 */
[----:B--2---:R2:W1:Y:S04]  /*11c70*/  SHFL.IDX PT, R4, R5, 0x1, 0x1c1f ;  /* 0x003c1f0005047f89 */ /* 0x00446800000e0000 */
[----:B----4-:R2:W4:Y:S02]  /*11c80*/  SHFL.IDX PT, R0, R6, 0x1, 0x1c1f ;  /* 0x003c1f0006007f89 */ /* 0x01052400000e0000 */
.L_x_2997:
[----:B------:R-:W-:Y:S05]  /*11c90*/  @!P0 BRA `(.L_x_2797) ;  /* 0x0000011000008947 */ /* 0x000fea0003800000 */
[----:B--23--:R-:W2:Y:S04]  /*11ca0*/  LDL R6, [R1] ;  /* 0x0000000001067983 */ /* 0x00cea80000100800 */
[----:B-1----:R-:W3:Y:S01]  /*11cb0*/  LDL R5, [R1+0x4] ;  /* 0x0000040001057983 */ /* 0x002ee20000100800 */
[----:B------:R-:W-:-:S02]  /*11cc0*/  ISETP.GE.AND P0, PT, R250, c[0x0][0x1d4], PT ;  /* 0x00007500fa007a0c */ /* 0x000fc40003f06270 */
        /* <DEDUP_REMOVED lines=8> */
[----:B-1----:R-:W-:-:S05]  /*11d50*/  IADD3 R2, P0, R0, R227, RZ ;  /* 0x000000e300027210 */ /* 0x002fca0007f1e0ff */
[----:B------:R-:W-:Y:S01]  /*11d60*/  IMAD.X R3, R4, 0x1, R226, P0 ;  /* 0x0000000104037824 */ /* 0x000fe200000e06e2 */
[----:B--2---:R-:W-:Y:S02]  /*11d70*/  ISETP.GE.AND P1, PT, R6, c[0x0][0x1d4], PT ;  /* 0x0000750006007a0c */ /* 0x004fe40003f26270 */
[----:B---3--:R-:W-:-:S11]  /*11d80*/  ISETP.GE.AND P0, PT, R5, c[0x0][0x1d4], PT ;  /* 0x0000750005007a0c */ /* 0x008fd60003f06270 */
[----:B------:R1:W-:Y:S04]  /*11d90*/  LDGSTS.E.BYPASS.LTC128B.128 [R210+0x5080], [R8.64], !P1 ;  /* 0x0508000008d27fae */ /* 0x0003e8000c901d48 */
[----:B------:R1:W-:Y:S02]  /*11da0*/  LDGSTS.E.BYPASS.LTC128B.128 [R210+0x5c80], [R2.64], !P0 ;  /* 0x05c8000002d27fae */ /* 0x0003e4000c101d48 */
.L_x_2797:
[----:B------:R-:W-:Y:S05]  /*11db0*/  BSYNC B1 ;  /* 0x0000000000017941 */ /* 0x000fea0003800000 */
.L_x_2796:
[----:B-1----:R-:W5:Y:S01]  /*11dc0*/  LDL R2, [R1+0x54] ;  /* 0x0000540001027983 */ /* 0x002f620000100800 */
[----:B------:R-:W-:-:S03]  /*11dd0*/  IMAD.MOV.U32 R3, RZ, RZ, c[0x0][0x2c4] ;  /* 0x0000b100ff037624 */ /* 0x000fc600078e00ff */
[----:B----4-:R-:W5:Y:S02]  /*11de0*/  LDL R0, [R1+0x78] ;  /* 0x0000780001007983 */ /* 0x010f640000100800 */
[----:B------:R-:W-:Y:S01]  /*11df0*/  ISETP.NE.AND P0, PT, R3, 0x1, PT ;  /* 0x000000010300780c */ /* 0x000fe20003f05270 */
[----:B------:R-:W-:Y:S01]  /*11e00*/  ULDC UR4, c[0x0][0x324] ;  /* 0x0000c90000047ab9 */ /* 0x000fe20000000800 */
[----:B------:R-:W0:Y:S01]  /*11e10*/  LDGDEPBAR ;  /* 0x00000000000079af */ /* 0x000e220000000000 */
[----:B------:R-:W-:Y:S01]  /*11e20*/  ULOP3.LUT UR4, URZ, UR4, URZ, 0x33, !UPT ;  /* 0x000000043f047292 */ /* 0x000fe2000f8e333f */
[----:B------:R-:W-:Y:S01]  /*11e30*/  IMAD.IADD R11, R109, 0x1, -R252 ;  /* 0x000000016d0b7824 */ /* 0x000fe200078e0afc */
[----:B------:R-:W-:Y:S01]  /*11e40*/  IADD3 R12, -R252, R108, RZ ;  /* 0x0000006cfc0c7210 */ /* 0x000fe20007ffe1ff */
[----:B-----5:R-:W-:Y:S01]  /*11e50*/  IMAD.IADD R0, R0, 0x1, R2 ;  /* 0x0000000100007824 */ /* 0x020fe200078e0202 */
        /* <DEDUP_REMOVED lines=8> */
[----:B------:R1:W4:Y:S02]  /*11ee0*/  SHFL.IDX PT, R2, R8, RZ, 0x1c1f ;  /* 0x001c1fff08027589 */ /* 0x00032400000e0000 */
.L_x_2998:
        /* <DEDUP_REMOVED lines=17> */
.L_x_2806:
[----:B------:R-:W-:-:S04]  /*12000*/  MOV R3, 0x1 ;  /* 0x0000000100037802 */ /* 0x000fc80000000f00 */
[----:B------:R-:W-:-:S13]  /*12010*/  ISETP.NE.AND P0, PT, R3, c[0x0][0x32c], PT ;  /* 0x0000cb0003007a0c */ /* 0x000fda0003f05270 */
[----:B------:R-:W-:-:S05]  /*12020*/  @P0 IMAD.HI.U32 R3, R2, c[0x0][0x330], RZ ;  /* 0x0000cc0002030a27 */ /* 0x000fca00078e00ff */
[----:B------:R-:W-:Y:S02]  /*12030*/  @P0 SHF.R.U32.HI R2, RZ, c[0x0][0x334], R3 ;  /* 0x0000cd00ff020a19 */ /* 0x000fe40000011603 */
.L_x_2807:
[----:B------:R-:W-:Y:S05]  /*12040*/  BSYNC B0 ;  /* 0x0000000000007941 */ /* 0x000fea0003800000 */
.L_x_2805:
[----:B------:R-:W-:-:S05]  /*12050*/  IMAD R2, R2, c[0x0][0x32c], R12 ;  /* 0x0000cb0002027a24 */ /* 0x000fca00078e020c */
[----:B------:R-:W-:Y:S02]  /*12060*/  IADD3 R3, R2, c[0x0][0x32c], RZ ;  /* 0x0000cb0002037a10 */ /* 0x000fe40007ffe0ff */
[----:B------:R-:W-:Y:S02]  /*12070*/  IMNMX R0, R0, R2, !PT ;  /* 0x0000000200007217 */ /* 0x000fe40007800200 */
[----:B------:R-:W-:Y:S02]  /*12080*/  IMNMX R4, R4, R3, PT ;  /* 0x0000000304047217 */ /* 0x000fe40003800200 */
.L_x_2804:
[----:B------:R-:W-:Y:S05]  /*12090*/  BRA.DIV ~URZ, `(.L_x_2808) ;  /* 0x000140d27f007947 */ /* 0x000fea000b800000 */
[----:B------:R4:W1:Y:S02]  /*120a0*/  SHFL.IDX PT, R2, R8, 0x1, 0x1c1f ;  /* 0x003c1f0008027f89 */ /* 0x00086400000e0000 */
.L_x_2999:
[----:B------:R-:W-:Y:S02]  /*120b0*/  IMAD.MOV.U32 R3, RZ, RZ, c[0x0][0x32c] ;  /* 0x0000cb00ff037624 */ /* 0x000fe400078e00ff */
[----:B-12---:R-:W-:-:S03]  /*120c0*/  IMAD.IADD R5, R10, 0x1, R2 ;  /* 0x000000010a057824 */ /* 0x006fc600078e0202 */
[----:B------:R-:W-:Y:S02]  /*120d0*/  ISETP.GE.AND P0, PT, R3, 0x1, PT ;  /* 0x000000010300780c */ /* 0x000fe40003f06270 */
[----:B------:R-:W-:-:S04]  /*120e0*/  IADD3 R3, R9, R2, RZ ;  /* 0x0000000209037210 */ /* 0x000fc80007ffe0ff */
[----:B---3--:R-:W-:-:S07]  /*120f0*/  IMNMX R6, R11, R3, PT ;  /* 0x000000030b067217 */ /* 0x008fce0003800200 */
        /* <DEDUP_REMOVED lines=12> */
.L_x_2811:
[----:B------:R-:W-:-:S04]  /*121c0*/  MOV R3, 0x1 ;  /* 0x0000000100037802 */ /* 0x000fc80000000f00 */
[----:B------:R-:W-:-:S13]  /*121d0*/  ISETP.NE.AND P0, PT, R3, c[0x0][0x32c], PT ;  /* 0x0000cb0003007a0c */ /* 0x000fda0003f05270 */
[----:B------:R-:W-:-:S05]  /*121e0*/  @P0 IMAD.HI.U32 R3, R2, c[0x0][0x330], RZ ;  /* 0x0000cc0002030a27 */ /* 0x000fca00078e00ff */
[----:B------:R-:W-:Y:S02]  /*121f0*/  @P0 SHF.R.U32.HI R2, RZ, c[0x0][0x334], R3 ;  /* 0x0000cd00ff020a19 */ /* 0x000fe40000011603 */
.L_x_2812:
[----:B------:R-:W-:Y:S05]  /*12200*/  BSYNC B0 ;  /* 0x0000000000007941 */ /* 0x000fea0003800000 */
.L_x_2810:
[----:B------:R-:W-:-:S05]  /*12210*/  IMAD R2, R2, c[0x0][0x32c], R12 ;  /* 0x0000cb0002027a24 */ /* 0x000fca00078e020c */
[----:B------:R-:W-:Y:S02]  /*12220*/  IADD3 R3, R2, c[0x0][0x32c], RZ ;  /* 0x0000cb0002037a10 */ /* 0x000fe40007ffe0ff */
[----:B------:R-:W-:Y:S02]  /*12230*/  IMNMX R5, R5, R2, !PT ;  /* 0x0000000205057217 */ /* 0x000fe40007800200 */
[----:B------:R-:W-:Y:S02]  /*12240*/  IMNMX R6, R6, R3, PT ;  /* 0x0000000306067217 */ /* 0x000fe40003800200 */
.L_x_2809:
        /* <DEDUP_REMOVED lines=61> */
[----:B------:R1:W2:Y:S02]  /*12620*/  SHFL.IDX PT, R3, R8, 0x2, 0x1c1f ;  /* 0x005c1f0008037f89 */ /* 0x0002a400000e0000 */
.L_x_3000:
        /* <DEDUP_REMOVED lines=17> */
.L_x_2816:
[----:B------:R-:W-:-:S04]  /*12740*/  MOV R4, 0x1 ;  /* 0x0000000100047802 */ /* 0x000fc80000000f00 */
[----:B------:R-:W-:-:S13]  /*12750*/  ISETP.NE.AND P0, PT, R4, c[0x0][0x32c], PT ;  /* 0x0000cb0004007a0c */ /* 0x000fda0003f05270 */
[----:B------:R-:W-:-:S05]  /*12760*/  @P0 IMAD.HI.U32 R4, R3, c[0x0][0x330], RZ ;  /* 0x0000cc0003040a27 */ /* 0x000fca00078e00ff */
[----:B------:R-:W-:Y:S02]  /*12770*/  @P0 SHF.R.U32.HI R3, RZ, c[0x0][0x334], R4 ;  /* 0x0000cd00ff030a19 */ /* 0x000fe40000011604 */
.L_x_2817:
[----:B------:R-:W-:Y:S05]  /*12780*/  BSYNC B0 ;  /* 0x0000000000007941 */ /* 0x000fea0003800000 */
.L_x_2815:
[----:B------:R-:W-:-:S05]  /*12790*/  IMAD R3, R3, c[0x0][0x32c], R12 ;  /* 0x0000cb0003037a24 */ /* 0x000fca00078e020c */
[----:B------:R-:W-:Y:S02]  /*127a0*/  IADD3 R4, R3, c[0x0][0x32c], RZ ;  /* 0x0000cb0003047a10 */ /* 0x000fe40007ffe0ff */
[----:B------:R-:W-:Y:S02]  /*127b0*/  IMNMX R0, R0, R3, !PT ;  /* 0x0000000300007217 */ /* 0x000fe40007800200 */
[----:B------:R-:W-:Y:S02]  /*127c0*/  IMNMX R2, R2, R4, PT ;  /* 0x0000000402027217 */ /* 0x000fe40003800200 */
.L_x_2814:
        /* <DEDUP_REMOVED lines=86> */
[----:B------:R2:W3:Y:S02]  /*12d30*/  SHFL.IDX PT, R3, R8, 0x3, 0x1c1f ;  /* 0x007c1f0008037f89 */ /* 0x0004e400000e0000 */
.L_x_3001:
        /* <DEDUP_REMOVED lines=17> */
.L_x_2821:
[----:B------:R-:W-:-:S04]  /*12e50*/  MOV R4, 0x1 ;  /* 0x0000000100047802 */ /* 0x000fc80000000f00 */
[----:B------:R-:W-:-:S13]  /*12e60*/  ISETP.NE.AND P0, PT, R4, c[0x0][0x32c], PT ;  /* 0x0000cb0004007a0c */ /* 0x000fda0003f05270 */
[----:B------:R-:W-:-:S05]  /*12e70*/  @P0 IMAD.HI.U32 R4, R3, c[0x0][0x330], RZ ;  /* 0x0000cc0003040a27 */ /* 0x000fca00078e00ff */
[----:B------:R-:W-:Y:S02]  /*12e80*/  @P0 SHF.R.U32.HI R3, RZ, c[0x0][0x334], R4 ;  /* 0x0000cd00ff030a19 */ /* 0x000fe40000011604 */
.L_x_2822:
[----:B------:R-:W-:Y:S05]  /*12e90*/  BSYNC B0 ;  /* 0x0000000000007941 */ /* 0x000fea0003800000 */
.L_x_2820:
[----:B------:R-:W-:-:S05]  /*12ea0*/  IMAD R3, R3, c[0x0][0x32c], R12 ;  /* 0x0000cb0003037a24 */ /* 0x000fca00078e020c */
[----:B------:R-:W-:Y:S02]  /*12eb0*/  IADD3 R4, R3, c[0x0][0x32c], RZ ;  /* 0x0000cb0003047a10 */ /* 0x000fe40007ffe0ff */
[----:B------:R-:W-:Y:S02]  /*12ec0*/  IMNMX R0, R0, R3, !PT ;  /* 0x0000000300007217 */ /* 0x000fe40007800200 */
[----:B------:R-:W-:Y:S02]  /*12ed0*/  IMNMX R2, R2, R4, PT ;  /* 0x0000000402027217 */ /* 0x000fe40003800200 */
.L_x_2819:
        /* <DEDUP_REMOVED lines=45> */
[----:B------:R-:W-:Y:S02]  /*131b0*/  FMNMX.FTZ R5, R10, R11, !PT ;  /* 0x0000000b0a057209 */ /* 0x000fe40007810000 */
        /* <DEDUP_REMOVED lines=35> */
[----:B-12-4-:R-:W-:Y:S02]  /*133f0*/  FMNMX.FTZ R8, R79, R5, !PT ;  /* 0x000000054f087209 */ /* 0x016fe40007810000 */
[----:B------:R-:W-:Y:S02]  /*13400*/  FMNMX.FTZ R4, R88, R3, !PT ;  /* 0x0000000358047209 */ /* 0x000fe40007810000 */
[----:B------:R-:W-:Y:S02]  /*13410*/  FMNMX.FTZ R5, R81, R2, !PT ;  /* 0x0000000251057209 */ /* 0x000fe40007810000 */
[----:B------:R-:W-:-:S02]  /*13420*/  FMNMX.FTZ R6, R82, R0, !PT ;  /* 0x0000000052067209 */ /* 0x000fc40007810000 */
[----:B------:R-:W-:Y:S01]  /*13430*/  FMNMX.FTZ R8, R77, R8, !PT ;  /* 0x000000084d087209 */ /* 0x000fe20007810000 */
[----:B------:R-:W-:Y:S05]  /*13440*/  BRA.DIV ~URZ, `(.L_x_2823) ;  /* 0x00012e727f007947 */ /* 0x000fea000b800000 */
[----:B------:R1:W2:Y:S02]  /*13450*/  SHFL.BFLY PT, R0, R4, 0x2, 0x1f ;  /* 0x0c401f0004007f89 */ /* 0x0002a400000e0000 */
.L_x_3002:
        /* <DEDUP_REMOVED lines=15> */
.L_x_3003:
        /* <DEDUP_REMOVED lines=27> */
[----:B------:R3:W3:Y:S01]  /*13700*/  MUFU.EX2 R107, R0 ;  /* 0x00000000006b7308 */ /* 0x0006e20000000800 */
        /* <DEDUP_REMOVED lines=9> */
[----:B---3--:R-:W-:Y:S01]  /*137a0*/  FFMA.FTZ R0, R20, c[0x0][0x2d0], -R4 ;  /* 0x0000b40014007a23 */ /* 0x008fe20000010804 */
[----:B------:R-:W-:-:S06]  /*137b0*/  F2FP.BF16.PACK_AB R20, R107, R108 ;  /* 0x0000006c6b14723e */ /* 0x000fcc00000010ff */
        /* <DEDUP_REMOVED lines=29> */
[C---:B-----5:R-:W-:Y:S08]  /*13990*/  HMMA.16816.F32.BF16 R36, R20.reuse, R68, RZ ;  /* 0x000000441424723c */ /* 0x060ff000000418ff */
[----:B------:R-:W-:Y:S01]  /*139a0*/  HMMA.16816.F32.BF16 R72, R20, R64, RZ ;  /* 0x000000401448723c */ /* 0x000fe200000418ff */
[----:B-1----:R-:W-:-:S04]  /*139b0*/  FFMA.FTZ R0, R24, c[0x0][0x2d0], -R2 ;  /* 0x0000b40018007a23 */ /* 0x002fc80000010802 */
        /* <DEDUP_REMOVED lines=11> */
[----:B-1----:R-:W-:-:S05]  /*13a70*/  FMUL.FTZ R0, R5, c[0x0][0x2d0] ;  /* 0x0000b40005007a20 */ /* 0x002fca0000410000 */
[----:B------:R-:W-:-:S05]  /*13a80*/  FSEL R0, R0, RZ, P0 ;  /* 0x000000ff00007208 */ /* 0x000fca0000000000 */
[----:B------:R-:W-:Y:S01]  /*13a90*/  FFMA.FTZ R8, R10, c[0x0][0x2d0], -R0 ;  /* 0x0000b4000a087a23 */ /* 0x000fe20000010800 */
[----:B------:R-:W-:-:S03]  /*13aa0*/  F2FP.BF16.PACK_AB R10, R130, R129 ;  /* 0x00000081820a723e */ /* 0x000fc600000010ff */
[----:B------:R1:W-:Y:S02]  /*13ab0*/  MUFU.EX2 R93, R8 ;  /* 0x00000008005d7308 */ /* 0x0003e40000000800 */
[----:B-1----:R-:W-:-:S06]  /*13ac0*/  FFMA.FTZ R8, R11, c[0x0][0x2d0], -R0 ;  /* 0x0000b4000b087a23 */ /* 0x002fcc0000010800 */
[----:B------:R1:W3:Y:S02]  /*13ad0*/  MUFU.EX2 R92, R8 ;  /* 0x00000008005c7308 */ /* 0x0002e40000000800 */
[----:B-1----:R-:W-:Y:S01]  /*13ae0*/  FFMA.FTZ R8, R12, c[0x0][0x2d0], -R0 ;  /* 0x0000b4000c087a23 */ /* 0x002fe20000010800 */
[----:B---3--:R-:W-:Y:S02]  /*13af0*/  F2FP.BF16.PACK_AB R17, R92, R93 ;  /* 0x0000005d5c11723e */ /* 0x008fe400000010ff */
[----:B------:R-:W-:-:S03]  /*13b00*/  F2FP.BF16.PACK_AB R12, R131, R128 ;  /* 0x00000080830c723e */ /* 0x000fc600000010ff */
[----:B------:R1:W-:Y:S04]  /*13b10*/  MUFU.EX2 R94, R8 ;  /* 0x00000008005e7308 */ /* 0x0003e80000000800 */
[C---:B------:R-:W-:Y:S01]  /*13b20*/  HMMA.16816.F32.BF16 R140, R12.reuse, R52, R36 ;  /* 0x000000340c8c723c */ /* 0x040fe20000041824 */
[----:B------:R-:W-:Y:S07]  /*13b30*/  LDSM.16.MT88.4 R36, [R196+0x1800] ;  /* 0x00180000c424783b */ /* 0x000fee0000004200 */
[----:B------:R-:W-:Y:S01]  /*13b40*/  HMMA.16816.F32.BF16 R148, R12, R48, R72 ;  /* 0x000000300c94723c */ /* 0x000fe20000041848 */
[----:B-1----:R-:W-:-:S04]  /*13b50*/  FFMA.FTZ R8, R35, c[0x0][0x2d0], -R0 ;  /* 0x0000b40023087a23 */ /* 0x002fc80000010800 */
        /* <DEDUP_REMOVED lines=194> */
.L_x_2827:
[----:B------:R-:W-:-:S04]  /*14780*/  MOV R0, 0x1 ;  /* 0x0000000100007802 */ /* 0x000fc80000000f00 */
[----:B------:R-:W-:-:S13]  /*14790*/  ISETP.NE.AND P0, PT, R0, c[0x0][0x32c], PT ;  /* 0x0000cb0000007a0c */ /* 0x000fda0003f05270 */
[----:B------:R-:W-:-:S05]  /*147a0*/  @P0 IMAD.HI.U32 R0, R2, c[0x0][0x330], RZ ;  /* 0x0000cc0002000a27 */ /* 0x000fca00078e00ff */
[----:B------:R-:W-:Y:S02]  /*147b0*/  @P0 SHF.R.U32.HI R2, RZ, c[0x0][0x334], R0 ;  /* 0x0000cd00ff020a19 */ /* 0x000fe40000011600 */
.L_x_2828:
[----:B------:R-:W-:Y:S05]  /*147c0*/  BSYNC B0 ;  /* 0x0000000000007941 */ /* 0x000fea0003800000 */
.L_x_2826:
[----:B------:R-:W-:-:S05]  /*147d0*/  MOV R0, c[0x0][0x32c] ;  /* 0x0000cb0000007a02 */ /* 0x000fca0000000f00 */
[----:B------:R-:W-:-:S05]  /*147e0*/  IMAD R2, R2, R0, c[0x0][0x32c] ;  /* 0x0000cb0002027624 */ /* 0x000fca00078e0200 */
[----:B------:R-:W-:-:S04]  /*147f0*/  IMNMX R3, R3, R2, PT ;  /* 0x0000000203037217 */ /* 0x000fc80003800200 */
.L_x_2825:
[----:B------:R-:W2:Y:S01]  /*14800*/  LDL R2, [R1+0x1c] ;  /* 0x00001c0001027983 */ /* 0x000ea20000100800 */
[----:B------:R-:W-:-:S05]  /*14810*/  IMAD.HI R3, R3, 0x2aaaaaab, RZ ;  /* 0x2aaaaaab03037827 */ /* 0x000fca00078e02ff */
[----:B------:R-:W-:-:S04]  /*14820*/  SHF.R.U32.HI R0, RZ, 0x1f, R3 ;  /* 0x0000001fff007819 */ /* 0x000fc80000011603 */
[----:B------:R-:W-:-:S04]  /*14830*/  LEA.HI.SX32 R3, R3, R0, 0x1d ;  /* 0x0000000003037211 */ /* 0x000fc800078feaff */
[----:B--2---:R-:W-:-:S04]  /*14840*/  IMNMX R247, R2, R3, !PT ;  /* 0x0000000302f77217 */ /* 0x004fc80007800200 */
[----:B------:R-:W-:-:S13]  /*14850*/  ISETP.GE.AND P0, PT, R212, R247, PT ;  /* 0x000000f7d400720c */ /* 0x000fda0003f06270 */
[----:B------:R-:W-:Y:S05]  /*14860*/  @!P0 BRA `(.L_x_2829) ;  /* 0x0000443000008947 */ /* 0x000fea0003800000 */
[----:B------:R-:W-:Y:S01]  /*14870*/  IMAD.MOV.U32 R107, RZ, RZ, R104 ;  /* 0x000000ffff6b7224 */ /* 0x000fe200078e0068 */
[----:B------:R-:W-:Y:S01]  /*14880*/  MOV R109, R5 ;  /* 0x00000005006d7202 */ /* 0x000fe20000000f00 */
[----:B------:R-:W-:Y:S01]  /*14890*/  IMAD.MOV.U32 R106, RZ, RZ, R105 ;  /* 0x000000ffff6a7224 */ /* 0x000fe200078e0069 */
[----:B------:R-:W-:Y:S02]  /*148a0*/  MOV R108, R6 ;  /* 0x00000006006c7202 */ /* 0x000fe40000000f00 */
.L_x_2862:
        /* <DEDUP_REMOVED lines=35> */
.L_x_3004:
[----:B------:R-:W-:-:S05]  /*14ae0*/  BRA.DIV ~URZ, `(.L_x_2833) ;  /* 0x00011ab27f007947 */ /* 0x000fca000b800000 */
[----:B------:R3:W4:Y:S02]  /*14af0*/  SHFL.IDX PT, R0, R6, RZ, 0x1c1f ;  /* 0x001c1fff06007589 */ /* 0x00072400000e0000 */
.L_x_3005:
[----:B------:R-:W5:Y:S01]  /*14b00*/  LDL R10, [R1] ;  /* 0x00000000010a7983 */ /* 0x000f620000100800 */
[----:B------:R-:W-:Y:S02]  /*14b10*/  ISETP.GE.AND P3, PT, R250, c[0x0][0x1d4], PT ;  /* 0x00007500fa007a0c */ /* 0x000fe40003f66270 */
[----:B----4-:R-:W-:Y:S01]  /*14b20*/  IADD3 R2, P0, R0, R229, RZ ;  /* 0x000000e500027210 */ /* 0x010fe20007f1e0ff */
[----:B------:R-:W4:Y:S04]  /*14b30*/  LDL R8, [R1+0x4] ;  /* 0x0000040001087983 */ /* 0x000f280000100800 */
[----:B------:R-:W1:Y:S01]  /*14b40*/  S2R R9, SR_TID.X ;  /* 0x0000000000097919 */ /* 0x000e620000002100 */
[----:B--2---:R-:W-:Y:S05]  /*14b50*/  IMAD.X R3, R4, 0x1, R228, P0 ;  /* 0x0000000104037824 */ /* 0x004fea00000e06e4 */
[----:B------:R-:W-:Y:S01]  /*14b60*/  @!PT LDS RZ, [RZ] ;  /* 0x00000000fffff984 */ /* 0x000fe20000000800 */
[----:B------:R-:W-:Y:S01]  /*14b70*/  @!PT LDS RZ, [RZ] ;  /* 0x00000000fffff984 */ /* 0x000fe20000000800 */
[----:B------:R-:W-:Y:S01]  /*14b80*/  @!PT LDS RZ, [RZ] ;  /* 0x00000000fffff984 */ /* 0x000fe20000000800 */
[----:B------:R2:W-:Y:S01]  /*14b90*/  LDGSTS.E.BYPASS.LTC128B.128 [R210+0x1880], [R2.64], !P3 ;  /* 0x0188000002d27fae */ /* 0x0005e2000d901d48 */
[----:B-1----:R-:W-:Y:S02]  /*14ba0*/  ISETP.GT.AND P4, PT, R9, 0x3f, PT ;  /* 0x0000003f0900780c */ /* 0x002fe40003f84270 */
[----:B--2---:R-:W-:Y:S05]  /*14bb0*/  IADD3 R2, P0, R0, R231, RZ ;  /* 0x000000e700027210 */ /* 0x004fea0007f1e0ff */
[----:B------:R-:W-:Y:S01]  /*14bc0*/  IMAD.X R3, R4, 0x1, R230, P0 ;  /* 0x0000000104037824 */ /* 0x000fe200000e06e6 */
[----:B-----5:R-:W-:Y:S02]  /*14bd0*/  ISETP.GE.AND P2, PT, R10, c[0x0][0x1d4], PT ;  /* 0x000075000a007a0c */ /* 0x020fe40003f46270 */
[----:B----4-:R-:W-:Y:S11]  /*14be0*/  ISETP.GE.AND P1, PT, R8, c[0x0][0x1d4], PT ;  /* 0x0000750008007a0c */ /* 0x010ff60003f26270 */
[----:B------:R1:W-:Y:S02]  /*14bf0*/  LDGSTS.E.BYPASS.LTC128B.128 [R210+0x2480], [R2.64], !P2 ;  /* 0x0248000002d27fae */ /* 0x0003e4000d101d48 */
[----:B-1----:R-:W-:Y:S05]  /*14c00*/  IADD3 R2, P0, R0, R227, RZ ;  /* 0x000000e300027210 */ /* 0x002fea0007f1e0ff */
[----:B------:R-:W-:Y:S05]  /*14c10*/  IMAD.X R3, R4, 0x1, R226, P0 ;  /* 0x0000000104037824 */ /* 0x000fea00000e06e2 */
[----:B------:R1:W-:Y:S01]  /*14c20*/  LDGSTS.E.BYPASS.LTC128B.128 [R210+0x3080], [R2.64], !P1 ;  /* 0x0308000002d27fae */ /* 0x0003e2000c901d48 */
[----:B------:R-:W-:-:S05]  /*14c30*/  @P4 BRA `(.L_x_2831) ;  /* 0x000000f000004947 */ /* 0x000fca0003800000 */
[----:B------:R-:W-:-:S05]  /*14c40*/  BRA.DIV ~URZ, `(.L_x_2834) ;  /* 0x000119c27f007947 */ /* 0x000fca000b800000 */
[----:B------:R2:W4:Y:S04]  /*14c50*/  SHFL.IDX PT, R4, R5, 0x1, 0x1c1f ;  /* 0x003c1f0005047f89 */ /* 0x00052800000e0000 */
[----:B------:R2:W1:Y:S02]  /*14c60*/  SHFL.IDX PT, R0, R6, 0x1, 0x1c1f ;  /* 0x003c1f0006007f89 */ /* 0x00046400000e0000 */
.L_x_3006:
[----:B-1----:R-:W-:Y:S05]  /*14c70*/  IADD3 R2, P0, R0, R229, RZ ;  /* 0x000000e500027210 */ /* 0x002fea0007f1e0ff */
[----:B----4-:R-:W-:Y:S05]  /*14c80*/  IMAD.X R3, R4, 0x1, R228, P0 ;  /* 0x0000000104037824 */ /* 0x010fea00000e06e4 */
        /* <DEDUP_REMOVED lines=10> */
.L_x_2831:
[----:B-1-34-:R-:W-:Y:S05]  /*14d30*/  BSYNC B0 ;  /* 0x0000000000007941 */ /* 0x01afea0003800000 */
.L_x_2830:
        /* <DEDUP_REMOVED lines=32> */
[----:B------:R-:W5:Y:S07]  /*14f40*/  LDSM.16.M88.4 R176, [R171+0x1000] ;  /* 0x00100000abb0783b */ /* 0x000f6e0000000200 */
        /* <DEDUP_REMOVED lines=13> */
[----:B------:R-:W4:Y:S07]  /*15020*/  LDSM.16.M88.4 R184, [R199+0x3000] ;  /* 0x00300000c7b8783b */ /* 0x000f2e0000000200 */
[----:B------:R-:W-:Y:S01]  /*15030*/  HMMA.16816.F32.BF16 R52, R172, R190, R52 ;  /* 0x000000beac34723c */ /* 0x000fe20000041834 */
[----:B------:R-:W5:Y:S07]  /*15040*/  LDSM.16.M88.4 R172, [R205] ;  /* 0x00000000cdac783b */ /* 0x000f6e0000000200 */
[-C--:B-1----:R-:W-:Y:S01]  /*15050*/  HMMA.16816.F32.BF16 R8, R176, R180.reuse, R8 ;  /* 0x000000b4b008723c */ /* 0x082fe20000041808 */
[----:B------:R-:W1:Y:S04]  /*15060*/  LDSM.16.M88.4 R188, [R204] ;  /* 0x00000000ccbc783b */ /* 0x000e680000000200 */
[----:B---3--:R-:W-:Y:S03]  /*15070*/  ISETP.GT.AND P0, PT, R212, R0, PT ;  /* 0x00000000d400720c */ /* 0x008fe60003f04270 */
        /* <DEDUP_REMOVED lines=30> */
[----:B------:R-:W-:Y:S01]  /*15260*/  HMMA.16816.F32.BF16 R52, R172, R190, R52 ;  /* 0x000000beac34723c */ /* 0x000fe20000041834 */
[----:B------:R-:W4:Y:S07]  /*15270*/  LDSM.16.M88.4 R172, [R202] ;  /* 0x00000000caac783b */ /* 0x000f2e0000000200 */
[-C--:B-1----:R-:W-:Y:S01]  /*15280*/  HMMA.16816.F32.BF16 R8, R176, R180.reuse, R8 ;  /* 0x000000b4b008723c */ /* 0x082fe20000041808 */
[----:B------:R-:W1:Y:S01]  /*15290*/  LDSM.16.M88.4 R188, [R201] ;  /* 0x00000000c9bc783b */ /* 0x000e620000000200 */
[----:B------:R-:W-:Y:S07]  /*152a0*/  DEPBAR.LE SB0, 0x0 ;  /* 0x000080000000791a */ /* 0x000fee0000000000 */
[----:B------:R-:W-:Y:S01]  /*152b0*/  BAR.SYNC.DEFER_BLOCKING 0x0 ;  /* 0x0000000000007b1d */ /* 0x000fe20000010000 */
[C---:B---3--:R-:W-:Y:S08]  /*152c0*/  HMMA.16816.F32.BF16 R12, R184.reuse, R180, R12 ;  /* 0x000000b4b80c723c */ /* 0x048ff0000004180c */
[-C--:B------:R-:W-:Y:S08]  /*152d0*/  HMMA.16816.F32.BF16 R16, R184, R182.reuse, R16 ;  /* 0x000000b6b810723c */ /* 0x080ff00000041810 */
[C---:B------:R-:W-:Y:S08]  /*152e0*/  HMMA.16816.F32.BF16 R20, R176.reuse, R182, R20 ;  /* 0x000000b6b014723c */ /* 0x040ff00000041814 */
[-C--:B----4-:R-:W-:Y:S08]  /*152f0*/  HMMA.16816.F32.BF16 R24, R176, R172.reuse, R24 ;  /* 0x000000acb018723c */ /* 0x090ff00000041818 */
        /* <DEDUP_REMOVED lines=9> */
[----:B------:R-:W3:Y:S01]  /*15390*/  LDL R2, [R1+0x58] ;  /* 0x0000580001027983 */ /* 0x000ee20000100800 */
[----:B------:R-:W-:Y:S02]  /*153a0*/  IMAD.MOV.U32 R3, RZ, RZ, c[0x0][0x2b8] ;  /* 0x0000ae00ff037624 */ /* 0x000fe400078e00ff */
[----:B------:R-:W-:Y:S01]  /*153b0*/  IMAD.MOV.U32 R211, RZ, RZ, RZ ;  /* 0x000000ffffd37224 */ /* 0x000fe200078e00ff */
[----:B------:R-:W4:Y:S02]  /*153c0*/  LDL R0, [R1+0x24] ;  /* 0x0000240001007983 */ /* 0x000f240000100800 */
[----:B------:R-:W-:Y:S02]  /*153d0*/  ISETP.NE.AND P2, PT, R3, 0x1, PT ;  /* 0x000000010300780c */ /* 0x000fe40003f45270 */
[----:B------:R-:W5:Y:S04]  /*153e0*/  LDL.64 R104, [R1+0x48] ;  /* 0x0000480001687983 */ /* 0x000f680000100a00 */
[----:B--2---:R-:W2:Y:S04]  /*153f0*/  LDL R5, [R1+0x50] ;  /* 0x0000500001057983 */ /* 0x004ea80000100800 */
[----:B------:R-:W2:Y:S04]  /*15400*/  LDL.64 R216, [R1+0x40] ;  /* 0x0000400001d87983 */ /* 0x000ea80000100a00 */
[----:B------:R-:W2:Y:S01]  /*15410*/  LDL R6, [R1+0x3c] ;  /* 0x00003c0001067983 */ /* 0x000ea20000100800 */
[----:B----4-:R-:W-:Y:S01]  /*15420*/  ISETP.GT.AND P1, PT, R0, 0x2f, PT ;  /* 0x0000002f0000780c */ /* 0x010fe20003f24270 */
[----:B---3--:R-:W-:Y:S05]  /*15430*/  IMAD R2, R212, 0x30, R2 ;  /* 0x00000030d4027824 */ /* 0x008fea00078e0202 */
[----:B------:R-:W-:Y:S05]  /*15440*/  IADD3 R2, R2, -0x30, R0 ;  /* 0xffffffd002027810 */ /* 0x000fea0007ffe000 */
[----:B------:R-:W-:Y:S04]  /*15450*/  @P2 IMAD.HI.U32 R3, R2, c[0x0][0x2bc], RZ ;  /* 0x0000af0002032a27 */ /* 0x000fe800078e00ff */
[----:B------:R-:W-:Y:S01]  /*15460*/  IMAD.MOV.U32 R0, RZ, RZ, R2 ;  /* 0x000000ffff007224 */ /* 0x000fe200078e0002 */
[----:B------:R-:W-:Y:S04]  /*15470*/  @P2 SHF.R.U32.HI R0, RZ, c[0x0][0x2c0], R3 ;  /* 0x0000b000ff002a19 */ /* 0x000fe80000011603 */
[C---:B-----5:R-:W-:Y:S01]  /*15480*/  @!P1 IADD3 R3, P0, R0.reuse, R104, RZ ;  /* 0x0000006800039210 */ /* 0x060fe20007f1e0ff */
[----:B------:R-:W-:Y:S01]  /*15490*/  IMAD.MOV R4, RZ, RZ, -R0 ;  /* 0x000000ffff047224 */ /* 0x000fe200078e0a00 */
[----:B------:R-:W1:Y:S02]  /*154a0*/  S2R R104, SR_TID.X ;  /* 0x0000000000687919 */ /* 0x000e640000002100 */
[----:B--2---:R-:W-:Y:S01]  /*154b0*/  @!P1 LEA.HI.X.SX32 R0, R0, R5, 0x1, P0 ;  /* 0x0000000500009211 */ /* 0x004fe200000f0eff */
        /* <DEDUP_REMOVED lines=24> */
.L_x_3007:
[----:B------:R-:W-:-:S05]  /*15640*/  BRA.DIV ~URZ, `(.L_x_2838) ;  /* 0x000111027f007947 */ /* 0x000fca000b800000 */
[----:B------:R3:W4:Y:S02]  /*15650*/  SHFL.IDX PT, R0, R104, RZ, 0x1c1f ;  /* 0x001c1fff68007589 */ /* 0x00072400000e0000 */
.L_x_3008:
[----:B------:R-:W5:Y:S01]  /*15660*/  LDL R172, [R1] ;  /* 0x0000000001ac7983 */ /* 0x000f620000100800 */
[----:B----4-:R-:W-:Y:S03]  /*15670*/  @P0 IADD3 R2, P1, R0, R229, RZ ;  /* 0x000000e500020210 */ /* 0x010fe60007f3e0ff */
[----:B------:R-:W4:Y:S02]  /*15680*/  LDL R105, [R1+0x4] ;  /* 0x0000040001697983 */ /* 0x000f240000100800 */
[----:B--2---:R-:W-:Y:S01]  /*15690*/  @P0 IMAD.X R3, R4, 0x1, R228, P1 ;  /* 0x0000000104030824 */ /* 0x004fe200008e06e4 */
[----:B------:R-:W-:Y:S11]  /*156a0*/  @P0 ISETP.GE.AND P1, PT, R250, c[0x0][0x1d4], PT ;  /* 0x00007500fa000a0c */ /* 0x000ff60003f26270 */
[----:B------:R-:W-:Y:S02]  /*156b0*/  @!UPT UIADD3 URZ, URZ, URZ, URZ ;  /* 0x0000003f3f3ff290 */ /* 0x000fe4000fffe03f */
[----:B------:R-:W-:Y:S01]  /*156c0*/  @!PT LDS RZ, [RZ] ;  /* 0x00000000fffff984 */ /* 0x000fe20000000800 */
[----:B------:R-:W-:Y:S01]  /*156d0*/  @!PT LDS RZ, [RZ] ;  /* 0x00000000fffff984 */ /* 0x000fe20000000800 */
[----:B------:R-:W-:Y:S01]  /*156e0*/  @!PT LDS RZ, [RZ] ;  /* 0x00000000fffff984 */ /* 0x000fe20000000800 */
[----:B------:R2:W-:Y:S02]  /*156f0*/  @P0 LDGSTS.E.BYPASS.LTC128B.128 [R210+0x3c80], [R2.64], !P1 ;  /* 0x03c8000002d20fae */ /* 0x0005e4000c901d48 */
[----:B--2---:R-:W-:Y:S05]  /*15700*/  @P0 IADD3 R2, P1, R0, R231, RZ ;  /* 0x000000e700020210 */ /* 0x004fea0007f3e0ff */
[----:B------:R-:W-:Y:S01]  /*15710*/  @P0 IMAD.X R3, R4, 0x1, R230, P1 ;  /* 0x0000000104030824 */ /* 0x000fe200008e06e6 */
[----:B-----5:R-:W-:Y:S11]  /*15720*/  @P0 ISETP.GE.AND P1, PT, R172, c[0x0][0x1d4], PT ;  /* 0x00007500ac000a0c */ /* 0x020ff60003f26270 */
        /* <DEDUP_REMOVED lines=11> */
.L_x_3009:
[----:B-1--4-:R-:W4:Y:S01]  /*157e0*/  LDL R6, [R1] ;  /* 0x0000000001067983 */ /* 0x012f220000100800 */
[----:B--2---:R-:W-:Y:S03]  /*157f0*/  @P0 IADD3 R2, P1, R0, R229, RZ ;  /* 0x000000e500020210 */ /* 0x004fe60007f3e0ff */
[----:B------:R-:W2:Y:S02]  /*15800*/  LDL R5, [R1+0x4] ;  /* 0x0000040001057983 */ /* 0x000ea40000100800 */
[----:B------:R-:W-:Y:S01]  /*15810*/  @P0 IMAD.X R3, R4, 0x1, R228, P1 ;  /* 0x0000000104030824 */ /* 0x000fe200008e06e4 */
[----:B------:R-:W-:Y:S11]  /*15820*/  @P0 ISETP.GE.AND P1, PT, R250, c[0x0][0x1d4], PT ;  /* 0x00007500fa000a0c */ /* 0x000ff60003f26270 */
[----:B------:R-:W-:Y:S02]  /*15830*/  @!UPT UIADD3 URZ, URZ, URZ, URZ ;  /* 0x0000003f3f3ff290 */ /* 0x000fe4000fffe03f */
[----:B------:R-:W-:Y:S01]  /*15840*/  @!PT LDS RZ, [RZ] ;  /* 0x00000000fffff984 */ /* 0x000fe20000000800 */
[----:B------:R-:W-:Y:S01]  /*15850*/  @!PT LDS RZ, [RZ] ;  /* 0x00000000fffff984 */ /* 0x000fe20000000800 */
[----:B------:R-:W-:Y:S01]  /*15860*/  @!PT LDS RZ, [RZ] ;  /* 0x00000000fffff984 */ /* 0x000fe20000000800 */
[----:B------:R1:W-:Y:S02]  /*15870*/  @P0 LDGSTS.E.BYPASS.LTC128B.128 [R210+0x4480], [R2.64], !P1 ;  /* 0x0448000002d20fae */ /* 0x0003e4000c901d48 */
[----:B-1----:R-:W-:Y:S05]  /*15880*/  @P0 IADD3 R2, P1, R0, R231, RZ ;  /* 0x000000e700020210 */ /* 0x002fea0007f3e0ff */
[----:B------:R-:W-:Y:S01]  /*15890*/  @P0 IMAD.X R3, R4, 0x1, R230, P1 ;  /* 0x0000000104030824 */ /* 0x000fe200008e06e6 */
[----:B----4-:R-:W-:Y:S11]  /*158a0*/  @P0 ISETP.GE.AND P1, PT, R6, c[0x0][0x1d4], PT ;  /* 0x0000750006000a0c */ /* 0x010ff60003f26270 */
[----:B------:R-:W-:Y:S02]  /*158b0*/  @!UPT UIADD3 URZ, URZ, URZ, URZ ;  /* 0x0000003f3f3ff290 */ /* 0x000fe4000fffe03f */
[----:B------:R1:W-:Y:S02]  /*158c0*/  @P0 LDGSTS.E.BYPASS.LTC128B.128 [R210+0x5080], [R2.64], !P1 ;  /* 0x0508000002d20fae */ /* 0x0003e4000c901d48 */
[----:B-1----:R-:W-:Y:S05]  /*158d0*/  @P0 IADD3 R2, P1, R0, R227, RZ ;  /* 0x000000e300020210 */ /* 0x002fea0007f3e0ff */
[----:B------:R-:W-:Y:S01]  /*158e0*/  @P0 IMAD.X R3, R4, 0x1, R226, P1 ;  /* 0x0000000104030824 */ /* 0x000fe200008e06e2 */
[----:B--2---:R-:W-:Y:S11]  /*158f0*/  @P0 ISETP.GE.AND P1, PT, R5, c[0x0][0x1d4], PT ;  /* 0x0000750005000a0c */ /* 0x004ff60003f26270 */
[----:B------:R-:W-:Y:S02]  /*15900*/  @!UPT UIADD3 URZ, URZ, URZ, URZ ;  /* 0x0000003f3f3ff290 */ /* 0x000fe4000fffe03f */
[----:B------:R1:W-:Y:S02]  /*15910*/  @P0 LDGSTS.E.BYPASS.LTC128B.128 [R210+0x5c80], [R2.64], !P1 ;  /* 0x05c8000002d20fae */ /* 0x0003e4000c901d48 */
.L_x_2836:
[----:B------:R-:W-:Y:S05]  /*15920*/  BSYNC B0 ;  /* 0x0000000000007941 */ /* 0x000fea0003800000 */
.L_x_2835:
[----:B------:R-:W-:Y:S01]  /*15930*/  LOP3.LUT R174, RZ, c[0x0][0x324], RZ, 0x33, !PT ;  /* 0x0000c900ffae7a12 */ /* 0x000fe200078e33ff */
[----:B-1----:R-:W4:Y:S01]  /*15940*/  LDL R2, [R1+0x54] ;  /* 0x0000540001027983 */ /* 0x002f220000100800 */
[----:B------:R-:W-:Y:S02]  /*15950*/  IMAD.MOV.U32 R3, RZ, RZ, c[0x0][0x2c4] ;  /* 0x0000b100ff037624 */ /* 0x000fe400078e00ff */
[----:B------:R-:W-:Y:S01]  /*15960*/  IMAD R4, R212, -0x30, RZ ;  /* 0xffffffd0d4047824 */ /* 0x000fe200078e02ff */
[----:B------:R-:W4:Y:S02]  /*15970*/  LDL R0, [R1+0x78] ;  /* 0x0000780001007983 */ /* 0x000f240000100800 */
[----:B------:R-:W-:Y:S02]  /*15980*/  ISETP.NE.AND P0, PT, R3, 0x1, PT ;  /* 0x000000010300780c */ /* 0x000fe40003f05270 */
[----:B------:R-:W0:Y:S01]  /*15990*/  LDGDEPBAR ;  /* 0x00000000000079af */ /* 0x000e220000000000 */
[----:B----4-:R-:W-:Y:S10]  /*159a0*/  IMAD.IADD R172, R0, 0x1, R2 ;  /* 0x0000000100ac7824 */ /* 0x010ff400078e0202 */
[----:B------:R-:W-:Y:S05]  /*159b0*/  @P0 IMAD.HI.U32 R0, R172, c[0x0][0x2c8], RZ ;  /* 0x0000b200ac000a27 */ /* 0x000fea00078e00ff */
[----:B------:R-:W-:Y:S02]  /*159c0*/  @P0 SHF.R.U32.HI R172, RZ, c[0x0][0x2cc], R0 ;  /* 0x0000b300ffac0a19 */ /* 0x000fe40000011600 */
[----:B------:R-:W-:Y:S04]  /*159d0*/  IADD3 R0, -R252, 0x1, R4 ;  /* 0x00000001fc007810 */ /* 0x000fe80007ffe104 */
[----:B--2---:R-:W-:Y:S04]  /*159e0*/  IADD3 R5, -R248, R0, R249 ;  /* 0x00000000f8057210 */ /* 0x004fe80007ffe1f9 */
[----:B------:R-:W-:Y:S01]  /*159f0*/  IADD3 R173, R5, c[0x0][0x328], RZ ;  /* 0x0000ca0005ad7a10 */ /* 0x000fe20007ffe0ff */
[----:B------:R-:W-:-:S05]  /*15a00*/  BRA.DIV ~URZ, `(.L_x_2840) ;  /* 0x00010e827f007947 */ /* 0x000fca000b800000 */
[----:B------:R1:W2:Y:S02]  /*15a10*/  SHFL.IDX PT, R0, R172, RZ, 0x1c1f ;  /* 0x001c1fffac007589 */ /* 0x0002a400000e0000 */
.L_x_3010:
[-C--:B--23--:R-:W-:Y:S01]  /*15a20*/  IADD3 R104, R173, R0.reuse, RZ ;  /* 0x00000000ad687210 */ /* 0x08cfe20007ffe0ff */
        /* <DEDUP_REMOVED lines=18> */
.L_x_2843:
[----:B------:R-:W-:Y:S04]  /*15b50*/  MOV R2, c[0x0][0x32c] ;  /* 0x0000cb0000027a02 */ /* 0x000fe80000000f00 */
[----:B------:R-:W-:Y:S11]  /*15b60*/  ISETP.NE.AND P0, PT, R2, 0x1, PT ;  /* 0x000000010200780c */ /* 0x000ff60003f05270 */
[----:B------:R-:W-:Y:S02]  /*15b70*/  @!UPT UIADD3 URZ, URZ, URZ, URZ ;  /* 0x0000003f3f3ff290 */ /* 0x000fe4000fffe03f */
[----:B------:R-:W-:Y:S05]  /*15b80*/  @P0 IMAD.HI.U32 R2, R0, c[0x0][0x330], RZ ;  /* 0x0000cc0000020a27 */ /* 0x000fea00078e00ff */
[----:B------:R-:W-:Y:S02]  /*15b90*/  @P0 SHF.R.U32.HI R0, RZ, c[0x0][0x334], R2 ;  /* 0x0000cd00ff000a19 */ /* 0x000fe40000011602 */
.L_x_2844:
[----:B------:R-:W-:Y:S05]  /*15ba0*/  BSYNC B0 ;  /* 0x0000000000007941 */ /* 0x000fea0003800000 */
.L_x_2842:
[----:B------:R-:W-:Y:S04]  /*15bb0*/  IMAD.IADD R2, R4, 0x1, -R252 ;  /* 0x0000000104027824 */ /* 0x000fe800078e0afc */
[----:B------:R-:W-:Y:S05]  /*15bc0*/  IMAD R0, R0, c[0x0][0x32c], R2 ;  /* 0x0000cb0000007a24 */ /* 0x000fea00078e0202 */
[----:B------:R-:W-:Y:S02]  /*15bd0*/  IMNMX R5, R5, R0, !PT ;  /* 0x0000000005057217 */ /* 0x000fe40007800200 */
[----:B------:R-:W-:Y:S04]  /*15be0*/  IADD3 R0, R0, c[0x0][0x32c], RZ ;  /* 0x0000cb0000007a10 */ /* 0x000fe80007ffe0ff */
[----:B------:R-:W-:Y:S02]  /*15bf0*/  IMNMX R104, R104, R0, PT ;  /* 0x0000000068687217 */ /* 0x000fe40003800200 */
.L_x_2841:
[----:B------:R-:W-:-:S05]  /*15c00*/  BRA.DIV ~URZ, `(.L_x_2845) ;  /* 0x00010cf27f007947 */ /* 0x000fca000b800000 */
[----:B------:R2:W3:Y:S02]  /*15c10*/  SHFL.IDX PT, R2, R172, 0x1, 0x1c1f ;  /* 0x003c1f00ac027f89 */ /* 0x0004e400000e0000 */
.L_x_3011:
        /* <DEDUP_REMOVED lines=19> */
.L_x_2848:
[----:B------:R-:W-:Y:S04]  /*15d50*/  MOV R3, c[0x0][0x32c] ;  /* 0x0000cb0000037a02 */ /* 0x000fe80000000f00 */
[----:B------:R-:W-:Y:S11]  /*15d60*/  ISETP.NE.AND P0, PT, R3, 0x1, PT ;  /* 0x000000010300780c */ /* 0x000ff60003f05270 */
[----:B------:R-:W-:Y:S02]  /*15d70*/  @!UPT UIADD3 URZ, URZ, URZ, URZ ;  /* 0x0000003f3f3ff290 */ /* 0x000fe4000fffe03f */
[----:B------:R-:W-:Y:S05]  /*15d80*/  @P0 IMAD.HI.U32 R3, R2, c[0x0][0x330], RZ ;  /* 0x0000cc0002030a27 */ /* 0x000fea00078e00ff */
[----:B------:R-:W-:Y:S02]  /*15d90*/  @P0 SHF.R.U32.HI R2, RZ, c[0x0][0x334], R3 ;  /* 0x0000cd00ff020a19 */ /* 0x000fe40000011603 */
.L_x_2849:
[----:B------:R-:W-:Y:S05]  /*15da0*/  BSYNC B0 ;  /* 0x0000000000007941 */ /* 0x000fea0003800000 */
.L_x_2847:
[----:B------:R-:W-:Y:S04]  /*15db0*/  IMAD.IADD R3, R4, 0x1, -R252 ;  /* 0x0000000104037824 */ /* 0x000fe800078e0afc */
[----:B------:R-:W-:Y:S05]  /*15dc0*/  IMAD R2, R2, c[0x0][0x32c], R3 ;  /* 0x0000cb0002027a24 */ /* 0x000fea00078e0203 */
[----:B------:R-:W-:Y:S02]  /*15dd0*/  IMNMX R0, R0, R2, !PT ;  /* 0x0000000200007217 */ /* 0x000fe40007800200 */
[----:B------:R-:W-:Y:S04]  /*15de0*/  IADD3 R2, R2, c[0x0][0x32c], RZ ;  /* 0x0000cb0002027a10 */ /* 0x000fe80007ffe0ff */
[----:B------:R-:W-:Y:S02]  /*15df0*/  IMNMX R6, R6, R2, PT ;  /* 0x0000000206067217 */ /* 0x000fe40003800200 */
.L_x_2846:
[----:B------:R-:W-:-:S05]  /*15e00*/  BRA.DIV ~URZ, `(.L_x_2850) ;  /* 0x00010b627f007947 */ /* 0x000fca000b800000 */
[----:B------:R3:W4:Y:S02]  /*15e10*/  SHFL.IDX PT, R105, R172, 0x2, 0x1c1f ;  /* 0x005c1f00ac697f89 */ /* 0x00072400000e0000 */
.L_x_3012:
        /* <DEDUP_REMOVED lines=19> */
.L_x_2853:
[----:B------:R-:W-:Y:S04]  /*15f50*/  MOV R175, c[0x0][0x32c] ;  /* 0x0000cb0000af7a02 */ /* 0x000fe80000000f00 */
[----:B------:R-:W-:Y:S11]  /*15f60*/  ISETP.NE.AND P0, PT, R175, 0x1, PT ;  /* 0x00000001af00780c */ /* 0x000ff60003f05270 */
[----:B------:R-:W-:Y:S02]  /*15f70*/  @!UPT UIADD3 URZ, URZ, URZ, URZ ;  /* 0x0000003f3f3ff290 */ /* 0x000fe4000fffe03f */
[----:B------:R-:W-:Y:S05]  /*15f80*/  @P0 IMAD.HI.U32 R175, R105, c[0x0][0x330], RZ ;  /* 0x0000cc0069af0a27 */ /* 0x000fea00078e00ff */
[----:B------:R-:W-:Y:S02]  /*15f90*/  @P0 SHF.R.U32.HI R105, RZ, c[0x0][0x334], R175 ;  /* 0x0000cd00ff690a19 */ /* 0x000fe400000116af */
.L_x_2854:
[----:B------:R-:W-:Y:S05]  /*15fa0*/  BSYNC B0 ;  /* 0x0000000000007941 */ /* 0x000fea0003800000 */
.L_x_2852:
[----:B------:R-:W-:Y:S04]  /*15fb0*/  IMAD.IADD R175, R4, 0x1, -R252 ;  /* 0x0000000104af7824 */ /* 0x000fe800078e0afc */
[----:B------:R-:W-:Y:S05]  /*15fc0*/  IMAD R105, R105, c[0x0][0x32c], R175 ;  /* 0x0000cb0069697a24 */ /* 0x000fea00078e02af */
[----:B------:R-:W-:Y:S02]  /*15fd0*/  IMNMX R2, R2, R105, !PT ;  /* 0x0000006902027217 */ /* 0x000fe40007800200 */
[----:B------:R-:W-:Y:S04]  /*15fe0*/  IADD3 R105, R105, c[0x0][0x32c], RZ ;  /* 0x0000cb0069697a10 */ /* 0x000fe80007ffe0ff */
[----:B------:R-:W-:Y:S02]  /*15ff0*/  IMNMX R3, R3, R105, PT ;  /* 0x0000006903037217 */ /* 0x000fe40003800200 */
.L_x_2851:
[C---:B------:R-:W-:Y:S02]  /*16000*/  ISETP.GE.AND P0, PT, R4.reuse, 0x9, PT ;  /* 0x000000090400780c */ /* 0x040fe40003f06270 */
[C---:B------:R-:W-:Y:S02]  /*16010*/  ISETP.GE.AND P1, PT, R4.reuse, 0xa, PT ;  /* 0x0000000a0400780c */ /* 0x040fe40003f26270 */
        /* <DEDUP_REMOVED lines=11> */
[C---:B------:R-:W-:Y:S02]  /*160d0*/  ISETP.LT.OR P0, PT, R104.reuse, 0xa, P0 ;  /* 0x0000000a6800780c */ /* 0x040fe40000701670 */
        /* <DEDUP_REMOVED lines=21> */
[C---:B------:R-:W-:Y:S02]  /*16230*/  ISETP.LT.OR P3, PT, R104.reuse, 0x1a, P0 ;  /* 0x0000001a6800780c */ /* 0x040fe40000761670 */
        /* <DEDUP_REMOVED lines=12> */
[C---:B------:R-:W-:Y:S02]  /*16300*/  ISETP.GE.AND P5, PT, R4.reuse, 0x1, PT ;  /* 0x000000010400780c */ /* 0x040fe40003fa6270 */
[----:B------:R-:W-:Y:S02]  /*16310*/  LOP3.LUT R209, R209, 0xfffffdff, RZ, 0xc0, !PT ;  /* 0xfffffdffd1d17812 */ /* 0x000fe400078ec0ff */
[----:B------:R-:W-:Y:S07]  /*16320*/  ISETP.GT.AND P0, PT, R5, RZ, !P5 ;  /* 0x000000ff0500720c */ /* 0x000fee0006f04270 */
[----:B------:R-:W-:Y:S02]  /*16330*/  @P6 LOP3.LUT R209, R209, 0x200, RZ, 0xfc, !PT ;  /* 0x00000200d1d16812 */ /* 0x000fe400078efcff */
[----:B------:R-:W-:Y:S02]  /*16340*/  ISETP.GE.AND P6, PT, R4, 0x2, PT ;  /* 0x000000020400780c */ /* 0x000fe40003fc6270 */
[----:B------:R-:W-:Y:S04]  /*16350*/  LOP3.LUT R209, R209, 0xffbfffff, RZ, 0xc0, !PT ;  /* 0xffbfffffd1d17812 */ /* 0x000fe800078ec0ff */
[----:B------:R-:W-:Y:S02]  /*16360*/  @P5 LOP3.LUT R209, R209, 0x400000, RZ, 0xfc, !PT ;  /* 0x00400000d1d15812 */ /* 0x000fe400078efcff */
[C---:B------:R-:W-:Y:S02]  /*16370*/  ISETP.LT.OR P5, PT, R104.reuse, 0x1, P0 ;  /* 0x000000016800780c */ /* 0x040fe400007a1670 */
        /* <DEDUP_REMOVED lines=25> */
[C---:B------:R-:W-:Y:S02]  /*16510*/  LOP3.LUT P2, RZ, R209.reuse, 0x1000, RZ, 0xc0, !PT ;  /* 0x00001000d1ff7812 */ /* 0x040fe4000784c0ff */
[----:B------:R-:W-:Y:S02]  /*16520*/  ISETP.GT.AND P0, PT, R0, 0x9, !P0 ;  /* 0x000000090000780c */ /* 0x000fe40004704270 */
[----:B------:R-:W-:Y:S02]  /*16530*/  LOP3.LUT P5, RZ, R209, 0x400, RZ, 0xc0, !PT ;  /* 0x00000400d1ff7812 */ /* 0x000fe400078ac0ff */
[----:B------:R-:W-:Y:S04]  /*16540*/  ISETP.LT.OR P0, PT, R6, 0xa, P0 ;  /* 0x0000000a0600780c */ /* 0x000fe80000701670 */
[----:B------:R-:W-:Y:S02]  /*16550*/  FSEL R188, R23, -INF , !P0 ;  /* 0xff80000017bc7808 */ /* 0x000fe40004000000 */
[C---:B------:R-:W-:Y:S02]  /*16560*/  LOP3.LUT P0, RZ, R209.reuse, 0x1, RZ, 0xc0, !PT ;  /* 0x00000001d1ff7812 */ /* 0x040fe4000780c0ff */
[----:B------:R-:W-:Y:S02]  /*16570*/  LOP3.LUT R209, R209, 0xffdfffff, RZ, 0xc0, !PT ;  /* 0xffdfffffd1d17812 */ /* 0x000fe400078ec0ff */
[----:B------:R-:W-:Y:S02]  /*16580*/  ISETP.GT.AND P0, PT, R0, 0x10, !P0 ;  /* 0x000000100000780c */ /* 0x000fe40004704270 */
[----:B------:R-:W-:Y:S02]  /*16590*/  @P2 LOP3.LUT R209, R209, 0x200000, RZ, 0xfc, !PT ;  /* 0x00200000d1d12812 */ /* 0x000fe400078efcff */
[----:B------:R-:W-:Y:S02]  /*165a0*/  ISETP.LT.OR P0, PT, R6, 0x11, P0 ;  /* 0x000000110600780c */ /* 0x000fe40000701670 */
[C---:B------:R-:W-:Y:S02]  /*165b0*/  LOP3.LUT P3, RZ, R209.reuse, 0x80, RZ, 0xc0, !PT ;  /* 0x00000080d1ff7812 */ /* 0x040fe4000786c0ff */
[----:B------:R-:W-:Y:S02]  /*165c0*/  FSEL R187, R26, -INF , !P0 ;  /* 0xff8000001abb7808 */ /* 0x000fe40004000000 */
[C---:B------:R-:W-:Y:S02]  /*165d0*/  LOP3.LUT P0, RZ, R209.reuse, 0x8, RZ, 0xc0, !PT ;  /* 0x00000008d1ff7812 */ /* 0x040fe4000780c0ff */
[C---:B------:R-:W-:Y:S02]  /*165e0*/  LOP3.LUT P4, RZ, R209.reuse, 0x100, RZ, 0xc0, !PT ;  /* 0x00000100d1ff7812 */ /* 0x040fe4000788c0ff */
[----:B------:R-:W-:Y:S02]  /*165f0*/  ISETP.GT.AND P0, PT, R0, 0x11, !P0 ;  /* 0x000000110000780c */ /* 0x000fe40004704270 */
[C---:B------:R-:W-:Y:S02]  /*16600*/  LOP3.LUT P1, RZ, R209.reuse, 0x40, RZ, 0xc0, !PT ;  /* 0x00000040d1ff7812 */ /* 0x040fe4000782c0ff */
[----:B------:R-:W-:Y:S02]  /*16610*/  ISETP.LT.OR P0, PT, R6, 0x12, P0 ;  /* 0x000000120600780c */ /* 0x000fe40000701670 */
[----:B------:R-:W-:Y:S02]  /*16620*/  LOP3.LUT P2, RZ, R209, 0x8000, RZ, 0xc0, !PT ;  /* 0x00008000d1ff7812 */ /* 0x000fe4000784c0ff */
[----:B------:R-:W-:Y:S02]  /*16630*/  FSEL R186, R27, -INF , !P0 ;  /* 0xff8000001bba7808 */ /* 0x000fe40004000000 */
[C---:B------:R-:W-:Y:S02]  /*16640*/  LOP3.LUT P0, RZ, R209.reuse, 0x10, RZ, 0xc0, !PT ;  /* 0x00000010d1ff7812 */ /* 0x040fe4000780c0ff */
[----:B------:R-:W-:Y:S02]  /*16650*/  FSEL R27, R52, -INF , !P2 ;  /* 0xff800000341b7808 */ /* 0x000fe40005000000 */
[----:B------:R-:W-:Y:S02]  /*16660*/  ISETP.GT.AND P0, PT, R0, 0x18, !P0 ;  /* 0x000000180000780c */ /* 0x000fe40004704270 */
[C---:B------:R-:W-:Y:S02]  /*16670*/  LOP3.LUT P2, RZ, R209.reuse, 0x200000, RZ, 0xc0, !PT ;  /* 0x00200000d1ff7812 */ /* 0x040fe4000784c0ff */
[----:B------:R-:W-:Y:S04]  /*16680*/  ISETP.LT.OR P0, PT, R6, 0x19, P0 ;  /* 0x000000190600780c */ /* 0x000fe80000701670 */
[----:B------:R-:W-:Y:S02]  /*16690*/  FSEL R185, R38, -INF , !P0 ;  /* 0xff80000026b97808 */ /* 0x000fe40004000000 */
[----:B------:R-:W-:Y:S04]  /*166a0*/  LOP3.LUT P0, RZ, R209, 0x20, RZ, 0xc0, !PT ;  /* 0x00000020d1ff7812 */ /* 0x000fe8000780c0ff */
[----:B------:R-:W-:Y:S04]  /*166b0*/  ISETP.GT.AND P0, PT, R0, 0x19, !P0 ;  /* 0x000000190000780c */ /* 0x000fe80004704270 */
[----:B------:R-:W-:Y:S04]  /*166c0*/  ISETP.LT.OR P0, PT, R6, 0x1a, P0 ;  /* 0x0000001a0600780c */ /* 0x000fe80000701670 */
[----:B------:R-:W-:Y:S02]  /*166d0*/  FSEL R184, R39, -INF , !P0 ;  /* 0xff80000027b87808 */ /* 0x000fe40004000000 */
[----:B------:R-:W-:Y:S02]  /*166e0*/  LOP3.LUT P0, RZ, R209, 0x200, RZ, 0xc0, !PT ;  /* 0x00000200d1ff7812 */ /* 0x000fe4000780c0ff */
[----:B------:R-:W-:Y:S02]  /*166f0*/  FSEL R39, R40, -INF , !P5 ;  /* 0xff80000028277808 */ /* 0x000fe40006800000 */
[----:B------:R-:W-:Y:S02]  /*16700*/  FSEL R38, R41, -INF , !P0 ;  /* 0xff80000029267808 */ /* 0x000fe40004000000 */
[----:B------:R-:W-:Y:S02]  /*16710*/  ISETP.GT.AND P0, PT, R0, 0x20, !P3 ;  /* 0x000000200000780c */ /* 0x000fe40005f04270 */
[C---:B------:R-:W-:Y:S02]  /*16720*/  LOP3.LUT P5, RZ, R209.reuse, 0x800000, RZ, 0xc0, !PT ;  /* 0x00800000d1ff7812 */ /* 0x040fe400078ac0ff */
[----:B------:R-:W-:Y:S02]  /*16730*/  ISETP.LT.OR P0, PT, R6, 0x21, P0 ;  /* 0x000000210600780c */ /* 0x000fe40000701670 */
[----:B------:R-:W-:Y:S02]  /*16740*/  FSEL R23, R8, -INF , !P5 ;  /* 0xff80000008177808 */ /* 0x000fe40006800000 */
        /* <DEDUP_REMOVED lines=21> */
[C---:B------:R-:W-:Y:S04]  /*168a0*/  ISETP.GT.AND P0, PT, R2.reuse, 0x1, !P6 ;  /* 0x000000010200780c */ /* 0x040fe80007704270 */
        /* <DEDUP_REMOVED lines=43> */
.L_x_3013:
        /* <DEDUP_REMOVED lines=19> */
.L_x_2858:
[----:B------:R-:W-:Y:S04]  /*16c90*/  MOV R5, c[0x0][0x32c] ;  /* 0x0000cb0000057a02 */ /* 0x000fe80000000f00 */
[----:B------:R-:W-:Y:S11]  /*16ca0*/  ISETP.NE.AND P0, PT, R5, 0x1, PT ;  /* 0x000000010500780c */ /* 0x000ff60003f05270 */
[----:B------:R-:W-:Y:S02]  /*16cb0*/  @!UPT UIADD3 URZ, URZ, URZ, URZ ;  /* 0x0000003f3f3ff290 */ /* 0x000fe4000fffe03f */
[----:B------:R-:W-:Y:S05]  /*16cc0*/  @P0 IMAD.HI.U32 R5, R3, c[0x0][0x330], RZ ;  /* 0x0000cc0003050a27 */ /* 0x000fea00078e00ff */
[----:B------:R-:W-:Y:S02]  /*16cd0*/  @P0 SHF.R.U32.HI R3, RZ, c[0x0][0x334], R5 ;  /* 0x0000cd00ff030a19 */ /* 0x000fe40000011605 */
.L_x_2859:
[----:B------:R-:W-:Y:S05]  /*16ce0*/  BSYNC B0 ;  /* 0x0000000000007941 */ /* 0x000fea0003800000 */
.L_x_2857:
[----:B------:R-:W-:Y:S04]  /*16cf0*/  IMAD.IADD R4, R4, 0x1, -R252 ;  /* 0x0000000104047824 */ /* 0x000fe800078e0afc */
[----:B------:R-:W-:Y:S05]  /*16d00*/  IMAD R3, R3, c[0x0][0x32c], R4 ;  /* 0x0000cb0003037a24 */ /* 0x000fea00078e0204 */
[----:B------:R-:W-:Y:S02]  /*16d10*/  IMNMX R0, R0, R3, !PT ;  /* 0x0000000300007217 */ /* 0x000fe40007800200 */
[----:B------:R-:W-:Y:S04]  /*16d20*/  IADD3 R3, R3, c[0x0][0x32c], RZ ;  /* 0x0000cb0003037a10 */ /* 0x000fe80007ffe0ff */
[----:B------:R-:W-:Y:S02]  /*16d30*/  IMNMX R2, R2, R3, PT ;  /* 0x0000000302027217 */ /* 0x000fe40003800200 */
.L_x_2856:
[----:B------:R-:W-:Y:S02]  /*16d40*/  ISETP.GT.AND P0, PT, R0, RZ, !P5 ;  /* 0x000000ff0000720c */ /* 0x000fe40006f04270 */
[C---:B------:R-:W-:Y:S02]  /*16d50*/  LOP3.LUT P3, RZ, R209.reuse, 0x4, RZ, 0xc0, !PT ;  /* 0x00000004d1ff7812 */ /* 0x040fe4000786c0ff */
[----:B------:R-:W-:Y:S02]  /*16d60*/  ISETP.LT.OR P0, PT, R2, 0x1, P0 ;  /* 0x000000010200780c */ /* 0x000fe40000701670 */
[C---:B------:R-:W-:Y:S02]  /*16d70*/  LOP3.LUT P2, RZ, R209.reuse, 0x2, RZ, 0xc0, !PT ;  /* 0x00000002d1ff7812 */ /* 0x040fe4000784c0ff */
[----:B------:R-:W-:Y:S02]  /*16d80*/  FSEL R17, R14, -INF , !P0 ;  /* 0xff8000000e117808 */ /* 0x000fe40004000000 */
[----:B------:R-:W-:Y:S02]  /*16d90*/  ISETP.GT.AND P0, PT, R0, 0x1, !P6 ;  /* 0x000000010000780c */ /* 0x000fe40007704270 */
[C---:B------:R-:W-:Y:S02]  /*16da0*/  LOP3.LUT P1, RZ, R209.reuse, 0x1, RZ, 0xc0, !PT ;  /* 0x00000001d1ff7812 */ /* 0x040fe4000782c0ff */
[----:B------:R-:W-:Y:S02]  /*16db0*/  ISETP.LT.OR P0, PT, R2, 0x2, P0 ;  /* 0x000000020200780c */ /* 0x000fe40000701670 */
[----:B------:R-:W-:Y:S02]  /*16dc0*/  LOP3.LUT P6, RZ, R209, 0x10, RZ, 0xc0, !PT ;  /* 0x00000010d1ff7812 */ /* 0x000fe400078cc0ff */
[----:B------:R-:W-:Y:S02]  /*16dd0*/  FSEL R22, R15, -INF , !P0 ;  /* 0xff8000000f167808 */ /* 0x000fe40004000000 */
[----:B------:R-:W-:Y:S02]  /*16de0*/  ISETP.GT.AND P0, PT, R0, 0x8, !P3 ;  /* 0x000000080000780c */ /* 0x000fe40005f04270 */
        /* <DEDUP_REMOVED lines=85> */
.L_x_3014:
        /* <DEDUP_REMOVED lines=15> */
.L_x_3015:
        /* <DEDUP_REMOVED lines=24> */
[----:B------:R-:W1:Y:S02]  /*175b0*/  MUFU.EX2 R2, R8 ;  /* 0x0000000800027308 */ /* 0x000e640000000800 */
[----:B-1-34-:R-:W-:Y:S01]  /*175c0*/  F2FP.BF16.PACK_AB R172, R2, R3 ;  /* 0x0000000302ac723e */ /* 0x01afe200000010ff */
        /* <DEDUP_REMOVED lines=35> */
[----:B------:R3:W-:Y:S01]  /*17800*/  MUFU.EX2 R235, R39 ;  /* 0x0000002700eb7308 */ /* 0x0007e20000000800 */
[----:B------:R-:W-:Y:S02]  /*17810*/  FMUL.FTZ R89, R4, R89 ;  /* 0x0000005904597220 */ /* 0x000fe40000410000 */
[C---:B-1----:R-:W-:Y:S02]  /*17820*/  FFMA.FTZ R0, R3.reuse, R214, R26 ;  /* 0x000000d603007223 */ /* 0x042fe4000001001a */
[C---:B------:R-:W-:Y:S02]  /*17830*/  FMUL.FTZ R58, R3.reuse, R58 ;  /* 0x0000003a033a7220 */ /* 0x040fe40000410000 */
[C---:B------:R-:W-:Y:S02]  /*17840*/  FMUL.FTZ R59, R3.reuse, R59 ;  /* 0x0000003b033b7220 */ /* 0x040fe40000410000 */
[C---:B------:R-:W-:Y:S01]  /*17850*/  FMUL.FTZ R70, R3.reuse, R70 ;  /* 0x0000004603467220 */ /* 0x040fe20000410000 */
[----:B------:R-:W-:Y:S01]  /*17860*/  MUFU.EX2 R239, R187 ;  /* 0x000000bb00ef7308 */ /* 0x000fe20000000800 */
[C---:B------:R-:W-:Y:S02]  /*17870*/  FMUL.FTZ R71, R3.reuse, R71 ;  /* 0x0000004703477220 */ /* 0x040fe40000410000 */
        /* <DEDUP_REMOVED lines=8> */
[----:B------:R1:W-:Y:S01]  /*17900*/  MUFU.EX2 R26, R9 ;  /* 0x00000009001a7308 */ /* 0x0003e20000000800 */
[----:B------:R-:W-:Y:S01]  /*17910*/  FSETP.NEU.FTZ.AND P0, PT, R5, -INF , PT ;  /* 0xff8000000500780b */ /* 0x000fe20003f1d000 */
[----:B---3--:R-:W-:Y:S02]  /*17920*/  FMUL.FTZ R39, R3, R155 ;  /* 0x0000009b03277220 */ /* 0x008fe40000410000 */
[--C-:B------:R-:W-:Y:S02]  /*17930*/  FFMA.FTZ R8, R25, c[0x0][0x2d0], -R2.reuse ;  /* 0x0000b40019087a23 */ /* 0x100fe40000010802 */
[----:B------:R-:W-:Y:S02]  /*17940*/  FMUL.FTZ R0, R0, c[0x0][0x2d0] ;  /* 0x0000b40000007a20 */ /* 0x000fe40000410000 */
[--C-:B------:R-:W-:Y:S02]  /*17950*/  FFMA.FTZ R177, R40, c[0x0][0x2d0], -R2.reuse ;  /* 0x0000b40028b17a23 */ /* 0x100fe40000010802 */
[----:B------:R2:W-:Y:S01]  /*17960*/  MUFU.EX2 R41, R8 ;  /* 0x0000000800297308 */ /* 0x0005e20000000800 */
        /* <DEDUP_REMOVED lines=8> */
[--C-:B-1----:R-:W-:Y:S02]  /*179f0*/  FFMA.FTZ R9, R55, c[0x0][0x2d0], -R2.reuse ;  /* 0x0000b40037097a23 */ /* 0x102fe40000010802 */
[--C-:B------:R-:W-:Y:S02]  /*17a00*/  FFMA.FTZ R36, R53, c[0x0][0x2d0], -R2.reuse ;  /* 0x0000b40035247a23 */ /* 0x100fe40000010802 */
[----:B------:R-:W-:Y:S01]  /*17a10*/  FFMA.FTZ R182, R52, c[0x0][0x2d0], -R2 ;  /* 0x0000b40034b67a23 */ /* 0x000fe20000010802 */
[----:B------:R-:W1:Y:S01]  /*17a20*/  MUFU.EX2 R40, R13 ;  /* 0x0000000d00287308 */ /* 0x000e620000000800 */
[C---:B------:R-:W-:Y:S01]  /*17a30*/  FSEL R2, R5.reuse, RZ, P0 ;  /* 0x000000ff05027208 */ /* 0x040fe20000000000 */
[----:B------:R-:W-:Y:S02]  /*17a40*/  FMUL.FTZ R52, R4, R160 ;  /* 0x000000a004347220 */ /* 0x000fe40000410000 */
[----:B--2---:R-:W-:Y:S02]  /*17a50*/  FMUL.FTZ R8, R5, c[0x0][0x2d0] ;  /* 0x0000b40005087a20 */ /* 0x004fe40000410000 */
[----:B------:R-:W-:Y:S02]  /*17a60*/  FADD.FTZ R2, -R2, R109 ;  /* 0x0000006d02027221 */ /* 0x000fe40000010100 */
[----:B------:R-:W-:Y:S01]  /*17a70*/  FMUL.FTZ R53, R4, R161 ;  /* 0x000000a104357220 */ /* 0x000fe20000410000 */
[----:B------:R-:W-:Y:S01]  /*17a80*/  FSEL R8, R8, RZ, P0 ;  /* 0x000000ff08087208 */ /* 0x000fe20000000000 */
[----:B------:R-:W2:Y:S01]  /*17a90*/  MUFU.EX2 R0, R0 ;  /* 0x0000000000007308 */ /* 0x000ea20000000800 */
[----:B------:R-:W-:Y:S01]  /*17aa0*/  FMUL.FTZ R2, R2, c[0x0][0x2d0] ;  /* 0x0000b40002027a20 */ /* 0x000fe20000410000 */
[C---:B------:R-:W-:Y:S01]  /*17ab0*/  ISETP.GT.AND P0, PT, R212.reuse, R247, PT ;  /* 0x000000f7d400720c */ /* 0x040fe20003f04270 */
[----:B------:R-:W-:Y:S01]  /*17ac0*/  FMUL.FTZ R54, R3, R162 ;  /* 0x000000a203367220 */ /* 0x000fe20000410000 */
[----:B---3--:R-:W-:Y:S01]  /*17ad0*/  F2FP.BF16.PACK_AB R174, R25, R26 ;  /* 0x0000001a19ae723e */ /* 0x008fe200000010ff */
[--C-:B------:R-:W-:Y:S01]  /*17ae0*/  FFMA.FTZ R24, R17, c[0x0][0x2d0], -R8.reuse ;  /* 0x0000b40011187a23 */ /* 0x100fe20000010808 */
[----:B------:R-:W-:Y:S01]  /*17af0*/  IADD3 R212, R212, -0x1, RZ ;  /* 0xffffffffd4d47810 */ /* 0x000fe20007ffe0ff */
[--C-:B------:R-:W-:Y:S02]  /*17b00*/  FFMA.FTZ R22, R22, c[0x0][0x2d0], -R8.reuse ;  /* 0x0000b40016167a23 */ /* 0x100fe40000010808 */
[--C-:B------:R-:W-:Y:S01]  /*17b10*/  FFMA.FTZ R21, R21, c[0x0][0x2d0], -R8.reuse ;  /* 0x0000b40015157a23 */ /* 0x100fe20000010808 */
[----:B------:R-:W3:Y:S01]  /*17b20*/  MUFU.EX2 R27, R9 ;  /* 0x00000009001b7308 */ /* 0x000ee20000000800 */
[--C-:B------:R-:W-:Y:S02]  /*17b30*/  FFMA.FTZ R20, R20, c[0x0][0x2d0], -R8.reuse ;  /* 0x0000b40014147a23 */ /* 0x100fe40000010808 */
[--C-:B------:R-:W-:Y:S01]  /*17b40*/  FFMA.FTZ R176, R19, c[0x0][0x2d0], -R8.reuse ;  /* 0x0000b40013b07a23 */ /* 0x100fe20000010808 */
[----:B-1----:R-:W-:Y:S01]  /*17b50*/  F2FP.BF16.PACK_AB R175, R235, R40 ;  /* 0x00000028ebaf723e */ /* 0x002fe200000010ff */
[--C-:B------:R-:W-:Y:S02]  /*17b60*/  FFMA.FTZ R178, R18, c[0x0][0x2d0], -R8.reuse ;  /* 0x0000b40012b27a23 */ /* 0x100fe40000010808 */
[--C-:B------:R-:W-:Y:S02]  /*17b70*/  FFMA.FTZ R183, R16, c[0x0][0x2d0], -R8.reuse ;  /* 0x0000b40010b77a23 */ /* 0x100fe40000010808 */
[--C-:B------:R-:W-:Y:S01]  /*17b80*/  FFMA.FTZ R184, R15, c[0x0][0x2d0], -R8.reuse ;  /* 0x0000b4000fb87a23 */ /* 0x100fe20000010808 */
[----:B------:R-:W1:Y:S01]  /*17b90*/  MUFU.EX2 R2, R2 ;  /* 0x0000000200027308 */ /* 0x000e620000000800 */
[--C-:B------:R-:W-:Y:S02]  /*17ba0*/  FFMA.FTZ R193, R14, c[0x0][0x2d0], -R8.reuse ;  /* 0x0000b4000ec17a23 */ /* 0x100fe40000010808 */
[--C-:B------:R-:W-:Y:S02]  /*17bb0*/  FFMA.FTZ R214, R12, c[0x0][0x2d0], -R8.reuse ;  /* 0x0000b4000cd67a23 */ /* 0x100fe40000010808 */
[C---:B--2---:R-:W-:Y:S02]  /*17bc0*/  FMUL.FTZ R16, R0.reuse, R128 ;  /* 0x0000008000107220 */ /* 0x044fe40000410000 */
        /* <DEDUP_REMOVED lines=9> */
[--C-:B------:R-:W-:Y:S02]  /*17c60*/  FFMA.FTZ R216, R11, c[0x0][0x2d0], -R8.reuse ;  /* 0x0000b4000bd87a23 */ /* 0x100fe40000010808 */
[----:B------:R-:W-:Y:S02]  /*17c70*/  FFMA.FTZ R217, R10, c[0x0][0x2d0], -R8 ;  /* 0x0000b4000ad97a23 */ /* 0x000fe40000010808 */
[C---:B------:R-:W-:Y:S02]  /*17c80*/  FFMA.FTZ R8, R0.reuse, R232, R41 ;  /* 0x000000e800087223 */ /* 0x040fe40000010029 */
[C---:B------:R-:W-:Y:S02]  /*17c90*/  FMUL.FTZ R12, R0.reuse, R132 ;  /* 0x00000084000c7220 */ /* 0x040fe40000410000 */
[C---:B------:R-:W-:Y:S01]  /*17ca0*/  FMUL.FTZ R13, R0.reuse, R133 ;  /* 0x00000085000d7220 */ /* 0x040fe20000410000 */
[----:B------:R-:W-:Y:S01]  /*17cb0*/  MUFU.EX2 R232, R22 ;  /* 0x0000001600e87308 */ /* 0x000fe20000000800 */
[C---:B------:R-:W-:Y:S01]  /*17cc0*/  FMUL.FTZ R48, R0.reuse, R112 ;  /* 0x0000007000307220 */ /* 0x040fe20000410000 */
[C---:B---3--:R-:W-:Y:S01]  /*17cd0*/  F2FP.BF16.PACK_AB R112, R27.reuse, R41 ;  /* 0x000000291b70723e */ /* 0x048fe200000010ff */
        /* <DEDUP_REMOVED lines=15> */
[----:B------:R-:W-:Y:S01]  /*17dd0*/  FADD.FTZ R9, R26, R23 ;  /* 0x000000171a097221 */ /* 0x000fe20000010000 */
[----:B------:R3:W4:Y:S01]  /*17de0*/  MUFU.EX2 R0, R24 ;  /* 0x0000001800007308 */ /* 0x0007220000000800 */
[----:B------:R-:W-:Y:S02]  /*17df0*/  FADD.FTZ R133, R27, R8 ;  /* 0x000000081b857221 */ /* 0x000fe40000010000 */
[----:B------:R-:W-:Y:S02]  /*17e00*/  FADD.FTZ R181, R25, R9 ;  /* 0x0000000919b57221 */ /* 0x000fe40000010000 */
[C---:B------:R-:W-:Y:S02]  /*17e10*/  FMUL.FTZ R8, R4.reuse, R140 ;  /* 0x0000008c04087220 */ /* 0x040fe40000410000 */
[----:B------:R-:W-:Y:S02]  /*17e20*/  FMUL.FTZ R9, R4, R141 ;  /* 0x0000008d04097220 */ /* 0x000fe40000410000 */
[C---:B------:R-:W-:Y:S01]  /*17e30*/  FMUL.FTZ R10, R3.reuse, R142 ;  /* 0x0000008e030a7220 */ /* 0x040fe20000410000 */
[----:B------:R-:W-:Y:S01]  /*17e40*/  MUFU.EX2 R242, R186 ;  /* 0x000000ba00f27308 */ /* 0x000fe20000000800 */
[----:B------:R-:W-:Y:S02]  /*17e50*/  FMUL.FTZ R11, R3, R143 ;  /* 0x0000008f030b7220 */ /* 0x000fe40000410000 */
[----:B------:R-:W-:Y:S02]  /*17e60*/  FADD.FTZ R109, R40, R38 ;  /* 0x00000026286d7221 */ /* 0x000fe40000010000 */
[----:B------:R-:W-:Y:S01]  /*17e70*/  LDSM.16.MT88.4 R40, [R197] ;  /* 0x00000000c528783b */ /* 0x000fe20000004200 */
[C---:B-1----:R-:W-:Y:S01]  /*17e80*/  FMUL.FTZ R50, R2.reuse, R114 ;  /* 0x0000007202327220 */ /* 0x042fe20000410000 */
[----:B--2---:R-:W-:Y:S01]  /*17e90*/  F2FP.BF16.PACK_AB R114, R245, R234 ;  /* 0x000000eaf572723e */ /* 0x004fe200000010ff */
[C---:B------:R-:W-:Y:S02]  /*17ea0*/  FMUL.FTZ R51, R2.reuse, R115 ;  /* 0x0000007302337220 */ /* 0x040fe40000410000 */
[C---:B------:R-:W-:Y:S01]  /*17eb0*/  FMUL.FTZ R14, R2.reuse, R134 ;  /* 0x00000086020e7220 */ /* 0x040fe20000410000 */
[----:B------:R-:W-:Y:S01]  /*17ec0*/  MUFU.EX2 R243, R185 ;  /* 0x000000b900f37308 */ /* 0x000fe20000000800 */
[C---:B------:R-:W-:Y:S01]  /*17ed0*/  FMUL.FTZ R15, R2.reuse, R135 ;  /* 0x00000087020f7220 */ /* 0x040fe20000410000 */
[----:B---3--:R-:W1:Y:S01]  /*17ee0*/  LDSM.16.MT88.4 R24, [R196] ;  /* 0x00000000c418783b */ /* 0x008e620000004200 */
[----:B----4-:R-:W-:Y:S01]  /*17ef0*/  FFMA.FTZ R132, R2, R233, R0 ;  /* 0x000000e902847223 */ /* 0x010fe20000010000 */
[----:B------:R-:W-:Y:S01]  /*17f00*/  F2FP.BF16.PACK_AB R113, R232, R0 ;  /* 0x00000000e871723e */ /* 0x000fe200000010ff */
[C---:B------:R-:W-:Y:S02]  /*17f10*/  FMUL.FTZ R18, R2.reuse, R130 ;  /* 0x0000008202127220 */ /* 0x040fe40000410000 */
[----:B------:R-:W-:Y:S03]  /*17f20*/  FMUL.FTZ R19, R2, R131 ;  /* 0x0000008302137220 */ /* 0x000fe60000410000 */
[----:B------:R-:W2:Y:S01]  /*17f30*/  MUFU.EX2 R233, R21 ;  /* 0x0000001500e97308 */ /* 0x000ea20000000800 */
[----:B------:R-:W-:Y:S01]  /*17f40*/  LDSM.16.MT88.4 R128, [R196+0x1000] ;  /* 0x00100000c480783b */ /* 0x000fe20000004200 */
[----:B------:R-:W-:Y:S02]  /*17f50*/  FMUL.FTZ R20, R4, R144 ;  /* 0x0000009004147220 */ /* 0x000fe40000410000 */
[C---:B------:R-:W-:Y:S02]  /*17f60*/  FMUL.FTZ R22, R3.reuse, R146 ;  /* 0x0000009203167220 */ /* 0x040fe40000410000 */
[C---:B------:R-:W-:Y:S02]  /*17f70*/  FMUL.FTZ R23, R3.reuse, R147 ;  /* 0x0000009303177220 */ /* 0x040fe40000410000 */
[C---:B------:R-:W-:Y:S02]  /*17f80*/  FMUL.FTZ R46, R2.reuse, R118 ;  /* 0x00000076022e7220 */ /* 0x040fe40000410000 */
[C---:B------:R-:W-:Y:S01]  /*17f90*/  FMUL.FTZ R47, R2.reuse, R119 ;  /* 0x00000077022f7220 */ /* 0x040fe20000410000 */
[----:B------:R-:W-:Y:S01]  /*17fa0*/  MUFU.EX2 R135, R188 ;  /* 0x000000bc00877308 */ /* 0x000fe20000000800 */
[----:B------:R-:W3:Y:S01]  /*17fb0*/  LDSM.16.MT88.4 R116, [R196+0xc00] ;  /* 0x000c0000c474783b */ /* 0x000ee20000004200 */
[C---:B------:R-:W-:Y:S02]  /*17fc0*/  FMUL.FTZ R30, R2.reuse, R126 ;  /* 0x0000007e021e7220 */ /* 0x040fe40000410000 */
[C---:B------:R-:W-:Y:S02]  /*17fd0*/  FMUL.FTZ R31, R2.reuse, R127 ;  /* 0x0000007f021f7220 */ /* 0x040fe40000410000 */
[C---:B------:R-:W-:Y:S02]  /*17fe0*/  FMUL.FTZ R34, R2.reuse, R122 ;  /* 0x0000007a02227220 */ /* 0x040fe40000410000 */
[----:B------:R-:W-:Y:S01]  /*17ff0*/  FMUL.FTZ R35, R2, R123 ;  /* 0x0000007b02237220 */ /* 0x000fe20000410000 */
[----:B------:R-:W-:Y:S01]  /*18000*/  LDSM.16.MT88.4 R124, [R197+0x400] ;  /* 0x00040000c57c783b */ /* 0x000fe20000004200 */
[C---:B------:R-:W-:Y:S01]  /*18010*/  FMUL.FTZ R36, R4.reuse, R152 ;  /* 0x0000009804247220 */ /* 0x040fe20000410000 */
[----:B------:R-:W-:Y:S01]  /*18020*/  MUFU.EX2 R134, R182 ;  /* 0x000000b600867308 */ /* 0x000fe20000000800 */
[----:B------:R-:W-:Y:S01]  /*18030*/  FMUL.FTZ R37, R4, R153 ;  /* 0x0000009904257220 */ /* 0x000fe20000410000 */
[----:B--2---:R-:W-:Y:S01]  /*18040*/  F2FP.BF16.PACK_AB R115, R246, R233 ;  /* 0x000000e9f673723e */ /* 0x004fe200000010ff */
[----:B------:R-:W-:Y:S02]  /*18050*/  FMUL.FTZ R21, R4, R145 ;  /* 0x0000009104157220 */ /* 0x000fe40000410000 */
[C---:B------:R-:W-:Y:S01]  /*18060*/  FMUL.FTZ R38, R3.reuse, R154 ;  /* 0x0000009a03267220 */ /* 0x040fe20000410000 */
[----:B------:R-:W-:Y:S01]  /*18070*/  LDSM.16.MT88.4 R120, [R196+0x400] ;  /* 0x00040000c478783b */ /* 0x000fe20000004200 */
[C---:B------:R-:W-:Y:S02]  /*18080*/  FMUL.FTZ R55, R3.reuse, R163 ;  /* 0x000000a303377220 */ /* 0x040fe40000410000 */
[C---:B------:R-:W-:Y:S01]  /*18090*/  FMUL.FTZ R62, R2.reuse, R62 ;  /* 0x0000003e023e7220 */ /* 0x040fe20000410000 */
[----:B------:R-:W-:Y:S01]  /*180a0*/  MUFU.EX2 R240, R180 ;  /* 0x000000b400f07308 */ /* 0x000fe20000000800 */
[-C--:B-1----:R-:W-:Y:S03]  /*180b0*/  HMMA.16816.F32.BF16 R8, R172, R24.reuse, R8 ;  /* 0x00000018ac08723c */ /* 0x082fe60000041808 */
[----:B------:R-:W-:Y:S02]  /*180c0*/  LDSM.16.MT88.4 R144, [R196+0x800] ;  /* 0x00080000c490783b */ /* 0x000fe40000004200 */
[C---:B------:R-:W-:Y:S02]  /*180d0*/  FMUL.FTZ R63, R2.reuse, R63 ;  /* 0x0000003f023f7220 */ /* 0x040fe40000410000 */
[C---:B------:R-:W-:Y:S01]  /*180e0*/  FMUL.FTZ R66, R2.reuse, R66 ;  /* 0x0000004202427220 */ /* 0x040fe20000410000 */
[C---:B------:R-:W-:Y:S01]  /*180f0*/  HMMA.16816.F32.BF16 R12, R112.reuse, R24, R12 ;  /* 0x00000018700c723c */ /* 0x040fe2000004180c */
[----:B------:R-:W-:Y:S02]  /*18100*/  MUFU.EX2 R241, R179 ;  /* 0x000000b300f17308 */ /* 0x000fe40000000800 */
[----:B------:R-:W-:Y:S01]  /*18110*/  LDSM.16.MT88.4 R152, [R197+0x800] ;  /* 0x00080000c598783b */ /* 0x000fe20000004200 */
[C---:B------:R-:W-:Y:S02]  /*18120*/  FMUL.FTZ R67, R2.reuse, R67 ;  /* 0x0000004302437220 */ /* 0x040fe40000410000 */
[C---:B------:R-:W-:Y:S02]  /*18130*/  FMUL.FTZ R78, R2.reuse, R78 ;  /* 0x0000004e024e7220 */ /* 0x040fe40000410000 */
[-C--:B------:R-:W-:Y:S03]  /*18140*/  HMMA.16816.F32.BF16 R16, R112, R26.reuse, R16 ;  /* 0x0000001a7010723c */ /* 0x080fe60000041810 */
[----:B------:R-:W-:Y:S01]  /*18150*/  LDSM.16.MT88.4 R160, [R196+0x1400] ;  /* 0x00140000c4a0783b */ /* 0x000fe20000004200 */
[C---:B------:R-:W-:Y:S01]  /*18160*/  FMUL.FTZ R79, R2.reuse, R79 ;  /* 0x0000004f024f7220 */ /* 0x040fe20000410000 */
[----:B------:R-:W-:Y:S01]  /*18170*/  MUFU.EX2 R244, R177 ;  /* 0x000000b100f47308 */ /* 0x000fe20000000800 */
[----:B------:R-:W-:Y:S02]  /*18180*/  FMUL.FTZ R82, R2, R82 ;  /* 0x0000005202527220 */ /* 0x000fe40000410000 */
[C---:B------:R-:W-:Y:S04]  /*18190*/  HMMA.16816.F32.BF16 R20, R172.reuse, R26, R20 ;  /* 0x0000001aac14723c */ /* 0x040fe80000041814 */
[C---:B------:R-:W-:Y:S02]  /*181a0*/  FMUL.FTZ R24, R4.reuse, R148 ;  /* 0x0000009404187220 */ /* 0x040fe40000410000 */
[----:B------:R-:W-:Y:S01]  /*181b0*/  FMUL.FTZ R25, R4, R149 ;  /* 0x0000009504197220 */ /* 0x000fe20000410000 */
[----:B------:R-:W-:Y:S01]  /*181c0*/  MUFU.EX2 R238, R176 ;  /* 0x000000b000ee7308 */ /* 0x000fe20000000800 */
[C---:B------:R-:W-:Y:S04]  /*181d0*/  FMUL.FTZ R26, R3.reuse, R150 ;  /* 0x00000096031a7220 */ /* 0x040fe80000410000 */
[C---:B------:R-:W-:Y:S02]  /*181e0*/  FMUL.FTZ R27, R3.reuse, R151 ;  /* 0x00000097031b7220 */ /* 0x040fe40000410000 */
[C---:B------:R-:W-:Y:S02]  /*181f0*/  FMUL.FTZ R83, R2.reuse, R83 ;  /* 0x0000005302537220 */ /* 0x040fe40000410000 */
[C---:B------:R-:W-:Y:S01]  /*18200*/  FMUL.FTZ R86, R3.reuse, R86 ;  /* 0x0000005603567220 */ /* 0x040fe20000410000 */
[----:B------:R-:W-:Y:S01]  /*18210*/  MUFU.EX2 R237, R178 ;  /* 0x000000b200ed7308 */ /* 0x000fe20000000800 */
[C---:B------:R-:W-:Y:S01]  /*18220*/  FMUL.FTZ R87, R3.reuse, R87 ;  /* 0x0000005703577220 */ /* 0x040fe20000410000 */
[-C--:B------:R-:W-:Y:S03]  /*18230*/  HMMA.16816.F32.BF16 R24, R172, R40.reuse, R24 ;  /* 0x00000028ac18723c */ /* 0x080fe60000041818 */
[C---:B------:R-:W-:Y:S02]  /*18240*/  FMUL.FTZ R90, R3.reuse, R90 ;  /* 0x0000005a035a7220 */ /* 0x040fe40000410000 */
[C---:B------:R-:W-:Y:S02]  /*18250*/  FMUL.FTZ R91, R3.reuse, R91 ;  /* 0x0000005b035b7220 */ /* 0x040fe40000410000 */
[C---:B------:R-:W-:Y:S01]  /*18260*/  FMUL.FTZ R102, R3.reuse, R102 ;  /* 0x0000006603667220 */ /* 0x040fe20000410000 */
[C---:B------:R-:W-:Y:S01]  /*18270*/  HMMA.16816.F32.BF16 R28, R112.reuse, R40, R28 ;  /* 0x00000028701c723c */ /* 0x040fe2000004181c */
[----:B------:R-:W-:Y:S03]  /*18280*/  MUFU.EX2 R236, R183 ;  /* 0x000000b700ec7308 */ /* 0x000fe60000000800 */
[----:B------:R-:W-:Y:S02]  /*18290*/  FMUL.FTZ R103, R3, R103 ;  /* 0x0000006703677220 */ /* 0x000fe40000410000 */
[----:B------:R-:W-:Y:S02]  /*182a0*/  FMUL.FTZ R94, R2, R94 ;  /* 0x0000005e025e7220 */ /* 0x000fe40000410000 */
[-C--:B------:R-:W-:Y:S03]  /*182b0*/  HMMA.16816.F32.BF16 R32, R112, R42.reuse, R32 ;  /* 0x0000002a7020723c */ /* 0x080fe60000041820 */
[----:B------:R-:W-:Y:S01]  /*182c0*/  MUFU.EX2 R186, R221 ;  /* 0x000000dd00ba7308 */ /* 0x000fe20000000800 */
[C---:B------:R-:W-:Y:S02]  /*182d0*/  FMUL.FTZ R40, R4.reuse, R156 ;  /* 0x0000009c04287220 */ /* 0x040fe40000410000 */
[----:B------:R-:W-:Y:S02]  /*182e0*/  FMUL.FTZ R41, R4, R157 ;  /* 0x0000009d04297220 */ /* 0x000fe40000410000 */
[C---:B------:R-:W-:Y:S04]  /*182f0*/  HMMA.16816.F32.BF16 R36, R172.reuse, R42, R36 ;  /* 0x0000002aac24723c */ /* 0x040fe80000041824 */
[----:B------:R-:W-:Y:S01]  /*18300*/  FADD.FTZ R4, R235, R109 ;  /* 0x0000006deb047221 */ /* 0x000fe20000010000 */
[----:B------:R-:W-:Y:S01]  /*18310*/  MUFU.EX2 R187, R220 ;  /* 0x000000dc00bb7308 */ /* 0x000fe20000000800 */
[----:B------:R-:W-:Y:S02]  /*18320*/  FMUL.FTZ R95, R2, R95 ;  /* 0x0000005f025f7220 */ /* 0x000fe40000410000 */
[C---:B------:R-:W-:Y:S04]  /*18330*/  FMUL.FTZ R42, R3.reuse, R158 ;  /* 0x0000009e032a7220 */ /* 0x040fe80000410000 */
[----:B------:R-:W-:Y:S02]  /*18340*/  FMUL.FTZ R43, R3, R159 ;  /* 0x0000009f032b7220 */ /* 0x000fe40000410000 */
[----:B------:R-:W-:Y:S01]  /*18350*/  FADD.FTZ R3, R234, R133 ;  /* 0x00000085ea037221 */ /* 0x000fe20000010000 */
[----:B------:R-:W-:Y:S01]  /*18360*/  MUFU.EX2 R109, R222 ;  /* 0x000000de006d7308 */ /* 0x000fe20000000800 */
[C---:B------:R-:W-:Y:S02]  /*18370*/  FMUL.FTZ R98, R2.reuse, R98 ;  /* 0x0000006202627220 */ /* 0x040fe40000410000 */
[----:B------:R-:W-:Y:S01]  /*18380*/  FMUL.FTZ R99, R2, R99 ;  /* 0x0000006302637220 */ /* 0x000fe20000410000 */
[-C--:B---3--:R-:W-:Y:S03]  /*18390*/  HMMA.16816.F32.BF16 R40, R172, R116.reuse, R40 ;  /* 0x00000074ac28723c */ /* 0x088fe60000041828 */
[----:B------:R-:W-:Y:S03]  /*183a0*/  FADD.FTZ R0, R106, R181 ;  /* 0x000000b56a007221 */ /* 0x000fe60000010000 */
[----:B------:R-:W1:Y:S02]  /*183b0*/  MUFU.EX2 R2, R192 ;  /* 0x000000c000027308 */ /* 0x000e640000000800 */
[C---:B------:R-:W-:Y:S08]  /*183c0*/  HMMA.16816.F32.BF16 R44, R112.reuse, R116, R44 ;  /* 0x00000074702c723c */ /* 0x040ff0000004182c */
[-C--:B------:R-:W-:Y:S01]  /*183d0*/  HMMA.16816.F32.BF16 R48, R112, R118.reuse, R48 ;  /* 0x000000767030723c */ /* 0x080fe20000041830 */
[----:B------:R-:W-:Y:S07]  /*183e0*/  MUFU.EX2 R192, R184 ;  /* 0x000000b800c07308 */ /* 0x000fee0000000800 */
[C---:B------:R-:W-:Y:S01]  /*183f0*/  HMMA.16816.F32.BF16 R52, R172.reuse, R118, R52 ;  /* 0x00000076ac34723c */ /* 0x040fe20000041834 */
[----:B------:R-:W2:Y:S02]  /*18400*/  LDSM.16.MT88.4 R116, [R197+0xc00] ;  /* 0x000c0000c574783b */ /* 0x000ea40000004200 */
[----:B------:R-:W-:Y:S01]  /*18410*/  MUFU.EX2 R190, R219 ;  /* 0x000000db00be7308 */ /* 0x000fe20000000800 */
[----:B-1----:R-:W-:Y:S04]  /*18420*/  FADD.FTZ R0, R2, R0 ;  /* 0x0000000002007221 */ /* 0x002fe80000010000 */
[----:B------:R-:W-:Y:S05]  /*18430*/  FADD.FTZ R0, R108, R0 ;  /* 0x000000006c007221 */ /* 0x000fea0000010000 */
        /* <DEDUP_REMOVED lines=8> */
[----:B-1----:R-:W-:Y:S06]  /*184c0*/  F2FP.BF16.PACK_AB R176, R188, R185 ;  /* 0x000000b9bcb0723e */ /* 0x002fec00000010ff */
[----:B------:R-:W-:Y:S01]  /*184d0*/  MUFU.EX2 R183, R193 ;  /* 0x000000c100b77308 */ /* 0x000fe20000000800 */
[C---:B------:R-:W-:Y:S01]  /*184e0*/  HMMA.16816.F32.BF16 R68, R172.reuse, R118, R68 ;  /* 0x00000076ac44723c */ /* 0x040fe20000041844 */
[----:B------:R-:W1:Y:S08]  /*184f0*/  LDSM.16.MT88.4 R116, [R196+0x1800] ;  /* 0x00180000c474783b */ /* 0x000e700000004200 */
[----:B------:R-:W3:Y:S03]  /*18500*/  MUFU.EX2 R182, R214 ;  /* 0x000000d600b67308 */ /* 0x000ee60000000800 */
[----:B--2---:R-:W-:Y:S07]  /*18510*/  F2FP.BF16.PACK_AB R178, R184, R189 ;  /* 0x000000bdb8b2723e */ /* 0x004fee00000010ff */
[----:B------:R-:W-:Y:S10]  /*18520*/  MUFU.EX2 R181, R216 ;  /* 0x000000d800b57308 */ /* 0x000ff40000000800 */
[----:B------:R-:W2:Y:S01]  /*18530*/  MUFU.EX2 R180, R217 ;  /* 0x000000d900b47308 */ /* 0x000ea20000000800 */
[----:B---3--:R-:W-:Y:S01]  /*18540*/  F2FP.BF16.PACK_AB R177, R182, R183 ;  /* 0x000000b7b6b1723e */ /* 0x008fe200000010ff */
        /* <DEDUP_REMOVED lines=46> */
[----:B------:R-:W-:Y:S01]  /*18830*/  FADD.FTZ R215, R109, R0 ;  /* 0x000000006dd77221 */ /* 0x000fe20000010000 */
[----:B------:R-:W-:Y:S01]  /*18840*/  MOV R109, R5 ;  /* 0x00000005006d7202 */ /* 0x000fe20000000f00 */
        /* <DEDUP_REMOVED lines=34> */
[----:B------:R-:W-:Y:S04]  /*18a70*/  FADD.FTZ R233, R180, R0 ;  /* 0x00000000b4e97221 */ /* 0x000fe80000010000 */
        /* <DEDUP_REMOVED lines=34> */
.L_x_2829:
[----:B------:R-:W2:Y:S01]  /*18ca0*/  LDL R0, [R1+0x54] ;  /* 0x0000540001007983 */ /* 0x000ea20000100800 */
[----:B------:R-:W-:-:S05]  /*18cb0*/  IMAD.MOV.U32 R2, RZ, RZ, c[0x0][0x2c4] ;  /* 0x0000b100ff027624 */ /* 0x000fca00078e00ff */
        /* <DEDUP_REMOVED lines=20> */
.L_x_2865:
[----:B------:R-:W-:-:S04]  /*18e00*/  MOV R3, 0x1 ;  /* 0x0000000100037802 */ /* 0x000fc80000000f00 */
[----:B------:R-:W-:-:S13]  /*18e10*/  ISETP.NE.AND P0, PT, R3, c[0x0][0x32c], PT ;  /* 0x0000cb0003007a0c */ /* 0x000fda0003f05270 */
[----:B------:R-:W-:-:S05]  /*18e20*/  @P0 IMAD.HI.U32 R3, R0, c[0x0][0x330], RZ ;  /* 0x0000cc0000030a27 */ /* 0x000fca00078e00ff */
[----:B------:R-:W-:Y:S02]  /*18e30*/  @P0 SHF.R.U32.HI R0, RZ, c[0x0][0x334], R3 ;  /* 0x0000cd00ff000a19 */ /* 0x000fe40000011603 */
.L_x_2866:
[----:B------:R-:W-:Y:S05]  /*18e40*/  BSYNC B0 ;  /* 0x0000000000007941 */ /* 0x000fea0003800000 */
.L_x_2864:
[----:B------:R-:W-:-:S05]  /*18e50*/  IMAD R0, R0, c[0x0][0x32c], RZ ;  /* 0x0000cb0000007a24 */ /* 0x000fca00078e02ff */
[----:B------:R-:W-:-:S03]  /*18e60*/  IMNMX R2, R2, R0, !PT ;  /* 0x0000000002027217 */ /* 0x000fc60007800200 */
.L_x_2863:
[----:B------:R-:W2:Y:S01]  /*18e70*/  LDL R3, [R1+0x1c] ;  /* 0x00001c0001037983 */ /* 0x000ea20000100800 */
[----:B------:R-:W-:-:S05]  /*18e80*/  IADD3 R2, R2, 0x2f, RZ ;  /* 0x0000002f02027810 */ /* 0x000fca0007ffe0ff */
[----:B------:R-:W-:-:S05]  /*18e90*/  IMAD.HI R2, R2, 0x2aaaaaab, RZ ;  /* 0x2aaaaaab02027827 */ /* 0x000fca00078e02ff */
[----:B------:R-:W-:-:S04]  /*18ea0*/  SHF.R.U32.HI R0, RZ, 0x1f, R2 ;  /* 0x0000001fff007819 */ /* 0x000fc80000011602 */
[----:B------:R-:W-:-:S04]  /*18eb0*/  LEA.HI.SX32 R0, R2, R0, 0x1d ;  /* 0x0000000002007211 */ /* 0x000fc800078feaff */
[----:B--2---:R-:W-:-:S04]  /*18ec0*/  IMNMX R3, R3, R0, !PT ;  /* 0x0000000003037217 */ /* 0x004fc80007800200 */
[----:B------:R-:W-:Y:S01]  /*18ed0*/  ISETP.GE.AND P0, PT, R212, R3, PT ;  /* 0x00000003d400720c */ /* 0x000fe20003f06270 */
[----:B------:R1:W-:-:S12]  /*18ee0*/  STL [R1+0x20], R3 ;  /* 0x0000200301007387 */ /* 0x0003d80000100800 */
[----:B------:R-:W-:Y:S05]  /*18ef0*/  @!P0 BRA `(.L_x_2867) ;  /* 0x00002c7000008947 */ /* 0x000fea0003800000 */
.L_x_2880:
[----:B------:R-:W2:Y:S01]  /*18f00*/  LDL R0, [R1+0x1c] ;  /* 0x00001c0001007983 */ /* 0x000ea20000100800 */
[----:B------:R-:W-:Y:S04]  /*18f10*/  DEPBAR.LE SB0, 0x0 ;  /* 0x000080000000791a */ /* 0x000fe80000000000 */
[----:B------:R-:W-:Y:S01]  /*18f20*/  WARPSYNC 0xffffffff ;  /* 0xffffffff00007948 */ /* 0x000fe20003800000 */
[----:B------:R-:W-:Y:S01]  /*18f30*/  BAR.SYNC.DEFER_BLOCKING 0x0 ;  /* 0x0000000000007b1d */ /* 0x000fe20000010000 */
[----:B------:R-:W-:Y:S01]  /*18f40*/  IMAD.MOV.U32 R107, RZ, RZ, R105 ;  /* 0x000000ffff6b7224 */ /* 0x000fe200078e0069 */
[----:B------:R-:W-:Y:S01]  /*18f50*/  MOV R108, R104 ;  /* 0x00000068006c7202 */ /* 0x000fe20000000f00 */
[----:B------:R-:W-:Y:S03]  /*18f60*/  IMAD.MOV.U32 R109, RZ, RZ, R6 ;  /* 0x000000ffff6d7224 */ /* 0x000fe600078e0006 */
        /* <DEDUP_REMOVED lines=31> */
.L_x_3016:
[----:B------:R-:W-:-:S05]  /*19160*/  BRA.DIV ~URZ, `(.L_x_2871) ;  /* 0x0000db827f007947 */ /* 0x000fca000b800000 */
[----:B------:R3:W4:Y:S02]  /*19170*/  SHFL.IDX PT, R0, R9, RZ, 0x1c1f ;  /* 0x001c1fff09007589 */ /* 0x00072400000e0000 */
.L_x_3017:
        /* <DEDUP_REMOVED lines=23> */
.L_x_3018:
        /* <DEDUP_REMOVED lines=12> */
.L_x_2869:
[----:B-1-34-:R-:W-:Y:S05]  /*193b0*/  BSYNC B0 ;  /* 0x0000000000007941 */ /* 0x01afea0003800000 */
.L_x_2868:
        /* <DEDUP_REMOVED lines=101> */
[----:B------:R-:W2:Y:S01]  /*19a10*/  LDL R2, [R1+0x58] ;  /* 0x0000580001027983 */ /* 0x000ea20000100800 */
        /* <DEDUP_REMOVED lines=19> */
[C---:B------:R-:W-:Y:S02]  /*19b50*/  @!P1 LEA R2, P0, R3.reuse, c[0x0][0x2a0], 0x2 ;  /* 0x0000a80003029a11 */ /* 0x040fe400078010ff */
[----:B-1----:R-:W-:Y:S02]  /*19b60*/  SHF.R.S32.HI R106, RZ, 0x1f, R173 ;  /* 0x0000001fff6a7819 */ /* 0x002fe400000114ad */
        /* <DEDUP_REMOVED lines=21> */
.L_x_3019:
[----:B------:R-:W-:-:S05]  /*19cc0*/  BRA.DIV ~URZ, `(.L_x_2876) ;  /* 0x0000d1d27f007947 */ /* 0x000fca000b800000 */
[----:B------:R3:W4:Y:S02]  /*19cd0*/  SHFL.IDX PT, R0, R173, RZ, 0x1c1f ;  /* 0x001c1fffad007589 */ /* 0x00072400000e0000 */
.L_x_3020:
        /* <DEDUP_REMOVED lines=24> */
.L_x_3021:
        /* <DEDUP_REMOVED lines=20> */
.L_x_2874:
[----:B------:R-:W-:Y:S05]  /*19fa0*/  BSYNC B0 ;  /* 0x0000000000007941 */ /* 0x000fea0003800000 */
.L_x_2873:
        /* <DEDUP_REMOVED lines=51> */
.L_x_3022:
        /* <DEDUP_REMOVED lines=15> */
.L_x_3023:
[C---:B------:R-:W-:Y:S01]  /*1a3d0*/  FMUL.FTZ R2, R105.reuse, c[0x0][0x2d0] ;  /* 0x0000b40069027a20 */ /* 0x040fe20000410000 */
[----:B--2---:R-:W-:Y:S01]  /*1a3e0*/  FMNMX.FTZ R106, R0, R4, !PT ;  /* 0x00000004006a7209 */ /* 0x004fe20007810000 */
        /* <DEDUP_REMOVED lines=17> */
[----:B------:R1:W2:Y:S10]  /*1a500*/  MUFU.EX2 R2, R8 ;  /* 0x0000000800027308 */ /* 0x0002b40000000800 */
[----:B------:R-:W-:Y:S01]  /*1a510*/  MUFU.EX2 R107, R107 ;  /* 0x0000006b006b7308 */ /* 0x000fe20000000800 */
[----:B-1----:R-:W-:Y:S04]  /*1a520*/  FMUL.FTZ R8, R6, c[0x0][0x2d0] ;  /* 0x0000b40006087a20 */ /* 0x002fe80000410000 */
[--C-:B------:R-:W-:Y:S02]  /*1a530*/  FFMA.FTZ R180, R28, c[0x0][0x2d0], -R8.reuse ;  /* 0x0000b4001cb47a23 */ /* 0x100fe40000010808 */
[--C-:B------:R-:W-:Y:S02]  /*1a540*/  FFMA.FTZ R179, R29, c[0x0][0x2d0], -R8.reuse ;  /* 0x0000b4001db37a23 */ /* 0x100fe40000010808 */
[----:B------:R-:W-:Y:S02]  /*1a550*/  FFMA.FTZ R178, R32, c[0x0][0x2d0], -R8 ;  /* 0x0000b40020b27a23 */ /* 0x000fe40000010808 */
[----:B--2---:R-:W-:Y:S01]  /*1a560*/  FFMA.FTZ R0, R4, R215, R2 ;  /* 0x000000d704007223 */ /* 0x004fe20000010002 */
[C---:B------:R-:W-:Y:S01]  /*1a570*/  F2FP.BF16.PACK_AB R172, R3.reuse, R2 ;  /* 0x0000000203ac723e */ /* 0x040fe200000010ff */
[C---:B------:R-:W-:Y:S01]  /*1a580*/  FMUL.FTZ R2, R104.reuse, c[0x0][0x2d0] ;  /* 0x0000b40068027a20 */ /* 0x040fe20000410000 */
        /* <DEDUP_REMOVED lines=19> */
[----:B------:R-:W2:Y:S01]  /*1a6c0*/  MUFU.EX2 R10, R10 ;  /* 0x0000000a000a7308 */ /* 0x000ea20000000800 */
[--C-:B------:R-:W-:Y:S02]  /*1a6d0*/  FFMA.FTZ R23, R16, c[0x0][0x2d0], -R8.reuse ;  /* 0x0000b40010177a23 */ /* 0x100fe40000010808 */
[--C-:B------:R-:W-:Y:S02]  /*1a6e0*/  FFMA.FTZ R22, R17, c[0x0][0x2d0], -R8.reuse ;  /* 0x0000b40011167a23 */ /* 0x100fe40000010808 */
[--C-:B------:R-:W-:Y:S02]  /*1a6f0*/  FFMA.FTZ R176, R33, c[0x0][0x2d0], -R8.reuse ;  /* 0x0000b40021b07a23 */ /* 0x100fe40000010808 */
[--C-:B------:R-:W-:Y:S02]  /*1a700*/  FFMA.FTZ R194, R44, c[0x0][0x2d0], -R8.reuse ;  /* 0x0000b4002cc27a23 */ /* 0x100fe40000010808 */
[--C-:B------:R-:W-:Y:S01]  /*1a710*/  FFMA.FTZ R193, R45, c[0x0][0x2d0], -R8.reuse ;  /* 0x0000b4002dc17a23 */ /* 0x100fe20000010808 */
[----:B------:R-:W4:Y:S01]  /*1a720*/  MUFU.EX2 R2, R11 ;  /* 0x0000000b00027308 */ /* 0x000f220000000800 */
[----:B------:R-:W-:Y:S02]  /*1a730*/  FFMA.FTZ R192, R48, c[0x0][0x2d0], -R8 ;  /* 0x0000b40030c07a23 */ /* 0x000fe40000010808 */
[C---:B------:R-:W-:Y:S02]  /*1a740*/  FMUL.FTZ R52, R4.reuse, R160 ;  /* 0x000000a004347220 */ /* 0x040fe40000410000 */
[C---:B-1----:R-:W-:Y:S02]  /*1a750*/  FMUL.FTZ R39, R3.reuse, R155 ;  /* 0x0000009b03277220 */ /* 0x042fe40000410000 */
[C---:B------:R-:W-:Y:S02]  /*1a760*/  FMUL.FTZ R53, R4.reuse, R161 ;  /* 0x000000a104357220 */ /* 0x040fe40000410000 */
[C---:B------:R-:W-:Y:S01]  /*1a770*/  FMUL.FTZ R54, R3.reuse, R162 ;  /* 0x000000a203367220 */ /* 0x040fe20000410000 */
[----:B------:R1:W-:Y:S01]  /*1a780*/  MUFU.EX2 R26, R9 ;  /* 0x00000009001a7308 */ /* 0x0003e20000000800 */
[C---:B------:R-:W-:Y:S02]  /*1a790*/  FMUL.FTZ R55, R3.reuse, R163 ;  /* 0x000000a303377220 */ /* 0x040fe40000410000 */
[----:B------:R-:W-:Y:S01]  /*1a7a0*/  LDSM.16.MT88.4 R160, [R196+0x1400] ;  /* 0x00140000c4a0783b */ /* 0x000fe20000004200 */
[----:B--2---:R-:W-:Y:S02]  /*1a7b0*/  FFMA.FTZ R0, R3, R214, R10 ;  /* 0x000000d603007223 */ /* 0x004fe4000001000a */
[----:B------:R-:W-:Y:S02]  /*1a7c0*/  FFMA.FTZ R214, R49, c[0x0][0x2d0], -R8 ;  /* 0x0000b40031d67a23 */ /* 0x000fe40000010808 */
[C---:B------:R-:W-:Y:S02]  /*1a7d0*/  FMUL.FTZ R56, R4.reuse, R56 ;  /* 0x0000003804387220 */ /* 0x040fe40000410000 */
[----:B------:R-:W2:Y:S01]  /*1a7e0*/  MUFU.EX2 R27, R20 ;  /* 0x00000014001b7308 */ /* 0x000ea20000000800 */
[----:B------:R-:W-:Y:S02]  /*1a7f0*/  FMUL.FTZ R57, R4, R57 ;  /* 0x0000003904397220 */ /* 0x000fe40000410000 */
[C---:B------:R-:W-:Y:S01]  /*1a800*/  FMUL.FTZ R58, R3.reuse, R58 ;  /* 0x0000003a033a7220 */ /* 0x040fe20000410000 */
[C---:B---34-:R-:W-:Y:S01]  /*1a810*/  F2FP.BF16.PACK_AB R173, R2.reuse, R10 ;  /* 0x0000000a02ad723e */ /* 0x058fe200000010ff */
[----:B------:R-:W-:Y:S02]  /*1a820*/  FADD.FTZ R37, R2, R0 ;  /* 0x0000000002257221 */ /* 0x000fe40000010000 */
[----:B------:R-:W-:Y:S02]  /*1a830*/  FADD.FTZ R0, -R6, R109 ;  /* 0x0000006d06007221 */ /* 0x000fe40000010100 */
[--C-:B------:R-:W-:Y:S01]  /*1a840*/  FFMA.FTZ R10, R12, c[0x0][0x2d0], -R8.reuse ;  /* 0x0000b4000c0a7a23 */ /* 0x100fe20000010808 */
[----:B------:R3:W-:Y:S01]  /*1a850*/  MUFU.EX2 R235, R36 ;  /* 0x0000002400eb7308 */ /* 0x0007e20000000800 */
[----:B------:R-:W-:Y:S02]  /*1a860*/  FMUL.FTZ R0, R0, c[0x0][0x2d0] ;  /* 0x0000b40000007a20 */ /* 0x000fe40000410000 */
[----:B------:R-:W-:Y:S02]  /*1a870*/  FMUL.FTZ R59, R3, R59 ;  /* 0x0000003b033b7220 */ /* 0x000fe40000410000 */
[----:B-1----:R-:W-:Y:S02]  /*1a880*/  FFMA.FTZ R9, R13, c[0x0][0x2d0], -R8 ;  /* 0x0000b4000d097a23 */ /* 0x002fe40000010808 */
[----:B------:R-:W-:Y:S02]  /*1a890*/  FMUL.FTZ R8, R106, c[0x0][0x2d0] ;  /* 0x0000b4006a087a20 */ /* 0x000fe40000410000 */
[----:B------:R-:W-:Y:S01]  /*1a8a0*/  FMUL.FTZ R68, R4, R68 ;  /* 0x0000004404447220 */ /* 0x000fe20000410000 */
[----:B------:R1:W4:Y:S01]  /*1a8b0*/  MUFU.EX2 R2, R0 ;  /* 0x0000000000027308 */ /* 0x0003220000000800 */
[--C-:B------:R-:W-:Y:S02]  /*1a8c0*/  FFMA.FTZ R21, R15, c[0x0][0x2d0], -R8.reuse ;  /* 0x0000b4000f157a23 */ /* 0x100fe40000010808 */
[--C-:B------:R-:W-:Y:S01]  /*1a8d0*/  FFMA.FTZ R11, R19, c[0x0][0x2d0], -R8.reuse ;  /* 0x0000b400130b7a23 */ /* 0x100fe20000010808 */
[----:B--2---:R-:W-:Y:S01]  /*1a8e0*/  F2FP.BF16.PACK_AB R174, R26, R27 ;  /* 0x0000001b1aae723e */ /* 0x004fe200000010ff */
[--C-:B------:R-:W-:Y:S02]  /*1a8f0*/  FFMA.FTZ R20, R18, c[0x0][0x2d0], -R8.reuse ;  /* 0x0000b40012147a23 */ /* 0x100fe40000010808 */
[--C-:B------:R-:W-:Y:S02]  /*1a900*/  FFMA.FTZ R177, R30, c[0x0][0x2d0], -R8.reuse ;  /* 0x0000b4001eb17a23 */ /* 0x100fe40000010808 */
[--C-:B------:R-:W-:Y:S01]  /*1a910*/  FFMA.FTZ R181, R31, c[0x0][0x2d0], -R8.reuse ;  /* 0x0000b4001fb57a23 */ /* 0x100fe20000010808 */
[----:B------:R2:W5:Y:S01]  /*1a920*/  MUFU.EX2 R38, R10 ;  /* 0x0000000a00267308 */ /* 0x0005620000000800 */
[--C-:B------:R-:W-:Y:S02]  /*1a930*/  FFMA.FTZ R182, R34, c[0x0][0x2d0], -R8.reuse ;  /* 0x0000b40022b67a23 */ /* 0x100fe40000010808 */
[--C-:B------:R-:W-:Y:S02]  /*1a940*/  FFMA.FTZ R183, R35, c[0x0][0x2d0], -R8.reuse ;  /* 0x0000b40023b77a23 */ /* 0x100fe40000010808 */
[--C-:B------:R-:W-:Y:S02]  /*1a950*/  FFMA.FTZ R195, R46, c[0x0][0x2d0], -R8.reuse ;  /* 0x0000b4002ec37a23 */ /* 0x100fe40000010808 */
[--C-:B------:R-:W-:Y:S02]  /*1a960*/  FFMA.FTZ R215, R47, c[0x0][0x2d0], -R8.reuse ;  /* 0x0000b4002fd77a23 */ /* 0x100fe40000010808 */
[--C-:B------:R-:W-:Y:S01]  /*1a970*/  FFMA.FTZ R216, R50, c[0x0][0x2d0], -R8.reuse ;  /* 0x0000b40032d87a23 */ /* 0x100fe20000010808 */
[----:B------:R-:W5:Y:S01]  /*1a980*/  MUFU.EX2 R9, R9 ;  /* 0x0000000900097308 */ /* 0x000f620000000800 */
[--C-:B------:R-:W-:Y:S02]  /*1a990*/  FFMA.FTZ R221, R51, c[0x0][0x2d0], -R8.reuse ;  /* 0x0000b40033dd7a23 */ /* 0x100fe40000010808 */
[----:B---3--:R-:W-:Y:S02]  /*1a9a0*/  FMUL.FTZ R36, R4, R152 ;  /* 0x0000009804247220 */ /* 0x008fe40000410000 */
[----:B-1----:R-:W-:Y:S02]  /*1a9b0*/  FADD.FTZ R0, -R106, R5 ;  /* 0x000000056a007221 */ /* 0x002fe40000010100 */
[----:B------:R-:W-:Y:S02]  /*1a9c0*/  FADD.FTZ R5, R27, R25 ;  /* 0x000000191b057221 */ /* 0x000fe40000010000 */
[----:B------:R-:W-:Y:S01]  /*1a9d0*/  FMUL.FTZ R0, R0, c[0x0][0x2d0] ;  /* 0x0000b40000007a20 */ /* 0x000fe20000410000 */
[----:B------:R-:W-:Y:S01]  /*1a9e0*/  MUFU.EX2 R247, R11 ;  /* 0x0000000b00f77308 */ /* 0x000fe20000000800 */
[----:B------:R-:W-:Y:S02]  /*1a9f0*/  FADD.FTZ R188, R26, R5 ;  /* 0x000000051abc7221 */ /* 0x000fe40000010000 */
[----:B----4-:R-:W-:Y:S02]  /*1aa00*/  FMUL.FTZ R16, R2, R128 ;  /* 0x0000008002107220 */ /* 0x010fe40000410000 */
        /* <DEDUP_REMOVED lines=10> */
[C---:B-----5:R-:W-:Y:S02]  /*1aab0*/  FFMA.FTZ R5, R2.reuse, R232, R38 ;  /* 0x000000e802057223 */ /* 0x060fe40000010026 */
[C---:B------:R-:W-:Y:S01]  /*1aac0*/  FMUL.FTZ R48, R2.reuse, R112 ;  /* 0x0000007002307220 */ /* 0x040fe20000410000 */
[C---:B------:R-:W-:Y:S01]  /*1aad0*/  F2FP.BF16.PACK_AB R112, R9.reuse, R38 ;  /* 0x000000260970723e */ /* 0x040fe200000010ff */
        /* <DEDUP_REMOVED lines=32> */
[----:B------:R-:W-:Y:S01]  /*1ace0*/  FMUL.FTZ R50, R0, R114 ;  /* 0x0000007200327220 */ /* 0x000fe20000410000 */
[----:B--2---:R-:W-:Y:S01]  /*1acf0*/  F2FP.BF16.PACK_AB R114, R246, R234 ;  /* 0x000000eaf672723e */ /* 0x004fe200000010ff */
[C---:B------:R-:W-:Y:S01]  /*1ad00*/  FMUL.FTZ R51, R0.reuse, R115 ;  /* 0x0000007300337220 */ /* 0x040fe20000410000 */
[----:B------:R-:W-:Y:S01]  /*1ad10*/  LDSM.16.MT88.4 R116, [R196+0xc00] ;  /* 0x000c0000c474783b */ /* 0x000fe20000004200 */
[C---:B------:R-:W-:Y:S02]  /*1ad20*/  FMUL.FTZ R62, R0.reuse, R62 ;  /* 0x0000003e003e7220 */ /* 0x040fe40000410000 */
[C---:B------:R-:W-:Y:S01]  /*1ad30*/  FMUL.FTZ R63, R0.reuse, R63 ;  /* 0x0000003f003f7220 */ /* 0x040fe20000410000 */
[----:B------:R-:W-:Y:S01]  /*1ad40*/  MUFU.EX2 R135, R187 ;  /* 0x000000bb00877308 */ /* 0x000fe20000000800 */
[----:B------:R-:W-:Y:S01]  /*1ad50*/  FMUL.FTZ R66, R0, R66 ;  /* 0x0000004200427220 */ /* 0x000fe20000410000 */
        /* <DEDUP_REMOVED lines=29> */
[----:B------:R-:W-:Y:S01]  /*1af30*/  FMUL.FTZ R73, R4, R73 ;  /* 0x0000004904497220 */ /* 0x000fe20000410000 */
[----:B------:R-:W4:Y:S01]  /*1af40*/  MUFU.EX2 R5, R191 ;  /* 0x000000bf00057308 */ /* 0x000f220000000800 */
[C---:B------:R-:W-:Y:S02]  /*1af50*/  FMUL.FTZ R74, R3.reuse, R74 ;  /* 0x0000004a034a7220 */ /* 0x040fe40000410000 */
[----:B------:R-:W-:Y:S01]  /*1af60*/  FMUL.FTZ R75, R3, R75 ;  /* 0x0000004b034b7220 */ /* 0x000fe20000410000 */
[----:B-1----:R-:W1:Y:S01]  /*1af70*/  LDSM.16.MT88.4 R24, [R196] ;  /* 0x00000000c418783b */ /* 0x002e620000004200 */
[----:B--2---:R-:W-:Y:S01]  /*1af80*/  F2FP.BF16.PACK_AB R175, R235, R0 ;  /* 0x00000000ebaf723e */ /* 0x004fe200000010ff */
[----:B------:R-:W-:Y:S02]  /*1af90*/  FADD.FTZ R132, R0, R37 ;  /* 0x0000002500847221 */ /* 0x000fe40000010000 */
[C---:B------:R-:W-:Y:S02]  /*1afa0*/  FMUL.FTZ R37, R4.reuse, R153 ;  /* 0x0000009904257220 */ /* 0x040fe40000410000 */
[C---:B------:R-:W-:Y:S01]  /*1afb0*/  FMUL.FTZ R84, R4.reuse, R84 ;  /* 0x0000005404547220 */ /* 0x040fe20000410000 */
        /* <DEDUP_REMOVED lines=9> */
[C---:B------:R-:W-:Y:S02]  /*1b050*/  FMUL.FTZ R100, R4.reuse, R100 ;  /* 0x0000006404647220 */ /* 0x040fe40000410000 */
[C---:B------:R-:W-:Y:S02]  /*1b060*/  FMUL.FTZ R101, R4.reuse, R101 ;  /* 0x0000006504657220 */ /* 0x040fe40000410000 */
[C---:B------:R-:W-:Y:S02]  /*1b070*/  FMUL.FTZ R102, R3.reuse, R102 ;  /* 0x0000006603667220 */ /* 0x040fe40000410000 */
[----:B------:R-:W-:Y:S02]  /*1b080*/  FMUL.FTZ R103, R3, R103 ;  /* 0x0000006703677220 */ /* 0x000fe40000410000 */
[----:B----4-:R-:W-:Y:S01]  /*1b090*/  FADD.FTZ R0, R5, R188 ;  /* 0x000000bc05007221 */ /* 0x010fe20000010000 */
[----:B------:R-:W-:Y:S01]  /*1b0a0*/  MUFU.EX2 R244, R176 ;  /* 0x000000b000f47308 */ /* 0x000fe20000000800 */
[C---:B------:R-:W-:Y:S02]  /*1b0b0*/  FMUL.FTZ R88, R4.reuse, R88 ;  /* 0x0000005804587220 */ /* 0x040fe40000410000 */
[----:B------:R-:W-:Y:S02]  /*1b0c0*/  FMUL.FTZ R89, R4, R89 ;  /* 0x0000005904597220 */ /* 0x000fe40000410000 */
[----:B--2---:R-:W-:Y:S02]  /*1b0d0*/  FADD.FTZ R0, R2, R0 ;  /* 0x0000000002007221 */ /* 0x004fe40000010000 */
[C---:B------:R-:W-:Y:S02]  /*1b0e0*/  FMUL.FTZ R90, R3.reuse, R90 ;  /* 0x0000005a035a7220 */ /* 0x040fe40000410000 */
[----:B------:R-:W-:Y:S01]  /*1b0f0*/  FADD.FTZ R0, R108, R0 ;  /* 0x000000006c007221 */ /* 0x000fe20000010000 */
[----:B------:R-:W-:Y:S01]  /*1b100*/  MUFU.EX2 R239, R177 ;  /* 0x000000b100ef7308 */ /* 0x000fe20000000800 */
[C---:B------:R-:W-:Y:S01]  /*1b110*/  FMUL.FTZ R91, R3.reuse, R91 ;  /* 0x0000005b035b7220 */ /* 0x040fe20000410000 */
[-C--:B-1----:R-:W-:Y:S08]  /*1b120*/  HMMA.16816.F32.BF16 R8, R172, R24.reuse, R8 ;  /* 0x00000018ac08723c */ /* 0x082ff00000041808 */
        /* <DEDUP_REMOVED lines=164> */
.L_x_2867:
[----:B------:R-:W2:Y:S02]  /*1bb70*/  LDL R0, [R1+0x1c] ;  /* 0x00001c0001007983 */ /* 0x000ea40000100800 */
[----:B--2---:R-:W-:-:S13]  /*1bb80*/  ISETP.GE.AND P0, PT, R212, R0, PT ;  /* 0x00000000d400720c */ /* 0x004fda0003f06270 */
[----:B------:R-:W-:Y:S05]  /*1bb90*/  @!P0 BRA `(.L_x_2881) ;  /* 0x0000430000008947 */ /* 0x000fea0003800000 */
[----:B------:R-:W-:Y:S01]  /*1bba0*/  IMAD.MOV.U32 R107, RZ, RZ, R104 ;  /* 0x000000ffff6b7224 */ /* 0x000fe200078e0068 */
[----:B------:R-:W-:Y:S01]  /*1bbb0*/  MOV R109, R5 ;  /* 0x00000005006d7202 */ /* 0x000fe20000000f00 */
[----:B------:R-:W-:Y:S01]  /*1bbc0*/  IMAD.MOV.U32 R106, RZ, RZ, R105 ;  /* 0x000000ffff6a7224 */ /* 0x000fe200078e0069 */
[----:B------:R-:W-:Y:S02]  /*1bbd0*/  MOV R108, R6 ;  /* 0x00000006006c7202 */ /* 0x000fe40000000f00 */
.L_x_2913:
[----:B------:R-:W2:Y:S01]  /*1bbe0*/  LDL.64 R8, [R1+0x30] ;  /* 0x0000300001087983 */ /* 0x000ea20000100a00 */
[----:B------:R-:W-:Y:S04]  /*1bbf0*/  DEPBAR.LE SB0, 0x0 ;  /* 0x000080000000791a */ /* 0x000fe80000000000 */
[----:B------:R-:W3:Y:S01]  /*1bc00*/  LDL R5, [R1+0x28] ;  /* 0x0000280001057983 */ /* 0x000ee20000100800 */
[----:B------:R-:W-:Y:S01]  /*1bc10*/  WARPSYNC 0xffffffff ;  /* 0xffffffff00007948 */ /* 0x000fe20003800000 */
[----:B------:R-:W-:Y:S01]  /*1bc20*/  SHF.R.S32.HI R0, RZ, 0x1f, R213 ;  /* 0x0000001fff007819 */ /* 0x000fe200000114d5 */
[C---:B-1----:R-:W-:Y:S01]  /*1bc30*/  IMAD.WIDE.U32 R2, R213.reuse, c[0x0][0x208], RZ ;  /* 0x00008200d5027a25 */ /* 0x042fe200078e00ff */
[----:B------:R-:W-:Y:S01]  /*1bc40*/  BAR.SYNC.DEFER_BLOCKING 0x0 ;  /* 0x0000000000007b1d */ /* 0x000fe20000010000 */
[----:B------:R-:W-:Y:S02]  /*1bc50*/  SHF.R.S32.HI R4, RZ, 0x1f, R211 ;  /* 0x0000001fff047819 */ /* 0x000fe400000114d3 */
[----:B------:R-:W-:Y:S03]  /*1bc60*/  IMAD R0, R0, c[0x0][0x208], RZ ;  /* 0x0000820000007a24 */ /* 0x000fe600078e02ff */
[----:B------:R-:W-:Y:S02]  /*1bc70*/  IMAD R4, R4, c[0x0][0x218], RZ ;  /* 0x0000860004047a24 */ /* 0x000fe400078e02ff */
[----:B------:R-:W-:Y:S02]  /*1bc80*/  IMAD R0, R213, c[0x0][0x20c], R0 ;  /* 0x00008300d5007a24 */ /* 0x000fe400078e0200 */
[----:B------:R-:W-:Y:S03]  /*1bc90*/  IMAD R4, R211, c[0x0][0x21c], R4 ;  /* 0x00008700d3047a24 */ /* 0x000fe600078e0204 */
        /* <DEDUP_REMOVED lines=18> */
.L_x_3024:
[----:B------:R-:W3:Y:S01]  /*1bdc0*/  LDL R3, [R1] ;  /* 0x0000000001037983 */ /* 0x000ee20000100800 */
[----:B------:R-:W-:Y:S01]  /*1bdd0*/  ISETP.GE.AND P4, PT, R250, c[0x0][0x1d4], PT ;  /* 0x00007500fa007a0c */ /* 0x000fe20003f86270 */
[----:B------:R-:W-:Y:S02]  /*1bde0*/  BSSY B0, `(.L_x_2883) ;  /* 0x0000022000007945 */ /* 0x000fe40003800000 */
[----:B------:R-:W4:Y:S04]  /*1bdf0*/  LDL R9, [R1+0x4] ;  /* 0x0000040001097983 */ /* 0x000f280000100800 */
[----:B------:R-:W5:Y:S04]  /*1be00*/  SHFL.IDX PT, R2, R8, RZ, 0x1c1f ;  /* 0x001c1fff08027589 */ /* 0x000f6800000e0000 */
[----:B------:R-:W1:Y:S01]  /*1be10*/  S2R R10, SR_TID.X ;  /* 0x00000000000a7919 */ /* 0x000e620000002100 */
[----:B----4-:R-:W-:Y:S02]  /*1be20*/  ISETP.GE.AND P2, PT, R9, c[0x0][0x1d4], PT ;  /* 0x0000750009007a0c */ /* 0x010fe40003f46270 */
[----:B-----5:R-:W-:Y:S02]  /*1be30*/  IADD3 R4, P0, R2, R229, RZ ;  /* 0x000000e502047210 */ /* 0x020fe40007f1e0ff */
[----:B---3--:R-:W-:Y:S02]  /*1be40*/  ISETP.GE.AND P3, PT, R3, c[0x0][0x1d4], PT ;  /* 0x0000750003007a0c */ /* 0x008fe40003f66270 */
[----:B-1----:R-:W-:Y:S01]  /*1be50*/  ISETP.GT.AND P1, PT, R10, 0x3f, PT ;  /* 0x0000003f0a00780c */ /* 0x002fe20003f24270 */
[----:B--2---:R-:W-:Y:S05]  /*1be60*/  IMAD.X R5, R0, 0x1, R228, P0 ;  /* 0x0000000100057824 */ /* 0x004fea00000e06e4 */
        /* <DEDUP_REMOVED lines=13> */
.L_x_3025:
        /* <DEDUP_REMOVED lines=12> */
.L_x_2884:
[----:B------:R-:W-:Y:S05]  /*1c000*/  BSYNC B0 ;  /* 0x0000000000007941 */ /* 0x000fea0003800000 */
.L_x_2883:
        /* <DEDUP_REMOVED lines=101> */
[----:B--2---:R-:W2:Y:S01]  /*1c660*/  LDL R2, [R1+0x58] ;  /* 0x0000580001027983 */ /* 0x004ea20000100800 */
[----:B------:R-:W-:Y:S02]  /*1c670*/  IMAD.MOV.U32 R3, RZ, RZ, c[0x0][0x2b8] ;  /* 0x0000ae00ff037624 */ /* 0x000fe400078e00ff */
[----:B------:R-:W-:Y:S01]  /*1c680*/  IMAD.MOV.U32 R211, RZ, RZ, RZ ;  /* 0x000000ffffd37224 */ /* 0x000fe200078e00ff */
[----:B------:R-:W3:Y:S02]  /*1c690*/  LDL R0, [R1+0x24] ;  /* 0x0000240001007983 */ /* 0x000ee40000100800 */
[----:B------:R-:W-:Y:S02]  /*1c6a0*/  ISETP.NE.AND P5, PT, R3, 0x1, PT ;  /* 0x000000010300780c */ /* 0x000fe40003fa5270 */
[----:B------:R-:W4:Y:S04]  /*1c6b0*/  LDL.64 R104, [R1+0x48] ;  /* 0x0000480001687983 */ /* 0x000f280000100a00 */
[----:B------:R-:W5:Y:S04]  /*1c6c0*/  LDL R4, [R1+0x50] ;  /* 0x0000500001047983 */ /* 0x000f680000100800 */
[----:B------:R-:W4:Y:S04]  /*1c6d0*/  LDL.64 R216, [R1+0x40] ;  /* 0x0000400001d87983 */ /* 0x000f280000100a00 */
[----:B------:R-:W4:Y:S01]  /*1c6e0*/  LDL R6, [R1+0x3c] ;  /* 0x00003c0001067983 */ /* 0x000f220000100800 */
[----:B---3--:R-:W-:Y:S01]  /*1c6f0*/  ISETP.GT.AND P1, PT, R0, 0x2f, PT ;  /* 0x0000002f0000780c */ /* 0x008fe20003f24270 */
[----:B--2---:R-:W-:Y:S05]  /*1c700*/  IMAD R2, R212, 0x30, R2 ;  /* 0x00000030d4027824 */ /* 0x004fea00078e0202 */
[----:B------:R-:W-:Y:S05]  /*1c710*/  IADD3 R2, R2, -0x30, R0 ;  /* 0xffffffd002027810 */ /* 0x000fea0007ffe000 */
[----:B------:R-:W-:Y:S04]  /*1c720*/  @P5 IMAD.HI.U32 R3, R2, c[0x0][0x2bc], RZ ;  /* 0x0000af0002035a27 */ /* 0x000fe800078e00ff */
[----:B------:R-:W-:Y:S01]  /*1c730*/  IMAD.MOV.U32 R0, RZ, RZ, R2 ;  /* 0x000000ffff007224 */ /* 0x000fe200078e0002 */
[----:B------:R-:W-:Y:S04]  /*1c740*/  @P5 SHF.R.U32.HI R0, RZ, c[0x0][0x2c0], R3 ;  /* 0x0000b000ff005a19 */ /* 0x000fe80000011603 */
[C---:B----4-:R-:W-:Y:S02]  /*1c750*/  @!P1 IADD3 R3, P0, R0.reuse, R104, RZ ;  /* 0x0000006800039210 */ /* 0x050fe40007f1e0ff */
[----:B------:R-:W1:Y:S02]  /*1c760*/  S2R R104, SR_TID.X ;  /* 0x0000000000687919 */ /* 0x000e640000002100 */
[----:B-----5:R-:W-:Y:S01]  /*1c770*/  @!P1 LEA.HI.X.SX32 R5, R0, R4, 0x1, P0 ;  /* 0x0000000400059211 */ /* 0x020fe200000f0eff */
[----:B------:R-:W-:Y:S01]  /*1c780*/  IMAD.MOV R0, RZ, RZ, -R0 ;  /* 0x000000ffff007224 */ /* 0x000fe200078e0a00 */
[C---:B------:R-:W-:Y:S03]  /*1c790*/  @!P1 LEA R4, P0, R3.reuse, c[0x0][0x2a0], 0x2 ;  /* 0x0000a80003049a11 */ /* 0x040fe600078010ff */
[----:B------:R-:W-:Y:S01]  /*1c7a0*/  IMAD R213, R0, c[0x0][0x2b8], R2 ;  /* 0x0000ae0000d57a24 */ /* 0x000fe200078e0202 */
[----:B------:R-:W-:Y:S03]  /*1c7b0*/  @!P1 LEA.HI.X R5, R3, c[0x0][0x2a4], R5, 0x2, P0 ;  /* 0x0000a90003059a11 */ /* 0x000fe600000f1405 */
[C---:B------:R-:W-:Y:S01]  /*1c7c0*/  IMAD.WIDE.U32 R2, R213.reuse, c[0x0][0x1e0], RZ ;  /* 0x00007800d5027a25 */ /* 0x040fe200078e00ff */
[----:B------:R-:W-:Y:S01]  /*1c7d0*/  SHF.R.S32.HI R0, RZ, 0x1f, R213 ;  /* 0x0000001fff007819 */ /* 0x000fe200000114d5 */
[----:B------:R2:W3:Y:S04]  /*1c7e0*/  @!P1 LDG.E R211, [R4.64] ;  /* 0x0000000804d39981 */ /* 0x0004e8000c1e1900 */
[----:B------:R-:W-:Y:S04]  /*1c7f0*/  IMAD R0, R0, c[0x0][0x1e0], RZ ;  /* 0x0000780000007a24 */ /* 0x000fe800078e02ff */
[----:B------:R-:W-:Y:S01]  /*1c800*/  IMAD R0, R213, c[0x0][0x1e4], R0 ;  /* 0x00007900d5007a24 */ /* 0x000fe200078e0200 */
[----:B-1----:R-:W-:Y:S03]  /*1c810*/  SHF.R.S32.HI R105, RZ, 0x1f, R104 ;  /* 0x0000001fff697819 */ /* 0x002fe60000011468 */
[----:B------:R-:W-:Y:S01]  /*1c820*/  IMAD.IADD R3, R3, 0x1, R0 ;  /* 0x0000000103037824 */ /* 0x000fe200078e0200 */
[----:B------:R-:W-:Y:S04]  /*1c830*/  LEA.HI R105, R105, R104, RZ, 0x2 ;  /* 0x0000006869697211 */ /* 0x000fe800078f10ff */
[----:B------:R-:W-:Y:S04]  /*1c840*/  SHF.R.S32.HI R105, RZ, 0x2, R105 ;  /* 0x00000002ff697819 */ /* 0x000fe80000011469 */
[----:B--2---:R-:W-:Y:S02]  /*1c850*/  IADD3 R5, -R105, 0x30, RZ ;  /* 0x0000003069057810 */ /* 0x004fe40007ffe1ff */
[----:B---3--:R-:W-:Y:S01]  /*1c860*/  SHF.R.S32.HI R0, RZ, 0x1f, R211 ;  /* 0x0000001fff007819 */ /* 0x008fe200000114d3 */
        /* <DEDUP_REMOVED lines=10> */
.L_x_3026:
[----:B------:R-:W-:-:S05]  /*1c910*/  BRA.DIV ~URZ, `(.L_x_2889) ;  /* 0x0000aaa27f007947 */ /* 0x000fca000b800000 */
[----:B------:R3:W4:Y:S02]  /*1c920*/  SHFL.IDX PT, R0, R104, RZ, 0x1c1f ;  /* 0x001c1fff68007589 */ /* 0x00072400000e0000 */
.L_x_3027:
        /* <DEDUP_REMOVED lines=16> */
.L_x_3028:
        /* <DEDUP_REMOVED lines=12> */
.L_x_2887:
[----:B------:R-:W-:Y:S05]  /*1caf0*/  BSYNC B0 ;  /* 0x0000000000007941 */ /* 0x000fea0003800000 */
.L_x_2886:
[----:B------:R-:W-:Y:S01]  /*1cb00*/  LOP3.LUT R174, RZ, c[0x0][0x324], RZ, 0x33, !PT ;  /* 0x0000c900ffae7a12 */ /* 0x000fe200078e33ff */
[----:B-12---:R-:W2:Y:S01]  /*1cb10*/  LDL R2, [R1+0x54] ;  /* 0x0000540001027983 */ /* 0x006ea20000100800 */
[----:B------:R-:W-:Y:S02]  /*1cb20*/  IMAD.MOV.U32 R3, RZ, RZ, c[0x0][0x2c4] ;  /* 0x0000b100ff037624 */ /* 0x000fe400078e00ff */
[----:B------:R-:W-:Y:S01]  /*1cb30*/  IMAD R4, R212, -0x30, RZ ;  /* 0xffffffd0d4047824 */ /* 0x000fe200078e02ff */
[----:B------:R-:W2:Y:S02]  /*1cb40*/  LDL R0, [R1+0x78] ;  /* 0x0000780001007983 */ /* 0x000ea40000100800 */
[----:B------:R-:W-:Y:S02]  /*1cb50*/  ISETP.NE.AND P0, PT, R3, 0x1, PT ;  /* 0x000000010300780c */ /* 0x000fe40003f05270 */
[----:B------:R-:W0:Y:S01]  /*1cb60*/  LDGDEPBAR ;  /* 0x00000000000079af */ /* 0x000e220000000000 */
[----:B--2---:R-:W-:Y:S10]  /*1cb70*/  IMAD.IADD R172, R0, 0x1, R2 ;  /* 0x0000000100ac7824 */ /* 0x004ff400078e0202 */
[----:B------:R-:W-:Y:S05]  /*1cb80*/  @P0 IMAD.HI.U32 R0, R172, c[0x0][0x2c8], RZ ;  /* 0x0000b200ac000a27 */ /* 0x000fea00078e00ff */
[----:B------:R-:W-:Y:S02]  /*1cb90*/  @P0 SHF.R.U32.HI R172, RZ, c[0x0][0x2cc], R0 ;  /* 0x0000b300ffac0a19 */ /* 0x000fe40000011600 */
[----:B------:R-:W-:Y:S04]  /*1cba0*/  IADD3 R0, -R252, 0x1, R4 ;  /* 0x00000001fc007810 */ /* 0x000fe80007ffe104 */
[----:B------:R-:W-:Y:S04]  /*1cbb0*/  IADD3 R5, -R248, R0, R249 ;  /* 0x00000000f8057210 */ /* 0x000fe80007ffe1f9 */
[----:B------:R-:W-:Y:S01]  /*1cbc0*/  IADD3 R173, R5, c[0x0][0x328], RZ ;  /* 0x0000ca0005ad7a10 */ /* 0x000fe20007ffe0ff */
[----:B------:R-:W-:-:S05]  /*1cbd0*/  BRA.DIV ~URZ, `(.L_x_2891) ;  /* 0x0000a9227f007947 */ /* 0x000fca000b800000 */
[----:B------:R1:W2:Y:S02]  /*1cbe0*/  SHFL.IDX PT, R0, R172, RZ, 0x1c1f ;  /* 0x001c1fffac007589 */ /* 0x0002a400000e0000 */
.L_x_3029:
[-C--:B--234-:R-:W-:Y:S01]  /*1cbf0*/  IADD3 R104, R173, R0.reuse, RZ ;  /* 0x00000000ad687210 */ /* 0x09cfe20007ffe0ff */
        /* <DEDUP_REMOVED lines=18> */
.L_x_2894:
[----:B------:R-:W-:Y:S04]  /*1cd20*/  MOV R2, 0x1 ;  /* 0x0000000100027802 */ /* 0x000fe80000000f00 */
[----:B------:R-:W-:Y:S11]  /*1cd30*/  ISETP.NE.AND P0, PT, R2, c[0x0][0x32c], PT ;  /* 0x0000cb0002007a0c */ /* 0x000ff60003f05270 */
[----:B------:R-:W-:Y:S02]  /*1cd40*/  @!UPT UIADD3 URZ, URZ, URZ, URZ ;  /* 0x0000003f3f3ff290 */ /* 0x000fe4000fffe03f */
[----:B------:R-:W-:Y:S05]  /*1cd50*/  @P0 IMAD.HI.U32 R2, R0, c[0x0][0x330], RZ ;  /* 0x0000cc0000020a27 */ /* 0x000fea00078e00ff */
[----:B------:R-:W-:Y:S02]  /*1cd60*/  @P0 SHF.R.U32.HI R0, RZ, c[0x0][0x334], R2 ;  /* 0x0000cd00ff000a19 */ /* 0x000fe40000011602 */
.L_x_2895:
[----:B------:R-:W-:Y:S05]  /*1cd70*/  BSYNC B0 ;  /* 0x0000000000007941 */ /* 0x000fea0003800000 */
.L_x_2893:
[----:B------:R-:W-:Y:S04]  /*1cd80*/  IMAD.IADD R2, R4, 0x1, -R252 ;  /* 0x0000000104027824 */ /* 0x000fe800078e0afc */
[----:B------:R-:W-:Y:S05]  /*1cd90*/  IMAD R0, R0, c[0x0][0x32c], R2 ;  /* 0x0000cb0000007a24 */ /* 0x000fea00078e0202 */
[----:B------:R-:W-:Y:S02]  /*1cda0*/  IMNMX R5, R5, R0, !PT ;  /* 0x0000000005057217 */ /* 0x000fe40007800200 */
[----:B------:R-:W-:Y:S04]  /*1cdb0*/  IADD3 R0, R0, c[0x0][0x32c], RZ ;  /* 0x0000cb0000007a10 */ /* 0x000fe80007ffe0ff */
[----:B------:R-:W-:Y:S02]  /*1cdc0*/  IMNMX R104, R104, R0, PT ;  /* 0x0000000068687217 */ /* 0x000fe40003800200 */
.L_x_2892:
[----:B------:R-:W-:-:S05]  /*1cdd0*/  BRA.DIV ~URZ, `(.L_x_2896) ;  /* 0x0000a7927f007947 */ /* 0x000fca000b800000 */
[----:B------:R2:W3:Y:S02]  /*1cde0*/  SHFL.IDX PT, R2, R172, 0x1, 0x1c1f ;  /* 0x003c1f00ac027f89 */ /* 0x0004e400000e0000 */
.L_x_3030:
        /* <DEDUP_REMOVED lines=19> */
.L_x_2899:
[----:B------:R-:W-:Y:S04]  /*1cf20*/  MOV R3, 0x1 ;  /* 0x0000000100037802 */ /* 0x000fe80000000f00 */
[----:B------:R-:W-:Y:S11]  /*1cf30*/  ISETP.NE.AND P0, PT, R3, c[0x0][0x32c], PT ;  /* 0x0000cb0003007a0c */ /* 0x000ff60003f05270 */
[----:B------:R-:W-:Y:S02]  /*1cf40*/  @!UPT UIADD3 URZ, URZ, URZ, URZ ;  /* 0x0000003f3f3ff290 */ /* 0x000fe4000fffe03f */
[----:B------:R-:W-:Y:S05]  /*1cf50*/  @P0 IMAD.HI.U32 R3, R2, c[0x0][0x330], RZ ;  /* 0x0000cc0002030a27 */ /* 0x000fea00078e00ff */
[----:B------:R-:W-:Y:S02]  /*1cf60*/  @P0 SHF.R.U32.HI R2, RZ, c[0x0][0x334], R3 ;  /* 0x0000cd00ff020a19 */ /* 0x000fe40000011603 */
.L_x_2900:
[----:B------:R-:W-:Y:S05]  /*1cf70*/  BSYNC B0 ;  /* 0x0000000000007941 */ /* 0x000fea0003800000 */
.L_x_2898:
[----:B------:R-:W-:Y:S04]  /*1cf80*/  IMAD.IADD R3, R4, 0x1, -R252 ;  /* 0x0000000104037824 */ /* 0x000fe800078e0afc */
[----:B------:R-:W-:Y:S05]  /*1cf90*/  IMAD R2, R2, c[0x0][0x32c], R3 ;  /* 0x0000cb0002027a24 */ /* 0x000fea00078e0203 */
[----:B------:R-:W-:Y:S02]  /*1cfa0*/  IMNMX R0, R0, R2, !PT ;  /* 0x0000000200007217 */ /* 0x000fe40007800200 */
[----:B------:R-:W-:Y:S04]  /*1cfb0*/  IADD3 R2, R2, c[0x0][0x32c], RZ ;  /* 0x0000cb0002027a10 */ /* 0x000fe80007ffe0ff */
[----:B------:R-:W-:Y:S02]  /*1cfc0*/  IMNMX R6, R6, R2, PT ;  /* 0x0000000206067217 */ /* 0x000fe40003800200 */
.L_x_2897:
[----:B------:R-:W-:-:S05]  /*1cfd0*/  BRA.DIV ~URZ, `(.L_x_2901) ;  /* 0x0000a6027f007947 */ /* 0x000fca000b800000 */
[----:B------:R3:W4:Y:S02]  /*1cfe0*/  SHFL.IDX PT, R105, R172, 0x2, 0x1c1f ;  /* 0x005c1f00ac697f89 */ /* 0x00072400000e0000 */
.L_x_3031:
        /* <DEDUP_REMOVED lines=19> */
.L_x_2904:
[----:B------:R-:W-:Y:S04]  /*1d120*/  MOV R175, 0x1 ;  /* 0x0000000100af7802 */ /* 0x000fe80000000f00 */
[----:B------:R-:W-:Y:S11]  /*1d130*/  ISETP.NE.AND P0, PT, R175, c[0x0][0x32c], PT ;  /* 0x0000cb00af007a0c */ /* 0x000ff60003f05270 */
[----:B------:R-:W-:Y:S02]  /*1d140*/  @!UPT UIADD3 URZ, URZ, URZ, URZ ;  /* 0x0000003f3f3ff290 */ /* 0x000fe4000fffe03f */
[----:B------:R-:W-:Y:S05]  /*1d150*/  @P0 IMAD.HI.U32 R175, R105, c[0x0][0x330], RZ ;  /* 0x0000cc0069af0a27 */ /* 0x000fea00078e00ff */
[----:B------:R-:W-:Y:S02]  /*1d160*/  @P0 SHF.R.U32.HI R105, RZ, c[0x0][0x334], R175 ;  /* 0x0000cd00ff690a19 */ /* 0x000fe400000116af */
.L_x_2905:
[----:B------:R-:W-:Y:S05]  /*1d170*/  BSYNC B0 ;  /* 0x0000000000007941 */ /* 0x000fea0003800000 */
.L_x_2903:
[----:B------:R-:W-:Y:S04]  /*1d180*/  IMAD.IADD R175, R4, 0x1, -R252 ;  /* 0x0000000104af7824 */ /* 0x000fe800078e0afc */
[----:B------:R-:W-:Y:S05]  /*1d190*/  IMAD R105, R105, c[0x0][0x32c], R175 ;  /* 0x0000cb0069697a24 */ /* 0x000fea00078e02af */
[----:B------:R-:W-:Y:S02]  /*1d1a0*/  IMNMX R2, R2, R105, !PT ;  /* 0x0000006902027217 */ /* 0x000fe40007800200 */
[----:B------:R-:W-:Y:S04]  /*1d1b0*/  IADD3 R105, R105, c[0x0][0x32c], RZ ;  /* 0x0000cb0069697a10 */ /* 0x000fe80007ffe0ff */
[----:B------:R-:W-:Y:S02]  /*1d1c0*/  IMNMX R3, R3, R105, PT ;  /* 0x0000006903037217 */ /* 0x000fe40003800200 */
.L_x_2902:
        /* <DEDUP_REMOVED lines=182> */
.L_x_3032:
        /* <DEDUP_REMOVED lines=19> */
.L_x_2909:
[----:B------:R-:W-:Y:S04]  /*1de60*/  MOV R5, 0x1 ;  /* 0x0000000100057802 */ /* 0x000fe80000000f00 */
[----:B------:R-:W-:Y:S11]  /*1de70*/  ISETP.NE.AND P0, PT, R5, c[0x0][0x32c], PT ;  /* 0x0000cb0005007a0c */ /* 0x000ff60003f05270 */
[----:B------:R-:W-:Y:S02]  /*1de80*/  @!UPT UIADD3 URZ, URZ, URZ, URZ ;  /* 0x0000003f3f3ff290 */ /* 0x000fe4000fffe03f */
[----:B------:R-:W-:Y:S05]  /*1de90*/  @P0 IMAD.HI.U32 R5, R3, c[0x0][0x330], RZ ;  /* 0x0000cc0003050a27 */ /* 0x000fea00078e00ff */
[----:B------:R-:W-:Y:S02]  /*1dea0*/  @P0 SHF.R.U32.HI R3, RZ, c[0x0][0x334], R5 ;  /* 0x0000cd00ff030a19 */ /* 0x000fe40000011605 */
.L_x_2910:
[----:B------:R-:W-:Y:S05]  /*1deb0*/  BSYNC B0 ;  /* 0x0000000000007941 */ /* 0x000fea0003800000 */
.L_x_2908:
[----:B------:R-:W-:Y:S04]  /*1dec0*/  IMAD.IADD R4, R4, 0x1, -R252 ;  /* 0x0000000104047824 */ /* 0x000fe800078e0afc */
[----:B------:R-:W-:Y:S05]  /*1ded0*/  IMAD R3, R3, c[0x0][0x32c], R4 ;  /* 0x0000cb0003037a24 */ /* 0x000fea00078e0204 */
[----:B------:R-:W-:Y:S02]  /*1dee0*/  IMNMX R0, R0, R3, !PT ;  /* 0x0000000300007217 */ /* 0x000fe40007800200 */
[----:B------:R-:W-:Y:S04]  /*1def0*/  IADD3 R3, R3, c[0x0][0x32c], RZ ;  /* 0x0000cb0003037a10 */ /* 0x000fe80007ffe0ff */
[----:B------:R-:W-:Y:S02]  /*1df00*/  IMNMX R2, R2, R3, PT ;  /* 0x0000000302027217 */ /* 0x000fe40003800200 */
.L_x_2907:
        /* <DEDUP_REMOVED lines=96> */
.L_x_3033:
        /* <DEDUP_REMOVED lines=15> */
.L_x_3034:
[C---:B------:R-:W-:Y:S01]  /*1e600*/  FSETP.NEU.FTZ.AND P0, PT, R105.reuse, -INF , PT ;  /* 0xff8000006900780b */ /* 0x040fe20003f1d000 */
[C---:B------:R-:W-:Y:S01]  /*1e610*/  FMUL.FTZ R2, R105.reuse, c[0x0][0x2d0] ;  /* 0x0000b40069027a20 */ /* 0x040fe20000410000 */
[----:B--2---:R-:W-:Y:S01]  /*1e620*/  FMNMX.FTZ R5, R0, R4, !PT ;  /* 0x0000000400057209 */ /* 0x004fe20007810000 */
[----:B------:R-:W-:Y:S01]  /*1e630*/  WARPSYNC 0xffffffff ;  /* 0xffffffff00007948 */ /* 0x000fe20003800000 */
[----:B------:R-:W-:Y:S01]  /*1e640*/  FSEL R0, R105, RZ, P0 ;  /* 0x000000ff69007208 */ /* 0x000fe20000000000 */
[----:B------:R-:W2:Y:S01]  /*1e650*/  LDL R247, [R1+0x1c] ;  /* 0x00001c0001f77983 */ /* 0x000ea20000100800 */
[----:B------:R-:W-:Y:S02]  /*1e660*/  FSEL R2, R2, RZ, P0 ;  /* 0x000000ff02027208 */ /* 0x000fe40000000000 */
[----:B------:R-:W-:Y:S01]  /*1e670*/  FSETP.NEU.FTZ.AND P0, PT, R104, -INF , PT ;  /* 0xff8000006800780b */ /* 0x000fe20003f1d000 */
[----:B------:R-:W-:Y:S02]  /*1e680*/  FADD.FTZ R0, -R0, R106 ;  /* 0x0000006a00007221 */ /* 0x000fe40000010100 */
[--C-:B------:R-:W-:Y:S02]  /*1e690*/  FFMA.FTZ R3, R23, c[0x0][0x2d0], -R2.reuse ;  /* 0x0000b40017037a23 */ /* 0x100fe40000010802 */
[----:B------:R-:W-:Y:S02]  /*1e6a0*/  FMUL.FTZ R0, R0, c[0x0][0x2d0] ;  /* 0x0000b40000007a20 */ /* 0x000fe40000410000 */
[--C-:B------:R-:W-:Y:S02]  /*1e6b0*/  FFMA.FTZ R8, R9, c[0x0][0x2d0], -R2.reuse ;  /* 0x0000b40009087a23 */ /* 0x100fe40000010802 */
[----:B-1----:R-:W1:Y:S01]  /*1e6c0*/  MUFU.EX2 R4, R0 ;  /* 0x0000000000047308 */ /* 0x002e620000000800 */
[--C-:B------:R-:W-:Y:S02]  /*1e6d0*/  FFMA.FTZ R9, R183, c[0x0][0x2d0], -R2.reuse ;  /* 0x0000b400b7097a23 */ /* 0x100fe40000010802 */
[--C-:B------:R-:W-:Y:S02]  /*1e6e0*/  FFMA.FTZ R24, R182, c[0x0][0x2d0], -R2.reuse ;  /* 0x0000b400b6187a23 */ /* 0x100fe40000010802 */
[--C-:B------:R-:W-:Y:S02]  /*1e6f0*/  FFMA.FTZ R106, R179, c[0x0][0x2d0], -R2.reuse ;  /* 0x0000b400b36a7a23 */ /* 0x100fe40000010802 */
[--C-:B------:R-:W-:Y:S02]  /*1e700*/  FFMA.FTZ R190, R175, c[0x0][0x2d0], -R2.reuse ;  /* 0x0000b400afbe7a23 */ /* 0x100fe40000010802 */
[--C-:B------:R-:W-:Y:S01]  /*1e710*/  FFMA.FTZ R223, R27, c[0x0][0x2d0], -R2.reuse ;  /* 0x0000b4001bdf7a23 */ /* 0x100fe20000010802 */
[----:B------:R-:W5:Y:S01]  /*1e720*/  MUFU.EX2 R3, R3 ;  /* 0x0000000300037308 */ /* 0x000f620000000800 */
[--C-:B------:R-:W-:Y:S02]  /*1e730*/  FFMA.FTZ R192, R178, c[0x0][0x2d0], -R2.reuse ;  /* 0x0000b400b2c07a23 */ /* 0x100fe40000010802 */
[--C-:B------:R-:W-:Y:S02]  /*1e740*/  FFMA.FTZ R191, R177, c[0x0][0x2d0], -R2.reuse ;  /* 0x0000b400b1bf7a23 */ /* 0x100fe40000010802 */
[--C-:B------:R-:W-:Y:S02]  /*1e750*/  FFMA.FTZ R225, R39, c[0x0][0x2d0], -R2.reuse ;  /* 0x0000b40027e17a23 */ /* 0x100fe40000010802 */
[--C-:B------:R-:W-:Y:S02]  /*1e760*/  FFMA.FTZ R224, R38, c[0x0][0x2d0], -R2.reuse ;  /* 0x0000b40026e07a23 */ /* 0x100fe40000010802 */
[----:B------:R-:W-:Y:S01]  /*1e770*/  FFMA.FTZ R222, R26, c[0x0][0x2d0], -R2 ;  /* 0x0000b4001ade7a23 */ /* 0x000fe20000010802 */
[----:B------:R-:W-:Y:S10]  /*1e780*/  MUFU.EX2 R106, R106 ;  /* 0x0000006a006a7308 */ /* 0x000ff40000000800 */
[----:B------:R-:W3:Y:S01]  /*1e790*/  MUFU.EX2 R2, R8 ;  /* 0x0000000800027308 */ /* 0x000ee20000000800 */
[C---:B-1----:R-:W-:Y:S02]  /*1e7a0*/  FMUL.FTZ R56, R4.reuse, R56 ;  /* 0x0000003804387220 */ /* 0x042fe40000410000 */
[C---:B------:R-:W-:Y:S02]  /*1e7b0*/  FMUL.FTZ R57, R4.reuse, R57 ;  /* 0x0000003904397220 */ /* 0x040fe40000410000 */
[C---:B-----5:R-:W-:Y:S02]  /*1e7c0*/  FFMA.FTZ R0, R4.reuse, R215, R3 ;  /* 0x000000d704007223 */ /* 0x060fe40000010003 */
        /* <DEDUP_REMOVED lines=9> */
[C---:B---34-:R-:W-:Y:S01]  /*1e860*/  F2FP.BF16.PACK_AB R172, R2.reuse, R3 ;  /* 0x0000000302ac723e */ /* 0x058fe200000010ff */
[----:B------:R-:W-:Y:S01]  /*1e870*/  FADD.FTZ R23, R2, R0 ;  /* 0x0000000002177221 */ /* 0x000fe20000010000 */
[C---:B------:R-:W-:Y:S01]  /*1e880*/  FSEL R0, R104.reuse, RZ, P0 ;  /* 0x000000ff68007208 */ /* 0x040fe20000000000 */
[----:B------:R-:W-:Y:S02]  /*1e890*/  FMUL.FTZ R2, R104, c[0x0][0x2d0] ;  /* 0x0000b40068027a20 */ /* 0x000fe40000410000 */
[----:B------:R-:W-:Y:S02]  /*1e8a0*/  FMUL.FTZ R89, R4, R89 ;  /* 0x0000005904597220 */ /* 0x000fe40000410000 */
[----:B------:R-:W-:Y:S01]  /*1e8b0*/  FADD.FTZ R0, -R0, R107 ;  /* 0x0000006b00007221 */ /* 0x000fe20000010100 */
[----:B------:R-:W-:Y:S01]  /*1e8c0*/  FSEL R2, R2, RZ, P0 ;  /* 0x000000ff02027208 */ /* 0x000fe20000000000 */
[----:B------:R-:W-:Y:S01]  /*1e8d0*/  MUFU.EX2 R107, R190 ;  /* 0x000000be006b7308 */ /* 0x000fe20000000800 */
[----:B------:R-:W-:Y:S01]  /*1e8e0*/  FSETP.NEU.FTZ.AND P0, PT, R6, -INF , PT ;  /* 0xff8000000600780b */ /* 0x000fe20003f1d000 */
[----:B------:R-:W-:Y:S02]  /*1e8f0*/  FMUL.FTZ R0, R0, c[0x0][0x2d0] ;  /* 0x0000b40000007a20 */ /* 0x000fe40000410000 */
[--C-:B------:R-:W-:Y:S02]  /*1e900*/  FFMA.FTZ R3, R36, c[0x0][0x2d0], -R2.reuse ;  /* 0x0000b40024037a23 */ /* 0x100fe40000010802 */
        /* <DEDUP_REMOVED lines=12> */
[----:B------:R-:W-:Y:S03]  /*1e9d0*/  FFMA.FTZ R185, R184, c[0x0][0x2d0], -R2 ;  /* 0x0000b400b8b97a23 */ /* 0x000fe60000010802 */
[----:B------:R-:W3:Y:S10]  /*1e9e0*/  MUFU.EX2 R2, R8 ;  /* 0x0000000800027308 */ /* 0x000ef40000000800 */
[----:B------:R4:W-:Y:S01]  /*1e9f0*/  MUFU.EX2 R235, R39 ;  /* 0x0000002700eb7308 */ /* 0x0009e20000000800 */
[C---:B-1----:R-:W-:Y:S02]  /*1ea00*/  FFMA.FTZ R0, R3.reuse, R214, R26 ;  /* 0x000000d603007223 */ /* 0x042fe4000001001a */
[C---:B------:R-:W-:Y:S02]  /*1ea10*/  FMUL.FTZ R58, R3.reuse, R58 ;  /* 0x0000003a033a7220 */ /* 0x040fe40000410000 */
[C---:B------:R-:W-:Y:S02]  /*1ea20*/  FMUL.FTZ R59, R3.reuse, R59 ;  /* 0x0000003b033b7220 */ /* 0x040fe40000410000 */
[C---:B------:R-:W-:Y:S03]  /*1ea30*/  FMUL.FTZ R70, R3.reuse, R70 ;  /* 0x0000004603467220 */ /* 0x040fe60000410000 */
[----:B------:R-:W-:Y:S01]  /*1ea40*/  MUFU.EX2 R239, R187 ;  /* 0x000000bb00ef7308 */ /* 0x000fe20000000800 */
[C---:B------:R-:W-:Y:S02]  /*1ea50*/  FMUL.FTZ R71, R3.reuse, R71 ;  /* 0x0000004703477220 */ /* 0x040fe40000410000 */
[C---:B---3--:R-:W-:Y:S01]  /*1ea60*/  FADD.FTZ R38, R2.reuse, R0 ;  /* 0x0000000002267221 */ /* 0x048fe20000010000 */
        /* <DEDUP_REMOVED lines=9> */
[----:B----4-:R-:W-:Y:S02]  /*1eb00*/  FMUL.FTZ R39, R3, R155 ;  /* 0x0000009b03277220 */ /* 0x010fe40000410000 */
        /* <DEDUP_REMOVED lines=9> */
[----:B------:R-:W4:Y:S01]  /*1eba0*/  MUFU.EX2 R25, R24 ;  /* 0x0000001800197308 */ /* 0x000f220000000800 */
        /* <DEDUP_REMOVED lines=8> */
[----:B---3--:R-:W-:Y:S02]  /*1ec30*/  FMUL.FTZ R8, R5, c[0x0][0x2d0] ;  /* 0x0000b40005087a20 */ /* 0x008fe40000410000 */
[----:B------:R-:W-:Y:S02]  /*1ec40*/  FADD.FTZ R2, -R2, R109 ;  /* 0x0000006d02027221 */ /* 0x000fe40000010100 */
[----:B------:R-:W-:Y:S01]  /*1ec50*/  FMUL.FTZ R53, R4, R161 ;  /* 0x000000a104357220 */ /* 0x000fe20000410000 */
[----:B------:R-:W-:Y:S01]  /*1ec60*/  FSEL R8, R8, RZ, P0 ;  /* 0x000000ff08087208 */ /* 0x000fe20000000000 */
[----:B------:R-:W3:Y:S01]  /*1ec70*/  MUFU.EX2 R0, R0 ;  /* 0x0000000000007308 */ /* 0x000ee20000000800 */
[----:B------:R-:W-:Y:S02]  /*1ec80*/  FMUL.FTZ R2, R2, c[0x0][0x2d0] ;  /* 0x0000b40002027a20 */ /* 0x000fe40000410000 */
[----:B------:R-:W-:Y:S01]  /*1ec90*/  FMUL.FTZ R54, R3, R162 ;  /* 0x000000a203367220 */ /* 0x000fe20000410000 */
[----:B----4-:R-:W-:Y:S01]  /*1eca0*/  F2FP.BF16.PACK_AB R174, R25, R26 ;  /* 0x0000001a19ae723e */ /* 0x010fe200000010ff */
[--C-:B------:R-:W-:Y:S02]  /*1ecb0*/  FFMA.FTZ R24, R17, c[0x0][0x2d0], -R8.reuse ;  /* 0x0000b40011187a23 */ /* 0x100fe40000010808 */
[--C-:B------:R-:W-:Y:S02]  /*1ecc0*/  FFMA.FTZ R22, R22, c[0x0][0x2d0], -R8.reuse ;  /* 0x0000b40016167a23 */ /* 0x100fe40000010808 */
[--C-:B------:R-:W-:Y:S01]  /*1ecd0*/  FFMA.FTZ R21, R21, c[0x0][0x2d0], -R8.reuse ;  /* 0x0000b40015157a23 */ /* 0x100fe20000010808 */
[----:B------:R-:W4:Y:S01]  /*1ece0*/  MUFU.EX2 R27, R9 ;  /* 0x00000009001b7308 */ /* 0x000f220000000800 */
        /* <DEDUP_REMOVED lines=18> */
[----:B------:R-:W3:Y:S01]  /*1ee10*/  MUFU.EX2 R245, R36 ;  /* 0x0000002400f57308 */ /* 0x000ee20000000800 */
[--C-:B------:R-:W-:Y:S02]  /*1ee20*/  FFMA.FTZ R216, R11, c[0x0][0x2d0], -R8.reuse ;  /* 0x0000b4000bd87a23 */ /* 0x100fe40000010808 */
[----:B------:R-:W-:Y:S02]  /*1ee30*/  FFMA.FTZ R217, R10, c[0x0][0x2d0], -R8 ;  /* 0x0000b4000ad97a23 */ /* 0x000fe40000010808 */
[C---:B------:R-:W-:Y:S02]  /*1ee40*/  FFMA.FTZ R8, R0.reuse, R232, R41 ;  /* 0x000000e800087223 */ /* 0x040fe40000010029 */
[C---:B------:R-:W-:Y:S02]  /*1ee50*/  FMUL.FTZ R12, R0.reuse, R132 ;  /* 0x00000084000c7220 */ /* 0x040fe40000410000 */
[C---:B------:R-:W-:Y:S01]  /*1ee60*/  FMUL.FTZ R13, R0.reuse, R133 ;  /* 0x00000085000d7220 */ /* 0x040fe20000410000 */
[----:B------:R-:W-:Y:S01]  /*1ee70*/  MUFU.EX2 R232, R22 ;  /* 0x0000001600e87308 */ /* 0x000fe20000000800 */
[C---:B------:R-:W-:Y:S01]  /*1ee80*/  FMUL.FTZ R48, R0.reuse, R112 ;  /* 0x0000007000307220 */ /* 0x040fe20000410000 */
[C---:B----4-:R-:W-:Y:S01]  /*1ee90*/  F2FP.BF16.PACK_AB R112, R27.reuse, R41 ;  /* 0x000000291b70723e */ /* 0x050fe200000010ff */
        /* <DEDUP_REMOVED lines=16> */
[----:B------:R4:W5:Y:S01]  /*1efa0*/  MUFU.EX2 R0, R24 ;  /* 0x0000001800007308 */ /* 0x0009620000000800 */
        /* <DEDUP_REMOVED lines=10> */
[----:B---3--:R-:W-:Y:S01]  /*1f050*/  F2FP.BF16.PACK_AB R114, R245, R234 ;  /* 0x000000eaf572723e */ /* 0x008fe200000010ff */
[C---:B------:R-:W-:Y:S02]  /*1f060*/  FMUL.FTZ R51, R2.reuse, R115 ;  /* 0x0000007302337220 */ /* 0x040fe40000410000 */
[C---:B------:R-:W-:Y:S01]  /*1f070*/  FMUL.FTZ R14, R2.reuse, R134 ;  /* 0x00000086020e7220 */ /* 0x040fe20000410000 */
[----:B------:R-:W-:Y:S01]  /*1f080*/  MUFU.EX2 R243, R185 ;  /* 0x000000b900f37308 */ /* 0x000fe20000000800 */
[C---:B------:R-:W-:Y:S01]  /*1f090*/  FMUL.FTZ R15, R2.reuse, R135 ;  /* 0x00000087020f7220 */ /* 0x040fe20000410000 */
[----:B----4-:R-:W1:Y:S01]  /*1f0a0*/  LDSM.16.MT88.4 R24, [R196] ;  /* 0x00000000c418783b */ /* 0x010e620000004200 */
[----:B-----5:R-:W-:Y:S01]  /*1f0b0*/  FFMA.FTZ R132, R2, R233, R0 ;  /* 0x000000e902847223 */ /* 0x020fe20000010000 */
[----:B------:R-:W-:Y:S01]  /*1f0c0*/  F2FP.BF16.PACK_AB R113, R232, R0 ;  /* 0x00000000e871723e */ /* 0x000fe200000010ff */
[C---:B------:R-:W-:Y:S02]  /*1f0d0*/  FMUL.FTZ R18, R2.reuse, R130 ;  /* 0x0000008202127220 */ /* 0x040fe40000410000 */
[----:B------:R-:W-:Y:S03]  /*1f0e0*/  FMUL.FTZ R19, R2, R131 ;  /* 0x0000008302137220 */ /* 0x000fe60000410000 */
[----:B------:R-:W3:Y:S01]  /*1f0f0*/  MUFU.EX2 R233, R21 ;  /* 0x0000001500e97308 */ /* 0x000ee20000000800 */
[----:B------:R-:W-:Y:S01]  /*1f100*/  LDSM.16.MT88.4 R128, [R196+0x1000] ;  /* 0x00100000c480783b */ /* 0x000fe20000004200 */
[----:B------:R-:W-:Y:S02]  /*1f110*/  FMUL.FTZ R20, R4, R144 ;  /* 0x0000009004147220 */ /* 0x000fe40000410000 */
[C---:B------:R-:W-:Y:S02]  /*1f120*/  FMUL.FTZ R22, R3.reuse, R146 ;  /* 0x0000009203167220 */ /* 0x040fe40000410000 */
[C---:B------:R-:W-:Y:S02]  /*1f130*/  FMUL.FTZ R23, R3.reuse, R147 ;  /* 0x0000009303177220 */ /* 0x040fe40000410000 */
[C---:B------:R-:W-:Y:S02]  /*1f140*/  FMUL.FTZ R46, R2.reuse, R118 ;  /* 0x00000076022e7220 */ /* 0x040fe40000410000 */
[C---:B------:R-:W-:Y:S01]  /*1f150*/  FMUL.FTZ R47, R2.reuse, R119 ;  /* 0x00000077022f7220 */ /* 0x040fe20000410000 */
[----:B------:R-:W-:Y:S01]  /*1f160*/  MUFU.EX2 R135, R188 ;  /* 0x000000bc00877308 */ /* 0x000fe20000000800 */
[----:B------:R-:W4:Y:S01]  /*1f170*/  LDSM.16.MT88.4 R116, [R196+0xc00] ;  /* 0x000c0000c474783b */ /* 0x000f220000004200 */
[----:B------:R-:W-:Y:S01]  /*1f180*/  FMUL.FTZ R30, R2, R126 ;  /* 0x0000007e021e7220 */ /* 0x000fe20000410000 */
[----:B--2---:R-:W-:Y:S01]  /*1f190*/  ISETP.GT.AND P0, PT, R212, R247, PT ;  /* 0x000000f7d400720c */ /* 0x004fe20003f04270 */
[C---:B------:R-:W-:Y:S02]  /*1f1a0*/  FMUL.FTZ R31, R2.reuse, R127 ;  /* 0x0000007f021f7220 */ /* 0x040fe40000410000 */
[C---:B------:R-:W-:Y:S02]  /*1f1b0*/  FMUL.FTZ R34, R2.reuse, R122 ;  /* 0x0000007a02227220 */ /* 0x040fe40000410000 */
[----:B------:R-:W-:Y:S01]  /*1f1c0*/  FMUL.FTZ R35, R2, R123 ;  /* 0x0000007b02237220 */ /* 0x000fe20000410000 */
[----:B------:R-:W-:Y:S01]  /*1f1d0*/  LDSM.16.MT88.4 R124, [R197+0x400] ;  /* 0x00040000c57c783b */ /* 0x000fe20000004200 */
[C---:B------:R-:W-:Y:S01]  /*1f1e0*/  FMUL.FTZ R36, R4.reuse, R152 ;  /* 0x0000009804247220 */ /* 0x040fe20000410000 */
[----:B------:R-:W-:Y:S01]  /*1f1f0*/  MUFU.EX2 R134, R182 ;  /* 0x000000b600867308 */ /* 0x000fe20000000800 */
[----:B------:R-:W-:Y:S01]  /*1f200*/  FMUL.FTZ R37, R4, R153 ;  /* 0x0000009904257220 */ /* 0x000fe20000410000 */
[----:B---3--:R-:W-:Y:S01]  /*1f210*/  F2FP.BF16.PACK_AB R115, R246, R233 ;  /* 0x000000e9f673723e */ /* 0x008fe200000010ff */
        /* <DEDUP_REMOVED lines=52> */
[-C--:B----4-:R-:W-:Y:S03]  /*1f560*/  HMMA.16816.F32.BF16 R40, R172, R116.reuse, R40 ;  /* 0x00000074ac28723c */ /* 0x090fe60000041828 */
        /* <DEDUP_REMOVED lines=94> */
[----:B------:R-:W-:Y:S04]  /*1fb50*/  FADD.FTZ R4, R183, R2 ;  /* 0x00000002b7047221 */ /* 0x000fe80000010000 */
        /* <DEDUP_REMOVED lines=46> */
[-C--:B---3--:R-:W-:Y:S08]  /*1fe40*/  HMMA.16816.F32.BF16 R88, R172, R16.reuse, R88 ;  /* 0x00000010ac58723c */ /* 0x088ff00000041858 */
[C---:B------:R-:W-:Y:S08]  /*1fe50*/  HMMA.16816.F32.BF16 R92, R176.reuse, R16, R92 ;  /* 0x00000010b05c723c */ /* 0x040ff0000004185c */
[-C--:B------:R-:W-:Y:S08]  /*1fe60*/  HMMA.16816.F32.BF16 R96, R176, R18.reuse, R96 ;  /* 0x00000012b060723c */ /* 0x080ff00000041860 */
[----:B------:R-:W-:Y:S01]  /*1fe70*/  HMMA.16816.F32.BF16 R100, R172, R18, R100 ;  /* 0x00000012ac64723c */ /* 0x000fe20000041864 */
[----:B------:R-:W-:Y:S07]  /*1fe80*/  @!UPT UIADD3 URZ, URZ, URZ, URZ ;  /* 0x0000003f3f3ff290 */ /* 0x000fee000fffe03f */
[----:B------:R-:W-:-:S11]  /*1fe90*/  @P0 BRA `(.L_x_2913) ;  /* 0xffffbd4000000947 */ /* 0x000fd6000383ffff */
.L_x_2881:
[----:B------:R-:W-:Y:S05]  /*1fea0*/  BRA.DIV ~URZ, `(.L_x_2914) ;  /* 0x00007a427f007947 */ /* 0x000fea000b800000 */
[----:B------:R2:W3:Y:S02]  /*1feb0*/  SHFL.BFLY PT, R0, R215, 0x2, 0x1f ;  /* 0x0c401f00d7007f89 */ /* 0x0004e400000e0000 */
.L_x_3035:
[----:B---3--:R-:W-:Y:S01]  /*1fec0*/  FADD.FTZ R4, R0, R215 ;  /* 0x000000d700047221 */ /* 0x008fe20000010000 */
[----:B------:R-:W-:Y:S05]  /*1fed0*/  BRA.DIV ~URZ, `(.L_x_2915) ;  /* 0x00007a627f007947 */ /* 0x000fea000b800000 */
[----:B------:R-:W3:Y:S04]  /*1fee0*/  SHFL.BFLY PT, R2, R214, 0x2, 0x1f ;  /* 0x0c401f00d6027f89 */ /* 0x000ee800000e0000 */
[----:B------:R-:W4:Y:S04]  /*1fef0*/  SHFL.BFLY PT, R0, R232, 0x2, 0x1f ;  /* 0x0c401f00e8007f89 */ /* 0x000f2800000e0000 */
[----:B------:R-:W5:Y:S04]  /*1ff00*/  SHFL.BFLY PT, R11, R233, 0x2, 0x1f ;  /* 0x0c401f00e90b7f89 */ /* 0x000f6800000e0000 */
[----:B-1----:R-:W1:Y:S01]  /*1ff10*/  SHFL.BFLY PT, R3, R4, 0x1, 0x1f ;  /* 0x0c201f0004037f89 */ /* 0x002e6200000e0000 */
        /* <DEDUP_REMOVED lines=9> */
.L_x_3036:
        /* <DEDUP_REMOVED lines=13> */
[----:B------:R-:W-:Y:S01]  /*20080*/  @P2 MUFU.RCP R3, R9 ;  /* 0x0000000900032308 */ /* 0x000fe20000001000 */
[----:B--2---:R-:W-:-:S07]  /*20090*/  FMUL.FTZ R182, R0, R84 ;  /* 0x0000005400b67220 */ /* 0x004fce0000410000 */
[----:B------:R-:W2:Y:S01]  /*200a0*/  @P2 MUFU.LG2 R9, R9 ;  /* 0x0000000900092308 */ /* 0x000ea20000000c00 */
        /* <DEDUP_REMOVED lines=25> */
[----:B------:R3:W4:Y:S01]  /*20240*/  @P1 MUFU.LG2 R0, R8 ;  /* 0x0000000800001308 */ /* 0x0007220000000c00 */
[----:B-12---:R-:W-:-:S02]  /*20250*/  @P2 FMUL.FTZ R11, R9, 0.69314718246459960938 ;  /* 0x3f317218090b2820 */ /* 0x006fc40000410000 */
[C---:B------:R-:W-:Y:S02]  /*20260*/  FMUL.FTZ R144, R3.reuse, R142 ;  /* 0x0000008e03907220 */ /* 0x040fe40000410000 */
[C---:B------:R-:W-:Y:S02]  /*20270*/  FMUL.FTZ R145, R3.reuse, R143 ;  /* 0x0000008f03917220 */ /* 0x040fe40000410000 */
[C---:B------:R-:W-:Y:S02]  /*20280*/  FMUL.FTZ R88, R3.reuse, R154 ;  /* 0x0000009a03587220 */ /* 0x040fe40000410000 */
[C---:B------:R-:W-:Y:S02]  /*20290*/  FMUL.FTZ R89, R3.reuse, R155 ;  /* 0x0000009b03597220 */ /* 0x040fe40000410000 */
[C---:B------:R-:W-:Y:S02]  /*202a0*/  FMUL.FTZ R100, R3.reuse, R158 ;  /* 0x0000009e03647220 */ /* 0x040fe40000410000 */
[----:B------:R-:W-:-:S02]  /*202b0*/  FMUL.FTZ R101, R3, R159 ;  /* 0x0000009f03657220 */ /* 0x000fc40000410000 */
[C---:B------:R-:W-:Y:S01]  /*202c0*/  FMUL.FTZ R142, R3.reuse, R70 ;  /* 0x00000046038e7220 */ /* 0x040fe20000410000 */
[----:B---3--:R-:W-:Y:S01]  /*202d0*/  @P2 MOV R8, 0x3f317218 ;  /* 0x3f31721800082802 */ /* 0x008fe20000000f00 */
[----:B----4-:R-:W-:Y:S01]  /*202e0*/  @P1 FMUL.FTZ R9, R0, 0.69314718246459960938 ;  /* 0x3f31721800091820 */ /* 0x010fe20000410000 */
        /* <DEDUP_REMOVED lines=82> */
.L_x_2736:
        /* <DEDUP_REMOVED lines=19> */
.L_x_2917:
[----:B--2---:R-:W-:Y:S05]  /*20940*/  BSYNC B0 ;  /* 0x0000000000007941 */ /* 0x004fea0003800000 */
.L_x_2916:
        /* <DEDUP_REMOVED lines=128> */
.L_x_2920:
        /* <DEDUP_REMOVED lines=142> */
.L_x_3037:
[----:B------:R-:W-:Y:S05]  /*21a30*/  BRA.DIV ~URZ, `(.L_x_2923) ;  /* 0x000061927f007947 */ /* 0x000fea000b800000 */
[----:B------:R2:W4:Y:S02]  /*21a40*/  SHFL.IDX PT, R2, R12, RZ, 0x1c1f ;  /* 0x001c1fff0c027589 */ /* 0x00052400000e0000 */
.L_x_3038:
[----:B------:R-:W-:Y:S01]  /*21a50*/  ISETP.GE.AND P0, PT, R4, R0, PT ;  /* 0x000000000400720c */ /* 0x000fe20003f06270 */
[----:B------:R-:W-:-:S12]  /*21a60*/  BSSY B0, `(.L_x_2924) ;  /* 0x0000012000007945 */ /* 0x000fd80003800000 */
[----:B------:R-:W-:Y:S05]  /*21a70*/  @P0 BRA `(.L_x_2925) ;  /* 0x0000010000000947 */ /* 0x000fea0003800000 */
[----:B------:R-:W5:Y:S04]  /*21a80*/  LDL R15, [R1] ;  /* 0x00000000010f7983 */ /* 0x000f680000100800 */
[----:B--2---:R-:W2:Y:S04]  /*21a90*/  LDL R13, [R1+0x4] ;  /* 0x00000400010d7983 */ /* 0x004ea80000100800 */
[----:B----4-:R-:W4:Y:S04]  /*21aa0*/  LDL R64, [R1+0x90] ;  /* 0x0000900001407983 */ /* 0x010f280000100800 */
[----:B---3--:R-:W3:Y:S01]  /*21ab0*/  LDL R14, [R1+0x7c] ;  /* 0x00007c00010e7983 */ /* 0x008ee20000100800 */
[----:B------:R-:W-:-:S13]  /*21ac0*/  ISETP.GE.AND P2, PT, R250, c[0x0][0x3c8], PT ;  /* 0x0000f200fa007a0c */ /* 0x000fda0003f46270 */
[----:B------:R-:W-:-:S04]  /*21ad0*/  @!P2 LEA R10, P5, R250, R2, 0x1 ;  /* 0x00000002fa0aa211 */ /* 0x000fc800078a08ff */
[----:B------:R-:W-:-:S05]  /*21ae0*/  @!P2 LEA.HI.X R11, R250, R6, R251, 0x1, P5 ;  /* 0x00000006fa0ba211 */ /* 0x000fca00028f0cfb */
[----:B------:R1:W-:Y:S01]  /*21af0*/  @!P2 ST.E.128 [R10.64], R24 ;  /* 0x000000180a00a985 */ /* 0x0003e2000c101d08 */
[----:B-----5:R-:W-:Y:S02]  /*21b00*/  ISETP.GE.AND P1, PT, R15, c[0x0][0x3c8], PT ;  /* 0x0000f2000f007a0c */ /* 0x020fe40003f26270 */
[----:B--2---:R-:W-:-:S11]  /*21b10*/  ISETP.GE.AND P0, PT, R13, c[0x0][0x3c8], PT ;  /* 0x0000f2000d007a0c */ /* 0x004fd60003f06270 */
[-C--:B------:R-:W-:Y:S02]  /*21b20*/  @!P1 LEA R8, P4, R15, R2.reuse, 0x1 ;  /* 0x000000020f089211 */ /* 0x080fe400078808ff */
[----:B------:R-:W-:Y:S02]  /*21b30*/  @!P0 LEA R2, P3, R13, R2, 0x1 ;  /* 0x000000020d028211 */ /* 0x000fe400078608ff */
[-C--:B-1--4-:R-:W-:Y:S02]  /*21b40*/  @!P1 LEA.HI.X R9, R15, R6.reuse, R64, 0x1, P4 ;  /* 0x000000060f099211 */ /* 0x092fe400020f0c40 */
[----:B---3--:R-:W-:-:S03]  /*21b50*/  @!P0 LEA.HI.X R3, R13, R6, R14, 0x1, P3 ;  /* 0x000000060d038211 */ /* 0x008fc600018f0c0e */
[----:B------:R1:W-:Y:S04]  /*21b60*/  @!P1 ST.E.128 [R8.64], R20 ;  /* 0x0000001408009985 */ /* 0x0003e8000c101d08 */
[----:B------:R1:W-:Y:S02]  /*21b70*/  @!P0 ST.E.128 [R2.64], R16 ;  /* 0x0000001002008985 */ /* 0x0003e4000c101d08 */
.L_x_2925:
[----:B------:R-:W-:Y:S05]  /*21b80*/  BSYNC B0 ;  /* 0x0000000000007941 */ /* 0x000fea0003800000 */
.L_x_2924:
[----:B------:R-:W-:Y:S05]  /*21b90*/  BRA.DIV ~URZ, `(.L_x_2926) ;  /* 0x000060a27f007947 */ /* 0x000fea000b800000 */
[----:B---3--:R3:W2:Y:S04]  /*21ba0*/  SHFL.IDX PT, R6, R5, 0x1, 0x1c1f ;  /* 0x003c1f0005067f89 */ /* 0x0086a800000e0000 */
[----:B-1--4-:R3:W1:Y:S02]  /*21bb0*/  SHFL.IDX PT, R2, R12, 0x1, 0x1c1f ;  /* 0x003c1f000c027f89 */ /* 0x01266400000e0000 */
.L_x_3039:
[----:B------:R-:W-:Y:S01]  /*21bc0*/  IADD3 R3, R4, 0x20, RZ ;  /* 0x0000002004037810 */ /* 0x000fe20007ffe0ff */
[----:B------:R-:W-:Y:S03]  /*21bd0*/  BSSY B0, `(.L_x_2927) ;  /* 0x0000013000007945 */ /* 0x000fe60003800000 */
[----:B------:R-:W-:-:S13]  /*21be0*/  ISETP.GE.AND P0, PT, R3, R0, PT ;  /* 0x000000000300720c */ /* 0x000fda0003f06270 */
[----:B------:R-:W-:Y:S05]  /*21bf0*/  @P0 BRA `(.L_x_2928) ;  /* 0x0000010000000947 */ /* 0x000fea0003800000 */
[----:B------:R-:W4:Y:S04]  /*21c00*/  LDL R15, [R1] ;  /* 0x00000000010f7983 */ /* 0x000f280000100800 */
[----:B------:R-:W5:Y:S04]  /*21c10*/  LDL R13, [R1+0x4] ;  /* 0x00000400010d7983 */ /* 0x000f680000100800 */
[----:B---3--:R-:W3:Y:S04]  /*21c20*/  LDL R16, [R1+0x90] ;  /* 0x0000900001107983 */ /* 0x008ee80000100800 */
[----:B--2---:R-:W2:Y:S01]  /*21c30*/  LDL R14, [R1+0x7c] ;  /* 0x00007c00010e7983 */ /* 0x004ea20000100800 */
[----:B------:R-:W-:-:S13]  /*21c40*/  ISETP.GE.AND P2, PT, R250, c[0x0][0x3c8], PT ;  /* 0x0000f200fa007a0c */ /* 0x000fda0003f46270 */
[----:B-1----:R-:W-:-:S04]  /*21c50*/  @!P2 LEA R10, P5, R250, R2, 0x1 ;  /* 0x00000002fa0aa211 */ /* 0x002fc800078a08ff */
[----:B------:R-:W-:-:S05]  /*21c60*/  @!P2 LEA.HI.X R11, R250, R6, R251, 0x1, P5 ;  /* 0x00000006fa0ba211 */ /* 0x000fca00028f0cfb */
[----:B------:R1:W-:Y:S01]  /*21c70*/  @!P2 ST.E.128 [R10.64], R36 ;  /* 0x000000240a00a985 */ /* 0x0003e2000c101d08 */
[----:B----4-:R-:W-:Y:S02]  /*21c80*/  ISETP.GE.AND P1, PT, R15, c[0x0][0x3c8], PT ;  /* 0x0000f2000f007a0c */ /* 0x010fe40003f26270 */
[----:B-----5:R-:W-:-:S11]  /*21c90*/  ISETP.GE.AND P0, PT, R13, c[0x0][0x3c8], PT ;  /* 0x0000f2000d007a0c */ /* 0x020fd60003f06270 */
[-C--:B------:R-:W-:Y:S02]  /*21ca0*/  @!P1 LEA R8, P4, R15, R2.reuse, 0x1 ;  /* 0x000000020f089211 */ /* 0x080fe400078808ff */
[----:B------:R-:W-:Y:S02]  /*21cb0*/  @!P0 LEA R2, P3, R13, R2, 0x1 ;  /* 0x000000020d028211 */ /* 0x000fe400078608ff */
[-C--:B---3--:R-:W-:Y:S02]  /*21cc0*/  @!P1 LEA.HI.X R9, R15, R6.reuse, R16, 0x1, P4 ;  /* 0x000000060f099211 */ /* 0x088fe400020f0c10 */
[----:B--2---:R-:W-:-:S03]  /*21cd0*/  @!P0 LEA.HI.X R3, R13, R6, R14, 0x1, P3 ;  /* 0x000000060d038211 */ /* 0x004fc600018f0c0e */
[----:B------:R1:W-:Y:S04]  /*21ce0*/  @!P1 ST.E.128 [R8.64], R32 ;  /* 0x0000002008009985 */ /* 0x0003e8000c101d08 */
[----:B------:R1:W-:Y:S02]  /*21cf0*/  @!P0 ST.E.128 [R2.64], R28 ;  /* 0x0000001c02008985 */ /* 0x0003e4000c101d08 */
.L_x_2928:
[----:B------:R-:W-:Y:S05]  /*21d00*/  BSYNC B0 ;  /* 0x0000000000007941 */ /* 0x000fea0003800000 */
.L_x_2927:
[----:B------:R-:W-:Y:S05]  /*21d10*/  BRA.DIV ~URZ, `(.L_x_2929) ;  /* 0x00005ff27f007947 */ /* 0x000fea000b800000 */
[----:B--2---:R2:W4:Y:S02]  /*21d20*/  SHFL.IDX PT, R6, R5, 0x2, 0x1c1f ;  /* 0x005c1f0005067f89 */ /* 0x00452400000e0000 */
.L_x_3040:
[----:B------:R-:W-:Y:S05]  /*21d30*/  BRA.DIV ~URZ, `(.L_x_2930) ;  /* 0x000060427f007947 */ /* 0x000fea000b800000 */
[----:B-1----:R1:W2:Y:S02]  /*21d40*/  SHFL.IDX PT, R2, R12, 0x2, 0x1c1f ;  /* 0x005c1f000c027f89 */ /* 0x0022a400000e0000 */
.L_x_3041:
[----:B------:R-:W-:Y:S01]  /*21d50*/  IADD3 R3, R4, 0x40, RZ ;  /* 0x0000004004037810 */ /* 0x000fe20007ffe0ff */
[----:B------:R-:W-:Y:S03]  /*21d60*/  BSSY B0, `(.L_x_2931) ;  /* 0x0000013000007945 */ /* 0x000fe60003800000 */
[----:B------:R-:W-:-:S13]  /*21d70*/  ISETP.GE.AND P0, PT, R3, R0, PT ;  /* 0x000000000300720c */ /* 0x000fda0003f06270 */
[----:B------:R-:W-:Y:S05]  /*21d80*/  @P0 BRA `(.L_x_2932) ;  /* 0x0000010000000947 */ /* 0x000fea0003800000 */
[----:B------:R-:W5:Y:S04]  /*21d90*/  LDL R15, [R1] ;  /* 0x00000000010f7983 */ /* 0x000f680000100800 */
[----:B---3--:R-:W3:Y:S04]  /*21da0*/  LDL R13, [R1+0x4] ;  /* 0x00000400010d7983 */ /* 0x008ee80000100800 */
[----:B----4-:R-:W4:Y:S04]  /*21db0*/  LDL R16, [R1+0x90] ;  /* 0x0000900001107983 */ /* 0x010f280000100800 */
[----:B--2---:R-:W2:Y:S01]  /*21dc0*/  LDL R14, [R1+0x7c] ;  /* 0x00007c00010e7983 */ /* 0x004ea20000100800 */
[----:B------:R-:W-:-:S13]  /*21dd0*/  ISETP.GE.AND P2, PT, R250, c[0x0][0x3c8], PT ;  /* 0x0000f200fa007a0c */ /* 0x000fda0003f46270 */
[----:B------:R-:W-:-:S04]  /*21de0*/  @!P2 LEA R10, P5, R250, R2, 0x1 ;  /* 0x00000002fa0aa211 */ /* 0x000fc800078a08ff */
[----:B------:R-:W-:-:S05]  /*21df0*/  @!P2 LEA.HI.X R11, R250, R6, R251, 0x1, P5 ;  /* 0x00000006fa0ba211 */ /* 0x000fca00028f0cfb */
[----:B------:R1:W-:Y:S01]  /*21e00*/  @!P2 ST.E.128 [R10.64], R48 ;  /* 0x000000300a00a985 */ /* 0x0003e2000c101d08 */
[----:B-----5:R-:W-:Y:S02]  /*21e10*/  ISETP.GE.AND P1, PT, R15, c[0x0][0x3c8], PT ;  /* 0x0000f2000f007a0c */ /* 0x020fe40003f26270 */
[----:B---3--:R-:W-:-:S11]  /*21e20*/  ISETP.GE.AND P0, PT, R13, c[0x0][0x3c8], PT ;  /* 0x0000f2000d007a0c */ /* 0x008fd60003f06270 */
[-C--:B------:R-:W-:Y:S02]  /*21e30*/  @!P1 LEA R8, P4, R15, R2.reuse, 0x1 ;  /* 0x000000020f089211 */ /* 0x080fe400078808ff */
[----:B------:R-:W-:Y:S02]  /*21e40*/  @!P0 LEA R2, P3, R13, R2, 0x1 ;  /* 0x000000020d028211 */ /* 0x000fe400078608ff */
[-C--:B----4-:R-:W-:Y:S02]  /*21e50*/  @!P1 LEA.HI.X R9, R15, R6.reuse, R16, 0x1, P4 ;  /* 0x000000060f099211 */ /* 0x090fe400020f0c10 */
[----:B--2---:R-:W-:-:S03]  /*21e60*/  @!P0 LEA.HI.X R3, R13, R6, R14, 0x1, P3 ;  /* 0x000000060d038211 */ /* 0x004fc600018f0c0e */
[----:B------:R1:W-:Y:S04]  /*21e70*/  @!P1 ST.E.128 [R8.64], R44 ;  /* 0x0000002c08009985 */ /* 0x0003e8000c101d08 */
[----:B------:R1:W-:Y:S02]  /*21e80*/  @!P0 ST.E.128 [R2.64], R40 ;  /* 0x0000002802008985 */ /* 0x0003e4000c101d08 */
.L_x_2932:
[----:B------:R-:W-:Y:S05]  /*21e90*/  BSYNC B0 ;  /* 0x0000000000007941 */ /* 0x000fea0003800000 */
.L_x_2931:
[----:B------:R-:W-:Y:S05]  /*21ea0*/  BRA.DIV ~URZ, `(.L_x_2933) ;  /* 0x00005f427f007947 */ /* 0x000fea000b800000 */
[----:B--23--:R-:W2:Y:S04]  /*21eb0*/  SHFL.IDX PT, R5, R5, 0x3, 0x1c1f ;  /* 0x007c1f0005057f89 */ /* 0x00cea800000e0000 */
[----:B-1----:R1:W3:Y:S02]  /*21ec0*/  SHFL.IDX PT, R2, R12, 0x3, 0x1c1f ;  /* 0x007c1f000c027f89 */ /* 0x0022e400000e0000 */
.L_x_3042:
[----:B------:R-:W-:-:S04]  /*21ed0*/  IADD3 R3, R4, 0x60, RZ ;  /* 0x0000006004037810 */ /* 0x000fc80007ffe0ff */
[----:B------:R-:W-:-:S13]  /*21ee0*/  ISETP.GE.AND P0, PT, R3, R0, PT ;  /* 0x000000000300720c */ /* 0x000fda0003f06270 */
[----:B------:R-:W-:Y:S05]  /*21ef0*/  @P0 BRA `(.L_x_2934) ;  /* 0x0000272000000947 */ /* 0x000fea0003800000 */
[----:B-1----:R-:W5:Y:S04]  /*21f00*/  LDL R12, [R1] ;  /* 0x00000000010c7983 */ /* 0x002f680000100800 */
[----:B----4-:R-:W4:Y:S04]  /*21f10*/  LDL R13, [R1+0x90] ;  /* 0x00009000010d7983 */ /* 0x010f280000100800 */
[----:B---3--:R-:W3:Y:S01]  /*21f20*/  LDL R6, [R1+0x4] ;  /* 0x0000040001067983 */ /* 0x008ee20000100800 */
[----:B------:R-:W-:-:S13]  /*21f30*/  ISETP.GE.AND P1, PT, R250, c[0x0][0x3c8], PT ;  /* 0x0000f200fa007a0c */ /* 0x000fda0003f26270 */
[----:B------:R-:W-:-:S04]  /*21f40*/  @!P1 LEA R10, P3, R250, R2, 0x1 ;  /* 0x00000002fa0a9211 */ /* 0x000fc800078608ff */
[----:B--2---:R-:W-:-:S05]  /*21f50*/  @!P1 LEA.HI.X R11, R250, R5, R251, 0x1, P3 ;  /* 0x00000005fa0b9211 */ /* 0x004fca00018f0cfb */
[----:B------:R1:W-:Y:S01]  /*21f60*/  @!P1 ST.E.128 [R10.64], R60 ;  /* 0x0000003c0a009985 */ /* 0x0003e2000c101d08 */
[----:B-----5:R-:W-:-:S13]  /*21f70*/  ISETP.GE.AND P0, PT, R12, c[0x0][0x3c8], PT ;  /* 0x0000f2000c007a0c */ /* 0x020fda0003f06270 */
[----:B------:R-:W-:-:S04]  /*21f80*/  @!P0 LEA R8, P2, R12, R2, 0x1 ;  /* 0x000000020c088211 */ /* 0x000fc800078408ff */
[----:B----4-:R-:W-:-:S05]  /*21f90*/  @!P0 LEA.HI.X R9, R12, R5, R13, 0x1, P2 ;  /* 0x000000050c098211 */ /* 0x010fca00010f0c0d */
[----:B------:R1:W-:Y:S01]  /*21fa0*/  @!P0 ST.E.128 [R8.64], R56 ;  /* 0x0000003808008985 */ /* 0x0003e2000c101d08 */
[----:B---3--:R-:W-:-:S13]  /*21fb0*/  ISETP.GE.AND P0, PT, R6, c[0x0][0x3c8], PT ;  /* 0x0000f20006007a0c */ /* 0x008fda0003f06270 */
[----:B------:R-:W-:Y:S05]  /*21fc0*/  @P0 BRA `(.L_x_2934) ;  /* 0x0000265000000947 */ /* 0x000fea0003800000 */
[----:B------:R-:W2:Y:S01]  /*21fd0*/  LDL R12, [R1+0x7c] ;  /* 0x00007c00010c7983 */ /* 0x000ea20000100800 */
[----:B------:R-:W-:-:S04]  /*21fe0*/  LEA R2, P0, R6, R2, 0x1 ;  /* 0x0000000206027211 */ /* 0x000fc800078008ff */
[----:B--2---:R-:W-:-:S05]  /*21ff0*/  LEA.HI.X R3, R6, R5, R12, 0x1, P0 ;  /* 0x0000000506037211 */ /* 0x004fca00000f0c0c */
[----:B------:R2:W-:Y:S01]  /*22000*/  ST.E.128 [R2.64], R52 ;  /* 0x0000003402007985 */ /* 0x0005e2000c101d08 */
[----:B------:R-:W-:Y:S05]  /*22010*/  BRA `(.L_x_2934) ;  /* 0x0000260000007947 */ /* 0x000fea0003800000 */
.L_x_2921:
        /* <DEDUP_REMOVED lines=33> */
.L_x_3043:
[----:B------:R-:W-:Y:S05]  /*22230*/  BRA.DIV ~URZ, `(.L_x_2936) ;  /* 0x00005cf27f007947 */ /* 0x000fea000b800000 */
[----:B------:R3:W4:Y:S02]  /*22240*/  SHFL.IDX PT, R0, R6, RZ, 0x1c1f ;  /* 0x001c1fff06007589 */ /* 0x00072400000e0000 */
.L_x_3044:
        /* <DEDUP_REMOVED lines=73> */
[----:B------:R-:W-:Y:S02]  /*226e0*/  IADD3 R15, R252, 0x50, RZ ;  /* 0x00000050fc0f7810 */ /* 0x000fe40007ffe0ff */
[----:B----4-:R-:W-:Y:S01]  /*226f0*/  @!P2 LEA R8, P0, R14, R0, 0x2 ;  /* 0x000000000e08a211 */ /* 0x010fe200078010ff */
        /* <DEDUP_REMOVED lines=9> */
.L_x_2938:
[----:B------:R-:W-:Y:S05]  /*22790*/  BSYNC B0 ;  /* 0x0000000000007941 */ /* 0x000fea0003800000 */
.L_x_2937:
[----:B------:R-:W-:Y:S05]  /*227a0*/  BRA.DIV ~URZ, `(.L_x_2939) ;  /* 0x000057f27f007947 */ /* 0x000fea000b800000 */
[----:B--2---:R2:W1:Y:S04]  /*227b0*/  SHFL.IDX PT, R4, R5, 0x1, 0x1c1f ;  /* 0x003c1f0005047f89 */ /* 0x00446800000e0000 */
[----:B----4-:R2:W4:Y:S02]  /*227c0*/  SHFL.IDX PT, R0, R6, 0x1, 0x1c1f ;  /* 0x003c1f0006007f89 */ /* 0x01052400000e0000 */
.L_x_3045:
[----:B------:R-:W-:Y:S01]  /*227d0*/  BSSY B0, `(.L_x_2940) ;  /* 0x0000054000007945 */ /* 0x000fe20003800000 */
[----:B------:R-:W-:Y:S05]  /*227e0*/  @P6 BRA `(.L_x_2941) ;  /* 0x0000052000006947 */ /* 0x000fea0003800000 */
[C---:B------:R-:W-:Y:S02]  /*227f0*/  ISETP.GE.AND P1, PT, R252.reuse, c[0x0][0x3c8], PT ;  /* 0x0000f200fc007a0c */ /* 0x040fe40003f26270 */
[C---:B------:R-:W-:Y:S02]  /*22800*/  IADD3 R12, R252.reuse, 0x8, RZ ;  /* 0x00000008fc0c7810 */ /* 0x040fe40007ffe0ff */
[----:B------:R-:W-:Y:S02]  /*22810*/  IADD3 R14, R252, 0x10, RZ ;  /* 0x00000010fc0e7810 */ /* 0x000fe40007ffe0ff */
[----:B------:R-:W-:-:S02]  /*22820*/  ISETP.GE.AND P0, PT, R12, c[0x0][0x3c8], PT ;  /* 0x0000f2000c007a0c */ /* 0x000fc40003f06270 */
[----:B------:R-:W-:Y:S02]  /*22830*/  IADD3 R11, R252, 0x18, RZ ;  /* 0x00000018fc0b7810 */ /* 0x000fe40007ffe0ff */
        /* <DEDUP_REMOVED lines=25> */
[----:B------:R-:W-:Y:S02]  /*229d0*/  IADD3 R17, R252, 0x48, RZ ;  /* 0x00000048fc117810 */ /* 0x000fe40007ffe0ff */
[----:B------:R-:W-:Y:S02]  /*229e0*/  @!P3 LEA.HI.X R3, R14, R4, R15, 0x2, P4 ;  /* 0x000000040e03b211 */ /* 0x000fe400020f140f */
[C---:B------:R-:W-:Y:S02]  /*229f0*/  IADD3 R14, R252.reuse, 0x30, RZ ;  /* 0x00000030fc0e7810 */ /* 0x040fe40007ffe0ff */
[C---:B----4-:R-:W-:Y:S01]  /*22a00*/  @!P5 LEA R8, P0, R11.reuse, R0, 0x2 ;  /* 0x000000000b08d211 */ /* 0x050fe200078010ff */
[----:B------:R1:W-:Y:S01]  /*22a10*/  @!P3 ST.E.64 [R2.64], R150 ;  /* 0x000000960200b985 */ /* 0x0003e2000c101b08 */
[----:B------:R-:W-:Y:S02]  /*22a20*/  IADD3 R15, R252, 0x28, RZ ;  /* 0x00000028fc0f7810 */ /* 0x000fe40007ffe0ff */
[----:B------:R-:W-:-:S02]  /*22a30*/  @!P5 LEA.HI.X R9, R11, R4, R12, 0x2, P0 ;  /* 0x000000040b09d211 */ /* 0x000fc400000f140c */
[----:B------:R-:W-:Y:S02]  /*22a40*/  IADD3 R11, R252, 0x20, RZ ;  /* 0x00000020fc0b7810 */ /* 0x000fe40007ffe0ff */
        /* <DEDUP_REMOVED lines=13> */
[----:B------:R-:W-:Y:S02]  /*22b20*/  IADD3 R15, R252, 0x48, RZ ;  /* 0x00000048fc0f7810 */ /* 0x000fe40007ffe0ff */
[----:B----4-:R-:W-:Y:S01]  /*22b30*/  @!P0 LEA R8, P2, R14, R0, 0x2 ;  /* 0x000000000e088211 */ /* 0x010fe200078410ff */
        /* <DEDUP_REMOVED lines=18> */
[----:B------:R-:W-:Y:S02]  /*22c60*/  IADD3 R17, R252, 0x50, RZ ;  /* 0x00000050fc117810 */ /* 0x000fe40007ffe0ff */
[----:B-----5:R-:W-:Y:S01]  /*22c70*/  @!P2 LEA R8, P0, R16, R0, 0x2 ;  /* 0x000000001008a211 */ /* 0x020fe200078010ff */
        /* <DEDUP_REMOVED lines=9> */
.L_x_2941:
[----:B------:R-:W-:Y:S05]  /*22d10*/  BSYNC B0 ;  /* 0x0000000000007941 */ /* 0x000fea0003800000 */
.L_x_2940:
[----:B------:R-:W-:Y:S05]  /*22d20*/  BRA.DIV ~URZ, `(.L_x_2942) ;  /* 0x000053427f007947 */ /* 0x000fea000b800000 */
[----:B-1----:R1:W2:Y:S02]  /*22d30*/  SHFL.IDX PT, R4, R5, 0x2, 0x1c1f ;  /* 0x005c1f0005047f89 */ /* 0x0022a400000e0000 */
.L_x_3046:
[----:B------:R-:W-:Y:S05]  /*22d40*/  BRA.DIV ~URZ, `(.L_x_2943) ;  /* 0x000053927f007947 */ /* 0x000fea000b800000 */
[----:B----4-:R4:W1:Y:S02]  /*22d50*/  SHFL.IDX PT, R0, R6, 0x2, 0x1c1f ;  /* 0x005c1f0006007f89 */ /* 0x01086400000e0000 */
.L_x_3047:
        /* <DEDUP_REMOVED lines=25> */
[C---:B------:R-:W-:Y:S02]  /*22ef0*/  @!P4 LEA R8, P5, R17.reuse, R0, 0x2 ;  /* 0x000000001108c211 */ /* 0x040fe400078a10ff */
        /* <DEDUP_REMOVED lines=59> */
.L_x_2945:
[----:B------:R-:W-:Y:S05]  /*232b0*/  BSYNC B0 ;  /* 0x0000000000007941 */ /* 0x000fea0003800000 */
.L_x_2944:
[----:B------:R-:W-:Y:S05]  /*232c0*/  BRA.DIV ~URZ, `(.L_x_2946) ;  /* 0x00004e827f007947 */ /* 0x000fea000b800000 */
[----:B--2---:R2:W3:Y:S04]  /*232d0*/  SHFL.IDX PT, R4, R5, 0x3, 0x1c1f ;  /* 0x007c1f0005047f89 */ /* 0x0044e800000e0000 */
[----:B-1----:R2:W1:Y:S02]  /*232e0*/  SHFL.IDX PT, R0, R6, 0x3, 0x1c1f ;  /* 0x007c1f0006007f89 */ /* 0x00246400000e0000 */
.L_x_3048:
        /* <DEDUP_REMOVED lines=10> */
[----:B------:R-:W-:Y:S02]  /*23390*/  IADD3 R11, R252, 0x8, RZ ;  /* 0x00000008fc0b7810 */ /* 0x000fe40007ffe0ff */
[----:B------:R-:W-:Y:S02]  /*233a0*/  ISETP.GE.AND P2, PT, R6, c[0x0][0x3c8], PT ;  /* 0x0000f20006007a0c */ /* 0x000fe40003f46270 */
[----:B------:R-:W-:Y:S02]  /*233b0*/  @!P4 LEA.HI.X R9, R252, R4, R12, 0x2, P6 ;  /* 0x00000004fc09c211 */ /* 0x000fe400030f140c */
[----:B------:R-:W-:-:S02]  /*233c0*/  SHF.R.S32.HI R11, RZ, 0x1f, R11 ;  /* 0x0000001fff0b7819 */ /* 0x000fc4000001140b */
[----:B------:R-:W-:Y:S01]  /*233d0*/  @!P3 LEA R2, P5, R10, R0, 0x2 ;  /* 0x000000000a02b211 */ /* 0x000fe200078a10ff */
        /* <DEDUP_REMOVED lines=8> */
[----:B------:R-:W-:Y:S02]  /*23460*/  IADD3 R15, R252, 0x28, RZ ;  /* 0x00000028fc0f7810 */ /* 0x000fe40007ffe0ff */
[----:B------:R-:W-:Y:S02]  /*23470*/  @!P2 LEA.HI.X R11, R6, R4, R14, 0x2, P3 ;  /* 0x00000004060ba211 */ /* 0x000fe400018f140e */
[C---:B------:R-:W-:Y:S02]  /*23480*/  IADD3 R6, R252.reuse, 0x20, RZ ;  /* 0x00000020fc067810 */ /* 0x040fe40007ffe0ff */
[----:B------:R-:W-:Y:S01]  /*23490*/  IADD3 R14, R252, 0x18, RZ ;  /* 0x00000018fc0e7810 */ /* 0x000fe20007ffe0ff */
[----:B------:R-:W-:Y:S01]  /*234a0*/  @!P2 ST.E.64 [R10.64], R64 ;  /* 0x000000400a00a985 */ /* 0x000fe2000c101b08 */
[----:B------:R-:W-:-:S02]  /*234b0*/  ISETP.GE.AND P5, PT, R15, c[0x0][0x3c8], PT ;  /* 0x0000f2000f007a0c */ /* 0x000fc40003fa6270 */
[C---:B------:R-:W-:Y:S02]  /*234c0*/  IADD3 R12, R252.reuse, 0x30, RZ ;  /* 0x00000030fc0c7810 */ /* 0x040fe40007ffe0ff */
        /* <DEDUP_REMOVED lines=14> */
[----:B------:R-:W-:Y:S01]  /*235b0*/  IADD3 R13, R252, 0x30, RZ ;  /* 0x00000030fc0d7810 */ /* 0x000fe20007ffe0ff */
        /* <DEDUP_REMOVED lines=45> */
.L_x_2919:
        /* <DEDUP_REMOVED lines=20> */
.L_x_2947:
        /* <DEDUP_REMOVED lines=59> */
.L_x_2949:
[----:B------:R-:W-:Y:S05]  /*23d80*/  BSYNC B0 ;  /* 0x0000000000007941 */ /* 0x000fea0003800000 */
.L_x_2948:
        /* <DEDUP_REMOVED lines=43> */
.L_x_3049:
[----:B------:R-:W-:Y:S05]  /*24040*/  BRA.DIV ~URZ, `(.L_x_2951) ;  /* 0x000042427f007947 */ /* 0x000fea000b800000 */
[----:B------:R3:W4:Y:S02]  /*24050*/  SHFL.IDX PT, R0, R13, RZ, 0x1c1f ;  /* 0x001c1fff0d007589 */ /* 0x00072400000e0000 */
.L_x_3050:
[----:B------:R-:W-:Y:S01]  /*24060*/  IMAD R6, R18, c[0x0][0x4e8], RZ ;  /* 0x00013a0012067a24 */ /* 0x000fe200078e02ff */
[----:B------:R-:W-:Y:S04]  /*24070*/  BSSY B0, `(.L_x_2952) ;  /* 0x0000013000007945 */ /* 0x000fe80003800000 */
        /* <DEDUP_REMOVED lines=9> */
[----:B------:R1:W-:Y:S01]  /*24110*/  @!P2 ST.E.128 [R10.64], RZ ;  /* 0x000000ff0a00a985 */ /* 0x0003e2000c101d08 */
[----:B-----5:R-:W-:Y:S02]  /*24120*/  ISETP.GE.AND P1, PT, R16, c[0x0][0x3c8], PT ;  /* 0x0000f20010007a0c */ /* 0x020fe40003f26270 */
[----:B---3--:R-:W-:-:S11]  /*24130*/  ISETP.GE.AND P0, PT, R14, c[0x0][0x3c8], PT ;  /* 0x0000f2000e007a0c */ /* 0x008fd60003f06270 */
[-C--:B------:R-:W-:Y:S02]  /*24140*/  @!P1 LEA R8, P4, R16, R0.reuse, 0x1 ;  /* 0x0000000010089211 */ /* 0x080fe400078808ff */
[----:B------:R-:W-:Y:S02]  /*24150*/  @!P0 LEA R2, P3, R14, R0, 0x1 ;  /* 0x000000000e028211 */ /* 0x000fe400078608ff */
[-C--:B----4-:R-:W-:Y:S02]  /*24160*/  @!P1 LEA.HI.X R9, R16, R4.reuse, R17, 0x1, P4 ;  /* 0x0000000410099211 */ /* 0x090fe400020f0c11 */
[----:B--2---:R-:W-:-:S03]  /*24170*/  @!P0 LEA.HI.X R3, R14, R4, R15, 0x1, P3 ;  /* 0x000000040e038211 */ /* 0x004fc600018f0c0f */
[----:B------:R1:W-:Y:S04]  /*24180*/  @!P1 ST.E.128 [R8.64], RZ ;  /* 0x000000ff08009985 */ /* 0x0003e8000c101d08 */
[----:B------:R1:W-:Y:S02]  /*24190*/  @!P0 ST.E.128 [R2.64], RZ ;  /* 0x000000ff02008985 */ /* 0x0003e4000c101d08 */
.L_x_2953:
[----:B------:R-:W-:Y:S05]  /*241a0*/  BSYNC B0 ;  /* 0x0000000000007941 */ /* 0x000fea0003800000 */
.L_x_2952:
[----:B------:R-:W-:Y:S05]  /*241b0*/  BRA.DIV ~URZ, `(.L_x_2954) ;  /* 0x000041427f007947 */ /* 0x000fea000b800000 */
[----:B--2---:R2:W1:Y:S04]  /*241c0*/  SHFL.IDX PT, R4, R5, 0x1, 0x1c1f ;  /* 0x003c1f0005047f89 */ /* 0x00446800000e0000 */
[----:B----4-:R2:W4:Y:S02]  /*241d0*/  SHFL.IDX PT, R0, R13, 0x1, 0x1c1f ;  /* 0x003c1f000d007f89 */ /* 0x01052400000e0000 */
.L_x_3051:
[----:B-1----:R-:W-:Y:S01]  /*241e0*/  IADD3 R2, R12, 0x20, RZ ;  /* 0x000000200c027810 */ /* 0x002fe20007ffe0ff */
[----:B------:R-:W-:Y:S03]  /*241f0*/  BSSY B0, `(.L_x_2955) ;  /* 0x0000013000007945 */ /* 0x000fe60003800000 */
[----:B------:R-:W-:-:S13]  /*24200*/  ISETP.GE.AND P0, PT, R2, R6, PT ;  /* 0x000000060200720c */ /* 0x000fda0003f06270 */
[----:B------:R-:W-:Y:S05]  /*24210*/  @P0 BRA `(.L_x_2956) ;  /* 0x0000010000000947 */ /* 0x000fea0003800000 */
[----:B------:R-:W5:Y:S04]  /*24220*/  LDL R16, [R1] ;  /* 0x0000000001107983 */ /* 0x000f680000100800 */
[----:B--2---:R-:W2:Y:S04]  /*24230*/  LDL R14, [R1+0x4] ;  /* 0x00000400010e7983 */ /* 0x004ea80000100800 */
[----:B---3--:R-:W3:Y:S04]  /*24240*/  LDL R17, [R1+0x90] ;  /* 0x0000900001117983 */ /* 0x008ee80000100800 */
[----:B----4-:R-:W4:Y:S01]  /*24250*/  LDL R15, [R1+0x7c] ;  /* 0x00007c00010f7983 */ /* 0x010f220000100800 */
[----:B------:R-:W-:-:S13]  /*24260*/  ISETP.GE.AND P2, PT, R250, c[0x0][0x3c8], PT ;  /* 0x0000f200fa007a0c */ /* 0x000fda0003f46270 */
[----:B------:R-:W-:-:S04]  /*24270*/  @!P2 LEA R10, P5, R250, R0, 0x1 ;  /* 0x00000000fa0aa211 */ /* 0x000fc800078a08ff */
[----:B------:R-:W-:-:S05]  /*24280*/  @!P2 LEA.HI.X R11, R250, R4, R251, 0x1, P5 ;  /* 0x00000004fa0ba211 */ /* 0x000fca00028f0cfb */
[----:B------:R1:W-:Y:S01]  /*24290*/  @!P2 ST.E.128 [R10.64], RZ ;  /* 0x000000ff0a00a985 */ /* 0x0003e2000c101d08 */
[----:B-----5:R-:W-:Y:S02]  /*242a0*/  ISETP.GE.AND P1, PT, R16, c[0x0][0x3c8], PT ;  /* 0x0000f20010007a0c */ /* 0x020fe40003f26270 */
[----:B--2---:R-:W-:-:S11]  /*242b0*/  ISETP.GE.AND P0, PT, R14, c[0x0][0x3c8], PT ;  /* 0x0000f2000e007a0c */ /* 0x004fd60003f06270 */
[-C--:B------:R-:W-:Y:S02]  /*242c0*/  @!P1 LEA R8, P4, R16, R0.reuse, 0x1 ;  /* 0x0000000010089211 */ /* 0x080fe400078808ff */
[----:B------:R-:W-:Y:S02]  /*242d0*/  @!P0 LEA R2, P3, R14, R0, 0x1 ;  /* 0x000000000e028211 */ /* 0x000fe400078608ff */
[-C--:B---3--:R-:W-:Y:S02]  /*242e0*/  @!P1 LEA.HI.X R9, R16, R4.reuse, R17, 0x1, P4 ;  /* 0x0000000410099211 */ /* 0x088fe400020f0c11 */
[----:B----4-:R-:W-:-:S03]  /*242f0*/  @!P0 LEA.HI.X R3, R14, R4, R15, 0x1, P3 ;  /* 0x000000040e038211 */ /* 0x010fc600018f0c0f */
[----:B------:R1:W-:Y:S04]  /*24300*/  @!P1 ST.E.128 [R8.64], RZ ;  /* 0x000000ff08009985 */ /* 0x0003e8000c101d08 */
[----:B------:R1:W-:Y:S02]  /*24310*/  @!P0 ST.E.128 [R2.64], RZ ;  /* 0x000000ff02008985 */ /* 0x0003e4000c101d08 */
.L_x_2956:
[----:B------:R-:W-:Y:S05]  /*24320*/  BSYNC B0 ;  /* 0x0000000000007941 */ /* 0x000fea0003800000 */
.L_x_2955:
[----:B------:R-:W-:Y:S05]  /*24330*/  BRA.DIV ~URZ, `(.L_x_2957) ;  /* 0x000040927f007947 */ /* 0x000fea000b800000 */
[----:B------:R1:W2:Y:S02]  /*24340*/  SHFL.IDX PT, R4, R5, 0x2, 0x1c1f ;  /* 0x005c1f0005047f89 */ /* 0x0002a400000e0000 */
.L_x_3052:
[----:B------:R-:W-:Y:S05]  /*24350*/  BRA.DIV ~URZ, `(.L_x_2958) ;  /* 0x000040e27f007947 */ /* 0x000fea000b800000 */
[----:B----4-:R4:W1:Y:S02]  /*24360*/  SHFL.IDX PT, R0, R13, 0x2, 0x1c1f ;  /* 0x005c1f000d007f89 */ /* 0x01086400000e0000 */
.L_x_3053:
[----:B-1----:R-:W-:Y:S01]  /*24370*/  IADD3 R2, R12, 0x40, RZ ;  /* 0x000000400c027810 */ /* 0x002fe20007ffe0ff */
        /* <DEDUP_REMOVED lines=19> */
.L_x_2960:
[----:B------:R-:W-:Y:S05]  /*244b0*/  BSYNC B0 ;  /* 0x0000000000007941 */ /* 0x000fea0003800000 */
.L_x_2959:
[----:B------:R-:W-:Y:S05]  /*244c0*/  BRA.DIV ~URZ, `(.L_x_2961) ;  /* 0x00003fe27f007947 */ /* 0x000fea000b800000 */
[----:B--2---:R2:W1:Y:S04]  /*244d0*/  SHFL.IDX PT, R4, R5, 0x3, 0x1c1f ;  /* 0x007c1f0005047f89 */ /* 0x00446800000e0000 */
[----:B------:R2:W3:Y:S02]  /*244e0*/  SHFL.IDX PT, R0, R13, 0x3, 0x1c1f ;  /* 0x007c1f000d007f89 */ /* 0x0004e400000e0000 */
.L_x_3054:
[----:B------:R-:W-:-:S04]  /*244f0*/  IADD3 R12, R12, 0x60, RZ ;  /* 0x000000600c0c7810 */ /* 0x000fc80007ffe0ff */
[----:B------:R-:W-:-:S13]  /*24500*/  ISETP.GE.AND P0, PT, R12, R6, PT ;  /* 0x000000060c00720c */ /* 0x000fda0003f06270 */
[----:B------:R-:W-:Y:S05]  /*24510*/  @P0 BRA `(.L_x_2934) ;  /* 0x0000010000000947 */ /* 0x000fea0003800000 */
[----:B------:R-:W5:Y:S04]  /*24520*/  LDL R14, [R1] ;  /* 0x00000000010e7983 */ /* 0x000f680000100800 */
[----:B--2---:R-:W2:Y:S04]  /*24530*/  LDL R5, [R1+0x4] ;  /* 0x0000040001057983 */ /* 0x004ea80000100800 */
[----:B----4-:R-:W4:Y:S04]  /*24540*/  LDL R15, [R1+0x90] ;  /* 0x00009000010f7983 */ /* 0x010f280000100800 */
[----:B---3--:R-:W3:Y:S01]  /*24550*/  LDL R13, [R1+0x7c] ;  /* 0x00007c00010d7983 */ /* 0x008ee20000100800 */
[----:B------:R-:W-:-:S13]  /*24560*/  ISETP.GE.AND P2, PT, R250, c[0x0][0x3c8], PT ;  /* 0x0000f200fa007a0c */ /* 0x000fda0003f46270 */
[----:B-1----:R-:W-:-:S04]  /*24570*/  @!P2 LEA R10, P5, R250, R0, 0x1 ;  /* 0x00000000fa0aa211 */ /* 0x002fc800078a08ff */
[----:B------:R-:W-:-:S05]  /*24580*/  @!P2 LEA.HI.X R11, R250, R4, R251, 0x1, P5 ;  /* 0x00000004fa0ba211 */ /* 0x000fca00028f0cfb */
[----:B------:R1:W-:Y:S01]  /*24590*/  @!P2 ST.E.128 [R10.64], RZ ;  /* 0x000000ff0a00a985 */ /* 0x0003e2000c101d08 */
[----:B-----5:R-:W-:Y:S02]  /*245a0*/  ISETP.GE.AND P1, PT, R14, c[0x0][0x3c8], PT ;  /* 0x0000f2000e007a0c */ /* 0x020fe40003f26270 */
[----:B--2---:R-:W-:-:S11]  /*245b0*/  ISETP.GE.AND P0, PT, R5, c[0x0][0x3c8], PT ;  /* 0x0000f20005007a0c */ /* 0x004fd60003f06270 */
[CC--:B------:R-:W-:Y:S02]  /*245c0*/  @!P1 LEA R8, P4, R14.reuse, R0.reuse, 0x1 ;  /* 0x000000000e089211 */ /* 0x0c0fe400078808ff */
[C---:B------:R-:W-:Y:S02]  /*245d0*/  @!P0 LEA R2, P3, R5.reuse, R0, 0x1 ;  /* 0x0000000005028211 */ /* 0x040fe400078608ff */
[-C--:B----4-:R-:W-:Y:S02]  /*245e0*/  @!P1 LEA.HI.X R9, R14, R4.reuse, R15, 0x1, P4 ;  /* 0x000000040e099211 */ /* 0x090fe400020f0c0f */
[----:B---3--:R-:W-:-:S03]  /*245f0*/  @!P0 LEA.HI.X R3, R5, R4, R13, 0x1, P3 ;  /* 0x0000000405038211 */ /* 0x008fc600018f0c0d */
[----:B------:R1:W-:Y:S04]  /*24600*/  @!P1 ST.E.128 [R8.64], RZ ;  /* 0x000000ff08009985 */ /* 0x0003e8000c101d08 */
[----:B------:R1:W-:Y:S02]  /*24610*/  @!P0 ST.E.128 [R2.64], RZ ;  /* 0x000000ff02008985 */ /* 0x0003e4000c101d08 */
.L_x_2934:
[----:B------:R-:W-:Y:S05]  /*24620*/  BSYNC B1 ;  /* 0x0000000000017941 */ /* 0x000fea0003800000 */
.L_x_2918:
        /* <DEDUP_REMOVED lines=15> */
.L_x_3055:
[----:B------:R-:W-:Y:S05]  /*24720*/  BRA.DIV ~URZ, `(.L_x_2964) ;  /* 0x00003ec27f007947 */ /* 0x000fea000b800000 */
[----:B------:R3:W4:Y:S02]  /*24730*/  SHFL.IDX PT, R9, R76, 0x1, 0x1f ;  /* 0x00201f004c097f89 */ /* 0x00072400000e0000 */
.L_x_3056:
        /* <DEDUP_REMOVED lines=19> */
.L_x_3057:
        /* <DEDUP_REMOVED lines=16> */
.L_x_3058:
[----:B---3--:R-:W-:Y:S01]  /*24970*/  IMAD R0, R0, c[0x0][0x538], RZ ;  /* 0x00014e0000007a24 */ /* 0x008fe200078e02ff */
[----:B------:R-:W-:Y:S04]  /*24980*/  BSSY B1, `(.L_x_2967) ;  /* 0x00000cf000017945 */ /* 0x000fe80003800000 */
[----:B----4-:R-:W-:-:S04]  /*24990*/  IADD3 R9, R0, R9, RZ ;  /* 0x0000000900097210 */ /* 0x010fc80007ffe0ff */
[----:B--2---:R-:W-:-:S13]  /*249a0*/  ISETP.GT.AND P0, PT, R9, R10, PT ;  /* 0x0000000a0900720c */ /* 0x004fda0003f04270 */
[----:B------:R-:W-:Y:S05]  /*249b0*/  @P0 BRA `(.L_x_2968) ;  /* 0x0000026000000947 */ /* 0x000fea0003800000 */
.L_x_2972:
        /* <DEDUP_REMOVED lines=18> */
.L_x_3059:
        /* <DEDUP_REMOVED lines=16> */
.L_x_3060:
[----:B--2---:R-:W-:-:S05]  /*24be0*/  IMAD R0, R0, c[0x0][0x538], RZ ;  /* 0x00014e0000007a24 */ /* 0x004fca00078e02ff */
[----:B------:R-:W-:-:S04]  /*24bf0*/  IADD3 R9, R0, R9, RZ ;  /* 0x0000000900097210 */ /* 0x000fc80007ffe0ff */
[----:B------:R-:W-:-:S13]  /*24c00*/  ISETP.GT.AND P0, PT, R9, R10, PT ;  /* 0x0000000a0900720c */ /* 0x000fda0003f04270 */
[----:B-1----:R-:W-:Y:S05]  /*24c10*/  @!P0 BRA `(.L_x_2972) ;  /* 0xfffffda000008947 */ /* 0x002fea000383ffff */
.L_x_2968:
[----:B------:R-:W-:-:S05]  /*24c20*/  IADD3 R9, -R0, R9, RZ ;  /* 0x0000000900097210 */ /* 0x000fca0007ffe1ff */
[----:B------:R-:W-:-:S05]  /*24c30*/  IMAD R0, R4, c[0x0][0x538], R9 ;  /* 0x00014e0004007a24 */ /* 0x000fca00078e0209 */
[----:B------:R-:W-:Y:S01]  /*24c40*/  ISETP.GT.AND P0, PT, R0, R10, PT ;  /* 0x0000000a0000720c */ /* 0x000fe20003f04270 */
[----:B------:R-:W-:-:S12]  /*24c50*/  BRA.DIV ~URZ, `(.L_x_2973) ;  /* 0x00003df27f007947 */ /* 0x000fd8000b800000 */
[----:B------:R-:W-:-:S03]  /*24c60*/  VOTE.ANY R11, PT, !P0 ;  /* 0x00000000000b7806 */ /* 0x000fc600040e0100 */
.L_x_3061:
[----:B------:R-:W2:Y:S01]  /*24c70*/  LDL.LU R0, [R1+0x8c] ;  /* 0x00008c0001007983 */ /* 0x000ea20000300800 */
[----:B------:R-:W2:Y:S02]  /*24c80*/  POPC R5, R11 ;  /* 0x0000000b00057309 */ /* 0x000ea40000000000 */
[----:B--2---:R-:W-:-:S05]  /*24c90*/  IADD3 R0, R5, R0, RZ ;  /* 0x0000000005007210 */ /* 0x004fca0007ffe0ff */
[----:B------:R2:W-:Y:S01]  /*24ca0*/  STL [R1+0x8c], R0 ;  /* 0x00008c0001007387 */ /* 0x0005e20000100800 */
[----:B------:R-:W-:Y:S05]  /*24cb0*/  BRA.DIV ~URZ, `(.L_x_2974) ;  /* 0x00003de27f007947 */ /* 0x000fea000b800000 */
[----:B------:R3:W4:Y:S04]  /*24cc0*/  SHFL.IDX PT, R6, R6, R5, 0x1f ;  /* 0x00001f0506067589 */ /* 0x00072800000e0000 */
[----:B--2---:R3:W2:Y:S02]  /*24cd0*/  SHFL.IDX PT, R0, R8, R5, 0x1f ;  /* 0x00001f0508007589 */ /* 0x0046a400000e0000 */
.L_x_3062:
[----:B------:R-:W-:Y:S01]  /*24ce0*/  ISETP.NE.AND P0, PT, R11, RZ, PT ;  /* 0x000000ff0b00720c */ /* 0x000fe20003f05270 */
[----:B------:R-:W-:-:S12]  /*24cf0*/  BSSY B0, `(.L_x_2975) ;  /* 0x0000005000007945 */ /* 0x000fd80003800000 */
[----:B------:R-:W-:Y:S05]  /*24d00*/  @!P0 BRA `(.L_x_2976) ;  /* 0x0000003000008947 */ /* 0x000fea0003800000 */
[----:B---3--:R-:W-:Y:S01]  /*24d10*/  IADD3 R5, R5, -0x1, RZ ;  /* 0xffffffff05057810 */ /* 0x008fe20007ffe0ff */
[----:B------:R-:W-:Y:S05]  /*24d20*/  BRA.DIV ~URZ, `(.L_x_2977) ;  /* 0x00003e427f007947 */ /* 0x000fea000b800000 */
[----:B------:R3:W1:Y:S02]  /*24d30*/  SHFL.IDX PT, R12, R4, R5, 0x1f ;  /* 0x00001f05040c7589 */ /* 0x00066400000e0000 */
.L_x_2976:
[----:B------:R-:W-:Y:S05]  /*24d40*/  BSYNC B0 ;  /* 0x0000000000007941 */ /* 0x000fea0003800000 */
.L_x_2975:
        /* <DEDUP_REMOVED lines=68> */
.L_x_2979:
        /* <DEDUP_REMOVED lines=68> */
.L_x_2980:
[----:B------:R-:W-:Y:S05]  /*255d0*/  BSYNC B0 ;  /* 0x0000000000007941 */ /* 0x000fea0003800000 */
.L_x_2978:
[----:B------:R-:W-:-:S04]  /*255e0*/  LOP3.LUT R2, RZ, R2, RZ, 0x33, !PT ;  /* 0x00000002ff027212 */ /* 0x000fc800078e33ff */
[----:B-1----:R-:W-:-:S05]  /*255f0*/  IADD3 R0, R2, R6, RZ ;  /* 0x0000000602007210 */ /* 0x002fca0007ffe0ff */
[----:B------:R1:W-:Y:S01]  /*25600*/  STL [R1+0x84], R0 ;  /* 0x0000840001007387 */ /* 0x0003e20000100800 */
[----:B------:R-:W-:Y:S05]  /*25610*/  BRA `(.L_x_2981) ;  /* 0x0000005000007947 */ /* 0x000fea0003800000 */
.L_x_2969:
[----:B------:R-:W-:Y:S01]  /*25620*/  MOV R0, c[0x0][0x53c] ;  /* 0x00014f0000007a02 */ /* 0x000fe20000000f00 */
[----:B------:R2:W-:Y:S04]  /*25630*/  STL [R1+0x80], R10 ;  /* 0x0000800a01007387 */ /* 0x0005e80000100800 */
[----:B------:R2:W-:Y:S04]  /*25640*/  STL [R1+0x84], RZ ;  /* 0x000084ff01007387 */ /* 0x0005e80000100800 */
[----:B------:R2:W-:Y:S04]  /*25650*/  STL [R1+0x88], RZ ;  /* 0x000088ff01007387 */ /* 0x0005e80000100800 */
[----:B------:R2:W-:Y:S02]  /*25660*/  STL [R1+0x8c], R0 ;  /* 0x00008c0001007387 */ /* 0x0005e40000100800 */
.L_x_2981:
[----:B------:R-:W-:Y:S05]  /*25670*/  BSYNC B1 ;  /* 0x0000000000017941 */ /* 0x000fea0003800000 */
.L_x_2967:
        /* <DEDUP_REMOVED lines=9> */
.L_x_2962:
[----:B-1----:R-:W3:Y:S02]  /*25710*/  LDL R0, [R1+0x8c] ;  /* 0x00008c0001007983 */ /* 0x002ee40000100800 */
[----:B---3--:R-:W-:-:S13]  /*25720*/  ISETP.GE.AND P0, PT, R0, c[0x0][0x53c], PT ;  /* 0x00014f0000007a0c */ /* 0x008fda0003f06270 */
[----:B--2-4-:R-:W-:Y:S01]  /*25730*/  @P0 CALL.REL.NOINC `(.L_x_2982) ;  /* 0x0000001000000944 */ /* 0x014fe20003c00000 */
[----:B------:R-:W-:Y:S05]  /*25740*/  BRA `(.L_x_2983) ;  /* 0xfffdcbb000007947 */ /* 0x000fea000383ffff */
.L_x_2982:
[----:B------:R-:W-:Y:S05]  /*25750*/  EXIT ;  /* 0x000000000000794d */ /* 0x000fea0003800000 */
.L_x_2673:
[----:B------:R-:W-:Y:S01]  /*25760*/  IMAD.MOV.U32 R0, RZ, RZ, R5 ;  /* 0x000000ffff007224 */ /* 0x000fe200078e0005 */
[----:B------:R-:W-:Y:S02]  /*25770*/  MOV R3, 0x1 ;  /* 0x0000000100037802 */ /* 0x000fe40000000f00 */
[----:B------:R-:W-:Y:S02]  /*25780*/  MOV R2, 0x257a0 ;  /* 0x000257a000027802 */ /* 0x000fe40000000f00 */
[----:B------:R-:W-:Y:S05]  /*25790*/  CALL.REL.NOINC `($__internal_42_$__cuda_sm70_shflsync_up_p) ;  /* 0x0000350000007944 */ /* 0x000fea0003c00000 */
[----:B------:R-:W-:Y:S01]  /*257a0*/  MOV R0, R4 ;  /* 0x0000000400007202 */ /* 0x000fe20000000f00 */
[----:B------:R-:W-:Y:S05]  /*257b0*/  BRA `(.L_x_2984) ;  /* 0xfffdaca000007947 */ /* 0x000fea000383ffff */
.L_x_2674:
[----:B------:R-:W-:Y:S01]  /*257c0*/  IMAD.MOV.U32 R0, RZ, RZ, R5 ;  /* 0x000000ffff007224 */ /* 0x000fe200078e0005 */
[----:B------:R-:W-:Y:S02]  /*257d0*/  MOV R3, 0x2 ;  /* 0x0000000200037802 */ /* 0x000fe40000000f00 */
[----:B------:R-:W-:Y:S02]  /*257e0*/  MOV R2, 0x25800 ;  /* 0x0002580000027802 */ /* 0x000fe40000000f00 */
[----:B------:R-:W-:Y:S05]  /*257f0*/  CALL.REL.NOINC `($__internal_42_$__cuda_sm70_shflsync_up_p) ;  /* 0x000034a000007944 */ /* 0x000fea0003c00000 */
[----:B------:R-:W-:Y:S01]  /*25800*/  SEL R4, R4, RZ, P4 ;  /* 0x000000ff04047207 */ /* 0x000fe20002000000 */
[----:B------:R-:W-:Y:S01]  /*25810*/  IMAD.MOV.U32 R3, RZ, RZ, 0x4 ;  /* 0x00000004ff037424 */ /* 0x000fe200078e00ff */
[----:B------:R-:W-:-:S03]  /*25820*/  MOV R2, 0x25850 ;  /* 0x0002585000027802 */ /* 0x000fc60000000f00 */
[----:B------:R-:W-:Y:S02]  /*25830*/  IMAD.IADD R0, R5, 0x1, R4 ;  /* 0x0000000105007824 */ /* 0x000fe400078e0204 */
        /* <DEDUP_REMOVED lines=13> */
[----:B------:R-:W-:Y:S02]  /*25910*/  MOV R217, 0x1f ;  /* 0x0000001f00d97802 */ /* 0x000fe40000000f00 */
[----:B------:R-:W-:Y:S01]  /*25920*/  MOV R3, 0x25960 ;  /* 0x0002596000037802 */ /* 0x000fe20000000f00 */
[----:B------:R-:W-:-:S04]  /*25930*/  IMAD.IADD R4, R0, 0x1, R4 ;  /* 0x0000000100047824 */ /* 0x000fc800078e0204 */
[----:B------:R-:W-:Y:S02]  /*25940*/  IMAD.MOV.U32 R216, RZ, RZ, R4 ;  /* 0x000000ffffd87224 */ /* 0x000fe400078e0004 */
[----:B------:R-:W-:Y:S05]  /*25950*/  CALL.REL.NOINC `($__internal_41_$__cuda_sm70_shflsync_idx_p) ;  /* 0x000032e000007944 */ /* 0x000fea0003c00000 */
[----:B------:R-:W-:Y:S01]  /*25960*/  MOV R0, R217 ;  /* 0x000000d900007202 */ /* 0x000fe20000000f00 */
[----:B------:R-:W-:Y:S05]  /*25970*/  BRA `(.L_x_2985) ;  /* 0xfffdabe000007947 */ /* 0x000fea000383ffff */
.L_x_2676:
[----:B------:R-:W-:Y:S02]  /*25980*/  SEL R0, RZ, 0x1, P0 ;  /* 0x00000001ff007807 */ /* 0x000fe40000000000 */
[----:B------:R-:W-:Y:S02]  /*25990*/  MOV R2, 0x259b0 ;  /* 0x000259b000027802 */ /* 0x000fe40000000f00 */
[----:B------:R-:W-:Y:S05]  /*259a0*/  CALL.REL.NOINC `($__internal_43_$__cuda_sm70_votesync_ballot) ;  /* 0x0000335000007944 */ /* 0x000fea0003c00000 */
[----:B------:R-:W-:Y:S01]  /*259b0*/  MOV R7, R0 ;  /* 0x0000000000077202 */ /* 0x000fe20000000f00 */
[----:B------:R-:W-:Y:S05]  /*259c0*/  BRA `(.L_x_2986) ;  /* 0xfffdac2000007947 */ /* 0x000fea000383ffff */
.L_x_2677:
[----:B------:R-:W-:Y:S01]  /*259d0*/  IMAD.MOV.U32 R216, RZ, RZ, R9 ;  /* 0x000000ffffd87224 */ /* 0x000fe200078e0009 */
[----:B-1----:R-:W-:Y:S01]  /*259e0*/  MOV R2, R0 ;  /* 0x0000000000027202 */ /* 0x002fe20000000f00 */
[----:B------:R-:W-:Y:S01]  /*259f0*/  IMAD.MOV.U32 R217, RZ, RZ, 0x1f ;  /* 0x0000001fffd97424 */ /* 0x000fe200078e00ff */
[----:B------:R-:W-:Y:S02]  /*25a00*/  MOV R3, 0x25a20 ;  /* 0x00025a2000037802 */ /* 0x000fe40000000f00 */
[----:B------:R-:W-:Y:S05]  /*25a10*/  CALL.REL.NOINC `($__internal_41_$__cuda_sm70_shflsync_idx_p) ;  /* 0x0000322000007944 */ /* 0x000fea0003c00000 */
[----:B------:R-:W-:Y:S01]  /*25a20*/  IMAD.MOV.U32 R12, RZ, RZ, R217 ;  /* 0x000000ffff0c7224 */ /* 0x000fe200078e00d9 */
[----:B------:R-:W-:Y:S01]  /*25a30*/  MOV R216, R8 ;  /* 0x0000000800d87202 */ /* 0x000fe20000000f00 */
[----:B------:R-:W-:Y:S01]  /*25a40*/  IMAD.MOV.U32 R5, RZ, RZ, RZ ;  /* 0x000000ffff057224 */ /* 0x000fe200078e00ff */
[----:B------:R-:W-:Y:S01]  /*25a50*/  MOV R2, R0 ;  /* 0x0000000000027202 */ /* 0x000fe20000000f00 */
[----:B------:R-:W-:Y:S01]  /*25a60*/  IMAD.MOV.U32 R217, RZ, RZ, 0x1f ;  /* 0x0000001fffd97424 */ /* 0x000fe200078e00ff */
[----:B------:R-:W-:-:S02]  /*25a70*/  MOV R3, 0x25a90 ;  /* 0x00025a9000037802 */ /* 0x000fc40000000f00 */
[----:B------:R-:W-:Y:S05]  /*25a80*/  CALL.REL.NOINC `($__internal_41_$__cuda_sm70_shflsync_idx_p) ;  /* 0x000031b000007944 */ /* 0x000fea0003c00000 */
[----:B------:R-:W-:Y:S01]  /*25a90*/  MOV R9, R217 ;  /* 0x000000d900097202 */ /* 0x000fe20000000f00 */
[----:B------:R-:W-:Y:S05]  /*25aa0*/  BRA `(.L_x_2987) ;  /* 0xfffdabb000007947 */ /* 0x000fea000383ffff */
.L_x_2680:
[----:B------:R-:W-:Y:S01]  /*25ab0*/  IMAD.MOV.U32 R216, RZ, RZ, R4 ;  /* 0x000000ffffd87224 */ /* 0x000fe200078e0004 */
[----:B-1----:R-:W-:Y:S01]  /*25ac0*/  MOV R2, R0 ;  /* 0x0000000000027202 */ /* 0x002fe20000000f00 */
[----:B------:R-:W-:Y:S01]  /*25ad0*/  IMAD.MOV.U32 R217, RZ, RZ, 0x1f ;  /* 0x0000001fffd97424 */ /* 0x000fe200078e00ff */
[----:B------:R-:W-:-:S02]  /*25ae0*/  MOV R3, 0x25b00 ;  /* 0x00025b0000037802 */ /* 0x000fc40000000f00 */
[----:B---34-:R-:W-:Y:S05]  /*25af0*/  CALL.REL.NOINC `($__internal_41_$__cuda_sm70_shflsync_idx_p) ;  /* 0x0000314000007944 */ /* 0x018fea0003c00000 */
[----:B------:R-:W-:Y:S01]  /*25b00*/  MOV R5, R217 ;  /* 0x000000d900057202 */ /* 0x000fe20000000f00 */
[----:B------:R-:W-:Y:S05]  /*25b10*/  BRA `(.L_x_2679) ;  /* 0xfffdaba000007947 */ /* 0x000fea000383ffff */
.L_x_2737:
[----:B------:R-:W-:Y:S01]  /*25b20*/  IMAD.MOV.U32 R216, RZ, RZ, R6 ;  /* 0x000000ffffd87224 */ /* 0x000fe200078e0006 */
[----:B------:R-:W-:Y:S01]  /*25b30*/  MOV R2, RZ ;  /* 0x000000ff00027202 */ /* 0x000fe20000000f00 */
[----:B------:R-:W-:Y:S01]  /*25b40*/  IMAD.MOV.U32 R217, RZ, RZ, 0x1c1f ;  /* 0x00001c1fffd97424 */ /* 0x000fe200078e00ff */
[----:B------:R-:W-:-:S02]  /*25b50*/  MOV R3, 0x25b70 ;  /* 0x00025b7000037802 */ /* 0x000fc40000000f00 */
[----:B-----5:R-:W-:Y:S05]  /*25b60*/  CALL.REL.NOINC `($__internal_41_$__cuda_sm70_shflsync_idx_p) ;  /* 0x000030d000007944 */ /* 0x020fea0003c00000 */
[----:B------:R-:W-:Y:S01]  /*25b70*/  MOV R4, R217 ;  /* 0x000000d900047202 */ /* 0x000fe20000000f00 */
[----:B------:R-:W-:Y:S05]  /*25b80*/  BRA `(.L_x_2988) ;  /* 0xfffe361000007947 */ /* 0x000fea000383ffff */
.L_x_2738:
[----:B------:R-:W-:Y:S01]  /*25b90*/  IMAD.MOV.U32 R216, RZ, RZ, R12 ;  /* 0x000000ffffd87224 */ /* 0x000fe200078e000c */
[----:B------:R-:W-:Y:S01]  /*25ba0*/  MOV R2, RZ ;  /* 0x000000ff00027202 */ /* 0x000fe20000000f00 */
[----:B------:R-:W-:Y:S01]  /*25bb0*/  IMAD.MOV.U32 R217, RZ, RZ, 0x1c1f ;  /* 0x00001c1fffd97424 */ /* 0x000fe200078e00ff */
[----:B------:R-:W-:-:S02]  /*25bc0*/  MOV R3, 0x25be0 ;  /* 0x00025be000037802 */ /* 0x000fc40000000f00 */
[----:B-12--5:R-:W-:Y:S05]  /*25bd0*/  CALL.REL.NOINC `($__internal_41_$__cuda_sm70_shflsync_idx_p) ;  /* 0x0000306000007944 */ /* 0x026fea0003c00000 */
[----:B------:R-:W-:Y:S01]  /*25be0*/  MOV R0, R217 ;  /* 0x000000d900007202 */ /* 0x000fe20000000f00 */
[----:B------:R-:W-:Y:S05]  /*25bf0*/  BRA `(.L_x_2989) ;  /* 0xfffe35c000007947 */ /* 0x000fea000383ffff */
.L_x_2741:
[----:B------:R-:W-:Y:S01]  /*25c00*/  IMAD.MOV.U32 R216, RZ, RZ, R6 ;  /* 0x000000ffffd87224 */ /* 0x000fe200078e0006 */
[----:B--2---:R-:W-:Y:S01]  /*25c10*/  MOV R2, 0x1 ;  /* 0x0000000100027802 */ /* 0x004fe20000000f00 */
[----:B------:R-:W-:Y:S01]  /*25c20*/  IMAD.MOV.U32 R217, RZ, RZ, 0x1c1f ;  /* 0x00001c1fffd97424 */ /* 0x000fe200078e00ff */
[----:B------:R-:W-:-:S02]  /*25c30*/  MOV R3, 0x25c50 ;  /* 0x00025c5000037802 */ /* 0x000fc40000000f00 */
[----:B-1-345:R-:W-:Y:S05]  /*25c40*/  CALL.REL.NOINC `($__internal_41_$__cuda_sm70_shflsync_idx_p) ;  /* 0x00002ff000007944 */ /* 0x03afea0003c00000 */
[----:B------:R-:W-:Y:S01]  /*25c50*/  IMAD.MOV.U32 R4, RZ, RZ, R217 ;  /* 0x000000ffff047224 */ /* 0x000fe200078e00d9 */
[----:B------:R-:W-:Y:S01]  /*25c60*/  MOV R2, 0x1 ;  /* 0x0000000100027802 */ /* 0x000fe20000000f00 */
[----:B------:R-:W-:Y:S01]  /*25c70*/  IMAD.MOV.U32 R216, RZ, RZ, R12 ;  /* 0x000000ffffd87224 */ /* 0x000fe200078e000c */
[----:B------:R-:W-:-:S02]  /*25c80*/  MOV R217, 0x1c1f ;  /* 0x00001c1f00d97802 */ /* 0x000fc40000000f00 */
[----:B------:R-:W-:Y:S02]  /*25c90*/  MOV R3, 0x25cb0 ;  /* 0x00025cb000037802 */ /* 0x000fe40000000f00 */
[----:B------:R-:W-:Y:S05]  /*25ca0*/  CALL.REL.NOINC `($__internal_41_$__cuda_sm70_shflsync_idx_p) ;  /* 0x00002f9000007944 */ /* 0x000fea0003c00000 */
[----:B------:R-:W-:Y:S01]  /*25cb0*/  MOV R0, R217 ;  /* 0x000000d900007202 */ /* 0x000fe20000000f00 */
[----:B------:R-:W-:Y:S05]  /*25cc0*/  BRA `(.L_x_2990) ;  /* 0xfffe369000007947 */ /* 0x000fea000383ffff */
.L_x_2744:
[----:B------:R-:W-:Y:S01]  /*25cd0*/  IMAD.MOV.U32 R216, RZ, RZ, R6 ;  /* 0x000000ffffd87224 */ /* 0x000fe200078e0006 */
[----:B-1----:R-:W-:Y:S01]  /*25ce0*/  MOV R2, 0x2 ;  /* 0x0000000200027802 */ /* 0x002fe20000000f00 */
[----:B------:R-:W-:Y:S01]  /*25cf0*/  IMAD.MOV.U32 R217, RZ, RZ, 0x1c1f ;  /* 0x00001c1fffd97424 */ /* 0x000fe200078e00ff */
[----:B------:R-:W-:Y:S02]  /*25d00*/  MOV R3, 0x25d20 ;  /* 0x00025d2000037802 */ /* 0x000fe40000000f00 */
[----:B--2345:R-:W-:Y:S05]  /*25d10*/  CALL.REL.NOINC `($__internal_41_$__cuda_sm70_shflsync_idx_p) ;  /* 0x00002f2000007944 */ /* 0x03cfea0003c00000 */
[----:B------:R-:W-:Y:S01]  /*25d20*/  MOV R4, R217 ;  /* 0x000000d900047202 */ /* 0x000fe20000000f00 */
[----:B------:R-:W-:Y:S05]  /*25d30*/  BRA `(.L_x_2991) ;  /* 0xfffe37b000007947 */ /* 0x000fea000383ffff */
.L_x_2745:
[----:B------:R-:W-:Y:S01]  /*25d40*/  IMAD.MOV.U32 R216, RZ, RZ, R12 ;  /* 0x000000ffffd87224 */ /* 0x000fe200078e000c */
[----:B------:R-:W-:Y:S01]  /*25d50*/  MOV R2, 0x2 ;  /* 0x0000000200027802 */ /* 0x000fe20000000f00 */
[----:B------:R-:W-:Y:S01]  /*25d60*/  IMAD.MOV.U32 R217, RZ, RZ, 0x1c1f ;  /* 0x00001c1fffd97424 */ /* 0x000fe200078e00ff */
[----:B------:R-:W-:Y:S02]  /*25d70*/  MOV R3, 0x25d90 ;  /* 0x00025d9000037802 */ /* 0x000fe40000000f00 */
[----:B-12345:R-:W-:Y:S05]  /*25d80*/  CALL.REL.NOINC `($__internal_41_$__cuda_sm70_shflsync_idx_p) ;  /* 0x00002eb000007944 */ /* 0x03efea0003c00000 */
[----:B------:R-:W-:Y:S01]  /*25d90*/  MOV R0, R217 ;  /* 0x000000d900007202 */ /* 0x000fe20000000f00 */
[----:B------:R-:W-:Y:S05]  /*25da0*/  BRA `(.L_x_2992) ;  /* 0xfffe376000007947 */ /* 0x000fea000383ffff */
.L_x_2748:
[----:B------:R-:W-:Y:S01]  /*25db0*/  IMAD.MOV.U32 R216, RZ, RZ, R6 ;  /* 0x000000ffffd87224 */ /* 0x000fe200078e0006 */
[----:B-1----:R-:W-:Y:S01]  /*25dc0*/  MOV R2, 0x3 ;  /* 0x0000000300027802 */ /* 0x002fe20000000f00 */
[----:B------:R-:W-:Y:S01]  /*25dd0*/  IMAD.MOV.U32 R217, RZ, RZ, 0x1c1f ;  /* 0x00001c1fffd97424 */ /* 0x000fe200078e00ff */
[----:B------:R-:W-:-:S02]  /*25de0*/  MOV R3, 0x25e00 ;  /* 0x00025e0000037802 */ /* 0x000fc40000000f00 */
[----:B--2345:R-:W-:Y:S05]  /*25df0*/  CALL.REL.NOINC `($__internal_41_$__cuda_sm70_shflsync_idx_p) ;  /* 0x00002e4000007944 */ /* 0x03cfea0003c00000 */
        /* <DEDUP_REMOVED lines=8> */
.L_x_2795:
[----:B------:R-:W-:Y:S01]  /*25e80*/  IMAD.MOV.U32 R216, RZ, RZ, R6 ;  /* 0x000000ffffd87224 */ /* 0x000fe200078e0006 */
[----:B----4-:R-:W-:Y:S01]  /*25e90*/  MOV R2, 0x1 ;  /* 0x0000000100027802 */ /* 0x010fe20000000f00 */
[----:B------:R-:W-:Y:S01]  /*25ea0*/  IMAD.MOV.U32 R217, RZ, RZ, 0x1c1f ;  /* 0x00001c1fffd97424 */ /* 0x000fe200078e00ff */
[----:B------:R-:W-:Y:S02]  /*25eb0*/  MOV R3, 0x25ed0 ;  /* 0x00025ed000037802 */ /* 0x000fe40000000f00 */
[----:B------:R-:W-:Y:S05]  /*25ec0*/  CALL.REL.NOINC `($__internal_41_$__cuda_sm70_shflsync_idx_p) ;  /* 0x00002d7000007944 */ /* 0x000fea0003c00000 */
[----:B------:R-:W-:Y:S01]  /*25ed0*/  IMAD.MOV.U32 R4, RZ, RZ, R217 ;  /* 0x000000ffff047224 */ /* 0x000fe200078e00d9 */
[----:B------:R-:W-:Y:S01]  /*25ee0*/  MOV R2, 0x1 ;  /* 0x0000000100027802 */ /* 0x000fe20000000f00 */
[----:B------:R-:W-:Y:S01]  /*25ef0*/  IMAD.MOV.U32 R216, RZ, RZ, R26 ;  /* 0x000000ffffd87224 */ /* 0x000fe200078e001a */
[----:B------:R-:W-:Y:S02]  /*25f00*/  MOV R217, 0x1c1f ;  /* 0x00001c1f00d97802 */ /* 0x000fe40000000f00 */
[----:B------:R-:W-:Y:S02]  /*25f10*/  MOV R3, 0x25f30 ;  /* 0x00025f3000037802 */ /* 0x000fe40000000f00 */
[----:B------:R-:W-:Y:S05]  /*25f20*/  CALL.REL.NOINC `($__internal_41_$__cuda_sm70_shflsync_idx_p) ;  /* 0x00002d1000007944 */ /* 0x000fea0003c00000 */
[----:B------:R-:W-:Y:S01]  /*25f30*/  MOV R2, R217 ;  /* 0x000000d900027202 */ /* 0x000fe20000000f00 */
[----:B------:R-:W-:Y:S05]  /*25f40*/  BRA `(.L_x_2994) ;  /* 0xfffeb1a000007947 */ /* 0x000fea000383ffff */
.L_x_2798:
[----:B------:R-:W-:Y:S01]  /*25f50*/  IMAD.MOV.U32 R216, RZ, RZ, R5 ;  /* 0x000000ffffd87224 */ /* 0x000fe200078e0005 */
[----:B------:R-:W-:Y:S01]  /*25f60*/  MOV R2, RZ ;  /* 0x000000ff00027202 */ /* 0x000fe20000000f00 */
[----:B------:R-:W-:Y:S01]  /*25f70*/  IMAD.MOV.U32 R217, RZ, RZ, 0x1c1f ;  /* 0x00001c1fffd97424 */ /* 0x000fe200078e00ff */
[----:B------:R-:W-:-:S02]  /*25f80*/  MOV R3, 0x25fa0 ;  /* 0x00025fa000037802 */ /* 0x000fc40000000f00 */
[----:B------:R-:W-:Y:S05]  /*25f90*/  CALL.REL.NOINC `($__internal_41_$__cuda_sm70_shflsync_idx_p) ;  /* 0x00002ca000007944 */ /* 0x000fea0003c00000 */
[----:B------:R-:W-:Y:S01]  /*25fa0*/  MOV R4, R217 ;  /* 0x000000d900047202 */ /* 0x000fe20000000f00 */
[----:B------:R-:W-:Y:S05]  /*25fb0*/  BRA `(.L_x_2995) ;  /* 0xfffebb3000007947 */ /* 0x000fea000383ffff */
.L_x_2799:
[----:B------:R-:W-:Y:S01]  /*25fc0*/  IMAD.MOV.U32 R216, RZ, RZ, R6 ;  /* 0x000000ffffd87224 */ /* 0x000fe200078e0006 */
[----:B------:R-:W-:Y:S01]  /*25fd0*/  MOV R2, RZ ;  /* 0x000000ff00027202 */ /* 0x000fe20000000f00 */
[----:B------:R-:W-:Y:S01]  /*25fe0*/  IMAD.MOV.U32 R217, RZ, RZ, 0x1c1f ;  /* 0x00001c1fffd97424 */ /* 0x000fe200078e00ff */
[----:B------:R-:W-:-:S02]  /*25ff0*/  MOV R3, 0x26010 ;  /* 0x0002601000037802 */ /* 0x000fc40000000f00 */
[----:B-12---:R-:W-:Y:S05]  /*26000*/  CALL.REL.NOINC `($__internal_41_$__cuda_sm70_shflsync_idx_p) ;  /* 0x00002c3000007944 */ /* 0x006fea0003c00000 */
[----:B------:R-:W-:Y:S01]  /*26010*/  MOV R0, R217 ;  /* 0x000000d900007202 */ /* 0x000fe20000000f00 */
[----:B------:R-:W-:Y:S05]  /*26020*/  BRA `(.L_x_2996) ;  /* 0xfffebae000007947 */ /* 0x000fea000383ffff */
.L_x_2802:
[----:B------:R-:W-:Y:S01]  /*26030*/  IMAD.MOV.U32 R216, RZ, RZ, R5 ;  /* 0x000000ffffd87224 */ /* 0x000fe200078e0005 */
[----:B--2---:R-:W-:Y:S01]  /*26040*/  MOV R2, 0x1 ;  /* 0x0000000100027802 */ /* 0x004fe20000000f00 */
[----:B------:R-:W-:Y:S01]  /*26050*/  IMAD.MOV.U32 R217, RZ, RZ, 0x1c1f ;  /* 0x00001c1fffd97424 */ /* 0x000fe200078e00ff */
[----:B------:R-:W-:-:S03]  /*26060*/  MOV R3, 0x26080 ;  /* 0x0002608000037802 */ /* 0x000fc60000000f00 */
[----:B-1-34-:R-:W-:Y:S05]  /*26070*/  CALL.REL.NOINC `($__internal_41_$__cuda_sm70_shflsync_idx_p) ;  /* 0x00002bc000007944 */ /* 0x01afea0003c00000 */
        /* <DEDUP_REMOVED lines=8> */
.L_x_2803:
[----:B------:R-:W-:Y:S01]  /*26100*/  IMAD.MOV.U32 R216, RZ, RZ, R8 ;  /* 0x000000ffffd87224 */ /* 0x000fe200078e0008 */
[----:B------:R-:W-:Y:S01]  /*26110*/  MOV R2, RZ ;  /* 0x000000ff00027202 */ /* 0x000fe20000000f00 */
[----:B------:R-:W-:Y:S01]  /*26120*/  IMAD.MOV.U32 R217, RZ, RZ, 0x1c1f ;  /* 0x00001c1fffd97424 */ /* 0x000fe200078e00ff */
[----:B------:R-:W-:Y:S02]  /*26130*/  MOV R3, 0x26150 ;  /* 0x0002615000037802 */ /* 0x000fe40000000f00 */
[----:B--23--:R-:W-:Y:S05]  /*26140*/  CALL.REL.NOINC `($__internal_41_$__cuda_sm70_shflsync_idx_p) ;  /* 0x00002af000007944 */ /* 0x00cfea0003c00000 */
[----:B------:R-:W-:Y:S01]  /*26150*/  MOV R2, R217 ;  /* 0x000000d900027202 */ /* 0x000fe20000000f00 */
[----:B------:R-:W-:Y:S05]  /*26160*/  BRA `(.L_x_2998) ;  /* 0xfffebd8000007947 */ /* 0x000fea000383ffff */
.L_x_2808:
[----:B------:R-:W-:Y:S01]  /*26170*/  IMAD.MOV.U32 R216, RZ, RZ, R8 ;  /* 0x000000ffffd87224 */ /* 0x000fe200078e0008 */
[----:B------:R-:W-:Y:S01]  /*26180*/  MOV R2, 0x1 ;  /* 0x0000000100027802 */ /* 0x000fe20000000f00 */
[----:B------:R-:W-:Y:S01]  /*26190*/  IMAD.MOV.U32 R217, RZ, RZ, 0x1c1f ;  /* 0x00001c1fffd97424 */ /* 0x000fe200078e00ff */
[----:B------:R-:W-:Y:S02]  /*261a0*/  MOV R3, 0x261c0 ;  /* 0x000261c000037802 */ /* 0x000fe40000000f00 */
[----:B-123--:R-:W-:Y:S05]  /*261b0*/  CALL.REL.NOINC `($__internal_41_$__cuda_sm70_shflsync_idx_p) ;  /* 0x00002a8000007944 */ /* 0x00efea0003c00000 */
[----:B------:R-:W-:Y:S01]  /*261c0*/  MOV R2, R217 ;  /* 0x000000d900027202 */ /* 0x000fe20000000f00 */
[----:B------:R-:W-:Y:S05]  /*261d0*/  BRA `(.L_x_2999) ;  /* 0xfffebed000007947 */ /* 0x000fea000383ffff */
.L_x_2813:
[----:B------:R-:W-:Y:S01]  /*261e0*/  IMAD.MOV.U32 R216, RZ, RZ, R8 ;  /* 0x000000ffffd87224 */ /* 0x000fe200078e0008 */
[----:B------:R-:W-:Y:S01]  /*261f0*/  MOV R2, 0x2 ;  /* 0x0000000200027802 */ /* 0x000fe20000000f00 */
[----:B------:R-:W-:Y:S01]  /*26200*/  IMAD.MOV.U32 R217, RZ, RZ, 0x1c1f ;  /* 0x00001c1fffd97424 */ /* 0x000fe200078e00ff */
[----:B------:R-:W-:-:S02]  /*26210*/  MOV R3, 0x26230 ;  /* 0x0002623000037802 */ /* 0x000fc40000000f00 */
[----:B----4-:R-:W-:Y:S05]  /*26220*/  CALL.REL.NOINC `($__internal_41_$__cuda_sm70_shflsync_idx_p) ;  /* 0x00002a1000007944 */ /* 0x010fea0003c00000 */
[----:B------:R-:W-:Y:S01]  /*26230*/  MOV R3, R217 ;  /* 0x000000d900037202 */ /* 0x000fe20000000f00 */
[----:B------:R-:W-:Y:S05]  /*26240*/  BRA `(.L_x_3000) ;  /* 0xfffec3e000007947 */ /* 0x000fea000383ffff */
.L_x_2818:
[----:B------:R-:W-:Y:S01]  /*26250*/  IMAD.MOV.U32 R216, RZ, RZ, R8 ;  /* 0x000000ffffd87224 */ /* 0x000fe200078e0008 */
[----:B------:R-:W-:Y:S01]  /*26260*/  MOV R2, 0x3 ;  /* 0x0000000300027802 */ /* 0x000fe20000000f00 */
[----:B------:R-:W-:Y:S01]  /*26270*/  IMAD.MOV.U32 R217, RZ, RZ, 0x1c1f ;  /* 0x00001c1fffd97424 */ /* 0x000fe200078e00ff */
[----:B------:R-:W-:-:S02]  /*26280*/  MOV R3, 0x262a0 ;  /* 0x000262a000037802 */ /* 0x000fc40000000f00 */
[----:B-1--4-:R-:W-:Y:S05]  /*26290*/  CALL.REL.NOINC `($__internal_41_$__cuda_sm70_shflsync_idx_p) ;  /* 0x000029a000007944 */ /* 0x012fea0003c00000 */
[----:B------:R-:W-:Y:S01]  /*262a0*/  MOV R3, R217 ;  /* 0x000000d900037202 */ /* 0x000fe20000000f00 */
[----:B------:R-:W-:Y:S05]  /*262b0*/  BRA `(.L_x_3001) ;  /* 0xfffeca8000007947 */ /* 0x000fea000383ffff */
.L_x_2823:
[----:B------:R-:W-:Y:S02]  /*262c0*/  MOV R0, 0x2 ;  /* 0x0000000200007802 */ /* 0x000fe40000000f00 */
[----:B------:R-:W-:-:S02]  /*262d0*/  MOV R2, 0x262f0 ;  /* 0x000262f000027802 */ /* 0x000fc40000000f00 */
[----:B------:R-:W-:Y:S05]  /*262e0*/  CALL.REL.NOINC `($__internal_40_$__cuda_sm70_shflsync_bfly_p) ;  /* 0x000028f000007944 */ /* 0x000fea0003c00000 */
[----:B------:R-:W-:Y:S05]  /*262f0*/  BRA `(.L_x_3002) ;  /* 0xfffed16000007947 */ /* 0x000fea000383ffff */
.L_x_2824:
[----:B------:R-:W-:Y:S02]  /*26300*/  MOV R0, 0x1 ;  /* 0x0000000100007802 */ /* 0x000fe40000000f00 */
[----:B------:R-:W-:-:S02]  /*26310*/  MOV R2, 0x26330 ;  /* 0x0002633000027802 */ /* 0x000fc40000000f00 */
[----:B------:R-:W-:Y:S05]  /*26320*/  CALL.REL.NOINC `($__internal_40_$__cuda_sm70_shflsync_bfly_p) ;  /* 0x000028b000007944 */ /* 0x000fea0003c00000 */
[----:B------:R-:W-:Y:S01]  /*26330*/  FMNMX.FTZ R105, R4, R0, !PT ;  /* 0x0000000004697209 */ /* 0x000fe20007810000 */
[----:B------:R-:W-:Y:S01]  /*26340*/  IMAD.MOV.U32 R4, RZ, RZ, R5 ;  /* 0x000000ffff047224 */ /* 0x000fe200078e0005 */
[----:B------:R-:W-:Y:S01]  /*26350*/  MOV R2, 0x26380 ;  /* 0x0002638000027802 */ /* 0x000fe20000000f00 */
[----:B------:R-:W-:-:S02]  /*26360*/  IMAD.MOV.U32 R0, RZ, RZ, 0x2 ;  /* 0x00000002ff007424 */ /* 0x000fc400078e00ff */
[----:B------:R-:W-:Y:S05]  /*26370*/  CALL.REL.NOINC `($__internal_40_$__cuda_sm70_shflsync_bfly_p) ;  /* 0x0000286000007944 */ /* 0x000fea0003c00000 */
[----:B------:R-:W-:Y:S01]  /*26380*/  FMNMX.FTZ R5, R5, R0, !PT ;  /* 0x0000000005057209 */ /* 0x000fe20007810000 */
[----:B------:R-:W-:Y:S01]  /*26390*/  IMAD.MOV.U32 R0, RZ, RZ, 0x1 ;  /* 0x00000001ff007424 */ /* 0x000fe200078e00ff */
[----:B------:R-:W-:-:S03]  /*263a0*/  MOV R2, 0x263d0 ;  /* 0x000263d000027802 */ /* 0x000fc60000000f00 */
[----:B------:R-:W-:Y:S02]  /*263b0*/  IMAD.MOV.U32 R4, RZ, RZ, R5 ;  /* 0x000000ffff047224 */ /* 0x000fe400078e0005 */
[----:B------:R-:W-:Y:S05]  /*263c0*/  CALL.REL.NOINC `($__internal_40_$__cuda_sm70_shflsync_bfly_p) ;  /* 0x0000281000007944 */ /* 0x000fea0003c00000 */
[----:B------:R-:W-:Y:S01]  /*263d0*/  FMNMX.FTZ R104, R5, R0, !PT ;  /* 0x0000000005687209 */ /* 0x000fe20007810000 */
[----:B------:R-:W-:Y:S01]  /*263e0*/  IMAD.MOV.U32 R4, RZ, RZ, R6 ;  /* 0x000000ffff047224 */ /* 0x000fe200078e0006 */
[----:B------:R-:W-:Y:S01]  /*263f0*/  MOV R2, 0x26420 ;  /* 0x0002642000027802 */ /* 0x000fe20000000f00 */
[----:B------:R-:W-:Y:S02]  /*26400*/  IMAD.MOV.U32 R0, RZ, RZ, 0x2 ;  /* 0x00000002ff007424 */ /* 0x000fe400078e00ff */
        /* <DEDUP_REMOVED lines=16> */
[----:B------:R-:W-:Y:S01]  /*26510*/  MOV R9, R0 ;  /* 0x0000000000097202 */ /* 0x000fe20000000f00 */
[----:B------:R-:W-:Y:S05]  /*26520*/  BRA `(.L_x_3003) ;  /* 0xfffed02000007947 */ /* 0x000fea000383ffff */
.L_x_2832:
[----:B------:R-:W-:Y:S01]  /*26530*/  MOV R2, RZ ;  /* 0x000000ff00027202 */ /* 0x000fe20000000f00 */
[----:B------:R-:W-:Y:S01]  /*26540*/  IMAD.MOV.U32 R216, RZ, RZ, R5 ;  /* 0x000000ffffd87224 */ /* 0x000fe200078e0005 */
[----:B------:R-:W-:Y:S01]  /*26550*/  MOV R3, 0x26580 ;  /* 0x0002658000037802 */ /* 0x000fe20000000f00 */
[----:B------:R-:W-:Y:S02]  /*26560*/  IMAD.MOV.U32 R217, RZ, RZ, 0x1c1f ;  /* 0x00001c1fffd97424 */ /* 0x000fe400078e00ff */
[----:B------:R-:W-:Y:S05]  /*26570*/  CALL.REL.NOINC `($__internal_41_$__cuda_sm70_shflsync_idx_p) ;  /* 0x000026c000007944 */ /* 0x000fea0003c00000 */
[----:B------:R-:W-:Y:S01]  /*26580*/  MOV R4, R217 ;  /* 0x000000d900047202 */ /* 0x000fe20000000f00 */
[----:B------:R-:W-:-:S05]  /*26590*/  BRA `(.L_x_3004) ;  /* 0xfffee54000007947 */ /* 0x000fca000383ffff */
.L_x_2833:
[----:B------:R-:W-:Y:S01]  /*265a0*/  MOV R2, RZ ;  /* 0x000000ff00027202 */ /* 0x000fe20000000f00 */
[----:B------:R-:W-:Y:S01]  /*265b0*/  IMAD.MOV.U32 R216, RZ, RZ, R6 ;  /* 0x000000ffffd87224 */ /* 0x000fe200078e0006 */
[----:B------:R-:W-:Y:S01]  /*265c0*/  MOV R3, 0x265f0 ;  /* 0x000265f000037802 */ /* 0x000fe20000000f00 */
[----:B------:R-:W-:Y:S02]  /*265d0*/  IMAD.MOV.U32 R217, RZ, RZ, 0x1c1f ;  /* 0x00001c1fffd97424 */ /* 0x000fe400078e00ff */
[----:B-12---:R-:W-:Y:S05]  /*265e0*/  CALL.REL.NOINC `($__internal_41_$__cuda_sm70_shflsync_idx_p) ;  /* 0x0000265000007944 */ /* 0x006fea0003c00000 */
[----:B------:R-:W-:Y:S01]  /*265f0*/  MOV R0, R217 ;  /* 0x000000d900007202 */ /* 0x000fe20000000f00 */
[----:B------:R-:W-:-:S05]  /*26600*/  BRA `(.L_x_3005) ;  /* 0xfffee4f000007947 */ /* 0x000fca000383ffff */
.L_x_2834:
[----:B-1----:R-:W-:Y:S01]  /*26610*/  MOV R2, 0x1 ;  /* 0x0000000100027802 */ /* 0x002fe20000000f00 */
[----:B------:R-:W-:Y:S01]  /*26620*/  IMAD.MOV.U32 R216, RZ, RZ, R5 ;  /* 0x000000ffffd87224 */ /* 0x000fe200078e0005 */
[----:B------:R-:W-:Y:S01]  /*26630*/  MOV R3, 0x26660 ;  /* 0x0002666000037802 */ /* 0x000fe20000000f00 */
[----:B------:R-:W-:Y:S02]  /*26640*/  IMAD.MOV.U32 R217, RZ, RZ, 0x1c1f ;  /* 0x00001c1fffd97424 */ /* 0x000fe400078e00ff */
[----:B---3--:R-:W-:Y:S05]  /*26650*/  CALL.REL.NOINC `($__internal_41_$__cuda_sm70_shflsync_idx_p) ;  /* 0x000025e000007944 */ /* 0x008fea0003c00000 */
[----:B------:R-:W-:Y:S01]  /*26660*/  MOV R2, 0x1 ;  /* 0x0000000100027802 */ /* 0x000fe20000000f00 */
[----:B------:R-:W-:Y:S01]  /*26670*/  IMAD.MOV.U32 R4, RZ, RZ, R217 ;  /* 0x000000ffff047224 */ /* 0x000fe200078e00d9 */
[----:B------:R-:W-:Y:S01]  /*26680*/  MOV R217, 0x1c1f ;  /* 0x00001c1f00d97802 */ /* 0x000fe20000000f00 */
[----:B------:R-:W-:Y:S01]  /*26690*/  IMAD.MOV.U32 R216, RZ, RZ, R6 ;  /* 0x000000ffffd87224 */ /* 0x000fe200078e0006 */
[----:B------:R-:W-:Y:S02]  /*266a0*/  MOV R3, 0x266c0 ;  /* 0x000266c000037802 */ /* 0x000fe40000000f00 */
[----:B------:R-:W-:Y:S05]  /*266b0*/  CALL.REL.NOINC `($__internal_41_$__cuda_sm70_shflsync_idx_p) ;  /* 0x0000258000007944 */ /* 0x000fea0003c00000 */
[----:B------:R-:W-:Y:S01]  /*266c0*/  MOV R0, R217 ;  /* 0x000000d900007202 */ /* 0x000fe20000000f00 */
[----:B------:R-:W-:-:S05]  /*266d0*/  BRA `(.L_x_3006) ;  /* 0xfffee59000007947 */ /* 0x000fca000383ffff */
.L_x_2837:
[----:B------:R-:W-:Y:S01]  /*266e0*/  MOV R2, RZ ;  /* 0x000000ff00027202 */ /* 0x000fe20000000f00 */
[----:B------:R-:W-:Y:S01]  /*266f0*/  IMAD.MOV.U32 R216, RZ, RZ, R6 ;  /* 0x000000ffffd87224 */ /* 0x000fe200078e0006 */
[----:B------:R-:W-:Y:S01]  /*26700*/  MOV R3, 0x26730 ;  /* 0x0002673000037802 */ /* 0x000fe20000000f00 */
[----:B------:R-:W-:Y:S02]  /*26710*/  IMAD.MOV.U32 R217, RZ, RZ, 0x1c1f ;  /* 0x00001c1fffd97424 */ /* 0x000fe400078e00ff */
[----:B------:R-:W-:Y:S05]  /*26720*/  CALL.REL.NOINC `($__internal_41_$__cuda_sm70_shflsync_idx_p) ;  /* 0x0000251000007944 */ /* 0x000fea0003c00000 */
[----:B------:R-:W-:Y:S01]  /*26730*/  MOV R4, R217 ;  /* 0x000000d900047202 */ /* 0x000fe20000000f00 */
[----:B------:R-:W-:-:S05]  /*26740*/  BRA `(.L_x_3007) ;  /* 0xfffeeef000007947 */ /* 0x000fca000383ffff */
.L_x_2838:
[----:B------:R-:W-:Y:S01]  /*26750*/  MOV R2, RZ ;  /* 0x000000ff00027202 */ /* 0x000fe20000000f00 */
[----:B------:R-:W-:Y:S01]  /*26760*/  IMAD.MOV.U32 R216, RZ, RZ, R104 ;  /* 0x000000ffffd87224 */ /* 0x000fe200078e0068 */
[----:B------:R-:W-:Y:S01]  /*26770*/  MOV R3, 0x267a0 ;  /* 0x000267a000037802 */ /* 0x000fe20000000f00 */
[----:B------:R-:W-:Y:S02]  /*26780*/  IMAD.MOV.U32 R217, RZ, RZ, 0x1c1f ;  /* 0x00001c1fffd97424 */ /* 0x000fe400078e00ff */
[----:B-12---:R-:W-:Y:S05]  /*26790*/  CALL.REL.NOINC `($__internal_41_$__cuda_sm70_shflsync_idx_p) ;  /* 0x000024a000007944 */ /* 0x006fea0003c00000 */
[----:B------:R-:W-:Y:S01]  /*267a0*/  MOV R0, R217 ;  /* 0x000000d900007202 */ /* 0x000fe20000000f00 */
[----:B------:R-:W-:-:S05]  /*267b0*/  BRA `(.L_x_3008) ;  /* 0xfffeeea000007947 */ /* 0x000fca000383ffff */
.L_x_2839:
[----:B--2---:R-:W-:Y:S01]  /*267c0*/  MOV R2, 0x1 ;  /* 0x0000000100027802 */ /* 0x004fe20000000f00 */
[----:B------:R-:W-:Y:S01]  /*267d0*/  IMAD.MOV.U32 R216, RZ, RZ, R6 ;  /* 0x000000ffffd87224 */ /* 0x000fe200078e0006 */
[----:B------:R-:W-:Y:S01]  /*267e0*/  MOV R3, 0x26810 ;  /* 0x0002681000037802 */ /* 0x000fe20000000f00 */
[----:B------:R-:W-:Y:S03]  /*267f0*/  IMAD.MOV.U32 R217, RZ, RZ, 0x1c1f ;  /* 0x00001c1fffd97424 */ /* 0x000fe600078e00ff */
[----:B-1-3--:R-:W-:Y:S05]  /*26800*/  CALL.REL.NOINC `($__internal_41_$__cuda_sm70_shflsync_idx_p) ;  /* 0x0000243000007944 */ /* 0x00afea0003c00000 */
        /* <DEDUP_REMOVED lines=8> */
.L_x_2840:
[----:B------:R-:W-:Y:S01]  /*26890*/  MOV R2, RZ ;  /* 0x000000ff00027202 */ /* 0x000fe20000000f00 */
[----:B------:R-:W-:Y:S01]  /*268a0*/  IMAD.MOV.U32 R216, RZ, RZ, R172 ;  /* 0x000000ffffd87224 */ /* 0x000fe200078e00ac */
[----:B------:R-:W-:Y:S01]  /*268b0*/  MOV R3, 0x268e0 ;  /* 0x000268e000037802 */ /* 0x000fe20000000f00 */
[----:B------:R-:W-:Y:S02]  /*268c0*/  IMAD.MOV.U32 R217, RZ, RZ, 0x1c1f ;  /* 0x00001c1fffd97424 */ /* 0x000fe400078e00ff */
[----:B---3--:R-:W-:Y:S05]  /*268d0*/  CALL.REL.NOINC `($__internal_41_$__cuda_sm70_shflsync_idx_p) ;  /* 0x0000236000007944 */ /* 0x008fea0003c00000 */
[----:B------:R-:W-:Y:S01]  /*268e0*/  MOV R0, R217 ;  /* 0x000000d900007202 */ /* 0x000fe20000000f00 */
[----:B------:R-:W-:-:S05]  /*268f0*/  BRA `(.L_x_3010) ;  /* 0xfffef12000007947 */ /* 0x000fca000383ffff */
.L_x_2845:
[----:B------:R-:W-:Y:S01]  /*26900*/  MOV R2, 0x1 ;  /* 0x0000000100027802 */ /* 0x000fe20000000f00 */
[----:B------:R-:W-:Y:S01]  /*26910*/  IMAD.MOV.U32 R216, RZ, RZ, R172 ;  /* 0x000000ffffd87224 */ /* 0x000fe200078e00ac */
[----:B------:R-:W-:Y:S01]  /*26920*/  MOV R3, 0x26950 ;  /* 0x0002695000037802 */ /* 0x000fe20000000f00 */
[----:B------:R-:W-:Y:S02]  /*26930*/  IMAD.MOV.U32 R217, RZ, RZ, 0x1c1f ;  /* 0x00001c1fffd97424 */ /* 0x000fe400078e00ff */
[----:B-1----:R-:W-:Y:S05]  /*26940*/  CALL.REL.NOINC `($__internal_41_$__cuda_sm70_shflsync_idx_p) ;  /* 0x000022f000007944 */ /* 0x002fea0003c00000 */
[----:B------:R-:W-:Y:S01]  /*26950*/  MOV R2, R217 ;  /* 0x000000d900027202 */ /* 0x000fe20000000f00 */
[----:B------:R-:W-:-:S05]  /*26960*/  BRA `(.L_x_3011) ;  /* 0xfffef2b000007947 */ /* 0x000fca000383ffff */
.L_x_2850:
[----:B------:R-:W-:Y:S01]  /*26970*/  MOV R2, 0x2 ;  /* 0x0000000200027802 */ /* 0x000fe20000000f00 */
[----:B------:R-:W-:Y:S01]  /*26980*/  IMAD.MOV.U32 R216, RZ, RZ, R172 ;  /* 0x000000ffffd87224 */ /* 0x000fe200078e00ac */
[----:B------:R-:W-:Y:S01]  /*26990*/  MOV R3, 0x269c0 ;  /* 0x000269c000037802 */ /* 0x000fe20000000f00 */
[----:B------:R-:W-:Y:S02]  /*269a0*/  IMAD.MOV.U32 R217, RZ, RZ, 0x1c1f ;  /* 0x00001c1fffd97424 */ /* 0x000fe400078e00ff */
[----:B-12---:R-:W-:Y:S05]  /*269b0*/  CALL.REL.NOINC `($__internal_41_$__cuda_sm70_shflsync_idx_p) ;  /* 0x0000228000007944 */ /* 0x006fea0003c00000 */
[----:B------:R-:W-:Y:S01]  /*269c0*/  MOV R105, R217 ;  /* 0x000000d900697202 */ /* 0x000fe20000000f00 */
[----:B------:R-:W-:-:S05]  /*269d0*/  BRA `(.L_x_3012) ;  /* 0xfffef44000007947 */ /* 0x000fca000383ffff */
.L_x_2855:
[----:B------:R-:W-:Y:S01]  /*269e0*/  MOV R2, 0x3 ;  /* 0x0000000300027802 */ /* 0x000fe20000000f00 */
[----:B------:R-:W-:Y:S01]  /*269f0*/  IMAD.MOV.U32 R216, RZ, RZ, R172 ;  /* 0x000000ffffd87224 */ /* 0x000fe200078e00ac */
[----:B------:R-:W-:Y:S01]  /*26a00*/  MOV R3, 0x26a30 ;  /* 0x00026a3000037802 */ /* 0x000fe20000000f00 */
[----:B------:R-:W-:Y:S02]  /*26a10*/  IMAD.MOV.U32 R217, RZ, RZ, 0x1c1f ;  /* 0x00001c1fffd97424 */ /* 0x000fe400078e00ff */
[----:B-123--:R-:W-:Y:S05]  /*26a20*/  CALL.REL.NOINC `($__internal_41_$__cuda_sm70_shflsync_idx_p) ;  /* 0x0000221000007944 */ /* 0x00efea0003c00000 */
[----:B------:R-:W-:Y:S01]  /*26a30*/  MOV R3, R217 ;  /* 0x000000d900037202 */ /* 0x000fe20000000f00 */
[----:B------:R-:W-:-:S05]  /*26a40*/  BRA `(.L_x_3013) ;  /* 0xffff011000007947 */ /* 0x000fca000383ffff */
.L_x_2860:
[----:B------:R-:W-:Y:S02]  /*26a50*/  MOV R0, 0x2 ;  /* 0x0000000200007802 */ /* 0x000fe40000000f00 */
[----:B------:R-:W-:Y:S02]  /*26a60*/  MOV R2, 0x26a80 ;  /* 0x00026a8000027802 */ /* 0x000fe40000000f00 */
[----:B--234-:R-:W-:Y:S05]  /*26a70*/  CALL.REL.NOINC `($__internal_40_$__cuda_sm70_shflsync_bfly_p) ;  /* 0x0000216000007944 */ /* 0x01cfea0003c00000 */
[----:B------:R-:W-:-:S05]  /*26a80*/  BRA `(.L_x_3014) ;  /* 0xffff08b000007947 */ /* 0x000fca000383ffff */
.L_x_2861:
[----:B------:R-:W-:Y:S02]  /*26a90*/  MOV R0, 0x1 ;  /* 0x0000000100007802 */ /* 0x000fe40000000f00 */
[----:B------:R-:W-:Y:S02]  /*26aa0*/  MOV R2, 0x26ac0 ;  /* 0x00026ac000027802 */ /* 0x000fe40000000f00 */
[----:B---34-:R-:W-:Y:S05]  /*26ab0*/  CALL.REL.NOINC `($__internal_40_$__cuda_sm70_shflsync_bfly_p) ;  /* 0x0000212000007944 */ /* 0x018fea0003c00000 */
[----:B------:R-:W-:Y:S01]  /*26ac0*/  FMNMX.FTZ R105, R4, R0, !PT ;  /* 0x0000000004697209 */ /* 0x000fe20007810000 */
[----:B------:R-:W-:Y:S01]  /*26ad0*/  IMAD.MOV.U32 R4, RZ, RZ, R5 ;  /* 0x000000ffff047224 */ /* 0x000fe200078e0005 */
[----:B------:R-:W-:Y:S01]  /*26ae0*/  MOV R2, 0x26b10 ;  /* 0x00026b1000027802 */ /* 0x000fe20000000f00 */
[----:B------:R-:W-:Y:S02]  /*26af0*/  IMAD.MOV.U32 R0, RZ, RZ, 0x2 ;  /* 0x00000002ff007424 */ /* 0x000fe400078e00ff */
[----:B------:R-:W-:Y:S05]  /*26b00*/  CALL.REL.NOINC `($__internal_40_$__cuda_sm70_shflsync_bfly_p) ;  /* 0x000020d000007944 */ /* 0x000fea0003c00000 */
[----:B------:R-:W-:Y:S01]  /*26b10*/  FMNMX.FTZ R4, R5, R0, !PT ;  /* 0x0000000005047209 */ /* 0x000fe20007810000 */
[----:B------:R-:W-:Y:S01]  /*26b20*/  IMAD.MOV.U32 R0, RZ, RZ, 0x1 ;  /* 0x00000001ff007424 */ /* 0x000fe200078e00ff */
[----:B------:R-:W-:Y:S02]  /*26b30*/  MOV R2, 0x26b50 ;  /* 0x00026b5000027802 */ /* 0x000fe40000000f00 */
        /* <DEDUP_REMOVED lines=19> */
[----:B------:R-:W-:-:S05]  /*26c70*/  BRA `(.L_x_3015) ;  /* 0xffff07b000007947 */ /* 0x000fca000383ffff */
.L_x_2870:
[----:B------:R-:W-:Y:S01]  /*26c80*/  MOV R2, RZ ;  /* 0x000000ff00027202 */ /* 0x000fe20000000f00 */
[----:B------:R-:W-:Y:S01]  /*26c90*/  IMAD.MOV.U32 R216, RZ, RZ, R8 ;  /* 0x000000ffffd87224 */ /* 0x000fe200078e0008 */
[----:B------:R-:W-:Y:S01]  /*26ca0*/  MOV R3, 0x26cd0 ;  /* 0x00026cd000037802 */ /* 0x000fe20000000f00 */
[----:B------:R-:W-:Y:S02]  /*26cb0*/  IMAD.MOV.U32 R217, RZ, RZ, 0x1c1f ;  /* 0x00001c1fffd97424 */ /* 0x000fe400078e00ff */
[----:B------:R-:W-:Y:S05]  /*26cc0*/  CALL.REL.NOINC `($__internal_41_$__cuda_sm70_shflsync_idx_p) ;  /* 0x00001f7000007944 */ /* 0x000fea0003c00000 */
[----:B------:R-:W-:Y:S01]  /*26cd0*/  MOV R4, R217 ;  /* 0x000000d900047202 */ /* 0x000fe20000000f00 */
[----:B------:R-:W-:-:S05]  /*26ce0*/  BRA `(.L_x_3016) ;  /* 0xffff247000007947 */ /* 0x000fca000383ffff */
.L_x_2871:
[----:B------:R-:W-:Y:S01]  /*26cf0*/  MOV R2, RZ ;  /* 0x000000ff00027202 */ /* 0x000fe20000000f00 */
[----:B------:R-:W-:Y:S01]  /*26d00*/  IMAD.MOV.U32 R216, RZ, RZ, R9 ;  /* 0x000000ffffd87224 */ /* 0x000fe200078e0009 */
[----:B------:R-:W-:Y:S01]  /*26d10*/  MOV R3, 0x26d40 ;  /* 0x00026d4000037802 */ /* 0x000fe20000000f00 */
[----:B------:R-:W-:Y:S02]  /*26d20*/  IMAD.MOV.U32 R217, RZ, RZ, 0x1c1f ;  /* 0x00001c1fffd97424 */ /* 0x000fe400078e00ff */
[----:B-12---:R-:W-:Y:S05]  /*26d30*/  CALL.REL.NOINC `($__internal_41_$__cuda_sm70_shflsync_idx_p) ;  /* 0x00001f0000007944 */ /* 0x006fea0003c00000 */
[----:B------:R-:W-:Y:S01]  /*26d40*/  MOV R0, R217 ;  /* 0x000000d900007202 */ /* 0x000fe20000000f00 */
[----:B------:R-:W-:-:S05]  /*26d50*/  BRA `(.L_x_3017) ;  /* 0xffff242000007947 */ /* 0x000fca000383ffff */
.L_x_2872:
        /* <DEDUP_REMOVED lines=13> */
.L_x_2875:
[----:B------:R-:W-:Y:S01]  /*26e30*/  MOV R2, RZ ;  /* 0x000000ff00027202 */ /* 0x000fe20000000f00 */
[----:B------:R-:W-:Y:S01]  /*26e40*/  IMAD.MOV.U32 R216, RZ, RZ, R172 ;  /* 0x000000ffffd87224 */ /* 0x000fe200078e00ac */
[----:B------:R-:W-:Y:S01]  /*26e50*/  MOV R3, 0x26e80 ;  /* 0x00026e8000037802 */ /* 0x000fe20000000f00 */
[----:B------:R-:W-:Y:S02]  /*26e60*/  IMAD.MOV.U32 R217, RZ, RZ, 0x1c1f ;  /* 0x00001c1fffd97424 */ /* 0x000fe400078e00ff */
[----:B------:R-:W-:Y:S05]  /*26e70*/  CALL.REL.NOINC `($__internal_41_$__cuda_sm70_shflsync_idx_p) ;  /* 0x00001dc000007944 */ /* 0x000fea0003c00000 */
[----:B------:R-:W-:Y:S01]  /*26e80*/  MOV R4, R217 ;  /* 0x000000d900047202 */ /* 0x000fe20000000f00 */
[----:B------:R-:W-:-:S05]  /*26e90*/  BRA `(.L_x_3019) ;  /* 0xffff2e2000007947 */ /* 0x000fca000383ffff */
.L_x_2876:
[----:B------:R-:W-:Y:S01]  /*26ea0*/  MOV R2, RZ ;  /* 0x000000ff00027202 */ /* 0x000fe20000000f00 */
[----:B------:R-:W-:Y:S01]  /*26eb0*/  IMAD.MOV.U32 R216, RZ, RZ, R173 ;  /* 0x000000ffffd87224 */ /* 0x000fe200078e00ad */
[----:B------:R-:W-:Y:S01]  /*26ec0*/  MOV R3, 0x26ef0 ;  /* 0x00026ef000037802 */ /* 0x000fe20000000f00 */
[----:B------:R-:W-:Y:S02]  /*26ed0*/  IMAD.MOV.U32 R217, RZ, RZ, 0x1c1f ;  /* 0x00001c1fffd97424 */ /* 0x000fe400078e00ff */
[----:B-12---:R-:W-:Y:S05]  /*26ee0*/  CALL.REL.NOINC `($__internal_41_$__cuda_sm70_shflsync_idx_p) ;  /* 0x00001d5000007944 */ /* 0x006fea0003c00000 */
[----:B------:R-:W-:Y:S01]  /*26ef0*/  MOV R0, R217 ;  /* 0x000000d900007202 */ /* 0x000fe20000000f00 */
[----:B------:R-:W-:-:S05]  /*26f00*/  BRA `(.L_x_3020) ;  /* 0xffff2dd000007947 */ /* 0x000fca000383ffff */
.L_x_2877:
        /* <DEDUP_REMOVED lines=13> */
.L_x_2878:
[----:B------:R-:W-:Y:S02]  /*26fe0*/  MOV R0, 0x2 ;  /* 0x0000000200007802 */ /* 0x000fe40000000f00 */
[----:B------:R-:W-:Y:S02]  /*26ff0*/  MOV R2, 0x27010 ;  /* 0x0002701000027802 */ /* 0x000fe40000000f00 */
[----:B---3--:R-:W-:Y:S05]  /*27000*/  CALL.REL.NOINC `($__internal_40_$__cuda_sm70_shflsync_bfly_p) ;  /* 0x00001bd000007944 */ /* 0x008fea0003c00000 */
[----:B------:R-:W-:-:S05]  /*27010*/  BRA `(.L_x_3022) ;  /* 0xffff32c000007947 */ /* 0x000fca000383ffff */
.L_x_2879:
[----:B------:R-:W-:Y:S02]  /*27020*/  MOV R0, 0x1 ;  /* 0x0000000100007802 */ /* 0x000fe40000000f00 */
[----:B------:R-:W-:Y:S02]  /*27030*/  MOV R2, 0x27050 ;  /* 0x0002705000027802 */ /* 0x000fe40000000f00 */
[----:B---3--:R-:W-:Y:S05]  /*27040*/  CALL.REL.NOINC `($__internal_40_$__cuda_sm70_shflsync_bfly_p) ;  /* 0x00001b9000007944 */ /* 0x008fea0003c00000 */
        /* <DEDUP_REMOVED lines=28> */
.L_x_2882:
[----:B-1--4-:R-:W-:Y:S01]  /*27210*/  MOV R2, RZ ;  /* 0x000000ff00027202 */ /* 0x012fe20000000f00 */
[----:B------:R-:W-:Y:S01]  /*27220*/  IMAD.MOV.U32 R216, RZ, RZ, R6 ;  /* 0x000000ffffd87224 */ /* 0x000fe200078e0006 */
[----:B------:R-:W-:Y:S01]  /*27230*/  MOV R3, 0x27260 ;  /* 0x0002726000037802 */ /* 0x000fe20000000f00 */
[----:B------:R-:W-:Y:S02]  /*27240*/  IMAD.MOV.U32 R217, RZ, RZ, 0x1c1f ;  /* 0x00001c1fffd97424 */ /* 0x000fe400078e00ff */
[----:B------:R-:W-:Y:S05]  /*27250*/  CALL.REL.NOINC `($__internal_41_$__cuda_sm70_shflsync_idx_p) ;  /* 0x000019e000007944 */ /* 0x000fea0003c00000 */
[----:B------:R-:W-:Y:S01]  /*27260*/  MOV R0, R217 ;  /* 0x000000d900007202 */ /* 0x000fe20000000f00 */
[----:B------:R-:W-:-:S05]  /*27270*/  BRA `(.L_x_3024) ;  /* 0xffff4b4000007947 */ /* 0x000fca000383ffff */
.L_x_2885:
[----:B-1----:R-:W-:Y:S01]  /*27280*/  MOV R2, 0x1 ;  /* 0x0000000100027802 */ /* 0x002fe20000000f00 */
[----:B------:R-:W-:Y:S01]  /*27290*/  IMAD.MOV.U32 R216, RZ, RZ, R6 ;  /* 0x000000ffffd87224 */ /* 0x000fe200078e0006 */
[----:B------:R-:W-:Y:S01]  /*272a0*/  MOV R3, 0x272d0 ;  /* 0x000272d000037802 */ /* 0x000fe20000000f00 */
[----:B------:R-:W-:Y:S02]  /*272b0*/  IMAD.MOV.U32 R217, RZ, RZ, 0x1c1f ;  /* 0x00001c1fffd97424 */ /* 0x000fe400078e00ff */
[----:B------:R-:W-:Y:S05]  /*272c0*/  CALL.REL.NOINC `($__internal_41_$__cuda_sm70_shflsync_idx_p) ;  /* 0x0000197000007944 */ /* 0x000fea0003c00000 */
        /* <DEDUP_REMOVED lines=8> */
.L_x_2888:
[----:B------:R-:W-:Y:S01]  /*27350*/  MOV R2, RZ ;  /* 0x000000ff00027202 */ /* 0x000fe20000000f00 */
[----:B------:R-:W-:Y:S01]  /*27360*/  IMAD.MOV.U32 R216, RZ, RZ, R6 ;  /* 0x000000ffffd87224 */ /* 0x000fe200078e0006 */
[----:B------:R-:W-:Y:S01]  /*27370*/  MOV R3, 0x273a0 ;  /* 0x000273a000037802 */ /* 0x000fe20000000f00 */
[----:B------:R-:W-:Y:S02]  /*27380*/  IMAD.MOV.U32 R217, RZ, RZ, 0x1c1f ;  /* 0x00001c1fffd97424 */ /* 0x000fe400078e00ff */
[----:B------:R-:W-:Y:S05]  /*27390*/  CALL.REL.NOINC `($__internal_41_$__cuda_sm70_shflsync_idx_p) ;  /* 0x000018a000007944 */ /* 0x000fea0003c00000 */
[----:B------:R-:W-:Y:S01]  /*273a0*/  MOV R4, R217 ;  /* 0x000000d900047202 */ /* 0x000fe20000000f00 */
[----:B------:R-:W-:-:S05]  /*273b0*/  BRA `(.L_x_3026) ;  /* 0xffff555000007947 */ /* 0x000fca000383ffff */
.L_x_2889:
[----:B------:R-:W-:Y:S01]  /*273c0*/  MOV R2, RZ ;  /* 0x000000ff00027202 */ /* 0x000fe20000000f00 */
[----:B------:R-:W-:Y:S01]  /*273d0*/  IMAD.MOV.U32 R216, RZ, RZ, R104 ;  /* 0x000000ffffd87224 */ /* 0x000fe200078e0068 */
[----:B------:R-:W-:Y:S01]  /*273e0*/  MOV R3, 0x27410 ;  /* 0x0002741000037802 */ /* 0x000fe20000000f00 */
[----:B------:R-:W-:Y:S02]  /*273f0*/  IMAD.MOV.U32 R217, RZ, RZ, 0x1c1f ;  /* 0x00001c1fffd97424 */ /* 0x000fe400078e00ff */
[----:B-12---:R-:W-:Y:S05]  /*27400*/  CALL.REL.NOINC `($__internal_41_$__cuda_sm70_shflsync_idx_p) ;  /* 0x0000183000007944 */ /* 0x006fea0003c00000 */
[----:B------:R-:W-:Y:S01]  /*27410*/  MOV R0, R217 ;  /* 0x000000d900007202 */ /* 0x000fe20000000f00 */
[----:B------:R-:W-:-:S05]  /*27420*/  BRA `(.L_x_3027) ;  /* 0xffff550000007947 */ /* 0x000fca000383ffff */
.L_x_2890:
        /* <DEDUP_REMOVED lines=13> */
.L_x_2891:
[----:B------:R-:W-:Y:S01]  /*27500*/  MOV R2, RZ ;  /* 0x000000ff00027202 */ /* 0x000fe20000000f00 */
[----:B------:R-:W-:Y:S01]  /*27510*/  IMAD.MOV.U32 R216, RZ, RZ, R172 ;  /* 0x000000ffffd87224 */ /* 0x000fe200078e00ac */
[----:B------:R-:W-:Y:S01]  /*27520*/  MOV R3, 0x27550 ;  /* 0x0002755000037802 */ /* 0x000fe20000000f00 */
[----:B------:R-:W-:Y:S02]  /*27530*/  IMAD.MOV.U32 R217, RZ, RZ, 0x1c1f ;  /* 0x00001c1fffd97424 */ /* 0x000fe400078e00ff */
[----:B---34-:R-:W-:Y:S05]  /*27540*/  CALL.REL.NOINC `($__internal_41_$__cuda_sm70_shflsync_idx_p) ;  /* 0x000016f000007944 */ /* 0x018fea0003c00000 */
[----:B------:R-:W-:Y:S01]  /*27550*/  MOV R0, R217 ;  /* 0x000000d900007202 */ /* 0x000fe20000000f00 */
[----:B------:R-:W-:-:S05]  /*27560*/  BRA `(.L_x_3029) ;  /* 0xffff568000007947 */ /* 0x000fca000383ffff */
.L_x_2896:
[----:B------:R-:W-:Y:S01]  /*27570*/  MOV R2, 0x1 ;  /* 0x0000000100027802 */ /* 0x000fe20000000f00 */
[----:B------:R-:W-:Y:S01]  /*27580*/  IMAD.MOV.U32 R216, RZ, RZ, R172 ;  /* 0x000000ffffd87224 */ /* 0x000fe200078e00ac */
[----:B------:R-:W-:Y:S01]  /*27590*/  MOV R3, 0x275c0 ;  /* 0x000275c000037802 */ /* 0x000fe20000000f00 */
[----:B------:R-:W-:Y:S02]  /*275a0*/  IMAD.MOV.U32 R217, RZ, RZ, 0x1c1f ;  /* 0x00001c1fffd97424 */ /* 0x000fe400078e00ff */
[----:B-1----:R-:W-:Y:S05]  /*275b0*/  CALL.REL.NOINC `($__internal_41_$__cuda_sm70_shflsync_idx_p) ;  /* 0x0000168000007944 */ /* 0x002fea0003c00000 */
[----:B------:R-:W-:Y:S01]  /*275c0*/  MOV R2, R217 ;  /* 0x000000d900027202 */ /* 0x000fe20000000f00 */
[----:B------:R-:W-:-:S05]  /*275d0*/  BRA `(.L_x_3030) ;  /* 0xffff581000007947 */ /* 0x000fca000383ffff */
.L_x_2901:
[----:B------:R-:W-:Y:S01]  /*275e0*/  MOV R2, 0x2 ;  /* 0x0000000200027802 */ /* 0x000fe20000000f00 */
[----:B------:R-:W-:Y:S01]  /*275f0*/  IMAD.MOV.U32 R216, RZ, RZ, R172 ;  /* 0x000000ffffd87224 */ /* 0x000fe200078e00ac */
[----:B------:R-:W-:Y:S01]  /*27600*/  MOV R3, 0x27630 ;  /* 0x0002763000037802 */ /* 0x000fe20000000f00 */
[----:B------:R-:W-:Y:S02]  /*27610*/  IMAD.MOV.U32 R217, RZ, RZ, 0x1c1f ;  /* 0x00001c1fffd97424 */ /* 0x000fe400078e00ff */
[----:B-12---:R-:W-:Y:S05]  /*27620*/  CALL.REL.NOINC `($__internal_41_$__cuda_sm70_shflsync_idx_p) ;  /* 0x0000161000007944 */ /* 0x006fea0003c00000 */
[----:B------:R-:W-:Y:S01]  /*27630*/  MOV R105, R217 ;  /* 0x000000d900697202 */ /* 0x000fe20000000f00 */
[----:B------:R-:W-:-:S05]  /*27640*/  BRA `(.L_x_3031) ;  /* 0xffff59a000007947 */ /* 0x000fca000383ffff */
.L_x_2906:
[----:B------:R-:W-:Y:S01]  /*27650*/  MOV R2, 0x3 ;  /* 0x0000000300027802 */ /* 0x000fe20000000f00 */
[----:B------:R-:W-:Y:S01]  /*27660*/  IMAD.MOV.U32 R216, RZ, RZ, R172 ;  /* 0x000000ffffd87224 */ /* 0x000fe200078e00ac */
[----:B------:R-:W-:Y:S01]  /*27670*/  MOV R3, 0x276a0 ;  /* 0x000276a000037802 */ /* 0x000fe20000000f00 */
[----:B------:R-:W-:Y:S02]  /*27680*/  IMAD.MOV.U32 R217, RZ, RZ, 0x1c1f ;  /* 0x00001c1fffd97424 */ /* 0x000fe400078e00ff */
[----:B-123--:R-:W-:Y:S05]  /*27690*/  CALL.REL.NOINC `($__internal_41_$__cuda_sm70_shflsync_idx_p) ;  /* 0x000015a000007944 */ /* 0x00efea0003c00000 */
[----:B------:R-:W-:Y:S01]  /*276a0*/  MOV R3, R217 ;  /* 0x000000d900037202 */ /* 0x000fe20000000f00 */
[----:B------:R-:W-:-:S05]  /*276b0*/  BRA `(.L_x_3032) ;  /* 0xffff667000007947 */ /* 0x000fca000383ffff */
.L_x_2911:
[----:B------:R-:W-:Y:S02]  /*276c0*/  MOV R0, 0x2 ;  /* 0x0000000200007802 */ /* 0x000fe40000000f00 */
[----:B------:R-:W-:Y:S02]  /*276d0*/  MOV R2, 0x276f0 ;  /* 0x000276f000027802 */ /* 0x000fe40000000f00 */
[----:B--234-:R-:W-:Y:S05]  /*276e0*/  CALL.REL.NOINC `($__internal_40_$__cuda_sm70_shflsync_bfly_p) ;  /* 0x000014f000007944 */ /* 0x01cfea0003c00000 */
[----:B------:R-:W-:-:S05]  /*276f0*/  BRA `(.L_x_3033) ;  /* 0xffff6e1000007947 */ /* 0x000fca000383ffff */
.L_x_2912:
        /* <DEDUP_REMOVED lines=31> */
.L_x_2914:
[----:B------:R-:W-:Y:S01]  /*278f0*/  IMAD.MOV.U32 R4, RZ, RZ, R215 ;  /* 0x000000ffff047224 */ /* 0x000fe200078e00d7 */
[----:B------:R-:W-:-:S02]  /*27900*/  MOV R0, 0x2 ;  /* 0x0000000200007802 */ /* 0x000fc40000000f00 */
[----:B------:R-:W-:Y:S02]  /*27910*/  MOV R2, 0x27930 ;  /* 0x0002793000027802 */ /* 0x000fe40000000f00 */
[----:B-1----:R-:W-:Y:S05]  /*27920*/  CALL.REL.NOINC `($__internal_40_$__cuda_sm70_shflsync_bfly_p) ;  /* 0x000012b000007944 */ /* 0x002fea0003c00000 */
[----:B------:R-:W-:Y:S05]  /*27930*/  BRA `(.L_x_3035) ;  /* 0xffff858000007947 */ /* 0x000fea000383ffff */
.L_x_2915:
[----:B------:R-:W-:Y:S02]  /*27940*/  MOV R0, 0x1 ;  /* 0x0000000100007802 */ /* 0x000fe40000000f00 */
[----:B------:R-:W-:Y:S02]  /*27950*/  MOV R2, 0x27970 ;  /* 0x0002797000027802 */ /* 0x000fe40000000f00 */
[----:B-12---:R-:W-:Y:S05]  /*27960*/  CALL.REL.NOINC `($__internal_40_$__cuda_sm70_shflsync_bfly_p) ;  /* 0x0000127000007944 */ /* 0x006fea0003c00000 */
[----:B------:R-:W-:Y:S01]  /*27970*/  FADD.FTZ R10, R4, R0 ;  /* 0x00000000040a7221 */ /* 0x000fe20000010000 */
[----:B------:R-:W-:Y:S02]  /*27980*/  MOV R4, R214 ;  /* 0x000000d600047202 */ /* 0x000fe40000000f00 */
[----:B------:R-:W-:Y:S02]  /*27990*/  MOV R0, 0x2 ;  /* 0x0000000200007802 */ /* 0x000fe40000000f00 */
[----:B------:R-:W-:Y:S02]  /*279a0*/  MOV R2, 0x279c0 ;  /* 0x000279c000027802 */ /* 0x000fe40000000f00 */
[----:B------:R-:W-:Y:S05]  /*279b0*/  CALL.REL.NOINC `($__internal_40_$__cuda_sm70_shflsync_bfly_p) ;  /* 0x0000122000007944 */ /* 0x000fea0003c00000 */
[----:B------:R-:W-:Y:S01]  /*279c0*/  FADD.FTZ R4, R214, R0 ;  /* 0x00000000d6047221 */ /* 0x000fe20000010000 */
[----:B------:R-:W-:Y:S02]  /*279d0*/  MOV R0, 0x1 ;  /* 0x0000000100007802 */ /* 0x000fe40000000f00 */
[----:B------:R-:W-:-:S02]  /*279e0*/  MOV R2, 0x27a00 ;  /* 0x00027a0000027802 */ /* 0x000fc40000000f00 */
[----:B------:R-:W-:Y:S05]  /*279f0*/  CALL.REL.NOINC `($__internal_40_$__cuda_sm70_shflsync_bfly_p) ;  /* 0x000011e000007944 */ /* 0x000fea0003c00000 */
[----:B------:R-:W-:Y:S01]  /*27a00*/  FADD.FTZ R9, R4, R0 ;  /* 0x0000000004097221 */ /* 0x000fe20000010000 */
[----:B------:R-:W-:-:S02]  /*27a10*/  MOV R4, R232 ;  /* 0x000000e800047202 */ /* 0x000fc40000000f00 */
[----:B------:R-:W-:Y:S02]  /*27a20*/  MOV R0, 0x2 ;  /* 0x0000000200007802 */ /* 0x000fe40000000f00 */
[----:B------:R-:W-:Y:S02]  /*27a30*/  MOV R2, 0x27a50 ;  /* 0x00027a5000027802 */ /* 0x000fe40000000f00 */
[----:B------:R-:W-:Y:S05]  /*27a40*/  CALL.REL.NOINC `($__internal_40_$__cuda_sm70_shflsync_bfly_p) ;  /* 0x0000119000007944 */ /* 0x000fea0003c00000 */
[----:B------:R-:W-:Y:S01]  /*27a50*/  FADD.FTZ R8, R232, R0 ;  /* 0x00000000e8087221 */ /* 0x000fe20000010000 */
[----:B------:R-:W-:Y:S02]  /*27a60*/  MOV R0, 0x1 ;  /* 0x0000000100007802 */ /* 0x000fe40000000f00 */
[----:B------:R-:W-:Y:S02]  /*27a70*/  MOV R2, 0x27aa0 ;  /* 0x00027aa000027802 */ /* 0x000fe40000000f00 */
[----:B------:R-:W-:Y:S02]  /*27a80*/  MOV R4, R8 ;  /* 0x0000000800047202 */ /* 0x000fe40000000f00 */
[----:B------:R-:W-:Y:S05]  /*27a90*/  CALL.REL.NOINC `($__internal_40_$__cuda_sm70_shflsync_bfly_p) ;  /* 0x0000114000007944 */ /* 0x000fea0003c00000 */
[----:B------:R-:W-:Y:S01]  /*27aa0*/  FADD.FTZ R8, R8, R0 ;  /* 0x0000000008087221 */ /* 0x000fe20000010000 */
[----:B------:R-:W-:Y:S02]  /*27ab0*/  MOV R4, R233 ;  /* 0x000000e900047202 */ /* 0x000fe40000000f00 */
[----:B------:R-:W-:-:S02]  /*27ac0*/  MOV R0, 0x2 ;  /* 0x0000000200007802 */ /* 0x000fc40000000f00 */
[----:B------:R-:W-:Y:S02]  /*27ad0*/  MOV R2, 0x27af0 ;  /* 0x00027af000027802 */ /* 0x000fe40000000f00 */
[----:B------:R-:W-:Y:S05]  /*27ae0*/  CALL.REL.NOINC `($__internal_40_$__cuda_sm70_shflsync_bfly_p) ;  /* 0x000010f000007944 */ /* 0x000fea0003c00000 */
[----:B------:R-:W-:Y:S01]  /*27af0*/  FADD.FTZ R11, R233, R0 ;  /* 0x00000000e90b7221 */ /* 0x000fe20000010000 */
[----:B------:R-:W-:Y:S02]  /*27b00*/  MOV R0, 0x1 ;  /* 0x0000000100007802 */ /* 0x000fe40000000f00 */
[----:B------:R-:W-:Y:S02]  /*27b10*/  MOV R2, 0x27b40 ;  /* 0x00027b4000027802 */ /* 0x000fe40000000f00 */
[----:B------:R-:W-:Y:S02]  /*27b20*/  MOV R4, R11 ;  /* 0x0000000b00047202 */ /* 0x000fe40000000f00 */
[----:B------:R-:W-:Y:S05]  /*27b30*/  CALL.REL.NOINC `($__internal_40_$__cuda_sm70_shflsync_bfly_p) ;  /* 0x000010a000007944 */ /* 0x000fea0003c00000 */
[----:B------:R-:W-:Y:S01]  /*27b40*/  MOV R12, R0 ;  /* 0x00000000000c7202 */ /* 0x000fe20000000f00 */
[----:B------:R-:W-:Y:S05]  /*27b50*/  BRA `(.L_x_3036) ;  /* 0xffff845000007947 */ /* 0x000fea000383ffff */
.L_x_2922:
[----:B--23--:R-:W-:Y:S01]  /*27b60*/  IMAD.MOV.U32 R216, RZ, RZ, R5 ;  /* 0x000000ffffd87224 */ /* 0x00cfe200078e0005 */
[----:B------:R-:W-:Y:S01]  /*27b70*/  MOV R2, RZ ;  /* 0x000000ff00027202 */ /* 0x000fe20000000f00 */
[----:B------:R-:W-:Y:S01]  /*27b80*/  IMAD.MOV.U32 R217, RZ, RZ, 0x1c1f ;  /* 0x00001c1fffd97424 */ /* 0x000fe200078e00ff */
[----:B------:R-:W-:Y:S02]  /*27b90*/  MOV R3, 0x27bb0 ;  /* 0x00027bb000037802 */ /* 0x000fe40000000f00 */
[----:B-1--4-:R-:W-:Y:S05]  /*27ba0*/  CALL.REL.NOINC `($__internal_41_$__cuda_sm70_shflsync_idx_p) ;  /* 0x0000109000007944 */ /* 0x012fea0003c00000 */
[----:B------:R-:W-:Y:S01]  /*27bb0*/  MOV R6, R217 ;  /* 0x000000d900067202 */ /* 0x000fe20000000f00 */
[----:B------:R-:W-:Y:S05]  /*27bc0*/  BRA `(.L_x_3037) ;  /* 0xffff9e6000007947 */ /* 0x000fea000383ffff */
.L_x_2923:
[----:B------:R-:W-:Y:S01]  /*27bd0*/  IMAD.MOV.U32 R216, RZ, RZ, R12 ;  /* 0x000000ffffd87224 */ /* 0x000fe200078e000c */
[----:B------:R-:W-:Y:S01]  /*27be0*/  MOV R2, RZ ;  /* 0x000000ff00027202 */ /* 0x000fe20000000f00 */
[----:B------:R-:W-:Y:S01]  /*27bf0*/  IMAD.MOV.U32 R217, RZ, RZ, 0x1c1f ;  /* 0x00001c1fffd97424 */ /* 0x000fe200078e00ff */
[----:B------:R-:W-:-:S02]  /*27c00*/  MOV R3, 0x27c20 ;  /* 0x00027c2000037802 */ /* 0x000fc40000000f00 */
[----:B-1234-:R-:W-:Y:S05]  /*27c10*/  CALL.REL.NOINC `($__internal_41_$__cuda_sm70_shflsync_idx_p) ;  /* 0x0000102000007944 */ /* 0x01efea0003c00000 */
[----:B------:R-:W-:Y:S01]  /*27c20*/  MOV R2, R217 ;  /* 0x000000d900027202 */ /* 0x000fe20000000f00 */
[----:B------:R-:W-:Y:S05]  /*27c30*/  BRA `(.L_x_3038) ;  /* 0xffff9e1000007947 */ /* 0x000fea000383ffff */
.L_x_2926:
[----:B------:R-:W-:Y:S01]  /*27c40*/  IMAD.MOV.U32 R216, RZ, RZ, R5 ;  /* 0x000000ffffd87224 */ /* 0x000fe200078e0005 */
[----:B-1--4-:R-:W-:Y:S01]  /*27c50*/  MOV R2, 0x1 ;  /* 0x0000000100027802 */ /* 0x012fe20000000f00 */
[----:B------:R-:W-:Y:S01]  /*27c60*/  IMAD.MOV.U32 R217, RZ, RZ, 0x1c1f ;  /* 0x00001c1fffd97424 */ /* 0x000fe200078e00ff */
[----:B------:R-:W-:-:S02]  /*27c70*/  MOV R3, 0x27c90 ;  /* 0x00027c9000037802 */ /* 0x000fc40000000f00 */
[----:B--23--:R-:W-:Y:S05]  /*27c80*/  CALL.REL.NOINC `($__internal_41_$__cuda_sm70_shflsync_idx_p) ;  /* 0x00000fb000007944 */ /* 0x00cfea0003c00000 */
        /* <DEDUP_REMOVED lines=8> */
.L_x_2929:
[----:B------:R-:W-:Y:S01]  /*27d10*/  IMAD.MOV.U32 R216, RZ, RZ, R5 ;  /* 0x000000ffffd87224 */ /* 0x000fe200078e0005 */
[----:B-1----:R-:W-:Y:S01]  /*27d20*/  MOV R2, 0x2 ;  /* 0x0000000200027802 */ /* 0x002fe20000000f00 */
[----:B------:R-:W-:Y:S01]  /*27d30*/  IMAD.MOV.U32 R217, RZ, RZ, 0x1c1f ;  /* 0x00001c1fffd97424 */ /* 0x000fe200078e00ff */
[----:B------:R-:W-:Y:S02]  /*27d40*/  MOV R3, 0x27d60 ;  /* 0x00027d6000037802 */ /* 0x000fe40000000f00 */
[----:B--23--:R-:W-:Y:S05]  /*27d50*/  CALL.REL.NOINC `($__internal_41_$__cuda_sm70_shflsync_idx_p) ;  /* 0x00000ee000007944 */ /* 0x00cfea0003c00000 */
[----:B------:R-:W-:Y:S01]  /*27d60*/  MOV R6, R217 ;  /* 0x000000d900067202 */ /* 0x000fe20000000f00 */
[----:B------:R-:W-:Y:S05]  /*27d70*/  BRA `(.L_x_3040) ;  /* 0xffff9fb000007947 */ /* 0x000fea000383ffff */
.L_x_2930:
[----:B------:R-:W-:Y:S01]  /*27d80*/  IMAD.MOV.U32 R216, RZ, RZ, R12 ;  /* 0x000000ffffd87224 */ /* 0x000fe200078e000c */
[----:B-1----:R-:W-:Y:S01]  /*27d90*/  MOV R2, 0x2 ;  /* 0x0000000200027802 */ /* 0x002fe20000000f00 */
[----:B------:R-:W-:Y:S01]  /*27da0*/  IMAD.MOV.U32 R217, RZ, RZ, 0x1c1f ;  /* 0x00001c1fffd97424 */ /* 0x000fe200078e00ff */
[----:B------:R-:W-:Y:S02]  /*27db0*/  MOV R3, 0x27dd0 ;  /* 0x00027dd000037802 */ /* 0x000fe40000000f00 */
[----:B--234-:R-:W-:Y:S05]  /*27dc0*/  CALL.REL.NOINC `($__internal_41_$__cuda_sm70_shflsync_idx_p) ;  /* 0x00000e7000007944 */ /* 0x01cfea0003c00000 */
[----:B------:R-:W-:Y:S01]  /*27dd0*/  MOV R2, R217 ;  /* 0x000000d900027202 */ /* 0x000fe20000000f00 */
[----:B------:R-:W-:Y:S05]  /*27de0*/  BRA `(.L_x_3041) ;  /* 0xffff9f6000007947 */ /* 0x000fea000383ffff */
.L_x_2933:
[----:B------:R-:W-:Y:S01]  /*27df0*/  IMAD.MOV.U32 R216, RZ, RZ, R5 ;  /* 0x000000ffffd87224 */ /* 0x000fe200078e0005 */
[----:B-12---:R-:W-:Y:S01]  /*27e00*/  MOV R2, 0x3 ;  /* 0x0000000300027802 */ /* 0x006fe20000000f00 */
[----:B------:R-:W-:Y:S01]  /*27e10*/  IMAD.MOV.U32 R217, RZ, RZ, 0x1c1f ;  /* 0x00001c1fffd97424 */ /* 0x000fe200078e00ff */
[----:B------:R-:W-:-:S02]  /*27e20*/  MOV R3, 0x27e40 ;  /* 0x00027e4000037802 */ /* 0x000fc40000000f00 */
[----:B---34-:R-:W-:Y:S05]  /*27e30*/  CALL.REL.NOINC `($__internal_41_$__cuda_sm70_shflsync_idx_p) ;  /* 0x00000e0000007944 */ /* 0x018fea0003c00000 */
        /* <DEDUP_REMOVED lines=8> */
.L_x_2935:
[----:B------:R-:W-:Y:S01]  /*27ec0*/  IMAD.MOV.U32 R216, RZ, RZ, R5 ;  /* 0x000000ffffd87224 */ /* 0x000fe200078e0005 */
[----:B------:R-:W-:Y:S01]  /*27ed0*/  MOV R2, RZ ;  /* 0x000000ff00027202 */ /* 0x000fe20000000f00 */
[----:B------:R-:W-:Y:S01]  /*27ee0*/  IMAD.MOV.U32 R217, RZ, RZ, 0x1c1f ;  /* 0x00001c1fffd97424 */ /* 0x000fe200078e00ff */
[----:B------:R-:W-:Y:S02]  /*27ef0*/  MOV R3, 0x27f10 ;  /* 0x00027f1000037802 */ /* 0x000fe40000000f00 */
[----:B------:R-:W-:Y:S05]  /*27f00*/  CALL.REL.NOINC `($__internal_41_$__cuda_sm70_shflsync_idx_p) ;  /* 0x00000d3000007944 */ /* 0x000fea0003c00000 */
[----:B------:R-:W-:Y:S01]  /*27f10*/  MOV R4, R217 ;  /* 0x000000d900047202 */ /* 0x000fe20000000f00 */
[----:B------:R-:W-:Y:S05]  /*27f20*/  BRA `(.L_x_3043) ;  /* 0xffffa30000007947 */ /* 0x000fea000383ffff */
.L_x_2936:
[----:B------:R-:W-:Y:S01]  /*27f30*/  IMAD.MOV.U32 R216, RZ, RZ, R6 ;  /* 0x000000ffffd87224 */ /* 0x000fe200078e0006 */
[----:B------:R-:W-:Y:S01]  /*27f40*/  MOV R2, RZ ;  /* 0x000000ff00027202 */ /* 0x000fe20000000f00 */
[----:B------:R-:W-:Y:S01]  /*27f50*/  IMAD.MOV.U32 R217, RZ, RZ, 0x1c1f ;  /* 0x00001c1fffd97424 */ /* 0x000fe200078e00ff */
[----:B------:R-:W-:Y:S02]  /*27f60*/  MOV R3, 0x27f80 ;  /* 0x00027f8000037802 */ /* 0x000fe40000000f00 */
[----:B-12---:R-:W-:Y:S05]  /*27f70*/  CALL.REL.NOINC `($__internal_41_$__cuda_sm70_shflsync_idx_p) ;  /* 0x00000cc000007944 */ /* 0x006fea0003c00000 */
[----:B------:R-:W-:Y:S01]  /*27f80*/  MOV R0, R217 ;  /* 0x000000d900007202 */ /* 0x000fe20000000f00 */
[----:B------:R-:W-:Y:S05]  /*27f90*/  BRA `(.L_x_3044) ;  /* 0xffffa2b000007947 */ /* 0x000fea000383ffff */
.L_x_2939:
[----:B------:R-:W-:Y:S01]  /*27fa0*/  IMAD.MOV.U32 R216, RZ, RZ, R5 ;  /* 0x000000ffffd87224 */ /* 0x000fe200078e0005 */
[----:B----4-:R-:W-:Y:S01]  /*27fb0*/  MOV R2, 0x1 ;  /* 0x0000000100027802 */ /* 0x010fe20000000f00 */
[----:B------:R-:W-:Y:S01]  /*27fc0*/  IMAD.MOV.U32 R217, RZ, RZ, 0x1c1f ;  /* 0x00001c1fffd97424 */ /* 0x000fe200078e00ff */
[----:B------:R-:W-:-:S02]  /*27fd0*/  MOV R3, 0x27ff0 ;  /* 0x00027ff000037802 */ /* 0x000fc40000000f00 */
[----:B-123--:R-:W-:Y:S05]  /*27fe0*/  CALL.REL.NOINC `($__internal_41_$__cuda_sm70_shflsync_idx_p) ;  /* 0x00000c5000007944 */ /* 0x00efea0003c00000 */
        /* <DEDUP_REMOVED lines=8> */
.L_x_2942:
[----:B------:R-:W-:Y:S01]  /*28070*/  IMAD.MOV.U32 R216, RZ, RZ, R5 ;  /* 0x000000ffffd87224 */ /* 0x000fe200078e0005 */
[----:B----4-:R-:W-:Y:S01]  /*28080*/  MOV R2, 0x2 ;  /* 0x0000000200027802 */ /* 0x010fe20000000f00 */
[----:B------:R-:W-:Y:S01]  /*28090*/  IMAD.MOV.U32 R217, RZ, RZ, 0x1c1f ;  /* 0x00001c1fffd97424 */ /* 0x000fe200078e00ff */
[----:B------:R-:W-:Y:S02]  /*280a0*/  MOV R3, 0x280c0 ;  /* 0x000280c000037802 */ /* 0x000fe40000000f00 */
[----:B-123--:R-:W-:Y:S05]  /*280b0*/  CALL.REL.NOINC `($__internal_41_$__cuda_sm70_shflsync_idx_p) ;  /* 0x00000b8000007944 */ /* 0x00efea0003c00000 */
[----:B------:R-:W-:Y:S01]  /*280c0*/  MOV R4, R217 ;  /* 0x000000d900047202 */ /* 0x000fe20000000f00 */
[----:B------:R-:W-:Y:S05]  /*280d0*/  BRA `(.L_x_3046) ;  /* 0xffffac6000007947 */ /* 0x000fea000383ffff */
.L_x_2943:
[----:B------:R-:W-:Y:S01]  /*280e0*/  IMAD.MOV.U32 R216, RZ, RZ, R6 ;  /* 0x000000ffffd87224 */ /* 0x000fe200078e0006 */
[----:B----4-:R-:W-:Y:S01]  /*280f0*/  MOV R2, 0x2 ;  /* 0x0000000200027802 */ /* 0x010fe20000000f00 */
[----:B------:R-:W-:Y:S01]  /*28100*/  IMAD.MOV.U32 R217, RZ, RZ, 0x1c1f ;  /* 0x00001c1fffd97424 */ /* 0x000fe200078e00ff */
[----:B------:R-:W-:Y:S02]  /*28110*/  MOV R3, 0x28130 ;  /* 0x0002813000037802 */ /* 0x000fe40000000f00 */
[----:B-123--:R-:W-:Y:S05]  /*28120*/  CALL.REL.NOINC `($__internal_41_$__cuda_sm70_shflsync_idx_p) ;  /* 0x00000b1000007944 */ /* 0x00efea0003c00000 */
[----:B------:R-:W-:Y:S01]  /*28130*/  MOV R0, R217 ;  /* 0x000000d900007202 */ /* 0x000fe20000000f00 */
[----:B------:R-:W-:Y:S05]  /*28140*/  BRA `(.L_x_3047) ;  /* 0xffffac1000007947 */ /* 0x000fea000383ffff */
.L_x_2946:
[----:B------:R-:W-:Y:S01]  /*28150*/  IMAD.MOV.U32 R216, RZ, RZ, R5 ;  /* 0x000000ffffd87224 */ /* 0x000fe200078e0005 */
[----:B---3--:R-:W-:Y:S01]  /*28160*/  MOV R2, 0x3 ;  /* 0x0000000300027802 */ /* 0x008fe20000000f00 */
[----:B------:R-:W-:Y:S01]  /*28170*/  IMAD.MOV.U32 R217, RZ, RZ, 0x1c1f ;  /* 0x00001c1fffd97424 */ /* 0x000fe200078e00ff */
[----:B------:R-:W-:-:S02]  /*28180*/  MOV R3, 0x281a0 ;  /* 0x000281a000037802 */ /* 0x000fc40000000f00 */
        /* <DEDUP_REMOVED lines=9> */
.L_x_2950:
[----:B------:R-:W-:Y:S01]  /*28220*/  IMAD.MOV.U32 R216, RZ, RZ, R5 ;  /* 0x000000ffffd87224 */ /* 0x000fe200078e0005 */
[----:B------:R-:W-:Y:S01]  /*28230*/  MOV R2, RZ ;  /* 0x000000ff00027202 */ /* 0x000fe20000000f00 */
[----:B------:R-:W-:Y:S01]  /*28240*/  IMAD.MOV.U32 R217, RZ, RZ, 0x1c1f ;  /* 0x00001c1fffd97424 */ /* 0x000fe200078e00ff */
[----:B------:R-:W-:Y:S02]  /*28250*/  MOV R3, 0x28270 ;  /* 0x0002827000037802 */ /* 0x000fe40000000f00 */
[----:B------:R-:W-:Y:S05]  /*28260*/  CALL.REL.NOINC `($__internal_41_$__cuda_sm70_shflsync_idx_p) ;  /* 0x000009d000007944 */ /* 0x000fea0003c00000 */
[----:B------:R-:W-:Y:S01]  /*28270*/  MOV R4, R217 ;  /* 0x000000d900047202 */ /* 0x000fe20000000f00 */
[----:B------:R-:W-:Y:S05]  /*28280*/  BRA `(.L_x_3049) ;  /* 0xffffbdb000007947 */ /* 0x000fea000383ffff */
.L_x_2951:
[----:B------:R-:W-:Y:S01]  /*28290*/  IMAD.MOV.U32 R216, RZ, RZ, R13 ;  /* 0x000000ffffd87224 */ /* 0x000fe200078e000d */
[----:B------:R-:W-:Y:S01]  /*282a0*/  MOV R2, RZ ;  /* 0x000000ff00027202 */ /* 0x000fe20000000f00 */
[----:B------:R-:W-:Y:S01]  /*282b0*/  IMAD.MOV.U32 R217, RZ, RZ, 0x1c1f ;  /* 0x00001c1fffd97424 */ /* 0x000fe200078e00ff */
[----:B------:R-:W-:Y:S02]  /*282c0*/  MOV R3, 0x282e0 ;  /* 0x000282e000037802 */ /* 0x000fe40000000f00 */
[----:B-12---:R-:W-:Y:S05]  /*282d0*/  CALL.REL.NOINC `($__internal_41_$__cuda_sm70_shflsync_idx_p) ;  /* 0x0000096000007944 */ /* 0x006fea0003c00000 */
[----:B------:R-:W-:Y:S01]  /*282e0*/  MOV R0, R217 ;  /* 0x000000d900007202 */ /* 0x000fe20000000f00 */
[----:B------:R-:W-:Y:S05]  /*282f0*/  BRA `(.L_x_3050) ;  /* 0xffffbd6000007947 */ /* 0x000fea000383ffff */
.L_x_2954:
[----:B------:R-:W-:Y:S01]  /*28300*/  IMAD.MOV.U32 R216, RZ, RZ, R5 ;  /* 0x000000ffffd87224 */ /* 0x000fe200078e0005 */
[----:B-1----:R-:W-:Y:S01]  /*28310*/  MOV R2, 0x1 ;  /* 0x0000000100027802 */ /* 0x002fe20000000f00 */
[----:B------:R-:W-:Y:S01]  /*28320*/  IMAD.MOV.U32 R217, RZ, RZ, 0x1c1f ;  /* 0x00001c1fffd97424 */ /* 0x000fe200078e00ff */
[----:B------:R-:W-:-:S02]  /*28330*/  MOV R3, 0x28350 ;  /* 0x0002835000037802 */ /* 0x000fc40000000f00 */
[----:B--234-:R-:W-:Y:S05]  /*28340*/  CALL.REL.NOINC `($__internal_41_$__cuda_sm70_shflsync_idx_p) ;  /* 0x000008f000007944 */ /* 0x01cfea0003c00000 */
        /* <DEDUP_REMOVED lines=8> */
.L_x_2957:
[----:B------:R-:W-:Y:S01]  /*283d0*/  IMAD.MOV.U32 R216, RZ, RZ, R5 ;  /* 0x000000ffffd87224 */ /* 0x000fe200078e0005 */
[----:B-1----:R-:W-:Y:S01]  /*283e0*/  MOV R2, 0x2 ;  /* 0x0000000200027802 */ /* 0x002fe20000000f00 */
[----:B------:R-:W-:Y:S01]  /*283f0*/  IMAD.MOV.U32 R217, RZ, RZ, 0x1c1f ;  /* 0x00001c1fffd97424 */ /* 0x000fe200078e00ff */
[----:B------:R-:W-:Y:S02]  /*28400*/  MOV R3, 0x28420 ;  /* 0x0002842000037802 */ /* 0x000fe40000000f00 */
[----:B--234-:R-:W-:Y:S05]  /*28410*/  CALL.REL.NOINC `($__internal_41_$__cuda_sm70_shflsync_idx_p) ;  /* 0x0000082000007944 */ /* 0x01cfea0003c00000 */
[----:B------:R-:W-:Y:S01]  /*28420*/  MOV R4, R217 ;  /* 0x000000d900047202 */ /* 0x000fe20000000f00 */
[----:B------:R-:W-:Y:S05]  /*28430*/  BRA `(.L_x_3052) ;  /* 0xffffbf1000007947 */ /* 0x000fea000383ffff */
.L_x_2958:
[----:B------:R-:W-:Y:S01]  /*28440*/  IMAD.MOV.U32 R216, RZ, RZ, R13 ;  /* 0x000000ffffd87224 */ /* 0x000fe200078e000d */
[----:B-1----:R-:W-:Y:S01]  /*28450*/  MOV R2, 0x2 ;  /* 0x0000000200027802 */ /* 0x002fe20000000f00 */
[----:B------:R-:W-:Y:S01]  /*28460*/  IMAD.MOV.U32 R217, RZ, RZ, 0x1c1f ;  /* 0x00001c1fffd97424 */ /* 0x000fe200078e00ff */
[----:B------:R-:W-:Y:S02]  /*28470*/  MOV R3, 0x28490 ;  /* 0x0002849000037802 */ /* 0x000fe40000000f00 */
[----:B--234-:R-:W-:Y:S05]  /*28480*/  CALL.REL.NOINC `($__internal_41_$__cuda_sm70_shflsync_idx_p) ;  /* 0x000007b000007944 */ /* 0x01cfea0003c00000 */
[----:B------:R-:W-:Y:S01]  /*28490*/  MOV R0, R217 ;  /* 0x000000d900007202 */ /* 0x000fe20000000f00 */
[----:B------:R-:W-:Y:S05]  /*284a0*/  BRA `(.L_x_3053) ;  /* 0xffffbec000007947 */ /* 0x000fea000383ffff */
.L_x_2961:
        /* <DEDUP_REMOVED lines=13> */
.L_x_2963:
[----:B------:R-:W-:Y:S01]  /*28580*/  IMAD.MOV.U32 R216, RZ, RZ, R76 ;  /* 0x000000ffffd87224 */ /* 0x000fe200078e004c */
[----:B------:R-:W-:Y:S01]  /*28590*/  MOV R2, RZ ;  /* 0x000000ff00027202 */ /* 0x000fe20000000f00 */
[----:B------:R-:W-:Y:S01]  /*285a0*/  IMAD.MOV.U32 R217, RZ, RZ, 0x1f ;  /* 0x0000001fffd97424 */ /* 0x000fe200078e00ff */
[----:B------:R-:W-:Y:S02]  /*285b0*/  MOV R3, 0x285d0 ;  /* 0x000285d000037802 */ /* 0x000fe40000000f00 */
[----:B------:R-:W-:Y:S05]  /*285c0*/  CALL.REL.NOINC `($__internal_41_$__cuda_sm70_shflsync_idx_p) ;  /* 0x0000067000007944 */ /* 0x000fea0003c00000 */
[----:B------:R-:W-:Y:S01]  /*285d0*/  MOV R10, R217 ;  /* 0x000000d9000a7202 */ /* 0x000fe20000000f00 */
[----:B------:R-:W-:Y:S05]  /*285e0*/  BRA `(.L_x_3055) ;  /* 0xffffc13000007947 */ /* 0x000fea000383ffff */
.L_x_2964:
[----:B------:R-:W-:Y:S01]  /*285f0*/  IMAD.MOV.U32 R216, RZ, RZ, R76 ;  /* 0x000000ffffd87224 */ /* 0x000fe200078e004c */
[----:B------:R-:W-:Y:S01]  /*28600*/  MOV R2, 0x1 ;  /* 0x0000000100027802 */ /* 0x000fe20000000f00 */
[----:B------:R-:W-:Y:S01]  /*28610*/  IMAD.MOV.U32 R217, RZ, RZ, 0x1f ;  /* 0x0000001fffd97424 */ /* 0x000fe200078e00ff */
[----:B------:R-:W-:Y:S02]  /*28620*/  MOV R3, 0x28640 ;  /* 0x0002864000037802 */ /* 0x000fe40000000f00 */
[----:B-12---:R-:W-:Y:S05]  /*28630*/  CALL.REL.NOINC `($__internal_41_$__cuda_sm70_shflsync_idx_p) ;  /* 0x0000060000007944 */ /* 0x006fea0003c00000 */
[----:B------:R-:W-:Y:S01]  /*28640*/  MOV R9, R217 ;  /* 0x000000d900097202 */ /* 0x000fe20000000f00 */
[----:B------:R-:W-:Y:S05]  /*28650*/  BRA `(.L_x_3056) ;  /* 0xffffc0e000007947 */ /* 0x000fea000383ffff */
.L_x_2965:
[----:B------:R-:W-:Y:S02]  /*28660*/  MOV R3, 0x1 ;  /* 0x0000000100037802 */ /* 0x000fe40000000f00 */
[----:B------:R-:W-:-:S02]  /*28670*/  MOV R2, 0x28690 ;  /* 0x0002869000027802 */ /* 0x000fc40000000f00 */
[----:B-1234-:R-:W-:Y:S05]  /*28680*/  CALL.REL.NOINC `($__internal_42_$__cuda_sm70_shflsync_up_p) ;  /* 0x0000061000007944 */ /* 0x01efea0003c00000 */
[----:B------:R-:W-:Y:S05]  /*28690*/  BRA `(.L_x_3057) ;  /* 0xffffc1d000007947 */ /* 0x000fea000383ffff */
.L_x_2966:
[----:B------:R-:W-:Y:S02]  /*286a0*/  MOV R3, 0x2 ;  /* 0x0000000200037802 */ /* 0x000fe40000000f00 */
[----:B------:R-:W-:-:S02]  /*286b0*/  MOV R2, 0x286d0 ;  /* 0x000286d000027802 */ /* 0x000fc40000000f00 */
[----:B--2-4-:R-:W-:Y:S05]  /*286c0*/  CALL.REL.NOINC `($__internal_42_$__cuda_sm70_shflsync_up_p) ;  /* 0x000005d000007944 */ /* 0x014fea0003c00000 */
        /* <DEDUP_REMOVED lines=24> */
.L_x_2970:
[----:B------:R-:W-:Y:S02]  /*28850*/  MOV R3, 0x1 ;  /* 0x0000000100037802 */ /* 0x000fe40000000f00 */
[----:B------:R-:W-:Y:S02]  /*28860*/  MOV R2, 0x28880 ;  /* 0x0002888000027802 */ /* 0x000fe40000000f00 */
[----:B------:R-:W-:Y:S05]  /*28870*/  CALL.REL.NOINC `($__internal_42_$__cuda_sm70_shflsync_up_p) ;  /* 0x0000042000007944 */ /* 0x000fea0003c00000 */
[----:B------:R-:W-:Y:S01]  /*28880*/  MOV R2, R4 ;  /* 0x0000000400027202 */ /* 0x000fe20000000f00 */
[----:B------:R-:W-:Y:S05]  /*28890*/  BRA `(.L_x_3059) ;  /* 0xffffc24000007947 */ /* 0x000fea000383ffff */
.L_x_2971:
        /* <DEDUP_REMOVED lines=27> */
.L_x_2973:
[----:B------:R-:W-:Y:S02]  /*28a50*/  SEL R0, RZ, 0x1, P0 ;  /* 0x00000001ff007807 */ /* 0x000fe40000000000 */
[----:B------:R-:W-:Y:S02]  /*28a60*/  MOV R2, 0x28a80 ;  /* 0x00028a8000027802 */ /* 0x000fe40000000f00 */
[----:B-1----:R-:W-:Y:S05]  /*28a70*/  CALL.REL.NOINC `($__internal_43_$__cuda_sm70_votesync_ballot) ;  /* 0x0000028000007944 */ /* 0x002fea0003c00000 */
[----:B------:R-:W-:Y:S01]  /*28a80*/  MOV R11, R0 ;  /* 0x00000000000b7202 */ /* 0x000fe20000000f00 */
[----:B------:R-:W-:Y:S05]  /*28a90*/  BRA `(.L_x_3061) ;  /* 0xffffc1d000007947 */ /* 0x000fea000383ffff */
.L_x_2974:
[----:B------:R-:W-:Y:S01]  /*28aa0*/  IMAD.MOV.U32 R216, RZ, RZ, R6 ;  /* 0x000000ffffd87224 */ /* 0x000fe200078e0006 */
[----:B------:R-:W-:Y:S01]  /*28ab0*/  MOV R2, R5 ;  /* 0x0000000500027202 */ /* 0x000fe20000000f00 */
[----:B------:R-:W-:Y:S01]  /*28ac0*/  IMAD.MOV.U32 R217, RZ, RZ, 0x1f ;  /* 0x0000001fffd97424 */ /* 0x000fe200078e00ff */
[----:B------:R-:W-:Y:S02]  /*28ad0*/  MOV R3, 0x28af0 ;  /* 0x00028af000037802 */ /* 0x000fe40000000f00 */
[----:B-12---:R-:W-:Y:S05]  /*28ae0*/  CALL.REL.NOINC `($__internal_41_$__cuda_sm70_shflsync_idx_p) ;  /* 0x0000015000007944 */ /* 0x006fea0003c00000 */
[----:B------:R-:W-:Y:S01]  /*28af0*/  IMAD.MOV.U32 R6, RZ, RZ, R217 ;  /* 0x000000ffff067224 */ /* 0x000fe200078e00d9 */
[----:B------:R-:W-:Y:S01]  /*28b00*/  MOV R2, R5 ;  /* 0x0000000500027202 */ /* 0x000fe20000000f00 */
[----:B------:R-:W-:Y:S01]  /*28b10*/  IMAD.MOV.U32 R216, RZ, RZ, R8 ;  /* 0x000000ffffd87224 */ /* 0x000fe200078e0008 */
[----:B------:R-:W-:-:S02]  /*28b20*/  MOV R217, 0x1f ;  /* 0x0000001f00d97802 */ /* 0x000fc40000000f00 */
[----:B------:R-:W-:Y:S02]  /*28b30*/  MOV R3, 0x28b50 ;  /* 0x00028b5000037802 */ /* 0x000fe40000000f00 */
[----:B------:R-:W-:Y:S05]  /*28b40*/  CALL.REL.NOINC `($__internal_41_$__cuda_sm70_shflsync_idx_p) ;  /* 0x000000f000007944 */ /* 0x000fea0003c00000 */
[----:B------:R-:W-:Y:S01]  /*28b50*/  MOV R0, R217 ;  /* 0x000000d900007202 */ /* 0x000fe20000000f00 */
[----:B------:R-:W-:Y:S05]  /*28b60*/  BRA `(.L_x_3062) ;  /* 0xffffc17000007947 */ /* 0x000fea000383ffff */
.L_x_2977:
[----:B------:R-:W-:Y:S01]  /*28b70*/  IMAD.MOV.U32 R216, RZ, RZ, R4 ;  /* 0x000000ffffd87224 */ /* 0x000fe200078e0004 */
[----:B------:R-:W-:Y:S01]  /*28b80*/  MOV R2, R5 ;  /* 0x0000000500027202 */ /* 0x000fe20000000f00 */
[----:B------:R-:W-:Y:S01]  /*28b90*/  IMAD.MOV.U32 R217, RZ, RZ, 0x1f ;  /* 0x0000001fffd97424 */ /* 0x000fe200078e00ff */
[----:B------:R-:W-:Y:S02]  /*28ba0*/  MOV R3, 0x28bc0 ;  /* 0x00028bc000037802 */ /* 0x000fe40000000f00 */
[----:B-12-4-:R-:W-:Y:S05]  /*28bb0*/  CALL.REL.NOINC `($__internal_41_$__cuda_sm70_shflsync_idx_p) ;  /* 0x0000008000007944 */ /* 0x016fea0003c00000 */
[----:B------:R-:W-:Y:S01]  /*28bc0*/  MOV R12, R217 ;  /* 0x000000d9000c7202 */ /* 0x000fe20000000f00 */
[----:B------:R-:W-:Y:S05]  /*28bd0*/  BRA `(.L_x_2976) ;  /* 0xffffc16000007947 */ /* 0x000fea000383ffff */
        .weak           $__internal_40_$__cuda_sm70_shflsync_bfly_p
        .type           $__internal_40_$__cuda_sm70_shflsync_bfly_p,@function
        .size           $__internal_40_$__cuda_sm70_shflsync_bfly_p,($__internal_41_$__cuda_sm70_shflsync_idx_p - $__internal_40_$__cuda_sm70_shflsync_bfly_p)
$__internal_40_$__cuda_sm70_shflsync_bfly_p:
[----:B------:R-:W-:Y:S02]  /*28be0*/  MOV R173, 0xffffffff ;  /* 0xffffffff00ad7802 */ /* 0x000fe40000000f00 */
[----:B------:R-:W-:Y:S02]  /*28bf0*/  MOV R3, 0x1f ;  /* 0x0000001f00037802 */ /* 0x000fe40000000f00 */
[----:B------:R-:W-:Y:S04]  /*28c00*/  WARPSYNC R173 ;  /* 0x000000ad00007348 */ /* 0x000fe80003800000 */
[----:B------:R1:W2:Y:S02]  /*28c10*/  SHFL.BFLY PT, R0, R4, R0, R3 ;  /* 0x0c00000004007389 */ /* 0x0002a400000e0003 */
[----:B-1----:R-:W-:-:S04]  /*28c20*/  MOV R3, 0x0 ;  /* 0x0000000000037802 */ /* 0x002fc80000000f00 */
[----:B--2---:R-:W-:Y:S05]  /*28c30*/  RET.REL.NODEC R2 `(_ZN7cutlass13device_kernelIN5flash19enable_sm80_to_sm89INS1_16FlashAttnFwdSm80INS1_25CollectiveMainloopFwdSm80ILi4ELi1ELb0EN4cute5tupleIJNS5_1CILi128EEENS7_ILi48EEENS7_ILi96EEEEEELi96ENS_10bfloat16_tEfNS_4arch4Sm80ELb0ELb1ELb0ELb1ELb1ELb1ELb1ELb1EEENS1_21CollectiveEpilogueFwdINS6_IJS8_SA_S9_EEENS6_IJNS7_ILi1EEESI_SI_EEESC_SE_Li128ELb1ELb1ELb1ELb0EEENS1_36VarlenDynamicPersistentTileSchedulerILi128ELi48ELi128ELi128ELb1ELb1ELb0ELb1ELb0ELb1EEEEEEEEEvNT_6ParamsE) ;  /* 0xfffd73c002007950 */ /* 0x004fea0003c3ffff */
        .weak           $__internal_41_$__cuda_sm70_shflsync_idx_p
        .type           $__internal_41_$__cuda_sm70_shflsync_idx_p,@function
        .size           $__internal_41_$__cuda_sm70_shflsync_idx_p,($__internal_42_$__cuda_sm70_shflsync_up_p - $__internal_41_$__cuda_sm70_shflsync_idx_p)
$__internal_41_$__cuda_sm70_shflsync_idx_p:
[----:B------:R-:W-:-:S04]  /*28c40*/  MOV R219, 0xffffffff ;  /* 0xffffffff00db7802 */ /* 0x000fc80000000f00 */
[----:B------:R-:W-:Y:S04]  /*28c50*/  WARPSYNC R219 ;  /* 0x000000db00007348 */ /* 0x000fe80003800000 */
[----:B------:R1:W2:Y:S02]  /*28c60*/  SHFL.IDX PT, R217, R216, R2, R217 ;  /* 0x00000002d8d97389 */ /* 0x0002a400000e00d9 */
[----:B-1----:R-:W-:Y:S02]  /*28c70*/  MOV R2, R3 ;  /* 0x0000000300027202 */ /* 0x002fe40000000f00 */
[----:B------:R-:W-:-:S04]  /*28c80*/  MOV R3, 0x0 ;  /* 0x0000000000037802 */ /* 0x000fc80000000f00 */
[----:B--2---:R-:W-:Y:S05]  /*28c90*/  RET.REL.NODEC R2 `(_ZN7cutlass13device_kernelIN5flash19enable_sm80_to_sm89INS1_16FlashAttnFwdSm80INS1_25CollectiveMainloopFwdSm80ILi4ELi1ELb0EN4cute5tupleIJNS5_1CILi128EEENS7_ILi48EEENS7_ILi96EEEEEELi96ENS_10bfloat16_tEfNS_4arch4Sm80ELb0ELb1ELb0ELb1ELb1ELb1ELb1ELb1EEENS1_21CollectiveEpilogueFwdINS6_IJS8_SA_S9_EEENS6_IJNS7_ILi1EEESI_SI_EEESC_SE_Li128ELb1ELb1ELb1ELb0EEENS1_36VarlenDynamicPersistentTileSchedulerILi128ELi48ELi128ELi128ELb1ELb1ELb0ELb1ELb0ELb1EEEEEEEEEvNT_6ParamsE) ;  /* 0xfffd736002007950 */ /* 0x004fea0003c3ffff */
        .weak           $__internal_42_$__cuda_sm70_shflsync_up_p
        .type           $__internal_42_$__cuda_sm70_shflsync_up_p,@function
        .size           $__internal_42_$__cuda_sm70_shflsync_up_p,($__internal_43_$__cuda_sm70_votesync_ballot - $__internal_42_$__cuda_sm70_shflsync_up_p)
$__internal_42_$__cuda_sm70_shflsync_up_p:
[----:B------:R-:W-:Y:S02]  /*28ca0*/  MOV R4, RZ ;  /* 0x000000ff00047202 */ /* 0x000fe40000000f00 */
[----:B------:R-:W-:-:S04]  /*28cb0*/  MOV R11, 0xffffffff ;  /* 0xffffffff000b7802 */ /* 0x000fc80000000f00 */
[----:B------:R-:W-:Y:S04]  /*28cc0*/  WARPSYNC R11 ;  /* 0x0000000b00007348 */ /* 0x000fe80003800000 */
[----:B------:R1:W2:Y:S02]  /*28cd0*/  SHFL.UP PT, R4, R0, R3, R4 ;  /* 0x0400000300047389 */ /* 0x0002a400000e0004 */
[----:B-1----:R-:W-:-:S04]  /*28ce0*/  MOV R3, 0x0 ;  /* 0x0000000000037802 */ /* 0x002fc80000000f00 */
[----:B--2---:R-:W-:Y:S05]  /*28cf0*/  RET.REL.NODEC R2 `(_ZN7cutlass13device_kernelIN5flash19enable_sm80_to_sm89INS1_16FlashAttnFwdSm80INS1_25CollectiveMainloopFwdSm80ILi4ELi1ELb0EN4cute5tupleIJNS5_1CILi128EEENS7_ILi48EEENS7_ILi96EEEEEELi96ENS_10bfloat16_tEfNS_4arch4Sm80ELb0ELb1ELb0ELb1ELb1ELb1ELb1ELb1EEENS1_21CollectiveEpilogueFwdINS6_IJS8_SA_S9_EEENS6_IJNS7_ILi1EEESI_SI_EEESC_SE_Li128ELb1ELb1ELb1ELb0EEENS1_36VarlenDynamicPersistentTileSchedulerILi128ELi48ELi128ELi128ELb1ELb1ELb0ELb1ELb0ELb1EEEEEEEEEvNT_6ParamsE) ;  /* 0xfffd730002007950 */ /* 0x004fea0003c3ffff */
        .weak           $__internal_43_$__cuda_sm70_votesync_ballot
        .type           $__internal_43_$__cuda_sm70_votesync_ballot,@function
        .size           $__internal_43_$__cuda_sm70_votesync_ballot,(.L_x_3682 - $__internal_43_$__cuda_sm70_votesync_ballot)
$__internal_43_$__cuda_sm70_votesync_ballot:
[----:B------:R-:W-:Y:S01]  /*28d00*/  ISETP.NE.U32.AND P0, PT, R0, 0x1, PT ;  /* 0x000000010000780c */ /* 0x000fe20003f05070 */
[----:B------:R-:W-:-:S04]  /*28d10*/  IMAD.MOV.U32 R3, RZ, RZ, -0x1 ;  /* 0xffffffffff037424 */ /* 0x000fc800078e00ff */
[----:B------:R-:W-:Y:S08]  /*28d20*/  WARPSYNC R3 ;  /* 0x0000000300007348 */ /* 0x000ff00003800000 */
[----:B------:R-:W-:-:S04]  /*28d30*/  VOTE.ANY R0, PT, !P0 ;  /* 0x0000000000007806 */ /* 0x000fc800040e0100 */
[----:B------:R-:W-:Y:S01]  /*28d40*/  LOP3.LUT R0, R0, R3, RZ, 0xc0, !PT ;  /* 0x0000000300007212 */ /* 0x000fe200078ec0ff */
[----:B------:R-:W-:-:S04]  /*28d50*/  IMAD.MOV.U32 R3, RZ, RZ, 0x0 ;  /* 0x00000000ff037424 */ /* 0x000fc800078e00ff */
[----:B------:R-:W-:Y:S05]  /*28d60*/  RET.REL.NODEC R2 `(_ZN7cutlass13device_kernelIN5flash19enable_sm80_to_sm89INS1_16FlashAttnFwdSm80INS1_25CollectiveMainloopFwdSm80ILi4ELi1ELb0EN4cute5tupleIJNS5_1CILi128EEENS7_ILi48EEENS7_ILi96EEEEEELi96ENS_10bfloat16_tEfNS_4arch4Sm80ELb0ELb1ELb0ELb1ELb1ELb1ELb1ELb1EEENS1_21CollectiveEpilogueFwdINS6_IJS8_SA_S9_EEENS6_IJNS7_ILi1EEESI_SI_EEESC_SE_Li128ELb1ELb1ELb1ELb0EEENS1_36VarlenDynamicPersistentTileSchedulerILi128ELi48ELi128ELi128ELb1ELb1ELb0ELb1ELb0ELb1EEEEEEEEEvNT_6ParamsE) ;  /* 0xfffd729002007950 */ /* 0x000fea0003c3ffff */
.L_x_3063:
        /* <DEDUP_REMOVED lines=9> */
.L_x_3682:


//--------------------- .text._ZN7cutlass13device_kernelIN5flash19enable_sm80_to_sm89INS1_16FlashAttnFwdSm80INS1_25CollectiveMainloopFwdSm80ILi4ELi1ELb0EN4cute5tupleIJNS5_1CILi128EEENS7_ILi64EEENS7_ILi96EEEEEELi96ENS_10bfloat16_tEfNS_4arch4Sm80ELb1ELb0ELb0ELb0ELb1ELb0ELb1ELb1EEENS1_21CollectiveEpilogueFwdINS6_IJS8_SA_S9_EEENS6_IJNS7_ILi1EEESI_SI_EEESC_SE_Li128ELb0ELb1ELb1ELb0EEENS1_30DynamicPersistentTileSchedulerILi128ELi128ELb1ELb1ELb0EEEEEEEEEvNT_6ParamsE --------------------------
	.section	.text._ZN7cutlass13device_kernelIN5flash19enable_sm80_to_sm89INS1_16FlashAttnFwdSm80INS1_25CollectiveMainloopFwdSm80ILi4ELi1ELb0EN4cute5tupleIJNS5_1CILi128EEENS7_ILi64EEENS7_ILi96EEEEEELi96ENS_10bfloat16_tEfNS_4arch4Sm80ELb1ELb0ELb0ELb0ELb1ELb0ELb1ELb1EEENS1_21CollectiveEpilogueFwdINS6_IJS8_SA_S9_EEENS6_IJNS7_ILi1EEESI_SI_EEESC_SE_Li128ELb0ELb1ELb1ELb0EEENS1_30DynamicPersistentTileSchedulerILi128ELi128ELb1ELb1ELb0EEEEEEEEEvNT_6ParamsE,"ax",@progbits
	.sectioninfo	@"SHI_REGISTERS=255"
	.align	128
.text._ZN7cutlass13device_kernelIN5flash19enable_sm80_to_sm89INS1_16FlashAttnFwdSm80INS1_25CollectiveMainloopFwdSm80ILi4ELi1ELb0EN4cute5tupleIJNS5_1CILi128EEENS7_ILi64EEENS7_ILi96EEEEEELi96ENS_10bfloat16_tEfNS_4arch4Sm80ELb1ELb0ELb0ELb0ELb1ELb0ELb1ELb1EEENS1_21CollectiveEpilogueFwdINS6_IJS8_SA_S9_EEENS6_IJNS7_ILi1EEESI_SI_EEESC_SE_Li128ELb0ELb1ELb1ELb0EEENS1_30DynamicPersistentTileSchedulerILi128ELi128ELb1ELb1ELb0EEEEEEEEEvNT_6ParamsE:
        .type           _ZN7cutlass13device_kernelIN5flash19enable_sm80_to_sm89INS1_16FlashAttnFwdSm80INS1_25CollectiveMainloopFwdSm80ILi4ELi1ELb0EN4cute5tupleIJNS5_1CILi128EEENS7_ILi64EEENS7_ILi96EEEEEELi96ENS_10bfloat16_tEfNS_4arch4Sm80ELb1ELb0ELb0ELb0ELb1ELb0ELb1ELb1EEENS1_21CollectiveEpilogueFwdINS6_IJS8_SA_S9_EEENS6_IJNS7_ILi1EEESI_SI_EEESC_SE_Li128ELb0ELb1ELb1ELb0EEENS1_30DynamicPersistentTileSchedulerILi128ELi128ELb1ELb1ELb0EEEEEEEEEvNT_6ParamsE,@function
        .size           _ZN7cutlass13device_kernelIN5flash19enable_sm80_to_sm89INS1_16FlashAttnFwdSm80INS1_25CollectiveMainloopFwdSm80ILi4ELi1ELb0EN4cute5tupleIJNS5_1CILi128EEENS7_ILi64EEENS7_ILi96EEEEEELi96ENS_10bfloat16_tEfNS_4arch4Sm80ELb1ELb0ELb0ELb0ELb1ELb0ELb1ELb1EEENS1_21CollectiveEpilogueFwdINS6_IJS8_SA_S9_EEENS6_IJNS7_ILi1EEESI_SI_EEESC_SE_Li128ELb0ELb1ELb1ELb0EEENS1_30DynamicPersistentTileSchedulerILi128ELi128ELb1ELb1ELb0EEEEEEEEEvNT_6ParamsE,(.L_x_3687 - _ZN7cutlass13device_kernelIN5flash19enable_sm80_to_sm89INS1_16FlashAttnFwdSm80INS1_25CollectiveMainloopFwdSm80ILi4ELi1ELb0EN4cute5tupleIJNS5_1CILi128EEENS7_ILi64EEENS7_ILi96EEEEEELi96ENS_10bfloat16_tEfNS_4arch4Sm80ELb1ELb0ELb0ELb0ELb1ELb0ELb1ELb1EEENS1_21CollectiveEpilogueFwdINS6_IJS8_SA_S9_EEENS6_IJNS7_ILi1EEESI_SI_EEESC_SE_Li128ELb0ELb1ELb1ELb0EEENS1_30DynamicPersistentTileSchedulerILi128ELi128ELb1ELb1ELb0EEEEEEEEEvNT_6ParamsE)
        .other          _ZN7cutlass13device_kernelIN5flash19enable_sm80_to_sm89INS1_16FlashAttnFwdSm80INS1_25CollectiveMainloopFwdSm80ILi4ELi1ELb0EN4cute5tupleIJNS5_1CILi128EEENS7_ILi64EEENS7_ILi96EEEEEELi96ENS_10bfloat16_tEfNS_4arch4Sm80ELb1ELb0ELb0ELb0ELb1ELb0ELb1ELb1EEENS1_21CollectiveEpilogueFwdINS6_IJS8_SA_S9_EEENS6_IJNS7_ILi1EEESI_SI_EEESC_SE_Li128ELb0ELb1ELb1ELb0EEENS1_30DynamicPersistentTileSchedulerILi128ELi128ELb1ELb1ELb0EEEEEEEEEvNT_6ParamsE,@"STO_CUDA_ENTRY STV_DEFAULT"
_ZN7cutlass13device_kernelIN5flash19enable_sm80_to_sm89INS1_16FlashAttnFwdSm80INS1_25CollectiveMainloopFwdSm80ILi4ELi1ELb0EN4cute5tupleIJNS5_1CILi128EEENS7_ILi64EEENS7_ILi96EEEEEELi96ENS_10bfloat16_tEfNS_4arch4Sm80ELb1ELb0ELb0ELb0ELb1ELb0ELb1ELb1EEENS1_21CollectiveEpilogueFwdINS6_IJS8_SA_S9_EEENS6_IJNS7_ILi1EEESI_SI_EEESC_SE_Li128ELb0ELb1ELb1ELb0EEENS1_30DynamicPersistentTileSchedulerILi128ELi128ELb1ELb1ELb0EEEEEEEEEvNT_6ParamsE:
        /* <DEDUP_REMOVED lines=175> */
.L_x_3125:
        /* <DEDUP_REMOVED lines=19> */
.L_x_3065:
[----:B------:R-:W-:-:S04]  /*0c20*/  MOV R0, c[0x0][0x554] ;  /* 0x0001550000007a02 */ /* 0x000fc80000000f00 */
[----:B------:R-:W-:Y:S02]  /*0c30*/  ISETP.NE.AND P0, PT, R0, 0x1, PT ;  /* 0x000000010000780c */ /* 0x000fe40003f05270 */
[----:B------:R-:W-:-:S11]  /*0c40*/  MOV R0, R2 ;  /* 0x0000000200007202 */ /* 0x000fd60000000f00 */
[----:B------:R-:W-:-:S05]  /*0c50*/  @P0 IMAD.HI.U32 R4, R2, c[0x0][0x558], RZ ;  /* 0x0001560002040a27 */ /* 0x000fca00078e00ff */
[----:B------:R-:W-:-:S05]  /*0c60*/  @P0 SHF.R.U32.HI R0, RZ, c[0x0][0x55c], R4 ;  /* 0x00015700ff000a19 */ /* 0x000fca0000011604 */
[----:B------:R-:W-:Y:S02]  /*0c70*/  IMAD R4, R0, c[0x0][0x554], RZ ;  /* 0x0001550000047a24 */ /* 0x000fe400078e02ff */
.L_x_3066:
[----:B------:R-:W-:Y:S05]  /*0c80*/  BSYNC B0 ;  /* 0x0000000000007941 */ /* 0x000fea0003800000 */
.L_x_3064:
        /* <DEDUP_REMOVED lines=83> */
.L_x_3068:
[----:B------:R-:W-:Y:S05]  /*11c0*/  BSYNC B0 ;  /* 0x0000000000007941 */ /* 0x000fea0003800000 */
.L_x_3067:
        /* <DEDUP_REMOVED lines=76> */
[----:B------:R3:W-:Y:S01]  /*1690*/  STL [R1], R4 ;  /* 0x0000000401007387 */ /* 0x0007e20000100800 */
        /* <DEDUP_REMOVED lines=33> */
.L_x_3126:
[----:B------:R-:W-:Y:S05]  /*18b0*/  BRA.DIV ~URZ, `(.L_x_3071) ;  /* 0x0000de727f007947 */ /* 0x000fea000b800000 */
[----:B------:R3:W4:Y:S02]  /*18c0*/  SHFL.IDX PT, R0, R11, RZ, 0x1c1f ;  /* 0x001c1fff0b007589 */ /* 0x00072400000e0000 */
.L_x_3127:
        /* <DEDUP_REMOVED lines=32> */
.L_x_3073:
[----:B------:R-:W-:Y:S05]  /*1ad0*/  BSYNC B0 ;  /* 0x0000000000007941 */ /* 0x000fea0003800000 */
.L_x_3072:
[----:B------:R-:W-:Y:S05]  /*1ae0*/  BRA.DIV ~URZ, `(.L_x_3074) ;  /* 0x0000dca27f007947 */ /* 0x000fea000b800000 */
[----:B--2---:R2:W3:Y:S04]  /*1af0*/  SHFL.IDX PT, R4, R5, 0x1, 0x1c1f ;  /* 0x003c1f0005047f89 */ /* 0x0044e800000e0000 */
[----:B-1--4-:R2:W1:Y:S02]  /*1b00*/  SHFL.IDX PT, R0, R11, 0x1, 0x1c1f ;  /* 0x003c1f000b007f89 */ /* 0x01246400000e0000 */
.L_x_3128:
        /* <DEDUP_REMOVED lines=25> */
.L_x_3076:
[----:B------:R-:W-:Y:S05]  /*1ca0*/  BSYNC B0 ;  /* 0x0000000000007941 */ /* 0x000fea0003800000 */
.L_x_3075:
[----:B------:R-:W-:Y:S05]  /*1cb0*/  BRA.DIV ~URZ, `(.L_x_3077) ;  /* 0x0000db927f007947 */ /* 0x000fea000b800000 */
[----:B---3--:R3:W4:Y:S02]  /*1cc0*/  SHFL.IDX PT, R4, R5, 0x2, 0x1c1f ;  /* 0x005c1f0005047f89 */ /* 0x00872400000e0000 */
.L_x_3129:
[----:B------:R-:W-:Y:S05]  /*1cd0*/  BRA.DIV ~URZ, `(.L_x_3078) ;  /* 0x0000dbe27f007947 */ /* 0x000fea000b800000 */
[----:B-1----:R1:W2:Y:S02]  /*1ce0*/  SHFL.IDX PT, R0, R11, 0x2, 0x1c1f ;  /* 0x005c1f000b007f89 */ /* 0x0022a400000e0000 */
.L_x_3130:
        /* <DEDUP_REMOVED lines=25> */
.L_x_3080:
[----:B------:R-:W-:Y:S05]  /*1e80*/  BSYNC B0 ;  /* 0x0000000000007941 */ /* 0x000fea0003800000 */
.L_x_3079:
[----:B------:R-:W-:Y:S05]  /*1e90*/  BRA.DIV ~URZ, `(.L_x_3081) ;  /* 0x0000da827f007947 */ /* 0x000fea000b800000 */
[----:B----4-:R4:W1:Y:S04]  /*1ea0*/  SHFL.IDX PT, R4, R5, 0x3, 0x1c1f ;  /* 0x007c1f0005047f89 */ /* 0x01086800000e0000 */
[----:B--2---:R4:W2:Y:S02]  /*1eb0*/  SHFL.IDX PT, R0, R11, 0x3, 0x1c1f ;  /* 0x007c1f000b007f89 */ /* 0x0048a400000e0000 */
.L_x_3131:
        /* <DEDUP_REMOVED lines=32> */
[----:B------:R-:W2:Y:S04]  /*20c0*/  LDL R158, [R1] ;  /* 0x00000000019e7983 */ /* 0x000ea80000100800 */
[----:B------:R-:W4:Y:S01]  /*20d0*/  LDL R159, [R1+0x20] ;  /* 0x00002000019f7983 */ /* 0x000f220000100800 */
[----:B------:R-:W-:-:S03]  /*20e0*/  IMAD.MOV.U32 R0, RZ, RZ, c[0x0][0x2b8] ;  /* 0x0000ae00ff007624 */ /* 0x000fc600078e00ff */
[----:B------:R-:W5:Y:S02]  /*20f0*/  LDL R34, [R1+0x40] ;  /* 0x0000400001227983 */ /* 0x000f640000100800 */
[----:B------:R-:W-:Y:S01]  /*2100*/  ISETP.NE.AND P2, PT, R0, 0x1, PT ;  /* 0x000000010000780c */ /* 0x000fe20003f45270 */
[----:B------:R-:W-:Y:S01]  /*2110*/  IMAD.MOV.U32 R219, RZ, RZ, RZ ;  /* 0x000000ffffdb7224 */ /* 0x000fe200078e00ff */
[----:B------:R-:W-:Y:S01]  /*2120*/  BAR.SYNC.DEFER_BLOCKING 0x0 ;  /* 0x0000000000007b1d */ /* 0x000fe20000010000 */
[----:B-12---:R-:W-:-:S05]  /*2130*/  IMAD R2, R140, 0x40, R158 ;  /* 0x000000408c027824 */ /* 0x006fca00078e029e */
[C---:B------:R-:W-:Y:S01]  /*2140*/  ISETP.GE.AND P1, PT, R2.reuse, R247, PT ;  /* 0x000000f70200720c */ /* 0x040fe20003f26270 */
[----:B----4-:R-:W-:-:S03]  /*2150*/  IMAD.IADD R2, R2, 0x1, R159 ;  /* 0x0000000102027824 */ /* 0x010fc600078e029f */
[----:B------:R-:W-:Y:S01]  /*2160*/  ISETP.GT.OR P1, PT, R158, 0x3f, P1 ;  /* 0x0000003f9e00780c */ /* 0x000fe20000f24670 */
[----:B------:R-:W-:-:S04]  /*2170*/  @P2 IMAD.HI.U32 R3, R2, c[0x0][0x2bc], RZ ;  /* 0x0000af0002032a27 */ /* 0x000fc800078e00ff */
[----:B------:R-:W-:Y:S01]  /*2180*/  IMAD.MOV.U32 R0, RZ, RZ, R2 ;  /* 0x000000ffff007224 */ /* 0x000fe200078e0002 */
[----:B------:R-:W-:-:S07]  /*2190*/  @P2 SHF.R.U32.HI R0, RZ, c[0x0][0x2c0], R3 ;  /* 0x0000b000ff002a19 */ /* 0x000fce0000011603 */
[----:B------:R-:W-:-:S04]  /*21a0*/  @!P1 IADD3 R3, P0, R0, R156, RZ ;  /* 0x0000009c00039210 */ /* 0x000fc80007f1e0ff */
[----:B---3--:R-:W-:Y:S02]  /*21b0*/  @!P1 LEA.HI.X.SX32 R5, R0, R153, 0x1, P0 ;  /* 0x0000009900059211 */ /* 0x008fe400000f0eff */
[----:B------:R-:W-:-:S04]  /*21c0*/  @!P1 LEA R4, P0, R3, c[0x0][0x2a0], 0x2 ;  /* 0x0000a80003049a11 */ /* 0x000fc800078010ff */
[----:B------:R-:W-:-:S05]  /*21d0*/  @!P1 LEA.HI.X R5, R3, c[0x0][0x2a4], R5, 0x2, P0 ;  /* 0x0000a90003059a11 */ /* 0x000fca00000f1405 */
[----:B------:R-:W2:Y:S01]  /*21e0*/  @!P1 LDG.E R219, [R4.64] ;  /* 0x0000000604db9981 */ /* 0x000ea2000c1e1900 */
[----:B------:R-:W-:-:S04]  /*21f0*/  IMAD.MOV R0, RZ, RZ, -R0 ;  /* 0x000000ffff007224 */ /* 0x000fc800078e0a00 */
[----:B------:R-:W-:Y:S01]  /*2200*/  IMAD R221, R0, c[0x0][0x2b8], R2 ;  /* 0x0000ae0000dd7a24 */ /* 0x000fe200078e0202 */
[----:B------:R-:W1:Y:S04]  /*2210*/  S2R R15, SR_TID.X ;  /* 0x00000000000f7919 */ /* 0x000e680000002100 */
[----:B------:R-:W-:Y:S01]  /*2220*/  SHF.R.S32.HI R29, RZ, 0x1f, R221 ;  /* 0x0000001fff1d7819 */ /* 0x000fe200000114dd */
[----:B------:R-:W-:-:S04]  /*2230*/  IMAD.WIDE.U32 R2, R221, c[0x0][0x1e0], RZ ;  /* 0x00007800dd027a25 */ /* 0x000fc800078e00ff */
[----:B------:R-:W-:-:S04]  /*2240*/  IMAD R0, R29, c[0x0][0x1e0], RZ ;  /* 0x000078001d007a24 */ /* 0x000fc800078e02ff */
[----:B------:R-:W-:-:S04]  /*2250*/  IMAD R0, R221, c[0x0][0x1e4], R0 ;  /* 0x00007900dd007a24 */ /* 0x000fc800078e0200 */
[----:B------:R-:W-:Y:S02]  /*2260*/  IMAD.IADD R3, R3, 0x1, R0 ;  /* 0x0000000103037824 */ /* 0x000fe400078e0200 */
[----:B------:R-:W-:Y:S02]  /*2270*/  IMAD R0, R31, c[0x0][0x1e8], RZ ;  /* 0x00007a001f007a24 */ /* 0x000fe400078e02ff */
[----:B-----5:R-:W-:-:S04]  /*2280*/  IMAD.WIDE.U32 R154, R34, c[0x0][0x1e8], RZ ;  /* 0x00007a00229a7a25 */ /* 0x020fc800078e00ff */
[----:B------:R-:W-:Y:S01]  /*2290*/  IMAD R0, R34, c[0x0][0x1ec], R0 ;  /* 0x00007b0022007a24 */ /* 0x000fe200078e0200 */
[----:B-1----:R-:W-:-:S03]  /*22a0*/  SHF.R.S32.HI R14, RZ, 0x1f, R15 ;  /* 0x0000001fff0e7819 */ /* 0x002fc6000001140f */
[----:B------:R-:W-:Y:S01]  /*22b0*/  IMAD.IADD R152, R155, 0x1, R0 ;  /* 0x000000019b987824 */ /* 0x000fe200078e0200 */
[----:B------:R-:W-:Y:S01]  /*22c0*/  LEA.HI R14, R14, R15, RZ, 0x2 ;  /* 0x0000000f0e0e7211 */ /* 0x000fe200078f10ff */
[----:B------:R-:W-:-:S03]  /*22d0*/  IMAD R148, R140, -0x40, R247 ;  /* 0xffffffc08c947824 */ /* 0x000fc600078e02f7 */
[----:B------:R-:W-:-:S05]  /*22e0*/  SHF.R.S32.HI R14, RZ, 0x2, R14 ;  /* 0x00000002ff0e7819 */ /* 0x000fca000001140e */
[----:B------:R-:W-:-:S05]  /*22f0*/  IMAD.IADD R28, R148, 0x1, -R14 ;  /* 0x00000001941c7824 */ /* 0x000fca00078e0a0e */
[----:B------:R-:W-:-:S13]  /*2300*/  ISETP.GE.AND P4, PT, R28, 0x1, PT ;  /* 0x000000011c00780c */ /* 0x000fda0003f86270 */
[----:B------:R-:W-:Y:S02]  /*2310*/  @P4 ISETP.GE.AND P1, PT, R227, c[0x0][0x1d4], PT ;  /* 0x00007500e3004a0c */ /* 0x000fe40003f26270 */
[----:B------:R-:W-:Y:S02]  /*2320*/  @P4 ISETP.GE.AND P5, PT, R97, c[0x0][0x1d4], PT ;  /* 0x0000750061004a0c */ /* 0x000fe40003fa6270 */
[----:B------:R-:W-:Y:S01]  /*2330*/  ISETP.GE.AND P6, PT, R28, 0x21, PT ;  /* 0x000000211c00780c */ /* 0x000fe20003fc6270 */
[----:B------:R-:W-:Y:S01]  /*2340*/  IMAD.WIDE.U32 R32, R34, c[0x0][0x210], RZ ;  /* 0x0000840022207a25 */ /* 0x000fe200078e00ff */
[----:B------:R-:W-:Y:S03]  /*2350*/  STL.64 [R1+0x10], R154 ;  /* 0x0000109a01007387 */ /* 0x000fe60000100a00 */
[----:B------:R-:W-:Y:S02]  /*2360*/  IMAD.SHL.U32 R149, R227, 0x2, RZ ;  /* 0x00000002e3957824 */ /* 0x000fe400078e00ff */
[----:B------:R-:W-:-:S02]  /*2370*/  IMAD.SHL.U32 R150, R97, 0x2, RZ ;  /* 0x0000000261967824 */ /* 0x000fc400078e00ff */
[----:B------:R-:W-:Y:S01]  /*2380*/  IMAD.SHL.U32 R151, R96, 0x2, RZ ;  /* 0x0000000260977824 */ /* 0x000fe200078e00ff */
[----:B------:R-:W-:Y:S04]  /*2390*/  STL [R1+0x24], R152 ;  /* 0x0000249801007387 */ /* 0x000fe80000100800 */
[----:B------:R-:W-:Y:S01]  /*23a0*/  STL.64 [R1+0x28], R32 ;  /* 0x0000282001007387 */ /* 0x000fe20000100a00 */
        /* <DEDUP_REMOVED lines=15> */
[----:B----4-:R-:W-:-:S03]  /*24a0*/  @P4 IMAD.SHL.U32 R0, R11, 0x2, RZ ;  /* 0x000000020b004824 */ /* 0x010fc600078e00ff */
[----:B------:R-:W-:Y:S02]  /*24b0*/  @P4 LEA.HI.X R9, R97, R4, R99, 0x1, P0 ;  /* 0x0000000461094211 */ /* 0x000fe400000f0c63 */
[----:B------:R1:W-:Y:S01]  /*24c0*/  @P4 LDGSTS.E.BYPASS.LTC128B.128 [R0+0x3100], [R6.64], !P1 ;  /* 0x0310000006004fae */ /* 0x0003e2000c901d46 */
[----:B------:R-:W-:-:S03]  /*24d0*/  @P4 ISETP.GE.AND P1, PT, R96, c[0x0][0x1d4], PT ;  /* 0x0000750060004a0c */ /* 0x000fc60003f26270 */
        /* <DEDUP_REMOVED lines=12> */
[----:B------:R-:W-:Y:S01]  /*25a0*/  @P6 LEA.HI.X R3, R96, R10, R98, 0x1, P5 ;  /* 0x0000000a60036211 */ /* 0x000fe200028f0c62 */
[----:B-1----:R-:W-:-:S05]  /*25b0*/  @P6 IMAD.SHL.U32 R0, R11, 0x2, RZ ;  /* 0x000000020b006824 */ /* 0x002fca00078e00ff */
[----:B------:R1:W-:Y:S04]  /*25c0*/  @P6 LDGSTS.E.BYPASS.LTC128B.128 [R0+0x3900], [R8.64], !P4 ;  /* 0x0390000008006fae */ /* 0x0003e8000e101d46 */
[----:B------:R2:W-:Y:S04]  /*25d0*/  @P6 LDGSTS.E.BYPASS.LTC128B.128 [R0+0x4900], [R4.64], !P1 ;  /* 0x0490000004006fae */ /* 0x0005e8000c901d46 */
[----:B------:R3:W-:Y:S04]  /*25e0*/  @P6 LDGSTS.E.BYPASS.LTC128B.128 [R0+0x5900], [R2.64], !P0 ;  /* 0x0590000002006fae */ /* 0x0007e8000c101d46 */
[----:B------:R-:W0:Y:S01]  /*25f0*/  LDGDEPBAR ;  /* 0x00000000000079af */ /* 0x000e220000000000 */
[----:B------:R-:W-:-:S04]  /*2600*/  DEPBAR.LE SB0, 0x1 ;  /* 0x000080400000791a */ /* 0x000fc80000000000 */
[----:B------:R-:W-:-:S04]  /*2610*/  DEPBAR.LE SB0, 0x0 ;  /* 0x000080000000791a */ /* 0x000fc80000000000 */
[----:B------:R-:W-:Y:S06]  /*2620*/  BAR.SYNC.DEFER_BLOCKING 0x0 ;  /* 0x0000000000007b1d */ /* 0x000fec0000010000 */
[----:B--2---:R-:W-:Y:S04]  /*2630*/  LDSM.16.M88.4 R4, [R203+0x1000] ;  /* 0x00100000cb04783b */ /* 0x004fe80000000200 */
[----:B------:R-:W2:Y:S04]  /*2640*/  LDSM.16.M88.4 R12, [R200] ;  /* 0x00000000c80c783b */ /* 0x000ea80000000200 */
[----:B------:R-:W4:Y:S04]  /*2650*/  LDSM.16.M88.4 R16, [R200+0x400] ;  /* 0x00040000c810783b */ /* 0x000f280000000200 */
[----:B------:R-:W5:Y:S04]  /*2660*/  LDSM.16.M88.4 R20, [R200+0x800] ;  /* 0x00080000c814783b */ /* 0x000f680000000200 */
[----:B------:R-:W5:Y:S04]  /*2670*/  LDSM.16.M88.4 R24, [R200+0xc00] ;  /* 0x000c0000c818783b */ /* 0x000f680000000200 */
[----:B-1----:R-:W1:Y:S01]  /*2680*/  LDSM.16.M88.4 R8, [R203] ;  /* 0x00000000cb08783b */ /* 0x002e620000000200 */
[----:B---3--:R-:W-:-:S02]  /*2690*/  IMAD R0, R29, c[0x0][0x208], RZ ;  /* 0x000082001d007a24 */ /* 0x008fc400078e02ff */
[----:B------:R-:W-:Y:S01]  /*26a0*/  IMAD.WIDE.U32 R2, R221, c[0x0][0x208], RZ ;  /* 0x00008200dd027a25 */ /* 0x000fe200078e00ff */
[----:B------:R-:W-:Y:S01]  /*26b0*/  SHF.L.U64.HI R142, R97, 0x1, R99 ;  /* 0x00000001618e7819 */ /* 0x000fe20000010263 */
[----:B------:R-:W-:Y:S02]  /*26c0*/  LDSM.16.M88.4 R40, [R215] ;  /* 0x00000000d728783b */ /* 0x000fe40000000200 */
[----:B------:R-:W-:Y:S01]  /*26d0*/  IMAD R0, R221, c[0x0][0x20c], R0 ;  /* 0x00008300dd007a24 */ /* 0x000fe200078e0200 */
[----:B------:R-:W-:Y:S01]  /*26e0*/  ISETP.GE.AND P5, PT, R227, c[0x0][0x1d4], PT ;  /* 0x00007500e3007a0c */ /* 0x000fe20003fa6270 */
[----:B------:R-:W-:Y:S02]  /*26f0*/  LDSM.16.M88.4 R36, [R205] ;  /* 0x00000000cd24783b */ /* 0x000fe40000000200 */
[----:B------:R-:W-:Y:S02]  /*2700*/  IMAD.IADD R3, R3, 0x1, R0 ;  /* 0x0000000103037824 */ /* 0x000fe400078e0200 */
[----:B------:R-:W-:-:S02]  /*2710*/  IMAD R0, R30, c[0x0][0x218], RZ ;  /* 0x000086001e007a24 */ /* 0x000fc400078e02ff */
[----:B------:R-:W-:Y:S01]  /*2720*/  IMAD.WIDE.U32 R2, R219, c[0x0][0x218], R2 ;  /* 0x00008600db027a25 */ /* 0x000fe200078e0002 */
[C---:B--2---:R-:W-:Y:S08]  /*2730*/  HMMA.16816.F32.BF16 R64, R4.reuse, R12, RZ ;  /* 0x0000000c0440723c */ /* 0x044ff000000418ff */
[C---:B----4-:R-:W-:Y:S08]  /*2740*/  HMMA.16816.F32.BF16 R44, R4.reuse, R16, RZ ;  /* 0x00000010042c723c */ /* 0x050ff000000418ff */
[C---:B-----5:R-:W-:Y:S08]  /*2750*/  HMMA.16816.F32.BF16 R68, R4.reuse, R20, RZ ;  /* 0x000000140444723c */ /* 0x060ff000000418ff */
[C---:B------:R-:W-:Y:S08]  /*2760*/  HMMA.16816.F32.BF16 R48, R4.reuse, R24, RZ ;  /* 0x000000180430723c */ /* 0x040ff000000418ff */
[C---:B------:R-:W-:Y:S08]  /*2770*/  HMMA.16816.F32.BF16 R84, R4.reuse, R14, RZ ;  /* 0x0000000e0454723c */ /* 0x040ff000000418ff */
[C---:B------:R-:W-:Y:S08]  /*2780*/  HMMA.16816.F32.BF16 R88, R4.reuse, R18, RZ ;  /* 0x000000120458723c */ /* 0x040ff000000418ff */
[C---:B------:R-:W-:Y:S08]  /*2790*/  HMMA.16816.F32.BF16 R92, R4.reuse, R22, RZ ;  /* 0x00000016045c723c */ /* 0x040ff000000418ff */
[----:B------:R-:W-:Y:S07]  /*27a0*/  HMMA.16816.F32.BF16 R116, R4, R26, RZ ;  /* 0x0000001a0474723c */ /* 0x000fee00000418ff */
[----:B------:R-:W-:-:S04]  /*27b0*/  IMAD R4, R31, c[0x0][0x210], RZ ;  /* 0x000084001f047a24 */ /* 0x000fc800078e02ff */
[----:B------:R-:W-:-:S04]  /*27c0*/  IMAD R4, R34, c[0x0][0x214], R4 ;  /* 0x0000850022047a24 */ /* 0x000fc800078e0204 */
[----:B------:R-:W-:Y:S02]  /*27d0*/  IMAD.IADD R5, R33, 0x1, R4 ;  /* 0x0000000121057824 */ /* 0x000fe400078e0204 */
[----:B------:R-:W-:Y:S01]  /*27e0*/  IMAD R4, R219, c[0x0][0x21c], R0 ;  /* 0x00008700db047a24 */ /* 0x000fe200078e0200 */
[----:B------:R-:W-:Y:S01]  /*27f0*/  IADD3 R0, P0, R2, R32, RZ ;  /* 0x0000002002007210 */ /* 0x000fe20007f1e0ff */
[C---:B-1----:R-:W-:Y:S01]  /*2800*/  HMMA.16816.F32.BF16 R120, R8.reuse, R12, RZ ;  /* 0x0000000c0878723c */ /* 0x042fe200000418ff */
[----:B------:R-:W-:Y:S02]  /*2810*/  STL [R1+0x34], R5 ;  /* 0x0000340501007387 */ /* 0x000fe40000100800 */
[----:B------:R-:W-:Y:S02]  /*2820*/  IADD3.X R2, R5, R3, R4, P0, !PT ;  /* 0x0000000305027210 */ /* 0x000fe400007fe404 */
[C---:B------:R-:W-:Y:S01]  /*2830*/  LEA R3, P0, R0.reuse, c[0x0][0x1f8], 0x1 ;  /* 0x00007e0000037a11 */ /* 0x040fe200078008ff */
[----:B------:R-:W-:Y:S03]  /*2840*/  LDSM.16.M88.4 R4, [R204+0x1000] ;  /* 0x00100000cc04783b */ /* 0x000fe60000000200 */
[----:B------:R-:W-:Y:S01]  /*2850*/  LEA.HI.X R12, R0, c[0x0][0x1fc], R2, 0x1, P0 ;  /* 0x00007f00000c7a11 */ /* 0x000fe200000f0c02 */
[C---:B------:R-:W-:Y:S01]  /*2860*/  HMMA.16816.F32.BF16 R76, R8.reuse, R18, RZ ;  /* 0x00000012084c723c */ /* 0x040fe200000418ff */
[----:B------:R-:W1:Y:S04]  /*2870*/  SHFL.IDX PT, R0, R3, RZ, 0x1c1f ;  /* 0x001c1fff03007589 */ /* 0x000e6800000e0000 */
[----:B------:R-:W-:Y:S03]  /*2880*/  LDSM.16.M88.4 R32, [R216] ;  /* 0x00000000d820783b */ /* 0x000fe60000000200 */
[C---:B------:R-:W-:Y:S08]  /*2890*/  HMMA.16816.F32.BF16 R56, R8.reuse, R20, RZ ;  /* 0x000000140838723c */ /* 0x040ff000000418ff */
[----:B------:R-:W-:Y:S07]  /*28a0*/  HMMA.16816.F32.BF16 R72, R8, R22, RZ ;  /* 0x000000160848723c */ /* 0x000fee00000418ff */
[----:B-1----:R-:W-:-:S02]  /*28b0*/  IADD3 R22, P1, R0, R149, RZ ;  /* 0x0000009500167210 */ /* 0x002fc40007f3e0ff */
[C---:B------:R-:W-:Y:S02]  /*28c0*/  IADD3 R20, P0, R0.reuse, R150, RZ ;  /* 0x0000009600147210 */ /* 0x040fe40007f1e0ff */
[----:B------:R-:W-:Y:S02]  /*28d0*/  IADD3 R18, P4, R0, R151, RZ ;  /* 0x0000009700127210 */ /* 0x000fe40007f9e0ff */
[----:B------:R-:W2:Y:S04]  /*28e0*/  LDL R0, [R1+0x4] ;  /* 0x0000040001007983 */ /* 0x000ea80000100800 */
[----:B------:R-:W1:Y:S04]  /*28f0*/  SHFL.IDX PT, R2, R12, RZ, 0x1c1f ;  /* 0x001c1fff0c027589 */ /* 0x000e6800000e0000 */
[----:B------:R-:W3:Y:S04]  /*2900*/  SHFL.IDX PT, R3, R3, 0x1, 0x1c1f ;  /* 0x003c1f0003037f89 */ /* 0x000ee800000e0000 */
[----:B------:R-:W4:Y:S01]  /*2910*/  SHFL.IDX PT, R12, R12, 0x1, 0x1c1f ;  /* 0x003c1f000c0c7f89 */ /* 0x000f2200000e0000 */
[----:B------:R-:W-:Y:S01]  /*2920*/  HMMA.16816.F32.BF16 R52, R8, R24, RZ ;  /* 0x000000180834723c */ /* 0x000fe200000418ff */
[----:B------:R-:W-:-:S07]  /*2930*/  SHF.L.U64.HI R143, R96, 0x1, R98 ;  /* 0x00000001608f7819 */ /* 0x000fce0000010262 */
[----:B------:R-:W-:Y:S01]  /*2940*/  HMMA.16816.F32.BF16 R60, R8, R26, RZ ;  /* 0x0000001a083c723c */ /* 0x000fe200000418ff */
[----:B------:R-:W5:Y:S01]  /*2950*/  LDSM.16.M88.4 R24, [R214] ;  /* 0x00000000d618783b */ /* 0x000f620000000200 */
[----:B------:R-:W-:Y:S02]  /*2960*/  SHF.L.U64.HI R141, R227, 0x1, R104 ;  /* 0x00000001e38d7819 */ /* 0x000fe40000010268 */
[----:B------:R-:W-:Y:S01]  /*2970*/  ISETP.LT.OR P6, PT, R28, 0x1, P5 ;  /* 0x000000011c00780c */ /* 0x000fe20002fc1670 */
[----:B-1----:R-:W-:-:S03]  /*2980*/  IMAD.X R21, R2, 0x1, R142, P0 ;  /* 0x0000000102157824 */ /* 0x002fc600000e068e */
[----:B------:R-:W-:Y:S01]  /*2990*/  HMMA.16816.F32.BF16 R100, R8, R14, RZ ;  /* 0x0000000e0864723c */ /* 0x000fe200000418ff */
[C---:B------:R-:W-:Y:S01]  /*29a0*/  IMAD.X R19, R2.reuse, 0x1, R143, P4 ;  /* 0x0000000102137824 */ /* 0x040fe200020e068f */
[----:B------:R-:W-:Y:S01]  /*29b0*/  ISETP.GE.AND P4, PT, R97, c[0x0][0x1d4], PT ;  /* 0x0000750061007a0c */ /* 0x000fe20003f86270 */
[----:B------:R-:W-:-:S04]  /*29c0*/  IMAD.X R23, R2, 0x1, R141, P1 ;  /* 0x0000000102177824 */ /* 0x000fc800008e068d */
[C---:B---3--:R-:W-:Y:S01]  /*29d0*/  IADD3 R14, P0, R3.reuse, R150, RZ ;  /* 0x00000096030e7210 */ /* 0x048fe20007f1e0ff */
[----:B------:R-:W-:Y:S01]  /*29e0*/  HMMA.16816.F32.BF16 R80, R8, R16, RZ ;  /* 0x000000100850723c */ /* 0x000fe200000418ff */
[----:B------:R-:W1:Y:S03]  /*29f0*/  LDSM.16.M88.4 R8, [R204] ;  /* 0x00000000cc08783b */ /* 0x000e660000000200 */
[----:B----4-:R-:W-:Y:S01]  /*2a00*/  IMAD.X R15, R12, 0x1, R142, P0 ;  /* 0x000000010c0f7824 */ /* 0x010fe200000e068e */
[----:B------:R-:W-:Y:S01]  /*2a10*/  ISETP.LT.OR P0, PT, R28, 0x1, P4 ;  /* 0x000000011c00780c */ /* 0x000fe20002701670 */
[----:B------:R-:W-:Y:S01]  /*2a20*/  @!PT LDS RZ, [RZ] ;  /* 0x00000000fffff984 */ /* 0x000fe20000000800 */
[----:B------:R-:W-:Y:S01]  /*2a30*/  @!PT LDS RZ, [RZ] ;  /* 0x00000000fffff984 */ /* 0x000fe20000000800 */
[----:B------:R-:W-:Y:S01]  /*2a40*/  @!PT LDS RZ, [RZ] ;  /* 0x00000000fffff984 */ /* 0x000fe20000000800 */
[----:B------:R3:W-:Y:S01]  /*2a50*/  LDGSTS.E.BYPASS.LTC128B.128 [R218+0x100], [R22.64], !P6 ;  /* 0x0010000016da7fae */ /* 0x0007e2000f101d46 */
[----:B------:R-:W-:-:S05]  /*2a60*/  IADD3 R16, P1, R3, R149, RZ ;  /* 0x0000009503107210 */ /* 0x000fca0007f3e0ff */
[----:B------:R-:W-:Y:S01]  /*2a70*/  IMAD.X R17, R12, 0x1, R141, P1 ;  /* 0x000000010c117824 */ /* 0x000fe200008e068d */
[----:B------:R-:W-:Y:S02]  /*2a80*/  ISETP.GE.AND P1, PT, R96, c[0x0][0x1d4], PT ;  /* 0x0000750060007a0c */ /* 0x000fe40003f26270 */
[C---:B------:R-:W-:Y:S02]  /*2a90*/  ISETP.LT.OR P5, PT, R28.reuse, 0x21, P5 ;  /* 0x000000211c00780c */ /* 0x040fe40002fa1670 */
[C---:B------:R-:W-:Y:S01]  /*2aa0*/  ISETP.LT.OR P6, PT, R28.reuse, 0x1, P1 ;  /* 0x000000011c00780c */ /* 0x040fe20000fc1670 */
[----:B------:R3:W-:Y:S01]  /*2ab0*/  LDGSTS.E.BYPASS.LTC128B.128 [R218+0x1100], [R20.64], !P0 ;  /* 0x0110000014da7fae */ /* 0x0007e2000c101d46 */
[C---:B------:R-:W-:Y:S02]  /*2ac0*/  ISETP.LT.OR P4, PT, R28.reuse, 0x21, P4 ;  /* 0x000000211c00780c */ /* 0x040fe40002781670 */
[----:B------:R-:W-:Y:S02]  /*2ad0*/  ISETP.LT.OR P1, PT, R28, 0x21, P1 ;  /* 0x000000211c00780c */ /* 0x000fe40000f21670 */
[----:B------:R-:W-:-:S05]  /*2ae0*/  IADD3 R2, P0, R3, R151, RZ ;  /* 0x0000009703027210 */ /* 0x000fca0007f1e0ff */
[----:B------:R-:W-:Y:S02]  /*2af0*/  IMAD.X R3, R12, 0x1, R143, P0 ;  /* 0x000000010c037824 */ /* 0x000fe400000e068f */
[----:B------:R4:W-:Y:S01]  /*2b00*/  LDGSTS.E.BYPASS.LTC128B.128 [R218+0x2100], [R18.64], !P6 ;  /* 0x0210000012da7fae */ /* 0x0009e2000f101d46 */
[C---:B-----5:R-:W-:Y:S03]  /*2b10*/  HMMA.16816.F32.BF16 R136, R4.reuse, R24, R48 ;  /* 0x000000180488723c */ /* 0x060fe60000041830 */
[----:B------:R4:W-:Y:S04]  /*2b20*/  LDGSTS.E.BYPASS.LTC128B.128 [R218+0x900], [R16.64], !P5 ;  /* 0x0090000010da7fae */ /* 0x0009e8000e901d46 */
[----:B------:R5:W-:Y:S01]  /*2b30*/  LDGSTS.E.BYPASS.LTC128B.128 [R218+0x1900], [R14.64], !P4 ;  /* 0x019000000eda7fae */ /* 0x000be2000e101d46 */
[C---:B------:R-:W-:Y:S03]  /*2b40*/  HMMA.16816.F32.BF16 R96, R4.reuse, R32, R44 ;  /* 0x000000200460723c */ /* 0x040fe6000004182c */
[----:B------:R2:W-:Y:S04]  /*2b50*/  LDGSTS.E.BYPASS.LTC128B.128 [R218+0x2900], [R2.64], !P1 ;  /* 0x0290000002da7fae */ /* 0x0005e8000c901d46 */
[----:B------:R-:W-:Y:S04]  /*2b60*/  LDSM.16.M88.4 R48, [R200+0x1000] ;  /* 0x00100000c830783b */ /* 0x000fe80000000200 */
[----:B------:R-:W-:Y:S01]  /*2b70*/  LDSM.16.M88.4 R44, [R200+0x1400] ;  /* 0x00140000c82c783b */ /* 0x000fe20000000200 */
[-C--:B------:R-:W-:Y:S03]  /*2b80*/  HMMA.16816.F32.BF16 R144, R4, R40.reuse, R68 ;  /* 0x000000280490723c */ /* 0x080fe60000041844 */
[----:B------:R-:W-:Y:S04]  /*2b90*/  LDSM.16.M88.4 R28, [R212] ;  /* 0x00000000d41c783b */ /* 0x000fe80000000200 */
[----:B------:R-:W0:Y:S01]  /*2ba0*/  LDGDEPBAR ;  /* 0x00000000000079af */ /* 0x000e220000000000 */
[----:B-1----:R-:W-:Y:S03]  /*2bb0*/  HMMA.16816.F32.BF16 R128, R8, R40, R56 ;  /* 0x000000280880723c */ /* 0x002fe60000041838 */
[----:B----4-:R-:W-:Y:S04]  /*2bc0*/  LDSM.16.M88.4 R16, [R200+0x1c00] ;  /* 0x001c0000c810783b */ /* 0x010fe80000000200 */
[----:B-----5:R-:W1:Y:S01]  /*2bd0*/  LDSM.16.M88.4 R12, [R203+0x3000] ;  /* 0x00300000cb0c783b */ /* 0x020e620000000200 */
[C---:B------:R-:W-:Y:S08]  /*2be0*/  HMMA.16816.F32.BF16 R64, R4.reuse, R36, R64 ;  /* 0x000000240440723c */ /* 0x040ff00000041840 */
[----:B------:R-:W-:Y:S08]  /*2bf0*/  HMMA.16816.F32.BF16 R68, R4, R38, R84 ;  /* 0x000000260444723c */ /* 0x000ff00000041854 */
[C---:B------:R-:W-:Y:S08]  /*2c00*/  HMMA.16816.F32.BF16 R120, R8.reuse, R36, R120 ;  /* 0x000000240878723c */ /* 0x040ff00000041878 */
[----:B------:R-:W-:Y:S01]  /*2c10*/  HMMA.16816.F32.BF16 R56, R8, R38, R100 ;  /* 0x000000260838723c */ /* 0x000fe20000041864 */
[----:B------:R-:W4:Y:S07]  /*2c20*/  LDSM.16.M88.4 R36, [R200+0x1800] ;  /* 0x00180000c824783b */ /* 0x000f2e0000000200 */
[----:B---3--:R-:W-:Y:S08]  /*2c30*/  HMMA.16816.F32.BF16 R20, R4, R34, R88 ;  /* 0x000000220414723c */ /* 0x008ff00000041858 */
[C---:B------:R-:W-:Y:S08]  /*2c40*/  HMMA.16816.F32.BF16 R124, R8.reuse, R32, R80 ;  /* 0x00000020087c723c */ /* 0x040ff00000041850 */
[C---:B------:R-:W-:Y:S01]  /*2c50*/  HMMA.16816.F32.BF16 R132, R8.reuse, R24, R52 ;  /* 0x000000180884723c */ /* 0x040fe20000041834 */
[----:B------:R-:W-:Y:S07]  /*2c60*/  LDSM.16.M88.4 R52, [R210] ;  /* 0x00000000d234783b */ /* 0x000fee0000000200 */
[C---:B------:R-:W-:Y:S01]  /*2c70*/  HMMA.16816.F32.BF16 R108, R8.reuse, R34, R76 ;  /* 0x00000022086c723c */ /* 0x040fe2000004184c */
[----:B------:R-:W-:Y:S07]  /*2c80*/  LDSM.16.M88.4 R32, [R213] ;  /* 0x00000000d520783b */ /* 0x000fee0000000200 */
[C---:B------:R-:W-:Y:S08]  /*2c90*/  HMMA.16816.F32.BF16 R112, R8.reuse, R42, R72 ;  /* 0x0000002a0870723c */ /* 0x040ff00000041848 */
[----:B------:R-:W-:Y:S01]  /*2ca0*/  HMMA.16816.F32.BF16 R104, R8, R26, R60 ;  /* 0x0000001a0868723c */ /* 0x000fe2000004183c */
[----:B------:R-:W3:Y:S07]  /*2cb0*/  LDSM.16.M88.4 R8, [R203+0x2000] ;  /* 0x00200000cb08783b */ /* 0x000eee0000000200 */
[C---:B------:R-:W-:Y:S08]  /*2cc0*/  HMMA.16816.F32.BF16 R92, R4.reuse, R42, R92 ;  /* 0x0000002a045c723c */ /* 0x040ff0000004185c */
[----:B------:R-:W-:Y:S01]  /*2cd0*/  HMMA.16816.F32.BF16 R116, R4, R26, R116 ;  /* 0x0000001a0474723c */ /* 0x000fe20000041874 */
[----:B------:R-:W-:Y:S04]  /*2ce0*/  LDSM.16.M88.4 R24, [R211] ;  /* 0x00000000d318783b */ /* 0x000fe80000000200 */
[----:B------:R-:W-:Y:S03]  /*2cf0*/  LDSM.16.M88.4 R4, [R204+0x3000] ;  /* 0x00300000cc04783b */ /* 0x000fe60000000200 */
[C---:B-1----:R-:W-:Y:S08]  /*2d00*/  HMMA.16816.F32.BF16 R100, R12.reuse, R48, R64 ;  /* 0x000000300c64723c */ /* 0x042ff00000041840 */
[C---:B------:R-:W-:Y:S01]  /*2d10*/  HMMA.16816.F32.BF16 R64, R12.reuse, R46, R20 ;  /* 0x0000002e0c40723c */ /* 0x040fe20000041814 */
[----:B------:R-:W1:Y:S07]  /*2d20*/  LDSM.16.M88.4 R20, [R204+0x2000] ;  /* 0x00200000cc14783b */ /* 0x000e6e0000000200 */
[C---:B------:R-:W-:Y:S08]  /*2d30*/  HMMA.16816.F32.BF16 R96, R12.reuse, R44, R96 ;  /* 0x0000002c0c60723c */ /* 0x040ff00000041860 */
[C---:B------:R-:W-:Y:S08]  /*2d40*/  HMMA.16816.F32.BF16 R84, R12.reuse, R50, R68 ;  /* 0x000000320c54723c */ /* 0x040ff00000041844 */
[C---:B----4-:R-:W-:Y:S08]  /*2d50*/  HMMA.16816.F32.BF16 R80, R12.reuse, R36, R144 ;  /* 0x000000240c50723c */ /* 0x050ff00000041890 */
        /* <DEDUP_REMOVED lines=13> */
[----:B------:R-:W3:Y:S07]  /*2e30*/  LDSM.16.M88.4 R16, [R203+0x5000] ;  /* 0x00500000cb10783b */ /* 0x000eee0000000200 */
[C---:B-1----:R-:W-:Y:S01]  /*2e40*/  HMMA.16816.F32.BF16 R108, R20.reuse, R24, R12 ;  /* 0x00000018146c723c */ /* 0x042fe2000004180c */
[----:B------:R-:W1:Y:S07]  /*2e50*/  LDSM.16.M88.4 R12, [R203+0x4000] ;  /* 0x00400000cb0c783b */ /* 0x000e6e0000000200 */
[C---:B------:R-:W-:Y:S01]  /*2e60*/  HMMA.16816.F32.BF16 R112, R20.reuse, R30, R44 ;  /* 0x0000001e1470723c */ /* 0x040fe2000004182c */
[----:B------:R-:W4:Y:S07]  /*2e70*/  LDSM.16.M88.4 R44, [R200+0x2400] ;  /* 0x00240000c82c783b */ /* 0x000f2e0000000200 */
[----:B------:R-:W-:Y:S01]  /*2e80*/  HMMA.16816.F32.BF16 R116, R20, R28, R40 ;  /* 0x0000001c1474723c */ /* 0x000fe20000041828 */
[----:B------:R-:W5:Y:S07]  /*2e90*/  LDSM.16.M88.4 R40, [R200+0x2800] ;  /* 0x00280000c828783b */ /* 0x000f6e0000000200 */
[C---:B------:R-:W-:Y:S08]  /*2ea0*/  HMMA.16816.F32.BF16 R100, R4.reuse, R32, R100 ;  /* 0x000000200464723c */ /* 0x040ff00000041864 */
[----:B------:R-:W-:Y:S08]  /*2eb0*/  HMMA.16816.F32.BF16 R136, R4, R34, R84 ;  /* 0x000000220488723c */ /* 0x000ff00000041854 */
[C---:B------:R-:W-:Y:S08]  /*2ec0*/  HMMA.16816.F32.BF16 R120, R20.reuse, R32, R72 ;  /* 0x000000201478723c */ /* 0x040ff00000041848 */
[----:B------:R-:W-:Y:S01]  /*2ed0*/  HMMA.16816.F32.BF16 R56, R20, R34, R56 ;  /* 0x000000221438723c */ /* 0x000fe20000041838 */
[----:B------:R-:W-:Y:S07]  /*2ee0*/  LDSM.16.M88.4 R32, [R209] ;  /* 0x00000000d120783b */ /* 0x000fee0000000200 */
[C---:B------:R-:W-:Y:S08]  /*2ef0*/  HMMA.16816.F32.BF16 R132, R4.reuse, R28, R96 ;  /* 0x0000001c0484723c */ /* 0x040ff00000041860 */
[C---:B------:R-:W-:Y:S01]  /*2f00*/  HMMA.16816.F32.BF16 R128, R4.reuse, R30, R64 ;  /* 0x0000001e0480723c */ /* 0x040fe20000041840 */
[----:B------:R-:W-:Y:S07]  /*2f10*/  LDSM.16.M88.4 R28, [R208] ;  /* 0x00000000d01c783b */ /* 0x000fee0000000200 */
[C---:B------:R-:W-:Y:S08]  /*2f20*/  HMMA.16816.F32.BF16 R84, R4.reuse, R24, R80 ;  /* 0x000000180454723c */ /* 0x040ff00000041850 */
[C---:B------:R-:W-:Y:S08]  /*2f30*/  HMMA.16816.F32.BF16 R80, R4.reuse, R26, R92 ;  /* 0x0000001a0450723c */ /* 0x040ff0000004185c */
[C---:B------:R-:W-:Y:S08]  /*2f40*/  HMMA.16816.F32.BF16 R124, R4.reuse, R52, R88 ;  /* 0x00000034047c723c */ /* 0x040ff00000041858 */
[----:B------:R-:W-:Y:S01]  /*2f50*/  HMMA.16816.F32.BF16 R64, R4, R54, R76 ;  /* 0x000000360440723c */ /* 0x000fe2000004184c */
[----:B------:R-:W1:Y:S07]  /*2f60*/  LDSM.16.M88.4 R4, [R204+0x5000] ;  /* 0x00500000cc04783b */ /* 0x000e6e0000000200 */
[C---:B------:R-:W-:Y:S01]  /*2f70*/  HMMA.16816.F32.BF16 R104, R20.reuse, R26, R60 ;  /* 0x0000001a1468723c */ /* 0x040fe2000004183c */
[----:B------:R-:W1:Y:S07]  /*2f80*/  LDSM.16.M88.4 R24, [R207] ;  /* 0x00000000cf18783b */ /* 0x000e6e0000000200 */
[C---:B------:R-:W-:Y:S08]  /*2f90*/  HMMA.16816.F32.BF16 R72, R20.reuse, R52, R68 ;  /* 0x000000341448723c */ /* 0x040ff00000041844 */
[----:B------:R-:W-:Y:S01]  /*2fa0*/  HMMA.16816.F32.BF16 R68, R20, R54, R8 ;  /* 0x000000361444723c */ /* 0x000fe20000041808 */
[----:B------:R-:W4:Y:S04]  /*2fb0*/  LDSM.16.M88.4 R8, [R204+0x4000] ;  /* 0x00400000cc08783b */ /* 0x000f280000000200 */
[----:B------:R-:W5:Y:S01]  /*2fc0*/  LDSM.16.M88.4 R20, [R206] ;  /* 0x00000000ce14783b */ /* 0x000f620000000200 */
[----:B--2---:R-:W-:Y:S01]  /*2fd0*/  ISETP.GT.AND P0, PT, R140, R0, PT ;  /* 0x000000008c00720c */ /* 0x004fe20003f04270 */
[----:B------:R-:W-:-:S04]  /*2fe0*/  DEPBAR.LE SB0, 0x0 ;  /* 0x000080000000791a */ /* 0x000fc80000000000 */
[C---:B---3--:R-:W-:Y:S08]  /*2ff0*/  HMMA.16816.F32.BF16 R100, R16.reuse, R48, R100 ;  /* 0x000000301064723c */ /* 0x048ff00000041864 */
[----:B------:R-:W-:Y:S08]  /*3000*/  HMMA.16816.F32.BF16 R96, R16, R50, R136 ;  /* 0x000000321060723c */ /* 0x000ff00000041888 */
[C---:B-1----:R-:W-:Y:S08]  /*3010*/  HMMA.16816.F32.BF16 R60, R12.reuse, R48, R120 ;  /* 0x000000300c3c723c */ /* 0x042ff00000041878 */
[----:B------:R-:W-:Y:S08]  /*3020*/  HMMA.16816.F32.BF16 R56, R12, R50, R56 ;  /* 0x000000320c38723c */ /* 0x000ff00000041838 */
[C---:B----4-:R-:W-:Y:S08]  /*3030*/  HMMA.16816.F32.BF16 R92, R16.reuse, R44, R132 ;  /* 0x0000002c105c723c */ /* 0x050ff00000041884 */
[----:B------:R-:W-:Y:S08]  /*3040*/  HMMA.16816.F32.BF16 R88, R16, R46, R128 ;  /* 0x0000002e1058723c */ /* 0x000ff00000041880 */
[C---:B------:R-:W-:Y:S08]  /*3050*/  HMMA.16816.F32.BF16 R52, R12.reuse, R44, R116 ;  /* 0x0000002c0c34723c */ /* 0x040ff00000041874 */
[----:B------:R-:W-:Y:S08]  /*3060*/  HMMA.16816.F32.BF16 R48, R12, R46, R112 ;  /* 0x0000002e0c30723c */ /* 0x000ff00000041870 */
[C---:B-----5:R-:W-:Y:S08]  /*3070*/  HMMA.16816.F32.BF16 R84, R16.reuse, R40, R84 ;  /* 0x000000281054723c */ /* 0x060ff00000041854 */
[C---:B------:R-:W-:Y:S08]  /*3080*/  HMMA.16816.F32.BF16 R80, R16.reuse, R42, R80 ;  /* 0x0000002a1050723c */ /* 0x040ff00000041850 */
[C---:B------:R-:W-:Y:S08]  /*3090*/  HMMA.16816.F32.BF16 R76, R16.reuse, R36, R124 ;  /* 0x00000024104c723c */ /* 0x040ff0000004187c */
[----:B------:R-:W-:Y:S08]  /*30a0*/  HMMA.16816.F32.BF16 R64, R16, R38, R64 ;  /* 0x000000261040723c */ /* 0x000ff00000041840 */
[C---:B------:R-:W-:Y:S08]  /*30b0*/  HMMA.16816.F32.BF16 R44, R12.reuse, R40, R108 ;  /* 0x000000280c2c723c */ /* 0x040ff0000004186c */
[C---:B------:R-:W-:Y:S08]  /*30c0*/  HMMA.16816.F32.BF16 R40, R12.reuse, R42, R104 ;  /* 0x0000002a0c28723c */ /* 0x040ff00000041868 */
[C---:B------:R-:W-:Y:S08]  /*30d0*/  HMMA.16816.F32.BF16 R16, R12.reuse, R36, R72 ;  /* 0x000000240c10723c */ /* 0x040ff00000041848 */
[----:B------:R-:W-:Y:S01]  /*30e0*/  HMMA.16816.F32.BF16 R12, R12, R38, R68 ;  /* 0x000000260c0c723c */ /* 0x000fe20000041844 */
[----:B------:R-:W-:Y:S01]  /*30f0*/  BSSY B0, `(.L_x_3082) ;  /* 0x000005d000007945 */ /* 0x000fe20003800000 */
[----:B------:R-:W-:-:S06]  /*3100*/  ISETP.GT.AND P1, PT, R158, 0x3f, PT ;  /* 0x0000003f9e00780c */ /* 0x000fcc0003f24270 */
        /* <DEDUP_REMOVED lines=15> */
[----:B------:R-:W-:Y:S01]  /*3200*/  HMMA.16816.F32.BF16 R24, R8, R22, R12 ;  /* 0x000000160818723c */ /* 0x000fe2000004180c */
[----:B------:R-:W-:Y:S06]  /*3210*/  BAR.SYNC.DEFER_BLOCKING 0x0 ;  /* 0x0000000000007b1d */ /* 0x000fec0000010000 */
[----:B------:R-:W-:Y:S01]  /*3220*/  @!UPT UIADD3 URZ, URZ, URZ, URZ ;  /* 0x0000003f3f3ff290 */ /* 0x000fe2000fffe03f */
[----:B------:R-:W-:Y:S11]  /*3230*/  @!P0 BRA `(.L_x_3083) ;  /* 0x0000048000008947 */ /* 0x000ff60003800000 */
[----:B------:R-:W-:Y:S01]  /*3240*/  IMAD R2, R140, 0x40, R159 ;  /* 0x000000408c027824 */ /* 0x000fe200078e029f */
[----:B------:R-:W-:-:S04]  /*3250*/  MOV R219, RZ ;  /* 0x000000ff00db7202 */ /* 0x000fc80000000f00 */
        /* <DEDUP_REMOVED lines=26> */
.L_x_3132:
[----:B------:R-:W-:Y:S05]  /*3400*/  BRA.DIV ~URZ, `(.L_x_3085) ;  /* 0x0000c6427f007947 */ /* 0x000fea000b800000 */
[----:B------:R-:W3:Y:S01]  /*3410*/  SHFL.IDX PT, R0, R12, RZ, 0x1c1f ;  /* 0x001c1fff0c007589 */ /* 0x000ee200000e0000 */
[C---:B------:R-:W-:Y:S02]  /*3420*/  IADD3 R2, R227.reuse, 0x20, RZ ;  /* 0x00000020e3027810 */ /* 0x040fe40007ffe0ff */
[C---:B------:R-:W-:Y:S02]  /*3430*/  IADD3 R8, R227.reuse, 0x40, RZ ;  /* 0x00000040e3087810 */ /* 0x040fe40007ffe0ff */
[----:B------:R-:W-:Y:S02]  /*3440*/  ISETP.GE.AND P4, PT, R2, c[0x0][0x1d4], PT ;  /* 0x0000750002007a0c */ /* 0x000fe40003f86270 */
[----:B------:R-:W-:Y:S02]  /*3450*/  ISETP.GE.AND P5, PT, R227, c[0x0][0x1d4], PT ;  /* 0x00007500e3007a0c */ /* 0x000fe40003fa6270 */
[----:B------:R-:W-:-:S02]  /*3460*/  SEL R10, RZ, 0x10, P4 ;  /* 0x00000010ff0a7807 */ /* 0x000fc40002000000 */
[----:B------:R-:W-:Y:S02]  /*3470*/  SEL R11, RZ, 0x10, P5 ;  /* 0x00000010ff0b7807 */ /* 0x000fe40002800000 */
[C---:B---3--:R-:W-:Y:S02]  /*3480*/  IADD3 R6, P0, R0.reuse, R149, RZ ;  /* 0x0000009500067210 */ /* 0x048fe40007f1e0ff */
[----:B------:R-:W-:-:S03]  /*3490*/  IADD3 R2, P6, R0, R150, RZ ;  /* 0x0000009600027210 */ /* 0x000fc60007fde0ff */
[----:B--2---:R-:W-:Y:S01]  /*34a0*/  IMAD.X R7, R4, 0x1, R141, P0 ;  /* 0x0000000104077824 */ /* 0x004fe200000e068d */
        /* <DEDUP_REMOVED lines=12> */
.L_x_3133:
        /* <DEDUP_REMOVED lines=21> */
.L_x_3083:
[----:B------:R-:W-:Y:S05]  /*36c0*/  BSYNC B0 ;  /* 0x0000000000007941 */ /* 0x000fea0003800000 */
.L_x_3082:
        /* <DEDUP_REMOVED lines=10> */
[----:B------:R1:W-:Y:S03]  /*3770*/  STL [R1+0x8], R4 ;  /* 0x0000080401007387 */ /* 0x0003e60000100800 */
[----:B------:R-:W-:-:S05]  /*3780*/  IMAD R0, R3, c[0x0][0x1d0], R0 ;  /* 0x0000740003007a24 */ /* 0x000fca00078e0200 */
[----:B------:R-:W-:Y:S02]  /*3790*/  IADD3 R5, R0, -c[0x0][0x168], -R5 ;  /* 0x80005a0000057a10 */ /* 0x000fe40007ffe805 */
[----:B-1----:R-:W-:Y:S01]  /*37a0*/  @P3 SHF.R.U32.HI R4, RZ, c[0x0][0x2cc], R2 ;  /* 0x0000b300ff043a19 */ /* 0x002fe20000011602 */
[----:B------:R-:W-:Y:S05]  /*37b0*/  BRA.DIV ~URZ, `(.L_x_3086) ;  /* 0x0000c4e27f007947 */ /* 0x000fea000b800000 */
[----:B------:R1:W2:Y:S02]  /*37c0*/  SHFL.IDX PT, R0, R4, RZ, 0x1c1f ;  /* 0x001c1fff04007589 */ /* 0x0002a400000e0000 */
.L_x_3134:
        /* <DEDUP_REMOVED lines=37> */
[----:B------:R-:W4:Y:S01]  /*3a20*/  SHFL.IDX PT, R0, R4, 0x3, 0x1c1f ;  /* 0x007c1f0004007f89 */ /* 0x000f2200000e0000 */
[----:B--2---:R-:W-:-:S02]  /*3a30*/  IMAD.IADD R3, R5, 0x1, R3 ;  /* 0x0000000105037824 */ /* 0x004fc400078e0203 */
[----:B---3--:R-:W-:-:S03]  /*3a40*/  IMAD.IADD R2, R5, 0x1, R2 ;  /* 0x0000000105027824 */ /* 0x008fc600078e0202 */
[----:B------:R-:W-:Y:S01]  /*3a50*/  IMNMX R3, R6, R3, PT ;  /* 0x0000000306037217 */ /* 0x000fe20003800200 */
[----:B----4-:R-:W-:-:S03]  /*3a60*/  IMAD.IADD R0, R5, 0x1, R0 ;  /* 0x0000000105007824 */ /* 0x010fc600078e0200 */
[C---:B------:R-:W-:Y:S02]  /*3a70*/  ISETP.GT.AND P0, PT, R3.reuse, 0x9, PT ;  /* 0x000000090300780c */ /* 0x040fe40003f04270 */
[----:B------:R-:W-:Y:S02]  /*3a80*/  ISETP.GT.AND P6, PT, R3, RZ, PT ;  /* 0x000000ff0300720c */ /* 0x000fe40003fc4270 */
[----:B------:R-:W-:Y:S02]  /*3a90*/  FSEL R16, R59, -INF , P0 ;  /* 0xff8000003b107808 */ /* 0x000fe40000000000 */
[----:B------:R-:W-:Y:S02]  /*3aa0*/  ISETP.GT.AND P0, PT, R3, 0x19, PT ;  /* 0x000000190300780c */ /* 0x000fe40003f04270 */
[----:B------:R-:W-:Y:S02]  /*3ab0*/  FSEL R9, R62, -INF , P6 ;  /* 0xff8000003e097808 */ /* 0x000fe40003000000 */
[----:B------:R-:W-:-:S02]  /*3ac0*/  FSEL R24, R51, -INF , P0 ;  /* 0xff80000033187808 */ /* 0x000fc40000000000 */
[C---:B------:R-:W-:Y:S02]  /*3ad0*/  ISETP.GT.AND P0, PT, R3.reuse, 0x29, PT ;  /* 0x000000290300780c */ /* 0x040fe40003f04270 */
[C---:B------:R-:W-:Y:S02]  /*3ae0*/  ISETP.GT.AND P4, PT, R3.reuse, 0x8, PT ;  /* 0x000000080300780c */ /* 0x040fe40003f84270 */
[----:B------:R-:W-:Y:S02]  /*3af0*/  ISETP.GT.AND P6, PT, R3, 0x10, PT ;  /* 0x000000100300780c */ /* 0x000fe40003fc4270 */
[----:B------:R-:W-:Y:S02]  /*3b00*/  FSEL R125, R43, -INF , P0 ;  /* 0xff8000002b7d7808 */ /* 0x000fe40000000000 */
[----:B------:R-:W-:Y:S02]  /*3b10*/  ISETP.GT.AND P0, PT, R3, 0x31, PT ;  /* 0x000000310300780c */ /* 0x000fe40003f04270 */
[----:B------:R-:W-:-:S02]  /*3b20*/  IMNMX R2, R6, R2, PT ;  /* 0x0000000206027217 */ /* 0x000fc40003800200 */
[----:B------:R-:W-:Y:S02]  /*3b30*/  FSEL R14, R58, -INF , P4 ;  /* 0xff8000003a0e7808 */ /* 0x000fe40002000000 */
[----:B------:R-:W-:Y:S02]  /*3b40*/  FSEL R17, R54, -INF , P6 ;  /* 0xff80000036117808 */ /* 0x000fe40003000000 */
[C---:B------:R-:W-:Y:S02]  /*3b50*/  ISETP.GT.AND P4, PT, R3.reuse, 0x18, PT ;  /* 0x000000180300780c */ /* 0x040fe40003f84270 */
[----:B------:R-:W-:Y:S02]  /*3b60*/  ISETP.GT.AND P6, PT, R3, 0x20, PT ;  /* 0x000000200300780c */ /* 0x000fe40003fc4270 */
[----:B------:R-:W-:Y:S02]  /*3b70*/  FSEL R132, R31, -INF , P0 ;  /* 0xff8000001f847808 */ /* 0x000fe40000000000 */
[----:B------:R-:W-:-:S02]  /*3b80*/  ISETP.GT.AND P5, PT, R3, 0x1, PT ;  /* 0x000000010300780c */ /* 0x000fc40003fa4270 */
[----:B------:R-:W-:Y:S02]  /*3b90*/  ISETP.GT.AND P0, PT, R2, RZ, PT ;  /* 0x000000ff0200720c */ /* 0x000fe40003f04270 */
[----:B------:R-:W-:Y:S02]  /*3ba0*/  IMNMX R0, R6, R0, PT ;  /* 0x0000000006007217 */ /* 0x000fe40003800200 */
[----:B------:R-:W-:Y:S02]  /*3bb0*/  FSEL R23, R50, -INF , P4 ;  /* 0xff80000032177808 */ /* 0x000fe40002000000 */
[----:B------:R-:W-:Y:S02]  /*3bc0*/  FSEL R128, R46, -INF , P6 ;  /* 0xff8000002e807808 */ /* 0x000fe40003000000 */
[----:B------:R-:W-:Y:S02]  /*3bd0*/  FSEL R10, R63, -INF , P5 ;  /* 0xff8000003f0a7808 */ /* 0x000fe40002800000 */
[----:B------:R-:W-:-:S02]  /*3be0*/  ISETP.GT.AND P4, PT, R3, 0x28, PT ;  /* 0x000000280300780c */ /* 0x000fc40003f84270 */
[C---:B------:R-:W-:Y:S02]  /*3bf0*/  ISETP.GT.AND P6, PT, R3.reuse, 0x30, PT ;  /* 0x000000300300780c */ /* 0x040fe40003fc4270 */
[----:B------:R-:W-:Y:S02]  /*3c00*/  FSEL R20, R100, -INF , P0 ;  /* 0xff80000064147808 */ /* 0x000fe40000000000 */
[----:B------:R-:W-:Y:S02]  /*3c10*/  ISETP.GT.AND P5, PT, R3, 0x11, PT ;  /* 0x000000110300780c */ /* 0x000fe40003fa4270 */
[----:B------:R-:W-:Y:S02]  /*3c20*/  ISETP.GT.AND P0, PT, R0, 0x1, PT ;  /* 0x000000010000780c */ /* 0x000fe40003f04270 */
[----:B------:R-:W-:Y:S02]  /*3c30*/  FSEL R126, R42, -INF , P4 ;  /* 0xff8000002a7e7808 */ /* 0x000fe40002000000 */
[----:B------:R-:W-:-:S02]  /*3c40*/  FSEL R129, R30, -INF , P6 ;  /* 0xff8000001e817808 */ /* 0x000fc40003000000 */
[----:B------:R-:W-:Y:S02]  /*3c50*/  FSEL R19, R55, -INF , P5 ;  /* 0xff80000037137808 */ /* 0x000fe40002800000 */
[----:B------:R-:W-:Y:S02]  /*3c60*/  ISETP.GT.AND P4, PT, R3, 0x39, PT ;  /* 0x000000390300780c */ /* 0x000fe40003f84270 */
[----:B------:R-:W-:Y:S02]  /*3c70*/  FSEL R30, R103, -INF , P0 ;  /* 0xff800000671e7808 */ /* 0x000fe40000000000 */
[----:B------:R-:W-:Y:S02]  /*3c80*/  ISETP.GT.AND P5, PT, R3, 0x21, PT ;  /* 0x000000210300780c */ /* 0x000fe40003fa4270 */
[----:B------:R-:W-:Y:S02]  /*3c90*/  ISETP.GT.AND P0, PT, R2, 0x9, PT ;  /* 0x000000090200780c */ /* 0x000fe40003f04270 */
[----:B------:R-:W-:-:S02]  /*3ca0*/  FSEL R130, R27, -INF , P4 ;  /* 0xff8000001b827808 */ /* 0x000fc40002000000 */
[----:B------:R-:W-:Y:S02]  /*3cb0*/  FSEL R127, R47, -INF , P5 ;  /* 0xff8000002f7f7808 */ /* 0x000fe40002800000 */
[----:B------:R-:W-:Y:S02]  /*3cc0*/  FSEL R27, R37, -INF , P0 ;  /* 0xff800000251b7808 */ /* 0x000fe40000000000 */
[----:B------:R-:W-:Y:S02]  /*3cd0*/  ISETP.GT.AND P5, PT, R3, 0x38, PT ;  /* 0x000000380300780c */ /* 0x000fe40003fa4270 */
[C---:B------:R-:W-:Y:S02]  /*3ce0*/  ISETP.GT.AND P4, PT, R2.reuse, 0x1, PT ;  /* 0x000000010200780c */ /* 0x040fe40003f84270 */
[----:B------:R-:W-:Y:S02]  /*3cf0*/  ISETP.GT.AND P0, PT, R2, 0x10, PT ;  /* 0x000000100200780c */ /* 0x000fe40003f04270 */
[----:B------:R-:W-:-:S02]  /*3d00*/  FSEL R131, R26, -INF , P5 ;  /* 0xff8000001a837808 */ /* 0x000fc40002800000 */
[----:B------:R-:W-:Y:S02]  /*3d10*/  FSEL R22, R101, -INF , P4 ;  /* 0xff80000065167808 */ /* 0x000fe40002000000 */
[----:B------:R-:W-:Y:S02]  /*3d20*/  FSEL R28, R92, -INF , P0 ;  /* 0xff8000005c1c7808 */ /* 0x000fe40000000000 */
[----:B------:R-:W-:Y:S02]  /*3d30*/  ISETP.GT.AND P5, PT, R0, RZ, PT ;  /* 0x000000ff0000720c */ /* 0x000fe40003fa4270 */
[----:B------:R-:W-:Y:S02]  /*3d40*/  ISETP.GT.AND P4, PT, R2, 0x8, PT ;  /* 0x000000080200780c */ /* 0x000fe40003f84270 */
[----:B------:R-:W-:Y:S02]  /*3d50*/  ISETP.GT.AND P0, PT, R0, 0x11, PT ;  /* 0x000000110000780c */ /* 0x000fe40003f04270 */
[----:B------:R-:W-:-:S02]  /*3d60*/  FSEL R26, R102, -INF , P5 ;  /* 0xff800000661a7808 */ /* 0x000fc40002800000 */
[----:B------:R-:W-:Y:S02]  /*3d70*/  FSEL R25, R36, -INF , P4 ;  /* 0xff80000024197808 */ /* 0x000fe40002000000 */
[----:B------:R-:W-:Y:S02]  /*3d80*/  FSEL R52, R95, -INF , P0 ;  /* 0xff8000005f347808 */ /* 0x000fe40000000000 */
[C---:B------:R-:W-:Y:S02]  /*3d90*/  ISETP.GT.AND P5, PT, R0.reuse, 0x8, PT ;  /* 0x000000080000780c */ /* 0x040fe40003fa4270 */
        /* <DEDUP_REMOVED lines=17> */
[C---:B------:R-:W-:Y:S02]  /*3eb0*/  ISETP.GT.AND P5, PT, R0.reuse, 0x19, PT ;  /* 0x000000190000780c */ /* 0x040fe40003fa4270 */
[----:B------:R-:W-:Y:S02]  /*3ec0*/  ISETP.GT.AND P4, PT, R0, 0x20, PT ;  /* 0x000000200000780c */ /* 0x000fe40003f84270 */
        /* <DEDUP_REMOVED lines=11> */
[----:B------:R-:W-:Y:S02]  /*3f80*/  FSEL R122, R80, -INF , P5 ;  /* 0xff800000507a7808 */ /* 0x000fe40002800000 */
[----:B------:R-:W-:Y:S02]  /*3f90*/  FSEL R124, R81, -INF , P4 ;  /* 0xff800000517c7808 */ /* 0x000fe40002000000 */
[----:B------:R-:W-:-:S02]  /*3fa0*/  FSEL R114, R83, -INF , P0 ;  /* 0xff80000053727808 */ /* 0x000fc40000000000 */
[C---:B------:R-:W-:Y:S02]  /*3fb0*/  ISETP.GT.AND P5, PT, R2.reuse, 0x31, PT ;  /* 0x000000310200780c */ /* 0x040fe40003fa4270 */
[----:B------:R-:W-:Y:S02]  /*3fc0*/  ISETP.GT.AND P4, PT, R2, 0x38, PT ;  /* 0x000000380200780c */ /* 0x000fe40003f84270 */
[----:B------:R-:W-:Y:S02]  /*3fd0*/  FSEL R115, R82, -INF , P6 ;  /* 0xff80000052737808 */ /* 0x000fe40003000000 */
[----:B------:R-:W-:Y:S02]  /*3fe0*/  ISETP.GT.AND P0, PT, R0, 0x30, PT ;  /* 0x000000300000780c */ /* 0x000fe40003f04270 */
[----:B------:R-:W-:Y:S02]  /*3ff0*/  ISETP.GT.AND P6, PT, R2, 0x39, PT ;  /* 0x000000390200780c */ /* 0x000fe40003fc4270 */
[----:B------:R-:W-:-:S02]  /*4000*/  FMNMX.FTZ R2, R11, R3, !PT ;  /* 0x000000030b027209 */ /* 0x000fc40007810000 */
[----:B------:R-:W-:Y:S02]  /*4010*/  FSEL R121, R77, -INF , P5 ;  /* 0xff8000004d797808 */ /* 0x000fe40002800000 */
[----:B------:R-:W-:Y:S02]  /*4020*/  FSEL R120, R64, -INF , P4 ;  /* 0xff80000040787808 */ /* 0x000fe40002000000 */
[----:B------:R-:W-:Y:S02]  /*4030*/  FSEL R112, R78, -INF , P0 ;  /* 0xff8000004e707808 */ /* 0x000fe40000000000 */
        /* <DEDUP_REMOVED lines=9> */
[----:B-1----:R-:W-:Y:S02]  /*40d0*/  FMNMX.FTZ R4, R26, R30, !PT ;  /* 0x0000001e1a047209 */ /* 0x002fe40007810000 */
        /* <DEDUP_REMOVED lines=39> */
[----:B------:R-:W-:Y:S02]  /*4350*/  FSEL R111, R79, -INF , P5 ;  /* 0xff8000004f6f7808 */ /* 0x000fe40002800000 */
[----:B------:R-:W-:-:S02]  /*4360*/  FMNMX.FTZ R0, R98, R0, !PT ;  /* 0x0000000062007209 */ /* 0x000fc40007810000 */
[----:B------:R-:W-:Y:S02]  /*4370*/  FMNMX.FTZ R103, R132, R103, !PT ;  /* 0x0000006784677209 */ /* 0x000fe40007810000 */
[----:B------:R-:W-:Y:S02]  /*4380*/  FMNMX.FTZ R3, R112, R3, !PT ;  /* 0x0000000370037209 */ /* 0x000fe40007810000 */
[----:B------:R-:W-:Y:S02]  /*4390*/  FSEL R117, R65, -INF , P6 ;  /* 0xff80000041757808 */ /* 0x000fe40003000000 */
[----:B------:R-:W-:Y:S02]  /*43a0*/  FMNMX.FTZ R2, R120, R2, !PT ;  /* 0x0000000278027209 */ /* 0x000fe40007810000 */
[----:B------:R-:W-:Y:S02]  /*43b0*/  FSEL R110, R66, -INF , P4 ;  /* 0xff800000426e7808 */ /* 0x000fe40002000000 */
[----:B------:R-:W-:-:S02]  /*43c0*/  FMNMX.FTZ R0, R97, R0, !PT ;  /* 0x0000000061007209 */ /* 0x000fc40007810000 */
        /* <DEDUP_REMOVED lines=23> */
.L_x_3135:
        /* <DEDUP_REMOVED lines=20> */
[----:B------:R-:W2:Y:S01]  /*4680*/  LDSM.16.MT88.4 R40, [R201+0x400] ;  /* 0x00040000c928783b */ /* 0x000ea20000004200 */
[----:B------:R-:W-:-:S03]  /*4690*/  FFMA.FTZ R97, R97, c[0x0][0x2d0], -R4 ;  /* 0x0000b40061617a23 */ /* 0x000fc60000010804 */
[----:B------:R-:W-:Y:S01]  /*46a0*/  LDSM.16.MT88.4 R64, [R201+0x2000] ;  /* 0x00200000c940783b */ /* 0x000fe20000004200 */
[----:B-1----:R-:W-:Y:S02]  /*46b0*/  FFMA.FTZ R0, R8, c[0x0][0x2d0], -R4 ;  /* 0x0000b40008007a23 */ /* 0x002fe40000010804 */
[----:B------:R1:W-:Y:S01]  /*46c0*/  MUFU.EX2 R238, R5 ;  /* 0x0000000500ee7308 */ /* 0x0003e20000000800 */
[----:B------:R-:W-:Y:S01]  /*46d0*/  LDSM.16.MT88.4 R68, [R202+0x2000] ;  /* 0x00200000ca44783b */ /* 0x000fe20000004200 */
[----:B-----5:R-:W-:-:S06]  /*46e0*/  FMUL.FTZ R2, R102, c[0x0][0x2d0] ;  /* 0x0000b40066027a20 */ /* 0x020fcc0000410000 */
[----:B------:R5:W-:Y:S01]  /*46f0*/  MUFU.EX2 R164, R0 ;  /* 0x0000000000a47308 */ /* 0x000be20000000800 */
[----:B------:R-:W-:Y:S02]  /*4700*/  FSEL R2, R2, RZ, P0 ;  /* 0x000000ff02027208 */ /* 0x000fe40000000000 */
[----:B------:R-:W-:-:S05]  /*4710*/  FSETP.NEU.FTZ.AND P0, PT, R101, -INF , PT ;  /* 0xff8000006500780b */ /* 0x000fca0003f1d000 */
[----:B------:R-:W-:Y:S01]  /*4720*/  MUFU.EX2 R236, R99 ;  /* 0x0000006300ec7308 */ /* 0x000fe20000000800 */
[----:B-1----:R-:W-:Y:S02]  /*4730*/  FFMA.FTZ R5, R29, c[0x0][0x2d0], -R2 ;  /* 0x0000b4001d057a23 */ /* 0x002fe40000010802 */
[----:B-----5:R-:W-:-:S05]  /*4740*/  FFMA.FTZ R0, R11, c[0x0][0x2d0], -R4 ;  /* 0x0000b4000b007a23 */ /* 0x020fca0000010804 */
[----:B------:R1:W-:Y:S08]  /*4750*/  MUFU.EX2 R233, R5 ;  /* 0x0000000500e97308 */ /* 0x0003f00000000800 */
[----:B------:R5:W-:Y:S01]  /*4760*/  MUFU.EX2 R167, R0 ;  /* 0x0000000000a77308 */ /* 0x000be20000000800 */
[----:B-1----:R-:W-:-:S07]  /*4770*/  FFMA.FTZ R5, R33, c[0x0][0x2d0], -R2 ;  /* 0x0000b40021057a23 */ /* 0x002fce0000010802 */
[----:B------:R-:W-:Y:S01]  /*4780*/  MUFU.EX2 R234, R5 ;  /* 0x0000000500ea7308 */ /* 0x000fe20000000800 */
[----:B-----5:R-:W-:-:S07]  /*4790*/  FFMA.FTZ R0, R12, c[0x0][0x2d0], -R4 ;  /* 0x0000b4000c007a23 */ /* 0x020fce0000010804 */
[----:B------:R1:W-:Y:S02]  /*47a0*/  MUFU.EX2 R192, R0 ;  /* 0x0000000000c07308 */ /* 0x0003e40000000800 */
[----:B-1----:R-:W-:-:S06]  /*47b0*/  FFMA.FTZ R0, R13, c[0x0][0x2d0], -R4 ;  /* 0x0000b4000d007a23 */ /* 0x002fcc0000010804 */
[----:B------:R1:W-:Y:S02]  /*47c0*/  MUFU.EX2 R240, R0 ;  /* 0x0000000000f07308 */ /* 0x0003e40000000800 */
[----:B-1----:R-:W-:-:S06]  /*47d0*/  FFMA.FTZ R0, R15, c[0x0][0x2d0], -R4 ;  /* 0x0000b4000f007a23 */ /* 0x002fcc0000010804 */
[----:B------:R1:W5:Y:S02]  /*47e0*/  MUFU.EX2 R241, R0 ;  /* 0x0000000000f17308 */ /* 0x0003640000000800 */
[----:B-1----:R-:W-:Y:S01]  /*47f0*/  FFMA.FTZ R0, R21, c[0x0][0x2d0], -R4 ;  /* 0x0000b40015007a23 */ /* 0x002fe20000010804 */
[----:B-----5:R-:W-:-:S05]  /*4800*/  F2FP.BF16.PACK_AB R12, R241, R240 ;  /* 0x000000f0f10c723e */ /* 0x020fca00000010ff */
[----:B------:R1:W-:Y:S02]  /*4810*/  MUFU.EX2 R243, R0 ;  /* 0x0000000000f37308 */ /* 0x0003e40000000800 */
[----:B-1----:R-:W-:-:S06]  /*4820*/  FFMA.FTZ R0, R9, c[0x0][0x2d0], -R3 ;  /* 0x0000b40009007a23 */ /* 0x002fcc0000010803 */
[----:B------:R1:W-:Y:S02]  /*4830*/  MUFU.EX2 R150, R0 ;  /* 0x0000000000967308 */ /* 0x0003e40000000800 */
[----:B-1----:R-:W-:-:S06]  /*4840*/  FFMA.FTZ R0, R10, c[0x0][0x2d0], -R3 ;  /* 0x0000b4000a007a23 */ /* 0x002fcc0000010803 */
[----:B------:R1:W5:Y:S02]  /*4850*/  MUFU.EX2 R149, R0 ;  /* 0x0000000000957308 */ /* 0x0003640000000800 */
[----:B-1----:R-:W-:Y:S01]  /*4860*/  FFMA.FTZ R0, R14, c[0x0][0x2d0], -R3 ;  /* 0x0000b4000e007a23 */ /* 0x002fe20000010803 */
[----:B-----5:R-:W-:Y:S02]  /*4870*/  F2FP.BF16.PACK_AB R21, R149, R150 ;  /* 0x000000969515723e */ /* 0x020fe400000010ff */
[----:B------:R-:W-:-:S03]  /*4880*/  F2FP.BF16.PACK_AB R14, R243, R242 ;  /* 0x000000f2f30e723e */ /* 0x000fc600000010ff */
[----:B------:R1:W-:Y:S02]  /*4890*/  MUFU.EX2 R151, R0 ;  /* 0x0000000000977308 */ /* 0x0003e40000000800 */
[----:B-1----:R-:W-:-:S06]  /*48a0*/  FFMA.FTZ R0, R16, c[0x0][0x2d0], -R3 ;  /* 0x0000b40010007a23 */ /* 0x002fcc0000010803 */
[----:B------:R1:W5:Y:S02]  /*48b0*/  MUFU.EX2 R166, R0 ;  /* 0x0000000000a67308 */ /* 0x0003640000000800 */
[----:B-1----:R-:W-:Y:S01]  /*48c0*/  FFMA.FTZ R0, R17, c[0x0][0x2d0], -R3 ;  /* 0x0000b40011007a23 */ /* 0x002fe20000010803 */
[----:B-----5:R-:W-:-:S05]  /*48d0*/  F2FP.BF16.PACK_AB R23, R166, R151 ;  /* 0x00000097a617723e */ /* 0x020fca00000010ff */
[----:B------:R1:W-:Y:S02]  /*48e0*/  MUFU.EX2 R235, R0 ;  /* 0x0000000000eb7308 */ /* 0x0003e40000000800 */
[----:B-1----:R-:W-:-:S06]  /*48f0*/  FFMA.FTZ R0, R19, c[0x0][0x2d0], -R3 ;  /* 0x0000b40013007a23 */ /* 0x002fcc0000010803 */
[----:B------:R1:W5:Y:S02]  /*4900*/  MUFU.EX2 R237, R0 ;  /* 0x0000000000ed7308 */ /* 0x0003640000000800 */
[----:B-1----:R-:W-:Y:S01]  /*4910*/  FFMA.FTZ R0, R24, c[0x0][0x2d0], -R3 ;  /* 0x0000b40018007a23 */ /* 0x002fe20000010803 */
[----:B-----5:R-:W-:-:S05]  /*4920*/  F2FP.BF16.PACK_AB R13, R237, R235 ;  /* 0x000000ebed0d723e */ /* 0x020fca00000010ff */
[----:B------:R1:W5:Y:S02]  /*4930*/  MUFU.EX2 R239, R0 ;  /* 0x0000000000ef7308 */ /* 0x0003640000000800 */
[----:B-1----:R-:W-:Y:S01]  /*4940*/  FFMA.FTZ R0, R20, c[0x0][0x2d0], -R2 ;  /* 0x0000b40014007a23 */ /* 0x002fe20000010802 */
[----:B------:R-:W-:Y:S02]  /*4950*/  F2FP.BF16.PACK_AB R20, R164, R165 ;  /* 0x000000a5a414723e */ /* 0x000fe400000010ff */
[----:B-----5:R-:W-:-:S03]  /*4960*/  F2FP.BF16.PACK_AB R15, R239, R238 ;  /* 0x000000eeef0f723e */ /* 0x020fc600000010ff */
[----:B------:R1:W-:Y:S02]  /*4970*/  MUFU.EX2 R135, R0 ;  /* 0x0000000000877308 */ /* 0x0003e40000000800 */
[----:B-1----:R-:W-:Y:S01]  /*4980*/  FFMA.FTZ R0, R22, c[0x0][0x2d0], -R2 ;  /* 0x0000b40016007a23 */ /* 0x002fe20000010802 */
[----:B------:R-:W-:-:S05]  /*4990*/  F2FP.BF16.PACK_AB R22, R192, R167 ;  /* 0x000000a7c016723e */ /* 0x000fca00000010ff */
[----:B------:R1:W5:Y:S02]  /*49a0*/  MUFU.EX2 R134, R0 ;  /* 0x0000000000867308 */ /* 0x0003640000000800 */
[C---:B---3--:R-:W-:Y:S08]  /*49b0*/  HMMA.16816.F32.BF16 R84, R20.reuse, R48, RZ ;  /* 0x000000301454723c */ /* 0x048ff000000418ff */
[----:B----4-:R-:W-:Y:S01]  /*49c0*/  HMMA.16816.F32.BF16 R80, R20, R56, RZ ;  /* 0x000000381450723c */ /* 0x010fe200000418ff */
[----:B-1----:R-:W-:Y:S01]  /*49d0*/  FFMA.FTZ R0, R25, c[0x0][0x2d0], -R2 ;  /* 0x0000b40019007a23 */ /* 0x002fe20000010802 */
[----:B-----5:R-:W-:-:S03]  /*49e0*/  F2FP.BF16.PACK_AB R16, R134, R135 ;  /* 0x000000878610723e */ /* 0x020fc600000010ff */
[----:B------:R1:W-:Y:S03]  /*49f0*/  MUFU.EX2 R148, R0 ;  /* 0x0000000000947308 */ /* 0x0003e60000000800 */
[----:B------:R-:W-:Y:S01]  /*4a00*/  HMMA.16816.F32.BF16 R44, R20, R36, RZ ;  /* 0x00000024142c723c */ /* 0x000fe200000418ff */
[----:B-1----:R-:W-:-:S04]  /*4a10*/  FFMA.FTZ R0, R27, c[0x0][0x2d0], -R2 ;  /* 0x0000b4001b007a23 */ /* 0x002fc80000010802 */
[----:B------:R1:W3:Y:S11]  /*4a20*/  MUFU.EX2 R231, R0 ;  /* 0x0000000000e77308 */ /* 0x0002f60000000800 */
[----:B------:R-:W-:Y:S08]  /*4a30*/  @!UPT UIADD3 URZ, URZ, URZ, URZ ;  /* 0x0000003f3f3ff290 */ /* 0x000ff0000fffe03f */
[----:B--2---:R-:W-:Y:S01]  /*4a40*/  HMMA.16816.F32.BF16 R144, R12, R40, R44 ;  /* 0x000000280c90723c */ /* 0x004fe2000004182c */
[----:B------:R-:W-:Y:S01]  /*4a50*/  LDSM.16.MT88.4 R44, [R202+0x1400] ;  /* 0x00140000ca2c783b */ /* 0x000fe20000004200 */
[----:B-1----:R-:W-:Y:S01]  /*4a60*/  FFMA.FTZ R0, R28, c[0x0][0x2d0], -R2 ;  /* 0x0000b4001c007a23 */ /* 0x002fe20000010802 */
[----:B---3--:R-:W-:-:S03]  /*4a70*/  F2FP.BF16.PACK_AB R18, R231, R148 ;  /* 0x00000094e712723e */ /* 0x008fc600000010ff */
[----:B------:R1:W2:Y:S02]  /*4a80*/  MUFU.EX2 R232, R0 ;  /* 0x0000000000e87308 */ /* 0x0002a40000000800 */
[----:B-1----:R-:W-:Y:S01]  /*4a90*/  FMUL.FTZ R0, R101, c[0x0][0x2d0] ;  /* 0x0000b40065007a20 */ /* 0x002fe20000410000 */
[----:B--2---:R-:W-:-:S04]  /*4aa0*/  F2FP.BF16.PACK_AB R8, R233, R232 ;  /* 0x000000e8e908723e */ /* 0x004fc800000010ff */
[----:B------:R-:W-:-:S05]  /*4ab0*/  FSEL R0, R0, RZ, P0 ;  /* 0x000000ff00007208 */ /* 0x000fca0000000000 */
[--C-:B------:R-:W-:Y:S02]  /*4ac0*/  FFMA.FTZ R5, R26, c[0x0][0x2d0], -R0.reuse ;  /* 0x0000b4001a057a23 */ /* 0x100fe40000010800 */
[--C-:B------:R-:W-:Y:S01]  /*4ad0*/  FFMA.FTZ R6, R52, c[0x0][0x2d0], -R0.reuse ;  /* 0x0000b40034067a23 */ /* 0x100fe20000010800 */
[----:B------:R-:W1:Y:S01]  /*4ae0*/  LDSM.16.MT88.4 R24, [R201+0x1400] ;  /* 0x00140000c918783b */ /* 0x000e620000004200 */
[----:B------:R2:W-:Y:S08]  /*4af0*/  MUFU.EX2 R133, R5 ;  /* 0x0000000500857308 */ /* 0x0005f00000000800 */
[----:B------:R-:W-:Y:S01]  /*4b00*/  MUFU.EX2 R230, R6 ;  /* 0x0000000600e67308 */ /* 0x000fe20000000800 */
[----:B--2---:R-:W-:-:S07]  /*4b10*/  FFMA.FTZ R5, R30, c[0x0][0x2d0], -R0 ;  /* 0x0000b4001e057a23 */ /* 0x004fce0000010800 */
[----:B------:R2:W3:Y:S02]  /*4b20*/  MUFU.EX2 R100, R5 ;  /* 0x0000000500647308 */ /* 0x0004e40000000800 */
[--C-:B--2---:R-:W-:Y:S01]  /*4b30*/  FFMA.FTZ R5, R31, c[0x0][0x2d0], -R0.reuse ;  /* 0x0000b4001f057a23 */ /* 0x104fe20000010800 */
[----:B---3--:R-:W-:Y:S01]  /*4b40*/  F2FP.BF16.PACK_AB R17, R100, R133 ;  /* 0x000000856411723e */ /* 0x008fe200000010ff */
[----:B------:R-:W2:Y:S01]  /*4b50*/  LDSM.16.MT88.4 R28, [R202+0x400] ;  /* 0x00040000ca1c783b */ /* 0x000ea20000004200 */
[----:B-1----:R-:W-:Y:S03]  /*4b60*/  HMMA.16816.F32.BF16 R160, R12, R24, R80 ;  /* 0x000000180ca0723c */ /* 0x002fe60000041850 */
[----:B------:R1:W-:Y:S02]  /*4b70*/  MUFU.EX2 R226, R5 ;  /* 0x0000000500e27308 */ /* 0x0003e40000000800 */
[----:B-1----:R-:W-:-:S06]  /*4b80*/  FFMA.FTZ R5, R32, c[0x0][0x2d0], -R0 ;  /* 0x0000b40020057a23 */ /* 0x002fcc0000010800 */
[----:B------:R1:W3:Y:S02]  /*4b90*/  MUFU.EX2 R229, R5 ;  /* 0x0000000500e57308 */ /* 0x0002e40000000800 */
[----:B-1----:R-:W-:Y:S01]  /*4ba0*/  FFMA.FTZ R5, R35, c[0x0][0x2d0], -R2 ;  /* 0x0000b40023057a23 */ /* 0x002fe20000010802 */
[----:B---3--:R-:W-:Y:S01]  /*4bb0*/  F2FP.BF16.PACK_AB R19, R229, R226 ;  /* 0x000000e2e513723e */ /* 0x008fe200000010ff */
[----:B--2---:R-:W-:Y:S04]  /*4bc0*/  HMMA.16816.F32.BF16 R152, R12, R28, R84 ;  /* 0x0000001c0c98723c */ /* 0x004fe80000041854 */
[----:B------:R1:W2:Y:S04]  /*4bd0*/  MUFU.EX2 R246, R5 ;  /* 0x0000000500f67308 */ /* 0x0002a80000000800 */
[C---:B------:R-:W-:Y:S08]  /*4be0*/  HMMA.16816.F32.BF16 R76, R16.reuse, R48, RZ ;  /* 0x00000030104c723c */ /* 0x040ff000000418ff */
[----:B------:R-:W-:Y:S01]  /*4bf0*/  HMMA.16816.F32.BF16 R72, R16, R56, RZ ;  /* 0x000000381048723c */ /* 0x000fe200000418ff */
[--C-:B-1----:R-:W-:Y:S01]  /*4c00*/  FFMA.FTZ R5, R34, c[0x0][0x2d0], -R0.reuse ;  /* 0x0000b40022057a23 */ /* 0x102fe20000010800 */
[----:B--2---:R-:W-:Y:S01]  /*4c10*/  F2FP.BF16.PACK_AB R10, R246, R234 ;  /* 0x000000eaf60a723e */ /* 0x004fe200000010ff */
[----:B------:R-:W1:Y:S02]  /*4c20*/  LDSM.16.MT88.4 R32, [R202+0x1000] ;  /* 0x00100000ca20783b */ /* 0x000e640000004200 */
[----:B------:R2:W3:Y:S03]  /*4c30*/  MUFU.EX2 R228, R5 ;  /* 0x0000000500e47308 */ /* 0x0004e60000000800 */
[-C--:B------:R-:W-:Y:S08]  /*4c40*/  HMMA.16816.F32.BF16 R84, R20, R64.reuse, RZ ;  /* 0x000000401454723c */ /* 0x080ff000000418ff */
[----:B------:R-:W-:Y:S01]  /*4c50*/  HMMA.16816.F32.BF16 R80, R16, R64, RZ ;  /* 0x000000401050723c */ /* 0x000fe200000418ff */
[----:B--2---:R-:W-:Y:S01]  /*4c60*/  FFMA.FTZ R5, R53, c[0x0][0x2d0], -R0 ;  /* 0x0000b40035057a23 */ /* 0x004fe20000010800 */
[----:B---3--:R-:W-:-:S06]  /*4c70*/  F2FP.BF16.PACK_AB R9, R230, R228 ;  /* 0x000000e4e609723e */ /* 0x008fcc00000010ff */
[----:B------:R-:W-:Y:S01]  /*4c80*/  HMMA.16816.F32.BF16 R52, R16, R36, RZ ;  /* 0x000000241034723c */ /* 0x000fe200000418ff */
[----:B------:R-:W-:Y:S01]  /*4c90*/  FFMA.FTZ R65, R96, c[0x0][0x2d0], -R4 ;  /* 0x0000b40060417a23 */ /* 0x000fe20000010804 */
[----:B------:R2:W-:Y:S08]  /*4ca0*/  MUFU.EX2 R245, R5 ;  /* 0x0000000500f57308 */ /* 0x0005f00000000800 */
[----:B------:R-:W-:Y:S01]  /*4cb0*/  MUFU.EX2 R65, R65 ;  /* 0x0000004100417308 */ /* 0x000fe20000000800 */
[----:B--2---:R-:W-:-:S02]  /*4cc0*/  FFMA.FTZ R5, R60, c[0x0][0x2d0], -R0 ;  /* 0x0000b4003c057a23 */ /* 0x004fc40000010800 */
[----:B------:R-:W2:Y:S01]  /*4cd0*/  LDSM.16.MT88.4 R60, [R201+0x2400] ;  /* 0x00240000c93c783b */ /* 0x000ea20000004200 */
[-C--:B-1----:R-:W-:Y:S04]  /*4ce0*/  HMMA.16816.F32.BF16 R88, R16, R32.reuse, RZ ;  /* 0x000000201058723c */ /* 0x082fe800000418ff */
[----:B------:R-:W1:Y:S04]  /*4cf0*/  MUFU.EX2 R244, R5 ;  /* 0x0000000500f47308 */ /* 0x000e680000000800 */
        /* <DEDUP_REMOVED lines=12> */
[----:B------:R4:W5:Y:S05]  /*4dc0*/  MUFU.EX2 R222, R28 ;  /* 0x0000001c00de7308 */ /* 0x00096a0000000800 */
[----:B------:R-:W-:Y:S03]  /*4dd0*/  HMMA.16816.F32.BF16 R4, R16, R50, RZ ;  /* 0x000000321004723c */ /* 0x000fe600000418ff */
[----:B------:R5:W-:Y:S01]  /*4de0*/  MUFU.EX2 R223, R25 ;  /* 0x0000001900df7308 */ /* 0x000be20000000800 */
[----:B---3--:R-:W-:-:S04]  /*4df0*/  FFMA.FTZ R29, R129, c[0x0][0x2d0], -R3 ;  /* 0x0000b400811d7a23 */ /* 0x008fc80000010803 */
[----:B--2---:R-:W-:Y:S03]  /*4e00*/  HMMA.16816.F32.BF16 R188, R8, R60, R80 ;  /* 0x0000003c08bc723c */ /* 0x004fe60000041850 */
[----:B------:R2:W3:Y:S01]  /*4e10*/  MUFU.EX2 R225, R24 ;  /* 0x0000001800e17308 */ /* 0x0004e20000000800 */
[----:B----4-:R-:W-:-:S04]  /*4e20*/  FFMA.FTZ R28, R132, c[0x0][0x2d0], -R3 ;  /* 0x0000b400841c7a23 */ /* 0x010fc80000010803 */
[----:B-1----:R-:W-:Y:S01]  /*4e30*/  HMMA.16816.F32.BF16 R180, R12, R52, R76 ;  /* 0x000000340cb4723c */ /* 0x002fe2000004184c */
[--C-:B-----5:R-:W-:Y:S02]  /*4e40*/  FFMA.FTZ R25, R123, c[0x0][0x2d0], -R2.reuse ;  /* 0x0000b4007b197a23 */ /* 0x120fe40000010802 */
[----:B------:R-:W-:Y:S05]  /*4e50*/  MUFU.EX2 R29, R29 ;  /* 0x0000001d001d7308 */ /* 0x000fea0000000800 */
[----:B------:R-:W-:Y:S01]  /*4e60*/  HMMA.16816.F32.BF16 R76, R8, R30, R4 ;  /* 0x0000001e084c723c */ /* 0x000fe20000041804 */
[----:B--2---:R-:W-:Y:S02]  /*4e70*/  FFMA.FTZ R24, R121, c[0x0][0x2d0], -R2 ;  /* 0x0000b40079187a23 */ /* 0x004fe40000010802 */
[----:B------:R-:W-:Y:S05]  /*4e80*/  MUFU.EX2 R28, R28 ;  /* 0x0000001c001c7308 */ /* 0x000fea0000000800 */
[C---:B------:R-:W-:Y:S03]  /*4e90*/  HMMA.16816.F32.BF16 R4, R16.reuse, R58, RZ ;  /* 0x0000003a1004723c */ /* 0x040fe600000418ff */
[----:B------:R-:W-:Y:S05]  /*4ea0*/  MUFU.EX2 R25, R25 ;  /* 0x0000001900197308 */ /* 0x000fea0000000800 */
[----:B------:R-:W-:Y:S03]  /*4eb0*/  HMMA.16816.F32.BF16 R72, R16, R68, RZ ;  /* 0x000000441048723c */ /* 0x000fe600000418ff */
[----:B------:R-:W-:Y:S05]  /*4ec0*/  MUFU.EX2 R24, R24 ;  /* 0x0000001800187308 */ /* 0x000fea0000000800 */
[----:B------:R-:W-:Y:S08]  /*4ed0*/  HMMA.16816.F32.BF16 R176, R12, R60, R84 ;  /* 0x0000003c0cb0723c */ /* 0x000ff00000041854 */
        /* <DEDUP_REMOVED lines=9> */
[----:B------:R-:W-:Y:S08]  /*4f70*/  HMMA.16816.F32.BF16 R4, R20, R50, RZ ;  /* 0x000000321404723c */ /* 0x000ff000000418ff */
[-C--:B------:R-:W-:Y:S08]  /*4f80*/  HMMA.16816.F32.BF16 R72, R8, R42.reuse, R72 ;  /* 0x0000002a0848723c */ /* 0x080ff00000041848 */
[----:B------:R-:W-:Y:S08]  /*4f90*/  HMMA.16816.F32.BF16 R36, R12, R42, R36 ;  /* 0x0000002a0c24723c */ /* 0x000ff00000041824 */
        /* <DEDUP_REMOVED lines=11> */
[----:B---3--:R-:W-:-:S06]  /*5050*/  F2FP.BF16.PACK_AB R10, R225, R223 ;  /* 0x000000dfe10a723e */ /* 0x008fcc00000010ff */
[--C-:B------:R-:W-:Y:S01]  /*5060*/  FFMA.FTZ R27, R131, c[0x0][0x2d0], -R3.reuse ;  /* 0x0000b400831b7a23 */ /* 0x100fe20000010803 */
[C---:B------:R-:W-:Y:S01]  /*5070*/  HMMA.16816.F32.BF16 R4, R20.reuse, R66, RZ ;  /* 0x000000421404723c */ /* 0x040fe200000418ff */
[----:B------:R-:W-:Y:S01]  /*5080*/  FFMA.FTZ R26, R130, c[0x0][0x2d0], -R3 ;  /* 0x0000b400821a7a23 */ /* 0x000fe20000010803 */
[----:B------:R-:W1:Y:S05]  /*5090*/  MUFU.EX2 R67, R98 ;  /* 0x0000006200437308 */ /* 0x000e6a0000000800 */
[----:B------:R-:W-:Y:S01]  /*50a0*/  FADD.FTZ R66, R133, R100 ;  /* 0x0000006485427221 */ /* 0x000fe20000010000 */
[C---:B------:R-:W-:Y:S02]  /*50b0*/  HMMA.16816.F32.BF16 R32, R20.reuse, R34, RZ ;  /* 0x000000221420723c */ /* 0x040fe400000418ff */
[----:B------:R2:W3:Y:S06]  /*50c0*/  MUFU.EX2 R100, R97 ;  /* 0x0000006100647308 */ /* 0x0004ec0000000800 */
[----:B------:R-:W-:Y:S02]  /*50d0*/  HMMA.16816.F32.BF16 R20, R20, R70, RZ ;  /* 0x000000461414723c */ /* 0x000fe400000418ff */
[----:B------:R-:W-:Y:S01]  /*50e0*/  MUFU.EX2 R27, R27 ;  /* 0x0000001b001b7308 */ /* 0x000fe20000000800 */
[----:B-1----:R-:W-:-:S05]  /*50f0*/  F2FP.BF16.PACK_AB R96, R67, R236 ;  /* 0x000000ec4360723e */ /* 0x002fca00000010ff */
[C---:B------:R-:W-:Y:S02]  /*5100*/  HMMA.16816.F32.BF16 R60, R12.reuse, R62, R4 ;  /* 0x0000003e0c3c723c */ /* 0x040fe40000041804 */
[----:B------:R-:W1:Y:S01]  /*5110*/  MUFU.EX2 R26, R26 ;  /* 0x0000001a001a7308 */ /* 0x000e620000000800 */
[----:B--2---:R-:W-:Y:S02]  /*5120*/  F2FP.BF16.PACK_AB R97, R28, R29 ;  /* 0x0000001d1c61723e */ /* 0x004fe400000010ff */
[----:B---3--:R-:W-:Y:S02]  /*5130*/  F2FP.BF16.PACK_AB R98, R65, R100 ;  /* 0x000000644162723e */ /* 0x008fe400000010ff */
[----:B------:R-:W-:Y:S01]  /*5140*/  FFMA.FTZ R4, R128, c[0x0][0x2d0], -R3 ;  /* 0x0000b40080047a23 */ /* 0x000fe20000010803 */
[----:B------:R-:W-:Y:S01]  /*5150*/  HMMA.16816.F32.BF16 R44, R12, R46, R32 ;  /* 0x0000002e0c2c723c */ /* 0x000fe20000041820 */
[----:B------:R-:W-:Y:S01]  /*5160*/  FADD.FTZ R5, R165, R164 ;  /* 0x000000a4a5057221 */ /* 0x000fe20000010000 */
[----:B------:R-:W-:Y:S01]  /*5170*/  LDSM.16.MT88.4 R128, [R202+0xc00] ;  /* 0x000c0000ca80783b */ /* 0x000fe20000004200 */
[----:B------:R2:W-:Y:S01]  /*5180*/  MUFU.EX2 R197, R4 ;  /* 0x0000000400c57308 */ /* 0x0005e20000000800 */
[----:B------:R-:W-:-:S04]  /*5190*/  FADD.FTZ R6, R150, R149 ;  /* 0x0000009596067221 */ /* 0x000fc80000010000 */
[----:B------:R-:W-:Y:S01]  /*51a0*/  HMMA.16816.F32.BF16 R52, R12, R54, R20 ;  /* 0x000000360c34723c */ /* 0x000fe20000041814 */
[----:B------:R-:W3:Y:S01]  /*51b0*/  LDSM.16.MT88.4 R12, [R201+0x800] ;  /* 0x00080000c90c783b */ /* 0x000ee20000004200 */
[----:B-1----:R-:W-:-:S05]  /*51c0*/  F2FP.BF16.PACK_AB R99, R26, R27 ;  /* 0x0000001b1a63723e */ /* 0x002fca00000010ff */
[--C-:B------:R-:W-:Y:S02]  /*51d0*/  FFMA.FTZ R23, R120, c[0x0][0x2d0], -R2.reuse ;  /* 0x0000b40078177a23 */ /* 0x100fe40000010802 */
[----:B------:R-:W-:Y:S02]  /*51e0*/  FFMA.FTZ R22, R117, c[0x0][0x2d0], -R2 ;  /* 0x0000b40075167a23 */ /* 0x000fe40000010802 */
[----:B--2---:R-:W-:Y:S02]  /*51f0*/  FFMA.FTZ R4, R127, c[0x0][0x2d0], -R3 ;  /* 0x0000b4007f047a23 */ /* 0x004fe40000010803 */
[--C-:B------:R-:W-:Y:S01]  /*5200*/  FFMA.FTZ R20, R112, c[0x0][0x2d0], -R0.reuse ;  /* 0x0000b40070147a23 */ /* 0x100fe20000010800 */
[----:B------:R-:W-:Y:S01]  /*5210*/  MUFU.EX2 R23, R23 ;  /* 0x0000001700177308 */ /* 0x000fe20000000800 */
[----:B------:R-:W-:-:S07]  /*5220*/  FFMA.FTZ R21, R111, c[0x0][0x2d0], -R0 ;  /* 0x0000b4006f157a23 */ /* 0x000fce0000010800 */
[----:B------:R1:W2:Y:S08]  /*5230*/  MUFU.EX2 R198, R4 ;  /* 0x0000000400c67308 */ /* 0x0002b00000000800 */
[----:B------:R-:W-:Y:S01]  /*5240*/  MUFU.EX2 R22, R22 ;  /* 0x0000001600167308 */ /* 0x000fe20000000800 */
[----:B-1----:R-:W-:Y:S01]  /*5250*/  FFMA.FTZ R4, R126, c[0x0][0x2d0], -R3 ;  /* 0x0000b4007e047a23 */ /* 0x002fe20000010803 */
[----:B--2---:R-:W-:-:S06]  /*5260*/  F2FP.BF16.PACK_AB R9, R198, R197 ;  /* 0x000000c5c609723e */ /* 0x004fcc00000010ff */
[----:B------:R-:W-:Y:S08]  /*5270*/  MUFU.EX2 R20, R20 ;  /* 0x0000001400147308 */ /* 0x000ff00000000800 */
[----:B------:R1:W-:Y:S08]  /*5280*/  MUFU.EX2 R199, R4 ;  /* 0x0000000400c77308 */ /* 0x0003f00000000800 */
[----:B------:R-:W-:Y:S01]  /*5290*/  MUFU.EX2 R21, R21 ;  /* 0x0000001500157308 */ /* 0x000fe20000000800 */
[----:B-1----:R-:W-:-:S02]  /*52a0*/  FFMA.FTZ R4, R125, c[0x0][0x2d0], -R3 ;  /* 0x0000b4007d047a23 */ /* 0x002fc40000010803 */
[----:B------:R-:W-:-:S05]  /*52b0*/  FFMA.FTZ R3, R124, c[0x0][0x2d0], -R2 ;  /* 0x0000b4007c037a23 */ /* 0x000fca0000010802 */
[----:B------:R1:W2:Y:S08]  /*52c0*/  MUFU.EX2 R220, R4 ;  /* 0x0000000400dc7308 */ /* 0x0002b00000000800 */
[----:B------:R4:W-:Y:S01]  /*52d0*/  MUFU.EX2 R193, R3 ;  /* 0x0000000300c17308 */ /* 0x0009e20000000800 */
[----:B-1----:R-:W-:Y:S01]  /*52e0*/  FFMA.FTZ R4, R119, c[0x0][0x2d0], -R2 ;  /* 0x0000b40077047a23 */ /* 0x002fe20000010802 */
[----:B--2---:R-:W-:-:S06]  /*52f0*/  F2FP.BF16.PACK_AB R11, R220, R199 ;  /* 0x000000c7dc0b723e */ /* 0x004fcc00000010ff */
[----:B------:R1:W-:Y:S01]  /*5300*/  MUFU.EX2 R195, R4 ;  /* 0x0000000400c37308 */ /* 0x0003e20000000800 */
[----:B----4-:R-:W-:Y:S01]  /*5310*/  FFMA.FTZ R3, R115, c[0x0][0x2d0], -R0 ;  /* 0x0000b40073037a23 */ /* 0x010fe20000010800 */
[----:B---3--:R-:W-:Y:S06]  /*5320*/  HMMA.16816.F32.BF16 R144, R8, R12, R144 ;  /* 0x0000000c0890723c */ /* 0x008fec0000041890 */
[----:B------:R2:W-:Y:S01]  /*5330*/  MUFU.EX2 R106, R3 ;  /* 0x00000003006a7308 */ /* 0x0005e20000000800 */
[----:B-1----:R-:W-:-:S07]  /*5340*/  FFMA.FTZ R4, R118, c[0x0][0x2d0], -R2 ;  /* 0x0000b40076047a23 */ /* 0x002fce0000010802 */
[----:B------:R1:W3:Y:S01]  /*5350*/  MUFU.EX2 R196, R4 ;  /* 0x0000000400c47308 */ /* 0x0002e20000000800 */
[----:B--2---:R-:W-:Y:S02]  /*5360*/  FADD.FTZ R3, R167, R5 ;  /* 0x00000005a7037221 */ /* 0x004fe40000010000 */
[----:B-1----:R-:W-:Y:S02]  /*5370*/  FFMA.FTZ R4, R122, c[0x0][0x2d0], -R2 ;  /* 0x0000b4007a047a23 */ /* 0x002fe40000010802 */
[----:B------:R-:W-:Y:S01]  /*5380*/  FFMA.FTZ R2, R113, c[0x0][0x2d0], -R0 ;  /* 0x0000b40071027a23 */ /* 0x000fe20000010800 */
[----:B------:R-:W-:Y:S02]  /*5390*/  LDSM.16.MT88.4 R120, [R201+0x1c00] ;  /* 0x001c0000c978783b */ /* 0x000fe40000004200 */
[----:B------:R1:W-:Y:S08]  /*53a0*/  MUFU.EX2 R194, R4 ;  /* 0x0000000400c27308 */ /* 0x0003f00000000800 */
[----:B------:R2:W-:Y:S01]  /*53b0*/  MUFU.EX2 R107, R2 ;  /* 0x00000002006b7308 */ /* 0x0005e20000000800 */
[----:B-1----:R-:W-:-:S04]  /*53c0*/  FADD.FTZ R4, R135, R134 ;  /* 0x0000008687047221 */ /* 0x002fc80000010000 */
        /* <DEDUP_REMOVED lines=9> */
[----:B------:R-:W-:Y:S01]  /*5460*/  HMMA.16816.F32.BF16 R148, R8, R14, R36 ;  /* 0x0000000e0894723c */ /* 0x000fe20000041824 */
[----:B------:R-:W-:Y:S01]  /*5470*/  FADD.FTZ R0, R166, R0 ;  /* 0x00000000a6007221 */ /* 0x000fe20000010000 */
[----:B------:R-:W-:Y:S03]  /*5480*/  LDSM.16.MT88.4 R112, [R202+0x1c00] ;  /* 0x001c0000ca70783b */ /* 0x000fe60000004200 */
[----:B------:R-:W-:Y:S01]  /*5490*/  FADD.FTZ R0, R235, R0 ;  /* 0x00000000eb007221 */ /* 0x000fe20000010000 */
[----:B-1----:R-:W-:Y:S01]  /*54a0*/  F2FP.BF16.PACK_AB R7, R105, R106 ;  /* 0x0000006a6907723e */ /* 0x002fe200000010ff */
[----:B------:R-:W-:Y:S02]  /*54b0*/  FADD.FTZ R2, R192, R3 ;  /* 0x00000003c0027221 */ /* 0x000fe40000010000 */
[----:B------:R-:W-:-:S02]  /*54c0*/  FADD.FTZ R3, R231, R64 ;  /* 0x00000040e7037221 */ /* 0x000fc40000010000 */
        /* <DEDUP_REMOVED lines=10> */
[----:B------:R-:W-:Y:S03]  /*5570*/  LDSM.16.MT88.4 R76, [R201+0x2c00] ;  /* 0x002c0000c94c783b */ /* 0x000fe60000004200 */
        /* <DEDUP_REMOVED lines=86> */
[----:B------:R-:W-:Y:S02]  /*5ae0*/  SHF.R.S32.HI R4, RZ, 0x6, R16 ;  /* 0x00000006ff047819 */ /* 0x000fe40000011410 */
[----:B------:R-:W-:Y:S01]  /*5af0*/  IADD3 R220, R224, -0x2, RZ ;  /* 0xfffffffee0dc7810 */ /* 0x000fe20007ffe0ff */
[----:B------:R-:W-:Y:S01]  /*5b00*/  FADD.FTZ R0, R25, R0 ;  /* 0x0000000019007221 */ /* 0x000fe20000010000 */
[----:B------:R-:W-:Y:S03]  /*5b10*/  HMMA.16816.F32.BF16 R112, R92, R114, R36 ;  /* 0x000000725c70723c */ /* 0x000fe60000041824 */
[----:B------:R-:W-:-:S02]  /*5b20*/  FADD.FTZ R250, R24, R0 ;  /* 0x0000000018fa7221 */ /* 0x000fc40000010000 */
[----:B------:R-:W-:Y:S02]  /*5b30*/  FADD.FTZ R0, R20, R2 ;  /* 0x0000000214007221 */ /* 0x000fe40000010000 */
        /* <DEDUP_REMOVED lines=15> */
[----:B------:R-:W-:Y:S11]  /*5c30*/  ISETP.GE.AND P0, PT, R220, R32, PT ;  /* 0x00000020dc00720c */ /* 0x000ff60003f06270 */
[----:B------:R-:W-:Y:S02]  /*5c40*/  @!UPT UIADD3 URZ, URZ, URZ, URZ ;  /* 0x0000003f3f3ff290 */ /* 0x000fe4000fffe03f */
[----:B------:R-:W-:Y:S05]  /*5c50*/  @!P0 BRA `(.L_x_3088) ;  /* 0x0000406000008947 */ /* 0x000fea0003800000 */
[----:B------:R-:W-:Y:S01]  /*5c60*/  IMAD.MOV.U32 R106, RZ, RZ, R103 ;  /* 0x000000ffff6a7224 */ /* 0x000fe200078e0067 */
[----:B------:R-:W-:Y:S01]  /*5c70*/  MOV R108, R101 ;  /* 0x00000065006c7202 */ /* 0x000fe20000000f00 */
[----:B------:R-:W-:Y:S01]  /*5c80*/  IMAD.MOV.U32 R105, RZ, RZ, R104 ;  /* 0x000000ffff697224 */ /* 0x000fe200078e0068 */
[----:B------:R-:W-:Y:S02]  /*5c90*/  MOV R107, R102 ;  /* 0x00000066006b7202 */ /* 0x000fe40000000f00 */
.L_x_3099:
        /* <DEDUP_REMOVED lines=17> */
[----:B--2---:R-:W-:Y:S11]  /*5db0*/  ISETP.GT.AND P0, PT, R0, R220, PT ;  /* 0x000000dc0000720c */ /* 0x004ff60003f04270 */
[----:B------:R-:W-:Y:S02]  /*5dc0*/  @!UPT UIADD3 URZ, URZ, URZ, URZ ;  /* 0x0000003f3f3ff290 */ /* 0x000fe4000fffe03f */
        /* <DEDUP_REMOVED lines=13> */
[----:B------:R-:W-:Y:S01]  /*5ea0*/  SHF.R.S32.HI R6, RZ, 0x1f, R227 ;  /* 0x0000001fff067819 */ /* 0x000fe200000114e3 */
[----:B------:R-:W-:Y:S02]  /*5eb0*/  IMAD R4, R219, c[0x0][0x21c], R4 ;  /* 0x00008700db047a24 */ /* 0x000fe400078e0204 */
[----:B------:R-:W-:Y:S01]  /*5ec0*/  IMAD.IADD R3, R3, 0x1, R0 ;  /* 0x0000000103037824 */ /* 0x000fe200078e0200 */
[----:B------:R-:W-:Y:S01]  /*5ed0*/  SHF.L.U64.HI R13, R227, 0x1, R6 ;  /* 0x00000001e30d7819 */ /* 0x000fe20000010206 */
[----:B------:R-:W-:Y:S02]  /*5ee0*/  IMAD.SHL.U32 R22, R5, 0x2, RZ ;  /* 0x0000000205167824 */ /* 0x000fe400078e00ff */
[----:B------:R-:W-:Y:S04]  /*5ef0*/  IMAD.WIDE.U32 R2, R219, c[0x0][0x218], R2 ;  /* 0x00008600db027a25 */ /* 0x000fe800078e0002 */
[C---:B------:R-:W-:Y:S01]  /*5f00*/  IMAD.SHL.U32 R20, R227.reuse, 0x2, RZ ;  /* 0x00000002e3147824 */ /* 0x040fe200078e00ff */
[----:B--2---:R-:W-:Y:S02]  /*5f10*/  IADD3 R0, P0, R8, R2, RZ ;  /* 0x0000000208007210 */ /* 0x004fe40007f1e0ff */
[----:B------:R-:W-:Y:S02]  /*5f20*/  IADD3 R8, R227, 0x20, RZ ;  /* 0x00000020e3087810 */ /* 0x000fe40007ffe0ff */
[----:B---3--:R-:W-:Y:S02]  /*5f30*/  IADD3.X R4, R7, R3, R4, P0, !PT ;  /* 0x0000000307047210 */ /* 0x008fe400007fe404 */
[----:B------:R-:W-:Y:S02]  /*5f40*/  IADD3 R7, R227, 0x20, RZ ;  /* 0x00000020e3077810 */ /* 0x000fe40007ffe0ff */
[C---:B------:R-:W-:Y:S02]  /*5f50*/  LEA R12, P0, R0.reuse, c[0x0][0x1f8], 0x1 ;  /* 0x00007e00000c7a11 */ /* 0x040fe400078008ff */
[----:B------:R-:W-:Y:S01]  /*5f60*/  SHF.R.S32.HI R8, RZ, 0x1f, R8 ;  /* 0x0000001fff087819 */ /* 0x000fe20000011408 */
[C---:B------:R-:W-:Y:S01]  /*5f70*/  IMAD.SHL.U32 R21, R7.reuse, 0x2, RZ ;  /* 0x0000000207157824 */ /* 0x040fe200078e00ff */
[----:B------:R-:W-:Y:S02]  /*5f80*/  LEA.HI.X R5, R0, c[0x0][0x1fc], R4, 0x1, P0 ;  /* 0x00007f0000057a11 */ /* 0x000fe400000f0c04 */
[----:B------:R-:W-:Y:S01]  /*5f90*/  SHF.L.U64.HI R14, R7, 0x1, R8 ;  /* 0x00000001070e7819 */ /* 0x000fe20000010208 */
[----:B------:R-:W-:-:S05]  /*5fa0*/  BRA.DIV ~URZ, `(.L_x_3091) ;  /* 0x0000aaf27f007947 */ /* 0x000fca000b800000 */
[----:B------:R1:W2:Y:S02]  /*5fb0*/  SHFL.IDX PT, R4, R5, RZ, 0x1c1f ;  /* 0x001c1fff05047589 */ /* 0x0002a400000e0000 */
.L_x_3136:
[----:B------:R-:W-:-:S05]  /*5fc0*/  BRA.DIV ~URZ, `(.L_x_3092) ;  /* 0x0000ab427f007947 */ /* 0x000fca000b800000 */
[----:B------:R-:W3:Y:S01]  /*5fd0*/  SHFL.IDX PT, R0, R12, RZ, 0x1c1f ;  /* 0x001c1fff0c007589 */ /* 0x000ee200000e0000 */
[C---:B------:R-:W-:Y:S02]  /*5fe0*/  IADD3 R2, R227.reuse, 0x20, RZ ;  /* 0x00000020e3027810 */ /* 0x040fe40007ffe0ff */
[C---:B------:R-:W-:Y:S02]  /*5ff0*/  ISETP.GE.AND P5, PT, R227.reuse, c[0x0][0x1d4], PT ;  /* 0x00007500e3007a0c */ /* 0x040fe40003fa6270 */
[----:B------:R-:W-:Y:S02]  /*6000*/  ISETP.GE.AND P4, PT, R2, c[0x0][0x1d4], PT ;  /* 0x0000750002007a0c */ /* 0x000fe40003f86270 */
[----:B------:R-:W-:Y:S02]  /*6010*/  IADD3 R8, R227, 0x40, RZ ;  /* 0x00000040e3087810 */ /* 0x000fe40007ffe0ff */
[----:B------:R-:W-:Y:S02]  /*6020*/  SEL R11, RZ, 0x10, P5 ;  /* 0x00000010ff0b7807 */ /* 0x000fe40002800000 */
[----:B------:R-:W-:Y:S02]  /*6030*/  SEL R10, RZ, 0x10, P4 ;  /* 0x00000010ff0a7807 */ /* 0x000fe40002000000 */
[C---:B---3--:R-:W-:Y:S02]  /*6040*/  IADD3 R6, P0, R0.reuse, R20, RZ ;  /* 0x0000001400067210 */ /* 0x048fe40007f1e0ff */
[----:B------:R-:W-:Y:S03]  /*6050*/  IADD3 R2, P6, R0, R21, RZ ;  /* 0x0000001500027210 */ /* 0x000fe60007fde0ff */
        /* <DEDUP_REMOVED lines=13> */
.L_x_3137:
        /* <DEDUP_REMOVED lines=21> */
.L_x_3090:
[----:B-1-34-:R-:W-:Y:S05]  /*6280*/  BSYNC B0 ;  /* 0x0000000000007941 */ /* 0x01afea0003800000 */
.L_x_3089:
        /* <DEDUP_REMOVED lines=83> */
[----:B------:R-:W-:Y:S07]  /*67c0*/  LDSM.16.M88.4 R184, [R200+0x2800] ;  /* 0x00280000c8b8783b */ /* 0x000fee0000000200 */
[----:B------:R-:W-:Y:S01]  /*67d0*/  HMMA.16816.F32.BF16 R64, R176, R194, R64 ;  /* 0x000000c2b040723c */ /* 0x000fe20000041840 */
[----:B------:R-:W1:Y:S07]  /*67e0*/  LDSM.16.M88.4 R176, [R200+0x2400] ;  /* 0x00240000c8b0783b */ /* 0x000e6e0000000200 */
[-C--:B--2---:R-:W-:Y:S01]  /*67f0*/  HMMA.16816.F32.BF16 R4, R100, R180.reuse, R4 ;  /* 0x000000b46404723c */ /* 0x084fe20000041804 */
[----:B------:R-:W2:Y:S07]  /*6800*/  LDSM.16.M88.4 R192, [R200+0x2c00] ;  /* 0x002c0000c8c0783b */ /* 0x000eae0000000200 */
[C---:B---3--:R-:W-:Y:S08]  /*6810*/  HMMA.16816.F32.BF16 R8, R188.reuse, R180, R8 ;  /* 0x000000b4bc08723c */ /* 0x048ff00000041808 */
        /* <DEDUP_REMOVED lines=13> */
[-C--:B--2---:R-:W-:Y:S08]  /*68f0*/  HMMA.16816.F32.BF16 R52, R100, R192.reuse, R52 ;  /* 0x000000c06434723c */ /* 0x084ff00000041834 */
[C---:B------:R-:W-:Y:S08]  /*6900*/  HMMA.16816.F32.BF16 R56, R188.reuse, R192, R56 ;  /* 0x000000c0bc38723c */ /* 0x040ff00000041838 */
[-C--:B------:R-:W-:Y:S01]  /*6910*/  HMMA.16816.F32.BF16 R60, R188, R194.reuse, R60 ;  /* 0x000000c2bc3c723c */ /* 0x080fe2000004183c */
[----:B------:R-:W-:Y:S07]  /*6920*/  LDSM.16.M88.4 R188, [R207] ;  /* 0x00000000cfbc783b */ /* 0x000fee0000000200 */
[----:B------:R-:W-:Y:S01]  /*6930*/  HMMA.16816.F32.BF16 R64, R100, R194, R64 ;  /* 0x000000c26440723c */ /* 0x000fe20000041840 */
[----:B------:R-:W2:Y:S07]  /*6940*/  LDSM.16.M88.4 R100, [R208] ;  /* 0x00000000d064783b */ /* 0x000eae0000000200 */
[-C--:B-1----:R-:W-:Y:S01]  /*6950*/  HMMA.16816.F32.BF16 R4, R176, R180.reuse, R4 ;  /* 0x000000b4b004723c */ /* 0x082fe20000041804 */
[----:B------:R-:W1:Y:S01]  /*6960*/  LDSM.16.M88.4 R192, [R206] ;  /* 0x00000000cec0783b */ /* 0x000e620000000200 */
[----:B------:R-:W-:Y:S06]  /*6970*/  DEPBAR.LE SB0, 0x0 ;  /* 0x000080000000791a */ /* 0x000fec0000000000 */
[C---:B---3--:R-:W-:Y:S01]  /*6980*/  HMMA.16816.F32.BF16 R8, R184.reuse, R180, R8 ;  /* 0x000000b4b808723c */ /* 0x048fe20000041808 */
[----:B------:R-:W-:Y:S07]  /*6990*/  BAR.SYNC.DEFER_BLOCKING 0x0 ;  /* 0x0000000000007b1d */ /* 0x000fee0000010000 */
        /* <DEDUP_REMOVED lines=16> */
[C---:B------:R-:W-:Y:S01]  /*6aa0*/  IADD3 R103, R227.reuse, 0x20, RZ ;  /* 0x00000020e3677810 */ /* 0x040fe20007ffe0ff */
[----:B------:R-:W2:Y:S01]  /*6ab0*/  LDL R2, [R1+0x20] ;  /* 0x0000200001027983 */ /* 0x000ea20000100800 */
[----:B------:R-:W-:Y:S01]  /*6ac0*/  SHF.R.S32.HI R102, RZ, 0x1f, R227 ;  /* 0x0000001fff667819 */ /* 0x000fe200000114e3 */
[----:B------:R-:W-:Y:S01]  /*6ad0*/  IMAD.MOV.U32 R219, RZ, RZ, RZ ;  /* 0x000000ffffdb7224 */ /* 0x000fe200078e00ff */
[----:B------:R-:W-:Y:S01]  /*6ae0*/  SHF.R.S32.HI R103, RZ, 0x1f, R103 ;  /* 0x0000001fff677819 */ /* 0x000fe20000011467 */
[----:B------:R-:W3:Y:S01]  /*6af0*/  LDL R0, [R1] ;  /* 0x0000000001007983 */ /* 0x000ee20000100800 */
[C---:B------:R-:W-:Y:S03]  /*6b00*/  IMAD.SHL.U32 R176, R227.reuse, 0x2, RZ ;  /* 0x00000002e3b07824 */ /* 0x040fe600078e00ff */
        /* <DEDUP_REMOVED lines=9> */
[C---:B----4-:R-:W-:Y:S02]  /*6ba0*/  @!P1 IADD3 R3, P0, R0.reuse, R110, RZ ;  /* 0x0000006e00039210 */ /* 0x050fe40007f1e0ff */
[----:B------:R-:W-:Y:S02]  /*6bb0*/  IADD3 R110, R227, 0x40, RZ ;  /* 0x00000040e36e7810 */ /* 0x000fe40007ffe0ff */
[----:B-----5:R-:W-:Y:S01]  /*6bc0*/  @!P1 LEA.HI.X.SX32 R101, R0, R109, 0x1, P0 ;  /* 0x0000006d00659211 */ /* 0x020fe200000f0eff */
[----:B------:R-:W-:Y:S01]  /*6bd0*/  IMAD.MOV R0, RZ, RZ, -R0 ;  /* 0x000000ffff007224 */ /* 0x000fe200078e0a00 */
[----:B------:R-:W-:Y:S01]  /*6be0*/  @!P1 LEA R100, P0, R3, c[0x0][0x2a0], 0x2 ;  /* 0x0000a80003649a11 */ /* 0x000fe200078010ff */
[----:B------:R-:W-:Y:S01]  /*6bf0*/  IMAD.SHL.U32 R178, R110, 0x2, RZ ;  /* 0x000000026eb27824 */ /* 0x000fe200078e00ff */
        /* <DEDUP_REMOVED lines=12> */
[----:B------:R-:W-:Y:S01]  /*6cc0*/  IMAD.SHL.U32 R177, R109, 0x2, RZ ;  /* 0x000000026db17824 */ /* 0x000fe200078e00ff */
[----:B------:R-:W-:Y:S01]  /*6cd0*/  SHF.L.U64.HI R109, R227, 0x1, R102 ;  /* 0x00000001e36d7819 */ /* 0x000fe20000010266 */
        /* <DEDUP_REMOVED lines=11> */
.L_x_3138:
[----:B------:R-:W-:-:S05]  /*6d90*/  BRA.DIV ~URZ, `(.L_x_3096) ;  /* 0x0000a0327f007947 */ /* 0x000fca000b800000 */
[----:B------:R-:W3:Y:S01]  /*6da0*/  SHFL.IDX PT, R0, R104, RZ, 0x1c1f ;  /* 0x001c1fff68007589 */ /* 0x000ee200000e0000 */
[C---:B------:R-:W-:Y:S02]  /*6db0*/  ISETP.GE.AND P5, PT, R227.reuse, c[0x0][0x1d4], PT ;  /* 0x00007500e3007a0c */ /* 0x040fe40003fa6270 */
[C---:B------:R-:W-:Y:S02]  /*6dc0*/  IADD3 R180, R227.reuse, 0x20, RZ ;  /* 0x00000020e3b47810 */ /* 0x040fe40007ffe0ff */
[----:B------:R-:W-:Y:S02]  /*6dd0*/  IADD3 R179, R227, 0x40, RZ ;  /* 0x00000040e3b37810 */ /* 0x000fe40007ffe0ff */
[----:B------:R-:W-:Y:S02]  /*6de0*/  ISETP.GE.AND P4, PT, R180, c[0x0][0x1d4], PT ;  /* 0x00007500b4007a0c */ /* 0x000fe40003f86270 */
[C---:B---3--:R-:W-:Y:S02]  /*6df0*/  IADD3 R2, P0, R0.reuse, R176, RZ ;  /* 0x000000b000027210 */ /* 0x048fe40007f1e0ff */
[----:B------:R-:W-:Y:S03]  /*6e00*/  IADD3 R102, P6, R0, R177, RZ ;  /* 0x000000b100667210 */ /* 0x000fe60007fde0ff */
[C---:B--2---:R-:W-:Y:S01]  /*6e10*/  IMAD.X R3, R100.reuse, 0x1, R109, P0 ;  /* 0x0000000164037824 */ /* 0x044fe200000e066d */
[----:B------:R-:W-:Y:S01]  /*6e20*/  ISETP.GE.AND P0, PT, R179, c[0x0][0x1d4], PT ;  /* 0x00007500b3007a0c */ /* 0x000fe20003f06270 */
[----:B------:R-:W-:Y:S03]  /*6e30*/  IMAD.X R103, R100, 0x1, R110, P6 ;  /* 0x0000000164677824 */ /* 0x000fe600030e066e */
[----:B------:R-:W-:Y:S01]  /*6e40*/  @!PT LDS RZ, [RZ] ;  /* 0x00000000fffff984 */ /* 0x000fe20000000800 */
[----:B------:R-:W-:Y:S01]  /*6e50*/  @!PT LDS RZ, [RZ] ;  /* 0x00000000fffff984 */ /* 0x000fe20000000800 */
[----:B------:R2:W-:Y:S04]  /*6e60*/  LDGSTS.E.BYPASS.LTC128B.128 [R218+0x3100], [R2.64], !P5 ;  /* 0x0310000002da7fae */ /* 0x0005e8000e901d46 */
[----:B------:R3:W-:Y:S01]  /*6e70*/  LDGSTS.E.BYPASS.LTC128B.128 [R218+0x4100], [R102.64], !P4 ;  /* 0x0410000066da7fae */ /* 0x0007e2000e101d46 */
[----:B--2---:R-:W-:Y:S03]  /*6e80*/  IADD3 R2, P6, R0, R178, RZ ;  /* 0x000000b200027210 */ /* 0x004fe60007fde0ff */
[----:B------:R-:W2:Y:S01]  /*6e90*/  SHFL.IDX PT, R0, R104, 0x1, 0x1c1f ;  /* 0x003c1f0068007f89 */ /* 0x000ea200000e0000 */
[----:B---3--:R-:W-:Y:S01]  /*6ea0*/  SEL R102, RZ, 0x10, P5 ;  /* 0x00000010ff667807 */ /* 0x008fe20002800000 */
[----:B------:R-:W-:Y:S01]  /*6eb0*/  IMAD.X R3, R100, 0x1, R111, P6 ;  /* 0x0000000164037824 */ /* 0x000fe200030e066f */
[----:B------:R-:W-:Y:S01]  /*6ec0*/  SEL R103, RZ, 0x10, P4 ;  /* 0x00000010ff677807 */ /* 0x000fe20002000000 */
[----:B------:R3:W4:Y:S04]  /*6ed0*/  SHFL.IDX PT, R100, R101, 0x1, 0x1c1f ;  /* 0x003c1f0065647f89 */ /* 0x00072800000e0000 */
[----:B------:R1:W-:Y:S02]  /*6ee0*/  LDGSTS.E.BYPASS.LTC128B.128 [R218+0x5100], [R2.64], !P0 ;  /* 0x0510000002da7fae */ /* 0x0003e4000c101d46 */
[----:B-1-3--:R-:W-:Y:S02]  /*6ef0*/  SEL R101, RZ, 0x10, P0 ;  /* 0x00000010ff657807 */ /* 0x00afe40000000000 */
.L_x_3139:
[C---:B--2---:R-:W-:Y:S02]  /*6f00*/  ISETP.NE.U32.AND P5, PT, R102.reuse, RZ, PT ;  /* 0x000000ff6600720c */ /* 0x044fe40003fa5070 */
[----:B------:R-:W-:Y:S02]  /*6f10*/  IADD3 R102, -R102, 0x10, RZ ;  /* 0x0000001066667810 */ /* 0x000fe40007ffe1ff */
[C---:B------:R-:W-:Y:S02]  /*6f20*/  ISETP.NE.U32.AND P6, PT, R103.reuse, RZ, PT ;  /* 0x000000ff6700720c */ /* 0x040fe40003fc5070 */
[----:B------:R-:W-:Y:S02]  /*6f30*/  LOP3.LUT R102, R102, 0xf, RZ, 0xc0, !PT ;  /* 0x0000000f66667812 */ /* 0x000fe400078ec0ff */
[----:B------:R-:W-:Y:S02]  /*6f40*/  IADD3 R103, -R103, 0x10, RZ ;  /* 0x0000001067677810 */ /* 0x000fe40007ffe1ff */
[----:B------:R-:W-:Y:S02]  /*6f50*/  IADD3 R2, P4, P0, R102, R0, R176 ;  /* 0x0000000066027210 */ /* 0x000fe4000789e0b0 */
[----:B------:R-:W-:Y:S02]  /*6f60*/  LOP3.LUT R103, R103, 0xf, RZ, 0xc0, !PT ;  /* 0x0000000f67677812 */ /* 0x000fe400078ec0ff */
[----:B----4-:R-:W-:Y:S02]  /*6f70*/  IADD3.X R3, RZ, R100, R109, P4, P0 ;  /* 0x00000064ff037210 */ /* 0x010fe400027e046d */
[----:B------:R-:W-:Y:S03]  /*6f80*/  IADD3 R102, P4, P0, R103, R0, R177 ;  /* 0x0000000067667210 */ /* 0x000fe6000789e0b1 */
[----:B------:R-:W-:Y:S01]  /*6f90*/  @!PT LDS RZ, [RZ] ;  /* 0x00000000fffff984 */ /* 0x000fe20000000800 */
[----:B------:R-:W-:Y:S01]  /*6fa0*/  @!PT LDS RZ, [RZ] ;  /* 0x00000000fffff984 */ /* 0x000fe20000000800 */
[----:B------:R-:W-:Y:S01]  /*6fb0*/  @!PT LDS RZ, [RZ] ;  /* 0x00000000fffff984 */ /* 0x000fe20000000800 */
[----:B------:R1:W-:Y:S01]  /*6fc0*/  LDGSTS.E.BYPASS.LTC128B.128.ZFILL [R218+0x3900], [R2.64], P5 ;  /* 0x0390000002da7fae */ /* 0x0003e2000a941d46 */
[C---:B------:R-:W-:Y:S02]  /*6fd0*/  ISETP.NE.U32.AND P5, PT, R101.reuse, RZ, PT ;  /* 0x000000ff6500720c */ /* 0x040fe40003fa5070 */
[----:B------:R-:W-:Y:S05]  /*6fe0*/  IADD3.X R103, RZ, R100, R110, P4, P0 ;  /* 0x00000064ff677210 */ /* 0x000fea00027e046e */
[----:B------:R2:W-:Y:S01]  /*6ff0*/  LDGSTS.E.BYPASS.LTC128B.128.ZFILL [R218+0x4900], [R102.64], P6 ;  /* 0x0490000066da7fae */ /* 0x0005e2000b141d46 */
[----:B-1----:R-:W-:Y:S04]  /*7000*/  IADD3 R2, -R101, 0x10, RZ ;  /* 0x0000001065027810 */ /* 0x002fe80007ffe1ff */
[----:B------:R-:W-:Y:S04]  /*7010*/  LOP3.LUT R2, R2, 0xf, RZ, 0xc0, !PT ;  /* 0x0000000f02027812 */ /* 0x000fe800078ec0ff */
[----:B------:R-:W-:Y:S04]  /*7020*/  IADD3 R2, P4, P0, R2, R0, R178 ;  /* 0x0000000002027210 */ /* 0x000fe8000789e0b2 */
[----:B------:R-:W-:Y:S05]  /*7030*/  IADD3.X R3, RZ, R100, R111, P4, P0 ;  /* 0x00000064ff037210 */ /* 0x000fea00027e046f */
[----:B------:R2:W-:Y:S04]  /*7040*/  LDGSTS.E.BYPASS.LTC128B.128.ZFILL [R218+0x5900], [R2.64], P5 ;  /* 0x0590000002da7fae */ /* 0x0005e8000a941d46 */
.L_x_3094:
[----:B------:R-:W-:Y:S05]  /*7050*/  BSYNC B0 ;  /* 0x0000000000007941 */ /* 0x000fea0003800000 */
.L_x_3093:
[----:B------:R-:W-:Y:S01]  /*7060*/  MOV R101, 0x1 ;  /* 0x0000000100657802 */ /* 0x000fe20000000f00 */
[----:B--2---:R-:W2:Y:S04]  /*7070*/  LDL R3, [R1+0x8] ;  /* 0x0000080001037983 */ /* 0x004ea80000100800 */
        /* <DEDUP_REMOVED lines=12> */
.L_x_3140:
        /* <DEDUP_REMOVED lines=55> */
[----:B------:R-:W-:Y:S02]  /*74b0*/  ISETP.GT.AND P0, PT, R2, 0x9, PT ;  /* 0x000000090200780c */ /* 0x000fe40003f04270 */
[----:B------:R-:W-:Y:S02]  /*74c0*/  FSEL R6, R6, -INF , P6 ;  /* 0xff80000006067808 */ /* 0x000fe40003000000 */
[----:B------:R-:W-:Y:S02]  /*74d0*/  FSEL R17, R7, -INF , P5 ;  /* 0xff80000007117808 */ /* 0x000fe40002800000 */
[----:B------:R-:W-:Y:S02]  /*74e0*/  FSEL R18, R18, -INF , P4 ;  /* 0xff80000012127808 */ /* 0x000fe40002000000 */
[----:B------:R-:W-:Y:S02]  /*74f0*/  FSEL R19, R19, -INF , P0 ;  /* 0xff80000013137808 */ /* 0x000fe40000000000 */
[C---:B------:R-:W-:Y:S02]  /*7500*/  ISETP.GT.AND P6, PT, R2.reuse, 0x10, PT ;  /* 0x000000100200780c */ /* 0x040fe40003fc4270 */
        /* <DEDUP_REMOVED lines=23> */
[C---:B------:R-:W-:Y:S02]  /*7680*/  ISETP.GT.AND P6, PT, R0.reuse, RZ, PT ;  /* 0x000000ff0000720c */ /* 0x040fe40003fc4270 */
[----:B------:R-:W-:Y:S02]  /*7690*/  ISETP.GT.AND P5, PT, R0, 0x1, PT ;  /* 0x000000010000780c */ /* 0x000fe40003fa4270 */
[C---:B------:R-:W-:Y:S02]  /*76a0*/  ISETP.GT.AND P4, PT, R101.reuse, RZ, PT ;  /* 0x000000ff6500720c */ /* 0x040fe40003f84270 */
[----:B------:R-:W-:Y:S02]  /*76b0*/  ISETP.GT.AND P0, PT, R101, 0x1, PT ;  /* 0x000000016500780c */ /* 0x000fe40003f04270 */
[----:B------:R-:W-:Y:S02]  /*76c0*/  FSEL R16, R8, -INF , P6 ;  /* 0xff80000008107808 */ /* 0x000fe40003000000 */
[----:B------:R-:W-:Y:S02]  /*76d0*/  FSEL R9, R9, -INF , P5 ;  /* 0xff80000009097808 */ /* 0x000fe40002800000 */
[----:B------:R-:W-:Y:S02]  /*76e0*/  FSEL R10, R10, -INF , P4 ;  /* 0xff8000000a0a7808 */ /* 0x000fe40002000000 */
[----:B------:R-:W-:Y:S02]  /*76f0*/  FSEL R11, R11, -INF , P0 ;  /* 0xff8000000b0b7808 */ /* 0x000fe40000000000 */
[C---:B------:R-:W-:Y:S02]  /*7700*/  ISETP.GT.AND P6, PT, R0.reuse, 0x8, PT ;  /* 0x000000080000780c */ /* 0x040fe40003fc4270 */
[----:B------:R-:W-:Y:S02]  /*7710*/  ISETP.GT.AND P5, PT, R0, 0x9, PT ;  /* 0x000000090000780c */ /* 0x000fe40003fa4270 */
[C---:B------:R-:W-:Y:S02]  /*7720*/  ISETP.GT.AND P4, PT, R101.reuse, 0x8, PT ;  /* 0x000000086500780c */ /* 0x040fe40003f84270 */
        /* <DEDUP_REMOVED lines=9> */
[----:B------:R-:W-:Y:S02]  /*77c0*/  FMNMX.FTZ R104, R52, R104, !PT ;  /* 0x0000006834687209 */ /* 0x000fe40007810000 */
        /* <DEDUP_REMOVED lines=75> */
[----:B------:R-:W-:Y:S02]  /*7c80*/  ISETP.GT.AND P6, PT, R101, 0x30, PT ;  /* 0x000000306500780c */ /* 0x000fe40003fc4270 */
[----:B------:R-:W-:Y:S02]  /*7c90*/  FMNMX.FTZ R102, R61, R102, !PT ;  /* 0x000000663d667209 */ /* 0x000fe40007810000 */
[C---:B------:R-:W-:Y:S02]  /*7ca0*/  ISETP.GT.AND P5, PT, R101.reuse, 0x31, PT ;  /* 0x000000316500780c */ /* 0x040fe40003fa4270 */
[----:B------:R-:W-:Y:S02]  /*7cb0*/  FSEL R58, R58, -INF , P6 ;  /* 0xff8000003a3a7808 */ /* 0x000fe40003000000 */
[----:B------:R-:W-:Y:S02]  /*7cc0*/  ISETP.GT.AND P4, PT, R101, 0x38, PT ;  /* 0x000000386500780c */ /* 0x000fe40003f84270 */
[----:B------:R-:W-:Y:S02]  /*7cd0*/  FSEL R59, R59, -INF , P5 ;  /* 0xff8000003b3b7808 */ /* 0x000fe40002800000 */
[----:B------:R-:W-:Y:S02]  /*7ce0*/  ISETP.GT.AND P0, PT, R101, 0x39, PT ;  /* 0x000000396500780c */ /* 0x000fe40003f04270 */
[----:B--2---:R-:W-:Y:S02]  /*7cf0*/  FMNMX.FTZ R103, R103, R0, !PT ;  /* 0x0000000067677209 */ /* 0x004fe40007810000 */
[----:B------:R-:W-:Y:S02]  /*7d00*/  FSEL R62, R62, -INF , P4 ;  /* 0xff8000003e3e7808 */ /* 0x000fe40002000000 */
[----:B------:R-:W-:Y:S01]  /*7d10*/  FSEL R63, R63, -INF , P0 ;  /* 0xff8000003f3f7808 */ /* 0x000fe20000000000 */
[----:B------:R-:W2:Y:S02]  /*7d20*/  SHFL.BFLY PT, R0, R103, 0x1, 0x1f ;  /* 0x0c201f0067007f89 */ /* 0x000ea400000e0000 */
[----:B--2---:R-:W-:Y:S06]  /*7d30*/  FMNMX.FTZ R103, R103, R0, !PT ;  /* 0x0000000067677209 */ /* 0x004fec0007810000 */
        /* <DEDUP_REMOVED lines=15> */
[----:B-1----:R-:W-:Y:S04]  /*7e30*/  FMNMX.FTZ R100, R47, R0, !PT ;  /* 0x000000002f647209 */ /* 0x002fe80007810000 */
[----:B------:R-:W-:Y:S04]  /*7e40*/  FMNMX.FTZ R100, R58, R100, !PT ;  /* 0x000000643a647209 */ /* 0x000fe80007810000 */
[----:B------:R-:W-:Y:S04]  /*7e50*/  FMNMX.FTZ R100, R59, R100, !PT ;  /* 0x000000643b647209 */ /* 0x000fe80007810000 */
[----:B------:R-:W-:Y:S04]  /*7e60*/  FMNMX.FTZ R100, R62, R100, !PT ;  /* 0x000000643e647209 */ /* 0x000fe80007810000 */
[----:B------:R-:W-:Y:S05]  /*7e70*/  FMNMX.FTZ R100, R63, R100, !PT ;  /* 0x000000643f647209 */ /* 0x000fea0007810000 */
[----:B------:R-:W1:Y:S02]  /*7e80*/  SHFL.BFLY PT, R0, R100, 0x2, 0x1f ;  /* 0x0c401f0064007f89 */ /* 0x000e6400000e0000 */
[----:B-1----:R-:W-:Y:S06]  /*7e90*/  FMNMX.FTZ R100, R100, R0, !PT ;  /* 0x0000000064647209 */ /* 0x002fec0007810000 */
[----:B------:R1:W2:Y:S02]  /*7ea0*/  SHFL.BFLY PT, R0, R100, 0x1, 0x1f ;  /* 0x0c201f0064007f89 */ /* 0x0002a400000e0000 */
.L_x_3141:
        /* <DEDUP_REMOVED lines=29> */
[----:B------:R3:W-:Y:S04]  /*8080*/  MUFU.EX2 R178, R5 ;  /* 0x0000000500b27308 */ /* 0x0007e80000000800 */
        /* <DEDUP_REMOVED lines=11> */
[----:B------:R-:W-:Y:S01]  /*8140*/  LDSM.16.MT88.4 R52, [R201+0x1000] ;  /* 0x00100000c934783b */ /* 0x000fe20000004200 */
[--C-:B------:R-:W-:Y:S02]  /*8150*/  FFMA.FTZ R189, R35, c[0x0][0x2d0], -R2.reuse ;  /* 0x0000b40023bd7a23 */ /* 0x100fe40000010802 */
[--C-:B------:R-:W-:Y:S02]  /*8160*/  FFMA.FTZ R226, R50, c[0x0][0x2d0], -R2.reuse ;  /* 0x0000b40032e27a23 */ /* 0x100fe40000010802 */
[--C-:B------:R-:W-:Y:S01]  /*8170*/  FFMA.FTZ R225, R51, c[0x0][0x2d0], -R2.reuse ;  /* 0x0000b40033e17a23 */ /* 0x100fe20000010802 */
[----:B------:R-:W-:Y:S01]  /*8180*/  MUFU.EX2 R192, R192 ;  /* 0x000000c000c07308 */ /* 0x000fe20000000800 */
[--C-:B------:R-:W-:Y:S02]  /*8190*/  FFMA.FTZ R240, R66, c[0x0][0x2d0], -R2.reuse ;  /* 0x0000b40042f07a23 */ /* 0x100fe40000010802 */
[--C-:B------:R-:W-:Y:S07]  /*81a0*/  FFMA.FTZ R244, R67, c[0x0][0x2d0], -R2.reuse ;  /* 0x0000b40043f47a23 */ /* 0x100fee0000010802 */
[----:B------:R-:W-:Y:S10]  /*81b0*/  MUFU.EX2 R190, R190 ;  /* 0x000000be00be7308 */ /* 0x000ff40000000800 */
[----:B------:R-:W-:Y:S10]  /*81c0*/  MUFU.EX2 R189, R189 ;  /* 0x000000bd00bd7308 */ /* 0x000ff40000000800 */
[----:B------:R-:W-:Y:S10]  /*81d0*/  MUFU.EX2 R229, R229 ;  /* 0x000000e500e57308 */ /* 0x000ff40000000800 */
[----:B------:R-:W-:Y:S01]  /*81e0*/  MUFU.EX2 R228, R228 ;  /* 0x000000e400e47308 */ /* 0x000fe20000000800 */
[----:B-1----:R-:W-:Y:S01]  /*81f0*/  FFMA.FTZ R0, R100, R236, R3 ;  /* 0x000000ec64007223 */ /* 0x002fe20000010003 */
[----:B--2---:R-:W-:Y:S01]  /*8200*/  F2FP.BF16.PACK_AB R176, R4, R3 ;  /* 0x0000000304b0723e */ /* 0x004fe200000010ff */
[----:B------:R-:W-:Y:S02]  /*8210*/  FFMA.FTZ R3, R6, c[0x0][0x2d0], -R2 ;  /* 0x0000b40006037a23 */ /* 0x000fe40000010802 */
[----:B------:R-:W-:Y:S01]  /*8220*/  FADD.FTZ R7, R4, R0 ;  /* 0x0000000004077221 */ /* 0x000fe20000010000 */
[----:B------:R-:W-:Y:S01]  /*8230*/  FSEL R0, R103, RZ, P0 ;  /* 0x000000ff67007208 */ /* 0x000fe20000000000 */
[--C-:B------:R-:W-:Y:S01]  /*8240*/  FFMA.FTZ R4, R17, c[0x0][0x2d0], -R2.reuse ;  /* 0x0000b40011047a23 */ /* 0x100fe20000010802 */
[----:B------:R-:W-:Y:S01]  /*8250*/  FSETP.NEU.FTZ.AND P0, PT, R102, -INF , PT ;  /* 0xff8000006600780b */ /* 0x000fe20003f1d000 */
[----:B------:R-:W-:Y:S01]  /*8260*/  FFMA.FTZ R6, R18, c[0x0][0x2d0], -R2 ;  /* 0x0000b40012067a23 */ /* 0x000fe20000010802 */
[----:B------:R-:W-:Y:S01]  /*8270*/  MUFU.EX2 R177, R3 ;  /* 0x0000000300b17308 */ /* 0x000fe20000000800 */
[----:B------:R-:W-:Y:S02]  /*8280*/  FADD.FTZ R0, -R0, R106 ;  /* 0x0000006a00007221 */ /* 0x000fe40000010100 */
[----:B------:R-:W-:Y:S02]  /*8290*/  FMUL.FTZ R2, R102, c[0x0][0x2d0] ;  /* 0x0000b40066027a20 */ /* 0x000fe40000410000 */
[----:B------:R-:W-:Y:S02]  /*82a0*/  FMUL.FTZ R0, R0, c[0x0][0x2d0] ;  /* 0x0000b40000007a20 */ /* 0x000fe40000410000 */
[----:B------:R-:W-:Y:S01]  /*82b0*/  FMUL.FTZ R48, R100, R164 ;  /* 0x000000a464307220 */ /* 0x000fe20000410000 */
[----:B------:R-:W-:Y:S01]  /*82c0*/  FSEL R2, R2, RZ, P0 ;  /* 0x000000ff02027208 */ /* 0x000fe20000000000 */
[C---:B------:R-:W-:Y:S01]  /*82d0*/  FMUL.FTZ R49, R100.reuse, R165 ;  /* 0x000000a564317220 */ /* 0x040fe20000410000 */
[----:B------:R-:W1:Y:S01]  /*82e0*/  MUFU.EX2 R3, R0 ;  /* 0x0000000000037308 */ /* 0x000e620000000800 */
[----:B------:R-:W-:Y:S02]  /*82f0*/  FMUL.FTZ R64, R100, R172 ;  /* 0x000000ac64407220 */ /* 0x000fe40000410000 */
[--C-:B------:R-:W-:Y:S02]  /*8300*/  FFMA.FTZ R186, R25, c[0x0][0x2d0], -R2.reuse ;  /* 0x0000b40019ba7a23 */ /* 0x100fe40000010802 */
[--C-:B------:R-:W-:Y:S02]  /*8310*/  FFMA.FTZ R185, R28, c[0x0][0x2d0], -R2.reuse ;  /* 0x0000b4001cb97a23 */ /* 0x100fe40000010802 */
[--C-:B---3--:R-:W-:Y:S02]  /*8320*/  FFMA.FTZ R5, R9, c[0x0][0x2d0], -R2.reuse ;  /* 0x0000b40009057a23 */ /* 0x108fe40000010802 */
[--C-:B------:R-:W-:Y:S01]  /*8330*/  FFMA.FTZ R32, R12, c[0x0][0x2d0], -R2.reuse ;  /* 0x0000b4000c207a23 */ /* 0x100fe20000010802 */
[----:B------:R-:W2:Y:S01]  /*8340*/  MUFU.EX2 R4, R4 ;  /* 0x0000000400047308 */ /* 0x000ea20000000800 */
        /* <DEDUP_REMOVED lines=8> */
[----:B-1----:R-:W-:Y:S02]  /*83d0*/  FFMA.FTZ R0, R3, R222, R177 ;  /* 0x000000de03007223 */ /* 0x002fe400000100b1 */
[--C-:B------:R-:W-:Y:S02]  /*83e0*/  FFMA.FTZ R236, R56, c[0x0][0x2d0], -R2.reuse ;  /* 0x0000b40038ec7a23 */ /* 0x100fe40000010802 */
[--C-:B------:R-:W-:Y:S01]  /*83f0*/  FFMA.FTZ R238, R57, c[0x0][0x2d0], -R2.reuse ;  /* 0x0000b40039ee7a23 */ /* 0x100fe20000010802 */
[----:B------:R-:W-:Y:S01]  /*8400*/  MUFU.EX2 R6, R6 ;  /* 0x0000000600067308 */ /* 0x000fe20000000800 */
[--C-:B------:R-:W-:Y:S02]  /*8410*/  FFMA.FTZ R243, R60, c[0x0][0x2d0], -R2.reuse ;  /* 0x0000b4003cf37a23 */ /* 0x100fe40000010802 */
[----:B------:R-:W-:Y:S01]  /*8420*/  FFMA.FTZ R247, R61, c[0x0][0x2d0], -R2 ;  /* 0x0000b4003df77a23 */ /* 0x000fe20000010802 */
        /* <DEDUP_REMOVED lines=9> */
[C---:B------:R-:W-:Y:S02]  /*84c0*/  FMUL.FTZ R35, R3.reuse, R159 ;  /* 0x0000009f03237220 */ /* 0x040fe40000410000 */
[----:B------:R-:W-:Y:S02]  /*84d0*/  FMUL.FTZ R0, R0, c[0x0][0x2d0] ;  /* 0x0000b40000007a20 */ /* 0x000fe40000410000 */
[----:B------:R-:W-:Y:S02]  /*84e0*/  FADD.FTZ R2, -R2, R108 ;  /* 0x0000006c02027221 */ /* 0x000fe40000010100 */
[----:B---3--:R-:W-:Y:S01]  /*84f0*/  FADD.FTZ R5, R178, R7 ;  /* 0x00000007b2057221 */ /* 0x008fe20000010000 */
[----:B------:R-:W1:Y:S01]  /*8500*/  MUFU.EX2 R21, R4 ;  /* 0x0000000400157308 */ /* 0x000e620000000800 */
[----:B------:R-:W-:Y:S01]  /*8510*/  FMUL.FTZ R2, R2, c[0x0][0x2d0] ;  /* 0x0000b40002027a20 */ /* 0x000fe20000410000 */
[C---:B------:R-:W-:Y:S01]  /*8520*/  F2FP.BF16.PACK_AB R178, R8.reuse, R178 ;  /* 0x000000b208b2723e */ /* 0x040fe200000010ff */
[----:B------:R-:W-:Y:S02]  /*8530*/  FADD.FTZ R181, R8, R5 ;  /* 0x0000000508b57221 */ /* 0x000fe40000010000 */
[C---:B------:R-:W-:Y:S02]  /*8540*/  FMUL.FTZ R5, R100.reuse, R145 ;  /* 0x0000009164057220 */ /* 0x040fe40000410000 */
[C---:B------:R-:W-:Y:S02]  /*8550*/  FMUL.FTZ R7, R3.reuse, R147 ;  /* 0x0000009303077220 */ /* 0x040fe40000410000 */
[C---:B------:R-:W-:Y:S01]  /*8560*/  FMUL.FTZ R50, R3.reuse, R166 ;  /* 0x000000a603327220 */ /* 0x040fe20000410000 */
[----:B------:R-:W2:Y:S01]  /*8570*/  MUFU.EX2 R0, R0 ;  /* 0x0000000000007308 */ /* 0x000ea20000000800 */
        /* <DEDUP_REMOVED lines=10> */
[----:B-1----:R-:W-:Y:S01]  /*8620*/  F2FP.BF16.PACK_AB R108, R20, R21 ;  /* 0x00000015146c723e */ /* 0x002fe200000010ff */
[----:B------:R-:W-:Y:S02]  /*8630*/  FMUL.FTZ R4, R101, c[0x0][0x2d0] ;  /* 0x0000b40065047a20 */ /* 0x000fe40000410000 */
[C---:B------:R-:W-:Y:S02]  /*8640*/  FMUL.FTZ R71, R3.reuse, R71 ;  /* 0x0000004703477220 */ /* 0x040fe40000410000 */
[----:B------:R-:W-:Y:S01]  /*8650*/  FMUL.FTZ R80, R100, R80 ;  /* 0x0000005064507220 */ /* 0x000fe20000410000 */
[----:B------:R-:W-:Y:S01]  /*8660*/  FSEL R4, R4, RZ, P0 ;  /* 0x000000ff04047208 */ /* 0x000fe20000000000 */
[----:B------:R-:W-:Y:S01]  /*8670*/  FMUL.FTZ R81, R100, R81 ;  /* 0x0000005164517220 */ /* 0x000fe20000410000 */
[----:B------:R-:W-:Y:S01]  /*8680*/  MUFU.EX2 R252, R185 ;  /* 0x000000b900fc7308 */ /* 0x000fe20000000800 */
[----:B------:R-:W-:Y:S02]  /*8690*/  FMUL.FTZ R82, R3, R82 ;  /* 0x0000005203527220 */ /* 0x000fe40000410000 */
        /* <DEDUP_REMOVED lines=19> */
[----:B--2---:R-:W-:Y:S02]  /*87d0*/  FFMA.FTZ R4, R0, R250, R21 ;  /* 0x000000fa00047223 */ /* 0x004fe40000010015 */
[----:B---3--:R-:W-:Y:S02]  /*87e0*/  FMUL.FTZ R30, R2, R130 ;  /* 0x00000082021e7220 */ /* 0x008fe40000410000 */
[----:B------:R-:W-:Y:S01]  /*87f0*/  FADD.FTZ R130, R20, R4 ;  /* 0x0000000414827221 */ /* 0x000fe20000010000 */
[----:B------:R-:W-:Y:S01]  /*8800*/  MUFU.EX2 R250, R188 ;  /* 0x000000bc00fa7308 */ /* 0x000fe20000000800 */
[----:B------:R-:W2:Y:S01]  /*8810*/  LDSM.16.MT88.4 R20, [R201] ;  /* 0x00000000c914783b */ /* 0x000ea20000004200 */
[----:B------:R-:W-:Y:S02]  /*8820*/  FMUL.FTZ R26, R2, R134 ;  /* 0x00000086021a7220 */ /* 0x000fe40000410000 */
[C---:B------:R-:W-:Y:S02]  /*8830*/  FMUL.FTZ R12, R0.reuse, R136 ;  /* 0x00000088000c7220 */ /* 0x040fe40000410000 */
[C---:B------:R-:W-:Y:S02]  /*8840*/  FMUL.FTZ R24, R0.reuse, R132 ;  /* 0x0000008400187220 */ /* 0x040fe40000410000 */
[----:B------:R-:W-:Y:S02]  /*8850*/  FMUL.FTZ R25, R0, R133 ;  /* 0x0000008500197220 */ /* 0x000fe40000410000 */
[----:B------:R-:W3:Y:S01]  /*8860*/  MUFU.EX2 R134, R36 ;  /* 0x0000002400867308 */ /* 0x000ee20000000800 */
[C---:B------:R-:W-:Y:S02]  /*8870*/  FMUL.FTZ R27, R2.reuse, R135 ;  /* 0x00000087021b7220 */ /* 0x040fe40000410000 */
[----:B------:R-:W-:Y:S02]  /*8880*/  FMUL.FTZ R31, R2, R131 ;  /* 0x00000083021f7220 */ /* 0x000fe40000410000 */
[----:B------:R-:W-:Y:S02]  /*8890*/  FMUL.FTZ R28, R0, R128 ;  /* 0x00000080001c7220 */ /* 0x000fe40000410000 */
[----:B------:R-:W-:Y:S02]  /*88a0*/  FADD.FTZ R128, R6, R33 ;  /* 0x0000002106807221 */ /* 0x000fe40000010000 */
[----:B------:R-:W-:Y:S01]  /*88b0*/  FMUL.FTZ R4, R100, R144 ;  /* 0x0000009064047220 */ /* 0x000fe20000410000 */
[----:B------:R4:W-:Y:S01]  /*88c0*/  MUFU.EX2 R133, R32 ;  /* 0x0000002000857308 */ /* 0x0009e20000000800 */
[C---:B------:R-:W-:Y:S02]  /*88d0*/  FMUL.FTZ R8, R0.reuse, R140 ;  /* 0x0000008c00087220 */ /* 0x040fe40000410000 */
[C---:B------:R-:W-:Y:S02]  /*88e0*/  FMUL.FTZ R9, R0.reuse, R141 ;  /* 0x0000008d00097220 */ /* 0x040fe40000410000 */
[----:B------:R-:W-:Y:S02]  /*88f0*/  FMUL.FTZ R29, R0, R129 ;  /* 0x00000081001d7220 */ /* 0x000fe40000410000 */
[C---:B-1----:R-:W-:Y:S02]  /*8900*/  FFMA.FTZ R129, R2.reuse, R251, R109 ;  /* 0x000000fb02817223 */ /* 0x042fe4000001006d */
[C---:B------:R-:W-:Y:S01]  /*8910*/  FMUL.FTZ R10, R2.reuse, R142 ;  /* 0x0000008e020a7220 */ /* 0x040fe20000410000 */
[----:B------:R-:W1:Y:S01]  /*8920*/  MUFU.EX2 R131, R18 ;  /* 0x0000001200837308 */ /* 0x000e620000000800 */
[----:B------:R-:W-:Y:S02]  /*8930*/  FMUL.FTZ R11, R2, R143 ;  /* 0x0000008f020b7220 */ /* 0x000fe40000410000 */
[----:B------:R-:W-:Y:S01]  /*8940*/  FMUL.FTZ R13, R0, R137 ;  /* 0x00000089000d7220 */ /* 0x000fe20000410000 */
[----:B---3--:R-:W-:Y:S01]  /*8950*/  F2FP.BF16.PACK_AB R179, R134, R6 ;  /* 0x0000000686b3723e */ /* 0x008fe200000010ff */
[----:B------:R-:W-:Y:S01]  /*8960*/  FMUL.FTZ R6, R3, R146 ;  /* 0x0000009203067220 */ /* 0x000fe20000410000 */
[----:B------:R-:W3:Y:S01]  /*8970*/  LDSM.16.MT88.4 R36, [R202] ;  /* 0x00000000ca24783b */ /* 0x000ee20000004200 */
[----:B------:R-:W-:Y:S02]  /*8980*/  FMUL.FTZ R33, R100, R157 ;  /* 0x0000009d64217220 */ /* 0x000fe40000410000 */
[C---:B------:R-:W-:Y:S01]  /*8990*/  FMUL.FTZ R60, R0.reuse, R112 ;  /* 0x00000070003c7220 */ /* 0x040fe20000410000 */
[----:B------:R5:W-:Y:S01]  /*89a0*/  MUFU.EX2 R132, R17 ;  /* 0x0000001100847308 */ /* 0x000be20000000800 */
[----:B------:R-:W-:Y:S01]  /*89b0*/  FMUL.FTZ R61, R0, R113 ;  /* 0x00000071003d7220 */ /* 0x000fe20000410000 */
[-C--:B--2---:R-:W-:Y:S05]  /*89c0*/  HMMA.16816.F32.BF16 R4, R176, R20.reuse, R4 ;  /* 0x00000014b004723c */ /* 0x084fea0000041804 */
[C---:B------:R-:W-:Y:S02]  /*89d0*/  FMUL.FTZ R14, R2.reuse, R138 ;  /* 0x0000008a020e7220 */ /* 0x040fe40000410000 */
[----:B------:R-:W-:Y:S01]  /*89e0*/  FMUL.FTZ R15, R2, R139 ;  /* 0x0000008b020f7220 */ /* 0x000fe20000410000 */
[----:B------:R-:W2:Y:S01]  /*89f0*/  MUFU.EX2 R135, R16 ;  /* 0x0000001000877308 */ /* 0x000ea20000000800 */
[----:B----4-:R-:W-:Y:S02]  /*8a00*/  FMUL.FTZ R32, R100, R156 ;  /* 0x0000009c64207220 */ /* 0x010fe40000410000 */
[----:B------:R-:W-:Y:S01]  /*8a10*/  LDSM.16.MT88.4 R156, [R202+0xc00] ;  /* 0x000c0000ca9c783b */ /* 0x000fe20000004200 */
[----:B-1----:R-:W-:Y:S01]  /*8a20*/  F2FP.BF16.PACK_AB R109, R131, R109 ;  /* 0x0000006d836d723e */ /* 0x002fe200000010ff */
[----:B------:R-:W-:Y:S02]  /*8a30*/  FMUL.FTZ R18, R3, R150 ;  /* 0x0000009603127220 */ /* 0x000fe40000410000 */
[C---:B------:R-:W-:Y:S02]  /*8a40*/  FMUL.FTZ R62, R2.reuse, R114 ;  /* 0x00000072023e7220 */ /* 0x040fe40000410000 */
[----:B------:R-:W-:Y:S01]  /*8a50*/  FMUL.FTZ R63, R2, R115 ;  /* 0x00000073023f7220 */ /* 0x000fe20000410000 */
[----:B------:R-:W1:Y:S01]  /*8a60*/  MUFU.EX2 R136, R19 ;  /* 0x0000001300887308 */ /* 0x000e620000000800 */
[----:B------:R-:W4:Y:S01]  /*8a70*/  LDSM.16.MT88.4 R112, [R202+0x1000] ;  /* 0x00100000ca70783b */ /* 0x000f220000004200 */
[----:B------:R-:W-:Y:S02]  /*8a80*/  FMUL.FTZ R40, R0, R124 ;  /* 0x0000007c00287220 */ /* 0x000fe40000410000 */
[----:B-----5:R-:W-:Y:S02]  /*8a90*/  FMUL.FTZ R17, R100, R149 ;  /* 0x0000009564117220 */ /* 0x020fe40000410000 */
[----:B------:R-:W-:Y:S02]  /*8aa0*/  FMUL.FTZ R41, R0, R125 ;  /* 0x0000007d00297220 */ /* 0x000fe40000410000 */
[C---:B------:R-:W-:Y:S02]  /*8ab0*/  FMUL.FTZ R42, R2.reuse, R126 ;  /* 0x0000007e022a7220 */ /* 0x040fe40000410000 */
[----:B------:R-:W-:Y:S01]  /*8ac0*/  FMUL.FTZ R43, R2, R127 ;  /* 0x0000007f022b7220 */ /* 0x000fe20000410000 */
[----:B------:R-:W-:Y:S01]  /*8ad0*/  MUFU.EX2 R140, R186 ;  /* 0x000000ba008c7308 */ /* 0x000fe20000000800 */
[----:B------:R-:W-:Y:S01]  /*8ae0*/  FMUL.FTZ R44, R0, R120 ;  /* 0x00000078002c7220 */ /* 0x000fe20000410000 */
[----:B------:R-:W-:Y:S01]  /*8af0*/  LDSM.16.MT88.4 R124, [R201+0x1400] ;  /* 0x00140000c97c783b */ /* 0x000fe20000004200 */
[----:B--2---:R-:W-:Y:S01]  /*8b00*/  F2FP.BF16.PACK_AB R111, R135, R132 ;  /* 0x00000084876f723e */ /* 0x004fe200000010ff */
[----:B------:R-:W-:Y:S02]  /*8b10*/  FMUL.FTZ R16, R100, R148 ;  /* 0x0000009464107220 */ /* 0x000fe40000410000 */
[----:B------:R-:W-:Y:S02]  /*8b20*/  FMUL.FTZ R45, R0, R121 ;  /* 0x00000079002d7220 */ /* 0x000fe40000410000 */
[C---:B------:R-:W-:Y:S02]  /*8b30*/  FMUL.FTZ R46, R2.reuse, R122 ;  /* 0x0000007a022e7220 */ /* 0x040fe40000410000 */
[----:B------:R-:W-:Y:S01]  /*8b40*/  FMUL.FTZ R47, R2, R123 ;  /* 0x0000007b022f7220 */ /* 0x000fe20000410000 */
[----:B------:R-:W-:Y:S01]  /*8b50*/  MUFU.EX2 R138, R180 ;  /* 0x000000b4008a7308 */ /* 0x000fe20000000800 */
[----:B------:R-:W-:Y:S01]  /*8b60*/  FMUL.FTZ R56, R0, R116 ;  /* 0x0000007400387220 */ /* 0x000fe20000410000 */
[----:B-1----:R-:W-:Y:S01]  /*8b70*/  F2FP.BF16.PACK_AB R110, R136, R133 ;  /* 0x00000085886e723e */ /* 0x002fe200000010ff */
[----:B------:R-:W-:Y:S01]  /*8b80*/  LDSM.16.MT88.4 R120, [R202+0x400] ;  /* 0x00040000ca78783b */ /* 0x000fe20000004200 */
[C---:B------:R-:W-:Y:S02]  /*8b90*/  FMUL.FTZ R19, R3.reuse, R151 ;  /* 0x0000009703137220 */ /* 0x040fe40000410000 */
[----:B------:R-:W-:Y:S02]  /*8ba0*/  FMUL.FTZ R57, R0, R117 ;  /* 0x0000007500397220 */ /* 0x000fe40000410000 */
[C---:B------:R-:W-:Y:S01]  /*8bb0*/  FMUL.FTZ R58, R2.reuse, R118 ;  /* 0x00000076023a7220 */ /* 0x040fe20000410000 */
[C---:B------:R-:W-:Y:S01]  /*8bc0*/  HMMA.16816.F32.BF16 R8, R108.reuse, R20, R8 ;  /* 0x000000146c08723c */ /* 0x040fe20000041808 */
[----:B------:R-:W-:Y:S01]  /*8bd0*/  MUFU.EX2 R139, R182 ;  /* 0x000000b6008b7308 */ /* 0x000fe20000000800 */
[----:B------:R-:W-:Y:S02]  /*8be0*/  LDSM.16.MT88.4 R148, [R201+0xc00] ;  /* 0x000c0000c994783b */ /* 0x000fe40000004200 */
[----:B------:R-:W-:Y:S02]  /*8bf0*/  FMUL.FTZ R59, R2, R119 ;  /* 0x00000077023b7220 */ /* 0x000fe40000410000 */
[----:B------:R-:W-:Y:S02]  /*8c00*/  FMUL.FTZ R72, R0, R72 ;  /* 0x0000004800487220 */ /* 0x000fe40000410000 */
[-C--:B------:R-:W-:Y:S02]  /*8c10*/  HMMA.16816.F32.BF16 R12, R108, R22.reuse, R12 ;  /* 0x000000166c0c723c */ /* 0x080fe4000004180c */
[----:B------:R-:W-:Y:S01]  /*8c20*/  LDSM.16.MT88.4 R116, [R201+0x400] ;  /* 0x00040000c974783b */ /* 0x000fe20000004200 */
[----:B------:R-:W-:Y:S01]  /*8c30*/  MUFU.EX2 R251, R183 ;  /* 0x000000b700fb7308 */ /* 0x000fe20000000800 */
[C---:B------:R-:W-:Y:S02]  /*8c40*/  FMUL.FTZ R20, R100.reuse, R152 ;  /* 0x0000009864147220 */ /* 0x040fe40000410000 */
[----:B------:R-:W-:Y:S02]  /*8c50*/  FMUL.FTZ R21, R100, R153 ;  /* 0x0000009964157220 */ /* 0x000fe40000410000 */
[C---:B------:R-:W-:Y:S04]  /*8c60*/  HMMA.16816.F32.BF16 R16, R176.reuse, R22, R16 ;  /* 0x00000016b010723c */ /* 0x040fe80000041810 */
[----:B------:R-:W-:Y:S01]  /*8c70*/  FMUL.FTZ R73, R0, R73 ;  /* 0x0000004900497220 */ /* 0x000fe20000410000 */
[----:B------:R1:W-:Y:S01]  /*8c80*/  MUFU.EX2 R137, R234 ;  /* 0x000000ea00897308 */ /* 0x0003e20000000800 */
[C---:B------:R-:W-:Y:S02]  /*8c90*/  FMUL.FTZ R74, R2.reuse, R74 ;  /* 0x0000004a024a7220 */ /* 0x040fe40000410000 */
[C---:B------:R-:W-:Y:S04]  /*8ca0*/  FMUL.FTZ R22, R3.reuse, R154 ;  /* 0x0000009a03167220 */ /* 0x040fe80000410000 */
[C---:B------:R-:W-:Y:S02]  /*8cb0*/  FMUL.FTZ R23, R3.reuse, R155 ;  /* 0x0000009b03177220 */ /* 0x040fe40000410000 */
[----:B------:R-:W-:Y:S01]  /*8cc0*/  FMUL.FTZ R75, R2, R75 ;  /* 0x0000004b024b7220 */ /* 0x000fe20000410000 */
[----:B------:R-:W-:Y:S01]  /*8cd0*/  MUFU.EX2 R106, R193 ;  /* 0x000000c1006a7308 */ /* 0x000fe20000000800 */
[C---:B------:R-:W-:Y:S02]  /*8ce0*/  FMUL.FTZ R76, R0.reuse, R76 ;  /* 0x0000004c004c7220 */ /* 0x040fe40000410000 */
[----:B------:R-:W-:Y:S01]  /*8cf0*/  FMUL.FTZ R77, R0, R77 ;  /* 0x0000004d004d7220 */ /* 0x000fe20000410000 */
[-C--:B---3--:R-:W-:Y:S03]  /*8d00*/  HMMA.16816.F32.BF16 R20, R176, R36.reuse, R20 ;  /* 0x00000024b014723c */ /* 0x088fe60000041814 */
[C---:B------:R-:W-:Y:S02]  /*8d10*/  FMUL.FTZ R78, R2.reuse, R78 ;  /* 0x0000004e024e7220 */ /* 0x040fe40000410000 */
[----:B------:R-:W-:Y:S01]  /*8d20*/  FMUL.FTZ R79, R2, R79 ;  /* 0x0000004f024f7220 */ /* 0x000fe20000410000 */
[----:B------:R-:W-:Y:S01]  /*8d30*/  MUFU.EX2 R141, R191 ;  /* 0x000000bf008d7308 */ /* 0x000fe20000000800 */
[C---:B------:R-:W-:Y:S01]  /*8d40*/  FMUL.FTZ R83, R3.reuse, R83 ;  /* 0x0000005303537220 */ /* 0x040fe20000410000 */
[C---:B------:R-:W-:Y:S04]  /*8d50*/  HMMA.16816.F32.BF16 R24, R108.reuse, R36, R24 ;  /* 0x000000246c18723c */ /* 0x040fe80000041818 */
[----:B-1----:R-:W-:Y:S01]  /*8d60*/  MOV R234, R184 ;  /* 0x000000b800ea7202 */ /* 0x002fe20000000f00 */
[C---:B------:R-:W-:Y:S02]  /*8d70*/  FMUL.FTZ R84, R100.reuse, R84 ;  /* 0x0000005464547220 */ /* 0x040fe40000410000 */
[C---:B------:R-:W-:Y:S01]  /*8d80*/  FMUL.FTZ R36, R100.reuse, R160 ;  /* 0x000000a064247220 */ /* 0x040fe20000410000 */
[-C--:B------:R-:W-:Y:S01]  /*8d90*/  HMMA.16816.F32.BF16 R28, R108, R38.reuse, R28 ;  /* 0x000000266c1c723c */ /* 0x080fe2000004181c */
[----:B------:R-:W-:Y:S03]  /*8da0*/  MUFU.EX2 R222, R222 ;  /* 0x000000de00de7308 */ /* 0x000fe60000000800 */
[C---:B------:R-:W-:Y:S02]  /*8db0*/  FMUL.FTZ R37, R100.reuse, R161 ;  /* 0x000000a164257220 */ /* 0x040fe40000410000 */
[----:B------:R-:W-:Y:S02]  /*8dc0*/  FMUL.FTZ R85, R100, R85 ;  /* 0x0000005564557220 */ /* 0x000fe40000410000 */
[C---:B------:R-:W-:Y:S03]  /*8dd0*/  HMMA.16816.F32.BF16 R32, R176.reuse, R38, R32 ;  /* 0x00000026b020723c */ /* 0x040fe60000041820 */
[----:B------:R-:W-:Y:S01]  /*8de0*/  MUFU.EX2 R223, R223 ;  /* 0x000000df00df7308 */ /* 0x000fe20000000800 */
[C---:B------:R-:W-:Y:S02]  /*8df0*/  FMUL.FTZ R86, R3.reuse, R86 ;  /* 0x0000005603567220 */ /* 0x040fe40000410000 */
[C---:B------:R-:W-:Y:S02]  /*8e00*/  FMUL.FTZ R87, R3.reuse, R87 ;  /* 0x0000005703577220 */ /* 0x040fe40000410000 */
[C---:B------:R-:W-:Y:S04]  /*8e10*/  FMUL.FTZ R38, R3.reuse, R162 ;  /* 0x000000a203267220 */ /* 0x040fe80000410000 */
[----:B------:R-:W-:Y:S01]  /*8e20*/  FMUL.FTZ R39, R3, R163 ;  /* 0x000000a303277220 */ /* 0x000fe20000410000 */
[----:B------:R-:W-:Y:S01]  /*8e30*/  MUFU.EX2 R224, R224 ;  /* 0x000000e000e07308 */ /* 0x000fe20000000800 */
[C---:B------:R-:W-:Y:S02]  /*8e40*/  FMUL.FTZ R88, R0.reuse, R88 ;  /* 0x0000005800587220 */ /* 0x040fe40000410000 */
[C---:B------:R-:W-:Y:S02]  /*8e50*/  FMUL.FTZ R89, R0.reuse, R89 ;  /* 0x0000005900597220 */ /* 0x040fe40000410000 */
[C---:B------:R-:W-:Y:S01]  /*8e60*/  FMUL.FTZ R92, R0.reuse, R92 ;  /* 0x0000005c005c7220 */ /* 0x040fe20000410000 */
[-C--:B------:R-:W-:Y:S03]  /*8e70*/  HMMA.16816.F32.BF16 R36, R176, R52.reuse, R36 ;  /* 0x00000034b024723c */ /* 0x080fe60000041824 */
[----:B------:R-:W-:Y:S01]  /*8e80*/  FMUL.FTZ R93, R0, R93 ;  /* 0x0000005d005d7220 */ /* 0x000fe20000410000 */
[----:B------:R-:W-:Y:S01]  /*8e90*/  MUFU.EX2 R194, R238 ;  /* 0x000000ee00c27308 */ /* 0x000fe20000000800 */
[----:B------:R-:W-:Y:S02]  /*8ea0*/  FADD.FTZ R0, R105, R181 ;  /* 0x000000b569007221 */ /* 0x000fe40000010000 */
[----:B------:R-:W-:Y:S01]  /*8eb0*/  LDSM.16.MT88.4 R180, [R201+0x2c00] ;  /* 0x002c0000c9b4783b */ /* 0x000fe20000004200 */
[C---:B------:R-:W-:Y:S04]  /*8ec0*/  HMMA.16816.F32.BF16 R40, R108.reuse, R52, R40 ;  /* 0x000000346c28723c */ /* 0x040fe80000041828 */
[C---:B------:R-:W-:Y:S02]  /*8ed0*/  FMUL.FTZ R96, R100.reuse, R96 ;  /* 0x0000006064607220 */ /* 0x040fe40000410000 */
[C---:B------:R-:W-:Y:S01]  /*8ee0*/  FMUL.FTZ R97, R100.reuse, R97 ;  /* 0x0000006164617220 */ /* 0x040fe20000410000 */
[----:B------:R-:W-:Y:S01]  /*8ef0*/  MUFU.EX2 R193, R243 ;  /* 0x000000f300c17308 */ /* 0x000fe20000000800 */
[-C--:B------:R-:W-:Y:S04]  /*8f00*/  HMMA.16816.F32.BF16 R44, R108, R54.reuse, R44 ;  /* 0x000000366c2c723c */ /* 0x080fe8000004182c */
[C---:B------:R-:W-:Y:S02]  /*8f10*/  FMUL.FTZ R52, R100.reuse, R168 ;  /* 0x000000a864347220 */ /* 0x040fe40000410000 */
        /* <DEDUP_REMOVED lines=11> */
[-C--:B----4-:R-:W-:Y:S03]  /*8fd0*/  HMMA.16816.F32.BF16 R52, R176, R112.reuse, R52 ;  /* 0x00000070b034723c */ /* 0x090fe60000041834 */
[----:B------:R-:W-:Y:S02]  /*8fe0*/  FADD.FTZ R3, R134, R128 ;  /* 0x0000008086037221 */ /* 0x000fe40000010000 */
[----:B------:R-:W-:Y:S01]  /*8ff0*/  MUFU.EX2 R128, R230 ;  /* 0x000000e600807308 */ /* 0x000fe20000000800 */
[C---:B------:R-:W-:Y:S02]  /*9000*/  FMUL.FTZ R94, R2.reuse, R94 ;  /* 0x0000005e025e7220 */ /* 0x040fe40000410000 */
[C---:B------:R-:W-:Y:S04]  /*9010*/  HMMA.16816.F32.BF16 R56, R108.reuse, R112, R56 ;  /* 0x000000706c38723c */ /* 0x040fe80000041838 */
[----:B------:R-:W-:Y:S03]  /*9020*/  FMUL.FTZ R95, R2, R95 ;  /* 0x0000005f025f7220 */ /* 0x000fe60000410000 */
[----:B------:R-:W1:Y:S01]  /*9030*/  MUFU.EX2 R2, R195 ;  /* 0x000000c300027308 */ /* 0x000e620000000800 */
[-C--:B------:R-:W-:Y:S08]  /*9040*/  HMMA.16816.F32.BF16 R60, R108, R114.reuse, R60 ;  /* 0x000000726c3c723c */ /* 0x080ff0000004183c */
[C---:B------:R-:W-:Y:S01]  /*9050*/  HMMA.16816.F32.BF16 R64, R176.reuse, R114, R64 ;  /* 0x00000072b040723c */ /* 0x040fe20000041840 */
[----:B------:R-:W2:Y:S01]  /*9060*/  LDSM.16.MT88.4 R112, [R201+0x2000] ;  /* 0x00200000c970783b */ /* 0x000ea20000004200 */
[----:B------:R-:W-:Y:S10]  /*9070*/  MUFU.EX2 R230, R198 ;  /* 0x000000c600e67308 */ /* 0x000ff40000000800 */
[----:B------:R-:W-:Y:S01]  /*9080*/  MUFU.EX2 R198, R241 ;  /* 0x000000f100c67308 */ /* 0x000fe20000000800 */
[----:B-1----:R-:W-:Y:S04]  /*9090*/  FADD.FTZ R0, R2, R0 ;  /* 0x0000000002007221 */ /* 0x002fe80000010000 */
[----:B------:R-:W-:Y:S05]  /*90a0*/  FADD.FTZ R0, R107, R0 ;  /* 0x000000006b007221 */ /* 0x000fea0000010000 */
[----:B------:R-:W1:Y:S01]  /*90b0*/  MUFU.EX2 R195, R236 ;  /* 0x000000ec00c37308 */ /* 0x000e620000000800 */
[-C--:B--2---:R-:W-:Y:S08]  /*90c0*/  HMMA.16816.F32.BF16 R68, R176, R112.reuse, R68 ;  /* 0x00000070b044723c */ /* 0x084ff00000041844 */
[C---:B------:R-:W-:Y:S08]  /*90d0*/  HMMA.16816.F32.BF16 R72, R108.reuse, R112, R72 ;  /* 0x000000706c48723c */ /* 0x040ff00000041848 */
[-C--:B------:R-:W-:Y:S08]  /*90e0*/  HMMA.16816.F32.BF16 R76, R108, R114.reuse, R76 ;  /* 0x000000726c4c723c */ /* 0x080ff0000004184c */
[C---:B------:R-:W-:Y:S01]  /*90f0*/  HMMA.16816.F32.BF16 R80, R176.reuse, R114, R80 ;  /* 0x00000072b050723c */ /* 0x040fe20000041850 */
[----:B------:R-:W2:Y:S07]  /*9100*/  LDSM.16.MT88.4 R112, [R202+0x2000] ;  /* 0x00200000ca70783b */ /* 0x000eae0000004200 */
        /* <DEDUP_REMOVED lines=12> */
[----:B------:R-:W-:Y:S03]  /*91d0*/  MUFU.EX2 R129, R231 ;  /* 0x000000e700817308 */ /* 0x000fe60000000800 */
[----:B------:R-:W-:Y:S01]  /*91e0*/  F2FP.BF16.PACK_AB R114, R184, R252 ;  /* 0x000000fcb872723e */ /* 0x000fe200000010ff */
[----:B------:R-:W-:Y:S01]  /*91f0*/  FADD.FTZ R105, R132, R0 ;  /* 0x0000000084697221 */ /* 0x000fe20000010000 */
[----:B------:R-:W-:Y:S01]  /*9200*/  F2FP.BF16.PACK_AB R115, R250, R251 ;  /* 0x000000fbfa73723e */ /* 0x000fe200000010ff */
[-C--:B------:R-:W-:Y:S04]  /*9210*/  HMMA.16816.F32.BF16 R4, R108, R116.reuse, R4 ;  /* 0x000000746c04723c */ /* 0x080fe80000041804 */
[----:B------:R-:W2:Y:S01]  /*9220*/  MUFU.EX2 R107, R233 ;  /* 0x000000e9006b7308 */ /* 0x000ea20000000800 */
[----:B------:R-:W-:Y:S01]  /*9230*/  FADD.FTZ R105, R135, R105 ;  /* 0x0000006987697221 */ /* 0x000fe20000010000 */
[----:B-1----:R-:W-:Y:S01]  /*9240*/  F2FP.BF16.PACK_AB R176, R194, R195 ;  /* 0x000000c3c2b0723e */ /* 0x002fe200000010ff */
[----:B------:R-:W-:Y:S01]  /*9250*/  LDSM.16.MT88.4 R132, [R201+0x2800] ;  /* 0x00280000c984783b */ /* 0x000fe20000004200 */
[C---:B------:R-:W-:Y:S06]  /*9260*/  HMMA.16816.F32.BF16 R8, R112.reuse, R116, R8 ;  /* 0x000000747008723c */ /* 0x040fec0000041808 */
[----:B------:R-:W1:Y:S02]  /*9270*/  MUFU.EX2 R106, R232 ;  /* 0x000000e8006a7308 */ /* 0x000e640000000800 */
[-C--:B------:R-:W-:Y:S08]  /*9280*/  HMMA.16816.F32.BF16 R12, R112, R118.reuse, R12 ;  /* 0x00000076700c723c */ /* 0x080ff0000004180c */
[C---:B------:R-:W-:Y:S01]  /*9290*/  HMMA.16816.F32.BF16 R16, R108.reuse, R118, R16 ;  /* 0x000000766c10723c */ /* 0x040fe20000041810 */
[----:B------:R-:W3:Y:S01]  /*92a0*/  LDSM.16.MT88.4 R116, [R202+0x1400] ;  /* 0x00140000ca74783b */ /* 0x000ee20000004200 */
[----:B------:R-:W-:Y:S02]  /*92b0*/  MUFU.EX2 R231, R226 ;  /* 0x000000e200e77308 */ /* 0x000fe40000000800 */
[----:B--2---:R-:W-:Y:S04]  /*92c0*/  FADD.FTZ R0, R107, R2 ;  /* 0x000000026b007221 */ /* 0x004fe80000010000 */
[-C--:B------:R-:W-:Y:S04]  /*92d0*/  HMMA.16816.F32.BF16 R20, R108, R120.reuse, R20 ;  /* 0x000000786c14723c */ /* 0x080fe80000041814 */
[----:B------:R-:W-:Y:S01]  /*92e0*/  MUFU.EX2 R232, R225 ;  /* 0x000000e100e87308 */ /* 0x000fe20000000800 */
[----:B-1----:R-:W-:Y:S03]  /*92f0*/  FADD.FTZ R0, R106, R0 ;  /* 0x000000006a007221 */ /* 0x002fe60000010000 */
[C---:B------:R-:W-:Y:S04]  /*9300*/  HMMA.16816.F32.BF16 R24, R112.reuse, R120, R24 ;  /* 0x000000787018723c */ /* 0x040fe80000041818 */
[----:B------:R-:W-:Y:S02]  /*9310*/  FADD.FTZ R0, R129, R0 ;  /* 0x0000000081007221 */ /* 0x000fe40000010000 */
[----:B------:R-:W-:Y:S02]  /*9320*/  MUFU.EX2 R225, R217 ;  /* 0x000000d900e17308 */ /* 0x000fe40000000800 */
[-C--:B------:R-:W-:Y:S04]  /*9330*/  HMMA.16816.F32.BF16 R28, R112, R122.reuse, R28 ;  /* 0x0000007a701c723c */ /* 0x080fe8000004181c */
[----:B------:R-:W-:Y:S02]  /*9340*/  FADD.FTZ R2, R128, R0 ;  /* 0x0000000080027221 */ /* 0x000fe40000010000 */
[----:B------:R-:W-:Y:S02]  /*9350*/  FADD.FTZ R0, R136, R100 ;  /* 0x0000006488007221 */ /* 0x000fe40000010000 */
[C---:B------:R-:W-:Y:S01]  /*9360*/  HMMA.16816.F32.BF16 R32, R108.reuse, R122, R32 ;  /* 0x0000007a6c20723c */ /* 0x040fe20000041820 */
[----:B------:R-:W1:Y:S01]  /*9370*/  LDSM.16.MT88.4 R120, [R201+0x2400] ;  /* 0x00240000c978783b */ /* 0x000e620000004200 */
[----:B------:R2:W4:Y:S02]  /*9380*/  MUFU.EX2 R136, R235 ;  /* 0x000000eb00887308 */ /* 0x0005240000000800 */
[----:B------:R-:W-:Y:S02]  /*9390*/  FADD.FTZ R100, R192, R3 ;  /* 0x00000003c0647221 */ /* 0x000fe40000010000 */
[----:B------:R-:W-:Y:S02]  /*93a0*/  FADD.FTZ R3, R187, R0 ;  /* 0x00000000bb037221 */ /* 0x000fe40000010000 */
[-C--:B------:R-:W-:Y:S01]  /*93b0*/  HMMA.16816.F32.BF16 R36, R108, R124.reuse, R36 ;  /* 0x0000007c6c24723c */ /* 0x080fe20000041824 */
[----:B------:R-:W-:Y:S03]  /*93c0*/  LDSM.16.MT88.4 R184, [R202+0x2c00] ;  /* 0x002c0000cab8783b */ /* 0x000fe60000004200 */
[----:B------:R-:W5:Y:S01]  /*93d0*/  MUFU.EX2 R226, R199 ;  /* 0x000000c700e27308 */ /* 0x000f620000000800 */
[----:B------:R-:W-:Y:S02]  /*93e0*/  FADD.FTZ R0, R137, R2 ;  /* 0x0000000289007221 */ /* 0x000fe40000010000 */
[----:B------:R-:W-:Y:S01]  /*93f0*/  FADD.FTZ R2, R141, R100 ;  /* 0x000000648d027221 */ /* 0x000fe20000010000 */
[C---:B------:R-:W-:Y:S04]  /*9400*/  HMMA.16816.F32.BF16 R40, R112.reuse, R124, R40 ;  /* 0x0000007c7028723c */ /* 0x040fe80000041828 */
[----:B------:R-:W-:Y:S02]  /*9410*/  FADD.FTZ R3, R140, R3 ;  /* 0x000000038c037221 */ /* 0x000fe40000010000 */
[----:B------:R-:W-:Y:S02]  /*9420*/  MUFU.EX2 R199, R240 ;  /* 0x000000f000c77308 */ /* 0x000fe40000000800 */
[-C--:B------:R-:W-:Y:S04]  /*9430*/  HMMA.16816.F32.BF16 R44, R112, R126.reuse, R44 ;  /* 0x0000007e702c723c */ /* 0x080fe8000004182c */
[----:B--2---:R-:W-:Y:S01]  /*9440*/  MOV R235, R189 ;  /* 0x000000bd00eb7202 */ /* 0x004fe20000000f00 */
[----:B----4-:R-:W-:Y:S02]  /*9450*/  FADD.FTZ R0, R136, R0 ;  /* 0x0000000088007221 */ /* 0x010fe40000010000 */
[----:B------:R-:W-:Y:S01]  /*9460*/  FADD.FTZ R3, R252, R3 ;  /* 0x00000003fc037221 */ /* 0x000fe20000010000 */
[C---:B------:R-:W-:Y:S01]  /*9470*/  HMMA.16816.F32.BF16 R48, R108.reuse, R126, R48 ;  /* 0x0000007e6c30723c */ /* 0x040fe20000041830 */
[----:B------:R-:W2:Y:S01]  /*9480*/  LDSM.16.MT88.4 R124, [R202+0x2400] ;  /* 0x00240000ca7c783b */ /* 0x000ea20000004200 */
[----:B------:R-:W4:Y:S02]  /*9490*/  MUFU.EX2 R233, R197 ;  /* 0x000000c500e97308 */ /* 0x000f240000000800 */
[----:B------:R-:W-:Y:S04]  /*94a0*/  FADD.FTZ R3, R234, R3 ;  /* 0x00000003ea037221 */ /* 0x000fe80000010000 */
[-C--:B---3--:R-:W-:Y:S04]  /*94b0*/  HMMA.16816.F32.BF16 R52, R108, R116.reuse, R52 ;  /* 0x000000746c34723c */ /* 0x088fe80000041834 */
[----:B------:R-:W-:Y:S01]  /*94c0*/  MUFU.EX2 R197, R244 ;  /* 0x000000f400c57308 */ /* 0x000fe20000000800 */
[----:B------:R-:W-:Y:S03]  /*94d0*/  FADD.FTZ R3, R225, R3 ;  /* 0x00000003e1037221 */ /* 0x000fe60000010000 */
[C---:B------:R-:W-:Y:S04]  /*94e0*/  HMMA.16816.F32.BF16 R56, R112.reuse, R116, R56 ;  /* 0x000000747038723c */ /* 0x040fe80000041838 */
[----:B-----5:R-:W-:Y:S02]  /*94f0*/  FADD.FTZ R3, R226, R3 ;  /* 0x00000003e2037221 */ /* 0x020fe40000010000 */
[----:B------:R-:W-:Y:S01]  /*9500*/  MUFU.EX2 R217, R196 ;  /* 0x000000c400d97308 */ /* 0x000fe20000000800 */
[----:B------:R-:W-:Y:S01]  /*9510*/  F2FP.BF16.PACK_AB R116, R106, R107 ;  /* 0x0000006b6a74723e */ /* 0x000fe200000010ff */
[-C--:B------:R-:W-:Y:S04]  /*9520*/  HMMA.16816.F32.BF16 R60, R112, R118.reuse, R60 ;  /* 0x00000076703c723c */ /* 0x080fe8000004183c */
[----:B------:R-:W-:Y:S01]  /*9530*/  F2FP.BF16.PACK_AB R117, R228, R229 ;  /* 0x000000e5e475723e */ /* 0x000fe200000010ff */
[----:B------:R-:W-:Y:S03]  /*9540*/  FADD.FTZ R3, R230, R3 ;  /* 0x00000003e6037221 */ /* 0x000fe60000010000 */
[C---:B------:R-:W-:Y:S01]  /*9550*/  HMMA.16816.F32.BF16 R64, R108.reuse, R118, R64 ;  /* 0x000000766c40723c */ /* 0x040fe20000041840 */
[----:B------:R3:W5:Y:S03]  /*9560*/  MUFU.EX2 R107, R239 ;  /* 0x000000ef006b7308 */ /* 0x0007660000000800 */
[----:B----4-:R-:W-:Y:S03]  /*9570*/  FADD.FTZ R3, R233, R3 ;  /* 0x00000003e9037221 */ /* 0x010fe60000010000 */
[----:B------:R-:W-:Y:S01]  /*9580*/  F2FP.BF16.PACK_AB R118, R128, R129 ;  /* 0x000000818076723e */ /* 0x000fe200000010ff */
[-C--:B-1----:R-:W-:Y:S01]  /*9590*/  HMMA.16816.F32.BF16 R68, R108, R120.reuse, R68 ;  /* 0x000000786c44723c */ /* 0x082fe20000041844 */
[----:B------:R-:W-:Y:S02]  /*95a0*/  LDSM.16.MT88.4 R128, [R201+0x1800] ;  /* 0x00180000c980783b */ /* 0x000fe40000004200 */
[----:B------:R-:W1:Y:S01]  /*95b0*/  MUFU.EX2 R106, R245 ;  /* 0x000000f5006a7308 */ /* 0x000e620000000800 */
[----:B------:R-:W-:Y:S01]  /*95c0*/  F2FP.BF16.PACK_AB R119, R232, R231 ;  /* 0x000000e7e877723e */ /* 0x000fe200000010ff */
[----:B------:R-:W-:Y:S03]  /*95d0*/  FADD.FTZ R3, R195, R3 ;  /* 0x00000003c3037221 */ /* 0x000fe60000010000 */
[C---:B------:R-:W-:Y:S05]  /*95e0*/  HMMA.16816.F32.BF16 R72, R112.reuse, R120, R72 ;  /* 0x000000787048723c */ /* 0x040fea0000041848 */
[----:B------:R-:W-:Y:S03]  /*95f0*/  MUFU.EX2 R196, R237 ;  /* 0x000000ed00c47308 */ /* 0x000fe60000000800 */
[-C--:B------:R-:W-:Y:S04]  /*9600*/  HMMA.16816.F32.BF16 R76, R112, R122.reuse, R76 ;  /* 0x0000007a704c723c */ /* 0x080fe8000004184c */
[----:B---3--:R-:W-:Y:S01]  /*9610*/  MOV R239, R190 ;  /* 0x000000be00ef7202 */ /* 0x008fe20000000f00 */
[----:B-----5:R-:W-:Y:S02]  /*9620*/  FADD.FTZ R0, R107, R0 ;  /* 0x000000006b007221 */ /* 0x020fe40000010000 */
[----:B------:R-:W3:Y:S01]  /*9630*/  MUFU.EX2 R192, R247 ;  /* 0x000000f700c07308 */ /* 0x000ee20000000800 */
[C---:B------:R-:W-:Y:S01]  /*9640*/  HMMA.16816.F32.BF16 R80, R108.reuse, R122, R80 ;  /* 0x0000007a6c50723c */ /* 0x040fe20000041850 */
[----:B------:R-:W4:Y:S03]  /*9650*/  LDSM.16.MT88.4 R120, [R201+0x800] ;  /* 0x00080000c978783b */ /* 0x000f260000004200 */
[----:B-1----:R-:W-:Y:S02]  /*9660*/  FADD.FTZ R236, R106, R0 ;  /* 0x000000006aec7221 */ /* 0x002fe40000010000 */
[----:B------:R-:W-:Y:S01]  /*9670*/  FADD.FTZ R0, R138, R105 ;  /* 0x000000698a007221 */ /* 0x000fe20000010000 */
[----:B------:R-:W-:Y:S01]  /*9680*/  MOV R105, R104 ;  /* 0x0000006800697202 */ /* 0x000fe20000000f00 */
[-C--:B--2---:R-:W-:Y:S01]  /*9690*/  HMMA.16816.F32.BF16 R84, R108, R124.reuse, R84 ;  /* 0x0000007c6c54723c */ /* 0x084fe20000041854 */
[----:B------:R-:W1:Y:S03]  /*96a0*/  MUFU.EX2 R190, R242 ;  /* 0x000000f200be7308 */ /* 0x000e660000000800 */
[----:B------:R-:W-:Y:S02]  /*96b0*/  FADD.FTZ R100, R139, R0 ;  /* 0x000000008b647221 */ /* 0x000fe40000010000 */
[----:B------:R-:W-:Y:S02]  /*96c0*/  FADD.FTZ R0, R239, R2 ;  /* 0x00000002ef007221 */ /* 0x000fe40000010000 */
[C---:B------:R-:W-:Y:S03]  /*96d0*/  HMMA.16816.F32.BF16 R88, R112.reuse, R124, R88 ;  /* 0x0000007c7058723c */ /* 0x040fe60000041858 */
[----:B------:R-:W2:Y:S01]  /*96e0*/  MUFU.EX2 R189, R248 ;  /* 0x000000f800bd7308 */ /* 0x000ea20000000800 */
[----:B------:R-:W-:Y:S02]  /*96f0*/  FADD.FTZ R2, R251, R100 ;  /* 0x00000064fb027221 */ /* 0x000fe40000010000 */
[----:B------:R-:W-:Y:S01]  /*9700*/  FADD.FTZ R0, R235, R0 ;  /* 0x00000000eb007221 */ /* 0x000fe20000010000 */
[----:B---3--:R-:W-:Y:S01]  /*9710*/  F2FP.BF16.PACK_AB R178, R192, R193 ;  /* 0x000000c1c0b2723e */ /* 0x008fe200000010ff */
[-C--:B------:R-:W-:Y:S01]  /*9720*/  HMMA.16816.F32.BF16 R92, R112, R126.reuse, R92 ;  /* 0x0000007e705c723c */ /* 0x080fe2000004185c */
[----:B------:R-:W3:Y:S03]  /*9730*/  LDSM.16.MT88.4 R112, [R202+0x800] ;  /* 0x00080000ca70783b */ /* 0x000ee60000004200 */
[----:B------:R-:W-:Y:S02]  /*9740*/  FADD.FTZ R2, R250, R2 ;  /* 0x00000002fa027221 */ /* 0x000fe40000010000 */
[----:B------:R-:W-:Y:S02]  /*9750*/  FADD.FTZ R0, R229, R0 ;  /* 0x00000000e5007221 */ /* 0x000fe40000010000 */
[----:B------:R-:W-:Y:S01]  /*9760*/  HMMA.16816.F32.BF16 R96, R108, R126, R96 ;  /* 0x0000007e6c60723c */ /* 0x000fe20000041860 */
[----:B------:R-:W5:Y:S03]  /*9770*/  LDSM.16.MT88.4 R124, [R202+0x1800] ;  /* 0x00180000ca7c783b */ /* 0x000f660000004200 */
[----:B-1----:R-:W-:Y:S01]  /*9780*/  F2FP.BF16.PACK_AB R177, R191, R190 ;  /* 0x000000bebfb1723e */ /* 0x002fe200000010ff */
[----:B------:R-:W-:Y:S02]  /*9790*/  FADD.FTZ R2, R217, R2 ;  /* 0x00000002d9027221 */ /* 0x000fe40000010000 */
[----:B------:R-:W-:Y:S01]  /*97a0*/  F2FP.BF16.PACK_AB R108, R226, R225 ;  /* 0x000000e1e26c723e */ /* 0x000fe200000010ff */
[----:B------:R-:W-:Y:S01]  /*97b0*/  FADD.FTZ R0, R228, R0 ;  /* 0x00000000e4007221 */ /* 0x000fe20000010000 */
[-C--:B----4-:R-:W-:Y:S05]  /*97c0*/  HMMA.16816.F32.BF16 R4, R116, R120.reuse, R4 ;  /* 0x000000787404723c */ /* 0x090fea0000041804 */
[----:B------:R-:W-:Y:S01]  /*97d0*/  F2FP.BF16.PACK_AB R110, R233, R230 ;  /* 0x000000e6e96e723e */ /* 0x000fe200000010ff */
[C---:B------:R-:W-:Y:S01]  /*97e0*/  FADD.FTZ R2, R222.reuse, R2 ;  /* 0x00000002de027221 */ /* 0x040fe20000010000 */
[----:B------:R-:W-:Y:S01]  /*97f0*/  F2FP.BF16.PACK_AB R109, R222, R217 ;  /* 0x000000d9de6d723e */ /* 0x000fe200000010ff */
[----:B------:R-:W-:Y:S01]  /*9800*/  FADD.FTZ R0, R231, R0 ;  /* 0x00000000e7007221 */ /* 0x000fe20000010000 */
[----:B------:R-:W-:Y:S03]  /*9810*/  F2FP.BF16.PACK_AB R111, R224, R223 ;  /* 0x000000dfe06f723e */ /* 0x000fe600000010ff */
[----:B--2---:R-:W-:Y:S01]  /*9820*/  F2FP.BF16.PACK_AB R179, R188, R189 ;  /* 0x000000bdbcb3723e */ /* 0x004fe200000010ff */
        /* <DEDUP_REMOVED lines=27> */
[-C--:B------:R-:W-:Y:S07]  /*99e0*/  HMMA.16816.F32.BF16 R92, R108, R122.reuse, R92 ;  /* 0x0000007a6c5c723c */ /* 0x080fee000004185c */
[----:B------:R-:W-:Y:S01]  /*99f0*/  F2FP.BF16.PACK_AB R108, R136, R137 ;  /* 0x00000089886c723e */ /* 0x000fe200000010ff */
[----:B------:R-:W-:Y:S04]  /*9a00*/  HMMA.16816.F32.BF16 R96, R116, R122, R96 ;  /* 0x0000007a7460723c */ /* 0x000fe80000041860 */
[----:B------:R-:W-:Y:S02]  /*9a10*/  F2FP.BF16.PACK_AB R110, R106, R107 ;  /* 0x0000006b6a6e723e */ /* 0x000fe400000010ff */
[C---:B------:R-:W-:Y:S02]  /*9a20*/  F2FP.BF16.PACK_AB R109, R198.reuse, R196 ;  /* 0x000000c4c66d723e */ /* 0x040fe400000010ff */
[----:B------:R-:W-:Y:S04]  /*9a30*/  F2FP.BF16.PACK_AB R111, R197, R199 ;  /* 0x000000c7c56f723e */ /* 0x000fe800000010ff */
[----:B------:R-:W-:Y:S02]  /*9a40*/  MOV R106, R103 ;  /* 0x00000067006a7202 */ /* 0x000fe40000000f00 */
[----:B------:R-:W-:Y:S01]  /*9a50*/  MOV R107, R102 ;  /* 0x00000066006b7202 */ /* 0x000fe20000000f00 */
        /* <DEDUP_REMOVED lines=33> */
[----:B------:R-:W-:Y:S07]  /*9c70*/  HMMA.16816.F32.BF16 R96, R108, R186, R96 ;  /* 0x000000ba6c60723c */ /* 0x000fee0000041860 */
[----:B------:R-:W-:Y:S02]  /*9c80*/  MOV R108, R101 ;  /* 0x00000065006c7202 */ /* 0x000fe40000000f00 */
[C---:B--2---:R-:W-:Y:S03]  /*9c90*/  ISETP.GT.AND P0, PT, R220.reuse, R5, PT ;  /* 0x00000005dc00720c */ /* 0x044fe60003f04270 */
[----:B------:R-:W-:Y:S10]  /*9ca0*/  IADD3 R220, R220, -0x1, RZ ;  /* 0xffffffffdcdc7810 */ /* 0x000ff40007ffe0ff */
[----:B------:R-:W-:-:S05]  /*9cb0*/  @P0 BRA `(.L_x_3099) ;  /* 0xffffbfe000000947 */ /* 0x000fca000383ffff */
.L_x_3088:
[----:B------:R-:W2:Y:S02]  /*9cc0*/  LDL R0, [R1+0x4] ;  /* 0x0000040001007983 */ /* 0x000ea40000100800 */
[----:B--2---:R-:W-:-:S13]  /*9cd0*/  ISETP.GE.AND P0, PT, R220, R0, PT ;  /* 0x00000000dc00720c */ /* 0x004fda0003f06270 */
[----:B------:R-:W-:Y:S05]  /*9ce0*/  @!P0 BRA `(.L_x_3100) ;  /* 0x000034d000008947 */ /* 0x000fea0003800000 */
[----:B------:R-:W-:Y:S01]  /*9cf0*/  IMAD.MOV.U32 R106, RZ, RZ, R103 ;  /* 0x000000ffff6a7224 */ /* 0x000fe200078e0067 */
[----:B------:R-:W-:Y:S01]  /*9d00*/  MOV R108, R101 ;  /* 0x00000065006c7202 */ /* 0x000fe20000000f00 */
[----:B------:R-:W-:Y:S01]  /*9d10*/  IMAD.MOV.U32 R105, RZ, RZ, R104 ;  /* 0x000000ffff697224 */ /* 0x000fe200078e0068 */
[----:B------:R-:W-:Y:S02]  /*9d20*/  MOV R107, R102 ;  /* 0x00000066006b7202 */ /* 0x000fe40000000f00 */
.L_x_3107:
        /* <DEDUP_REMOVED lines=33> */
[----:B------:R-:W-:Y:S01]  /*9f40*/  IMAD.SHL.U32 R54, R7, 0x2, RZ ;  /* 0x0000000207367824 */ /* 0x000fe200078e00ff */
        /* <DEDUP_REMOVED lines=11> */
.L_x_3142:
        /* <DEDUP_REMOVED lines=13> */
[C---:B------:R-:W-:Y:S02]  /*a0d0*/  IADD3 R46, -R217.reuse, 0x10, RZ ;  /* 0x00000010d92e7810 */ /* 0x040fe40007ffe1ff */
        /* <DEDUP_REMOVED lines=8> */
[----:B------:R-:W-:Y:S03]  /*a160*/  IADD3 R36, P6, R2, R45, RZ ;  /* 0x0000002d02247210 */ /* 0x000fe60007fde0ff */
[--C-:B------:R-:W-:Y:S01]  /*a170*/  IMAD.X R29, R0, 0x1, R38.reuse, P3 ;  /* 0x00000001001d7824 */ /* 0x100fe200018e0626 */
[----:B------:R-:W-:Y:S02]  /*a180*/  ISETP.GE.AND P3, PT, R110, c[0x0][0x1d4], PT ;  /* 0x000075006e007a0c */ /* 0x000fe40003f66270 */
[----:B------:R-:W-:Y:S01]  /*a190*/  IMAD.X R37, R0, 0x1, R39, P6 ;  /* 0x0000000100257824 */ /* 0x000fe200030e0627 */
[----:B------:R-:W-:Y:S01]  /*a1a0*/  IADD3 R40, P6, R2, R54, RZ ;  /* 0x0000003602287210 */ /* 0x000fe20007fde0ff */
[----:B------:R3:W-:Y:S01]  /*a1b0*/  LDGSTS.E.BYPASS.LTC128B.128 [R218+0x100], [R28.64], !P0 ;  /* 0x001000001cda7fae */ /* 0x0007e2000c101d46 */
[-C--:B-----5:R-:W-:Y:S03]  /*a1c0*/  IADD3 R46, P5, P0, R46, R3.reuse, R47 ;  /* 0x000000032e2e7210 */ /* 0x0a0fe600078be02f */
[----:B------:R-:W-:Y:S01]  /*a1d0*/  IMAD.X R41, R0, 0x1, R53, P6 ;  /* 0x0000000100297824 */ /* 0x000fe200030e0635 */
[----:B------:R-:W-:Y:S02]  /*a1e0*/  ISETP.NE.U32.AND P6, PT, R217, RZ, PT ;  /* 0x000000ffd900720c */ /* 0x000fe40003fc5070 */
[-C--:B-1----:R-:W-:Y:S01]  /*a1f0*/  IADD3.X R47, RZ, R52.reuse, R38, P5, P0 ;  /* 0x00000034ff2f7210 */ /* 0x082fe20002fe0426 */
[----:B------:R1:W-:Y:S01]  /*a200*/  LDGSTS.E.BYPASS.LTC128B.128 [R218+0x1100], [R36.64], !P4 ;  /* 0x0110000024da7fae */ /* 0x0003e2000e101d46 */
[-C--:B------:R-:W-:Y:S02]  /*a210*/  IADD3 R44, P5, P0, R44, R3.reuse, R45 ;  /* 0x000000032c2c7210 */ /* 0x080fe400078be02d */
[----:B------:R-:W-:Y:S02]  /*a220*/  SEL R0, RZ, 0x10, P3 ;  /* 0x00000010ff007807 */ /* 0x000fe40001800000 */
[-C--:B------:R-:W-:Y:S02]  /*a230*/  IADD3.X R45, RZ, R52.reuse, R39, P5, P0 ;  /* 0x00000034ff2d7210 */ /* 0x080fe40002fe0427 */
[----:B------:R-:W-:Y:S01]  /*a240*/  ISETP.NE.U32.AND P0, PT, R42, RZ, PT ;  /* 0x000000ff2a00720c */ /* 0x000fe20003f05070 */
[----:B------:R4:W-:Y:S01]  /*a250*/  LDGSTS.E.BYPASS.LTC128B.128 [R218+0x2100], [R40.64], !P3 ;  /* 0x0210000028da7fae */ /* 0x0009e2000d901d46 */
[----:B------:R-:W-:Y:S04]  /*a260*/  IADD3 R2, -R0, 0x10, RZ ;  /* 0x0000001000027810 */ /* 0x000fe80007ffe1ff */
[----:B------:R-:W-:Y:S03]  /*a270*/  LOP3.LUT R2, R2, 0xf, RZ, 0xc0, !PT ;  /* 0x0000000f02027812 */ /* 0x000fe600078ec0ff */
[----:B------:R5:W-:Y:S01]  /*a280*/  LDGSTS.E.BYPASS.LTC128B.128.ZFILL [R218+0x900], [R46.64], P6 ;  /* 0x009000002eda7fae */ /* 0x000be2000b141d46 */
[----:B------:R-:W-:Y:S01]  /*a290*/  ISETP.NE.U32.AND P6, PT, R0, RZ, PT ;  /* 0x000000ff0000720c */ /* 0x000fe20003fc5070 */
[-C--:B---3--:R-:W-:Y:S06]  /*a2a0*/  HMMA.16816.F32.BF16 R28, R60, R34.reuse, RZ ;  /* 0x000000223c1c723c */ /* 0x088fec00000418ff */
[----:B------:R5:W-:Y:S01]  /*a2b0*/  LDGSTS.E.BYPASS.LTC128B.128.ZFILL [R218+0x1900], [R44.64], P0 ;  /* 0x019000002cda7fae */ /* 0x000be20008141d46 */
[----:B------:R-:W-:Y:S01]  /*a2c0*/  IADD3 R2, P5, P0, R2, R3, R54 ;  /* 0x0000000302027210 */ /* 0x000fe200078be036 */
[C---:B------:R-:W-:Y:S04]  /*a2d0*/  HMMA.16816.F32.BF16 R32, R64.reuse, R34, RZ ;  /* 0x000000224020723c */ /* 0x040fe800000418ff */
[----:B------:R-:W-:Y:S04]  /*a2e0*/  IADD3.X R3, RZ, R52, R53, P5, P0 ;  /* 0x00000034ff037210 */ /* 0x000fe80002fe0435 */
[-C--:B-1----:R-:W-:Y:S01]  /*a2f0*/  HMMA.16816.F32.BF16 R36, R64, R48.reuse, RZ ;  /* 0x000000304024723c */ /* 0x082fe200000418ff */
[----:B------:R1:W-:Y:S07]  /*a300*/  LDGSTS.E.BYPASS.LTC128B.128.ZFILL [R218+0x2900], [R2.64], P6 ;  /* 0x0290000002da7fae */ /* 0x0003ee000b141d46 */
[C---:B----4-:R-:W-:Y:S01]  /*a310*/  HMMA.16816.F32.BF16 R40, R60.reuse, R48, RZ ;  /* 0x000000303c28723c */ /* 0x050fe200000418ff */
        /* <DEDUP_REMOVED lines=29> */
[-C--:B---3--:R-:W-:Y:S08]  /*a4f0*/  HMMA.16816.F32.BF16 R4, R100, R180.reuse, R4 ;  /* 0x000000b46404723c */ /* 0x088ff00000041804 */
        /* <DEDUP_REMOVED lines=15> */
[-C--:B------:R-:W-:Y:S08]  /*a5f0*/  HMMA.16816.F32.BF16 R52, R100, R192.reuse, R52 ;  /* 0x000000c06434723c */ /* 0x080ff00000041834 */
[C---:B------:R-:W-:Y:S08]  /*a600*/  HMMA.16816.F32.BF16 R56, R188.reuse, R192, R56 ;  /* 0x000000c0bc38723c */ /* 0x040ff00000041838 */
[-C--:B------:R-:W-:Y:S01]  /*a610*/  HMMA.16816.F32.BF16 R60, R188, R194.reuse, R60 ;  /* 0x000000c2bc3c723c */ /* 0x080fe2000004183c */
[----:B------:R-:W-:Y:S07]  /*a620*/  LDSM.16.M88.4 R188, [R211] ;  /* 0x00000000d3bc783b */ /* 0x000fee0000000200 */
[----:B------:R-:W-:Y:S01]  /*a630*/  HMMA.16816.F32.BF16 R64, R100, R194, R64 ;  /* 0x000000c26440723c */ /* 0x000fe20000041840 */
[----:B------:R-:W4:Y:S07]  /*a640*/  LDSM.16.M88.4 R100, [R212] ;  /* 0x00000000d464783b */ /* 0x000f2e0000000200 */
[-C--:B--2---:R-:W-:Y:S01]  /*a650*/  HMMA.16816.F32.BF16 R4, R176, R180.reuse, R4 ;  /* 0x000000b4b004723c */ /* 0x084fe20000041804 */
[----:B------:R-:W2:Y:S07]  /*a660*/  LDSM.16.M88.4 R192, [R210] ;  /* 0x00000000d2c0783b */ /* 0x000eae0000000200 */
        /* <DEDUP_REMOVED lines=14> */
[-C--:B--2---:R-:W-:Y:S08]  /*a750*/  HMMA.16816.F32.BF16 R52, R176, R192.reuse, R52 ;  /* 0x000000c0b034723c */ /* 0x084ff00000041834 */
[C---:B------:R-:W-:Y:S08]  /*a760*/  HMMA.16816.F32.BF16 R56, R184.reuse, R192, R56 ;  /* 0x000000c0b838723c */ /* 0x040ff00000041838 */
[-C--:B------:R-:W-:Y:S01]  /*a770*/  HMMA.16816.F32.BF16 R60, R184, R194.reuse, R60 ;  /* 0x000000c2b83c723c */ /* 0x080fe2000004183c */
[----:B------:R-:W-:Y:S07]  /*a780*/  LDSM.16.M88.4 R184, [R200+0x2800] ;  /* 0x00280000c8b8783b */ /* 0x000fee0000000200 */
[----:B------:R-:W-:Y:S01]  /*a790*/  HMMA.16816.F32.BF16 R64, R176, R194, R64 ;  /* 0x000000c2b040723c */ /* 0x000fe20000041840 */
[----:B------:R-:W2:Y:S07]  /*a7a0*/  LDSM.16.M88.4 R176, [R200+0x2400] ;  /* 0x00240000c8b0783b */ /* 0x000eae0000000200 */
[-C--:B---3--:R-:W-:Y:S01]  /*a7b0*/  HMMA.16816.F32.BF16 R4, R100, R180.reuse, R4 ;  /* 0x000000b46404723c */ /* 0x088fe20000041804 */
[----:B------:R-:W3:Y:S07]  /*a7c0*/  LDSM.16.M88.4 R192, [R200+0x2c00] ;  /* 0x002c0000c8c0783b */ /* 0x000eee0000000200 */
[C---:B----4-:R-:W-:Y:S08]  /*a7d0*/  HMMA.16816.F32.BF16 R8, R188.reuse, R180, R8 ;  /* 0x000000b4bc08723c */ /* 0x050ff00000041808 */
[-C--:B------:R-:W-:Y:S08]  /*a7e0*/  HMMA.16816.F32.BF16 R12, R188, R182.reuse, R12 ;  /* 0x000000b6bc0c723c */ /* 0x080ff0000004180c */
[C---:B------:R-:W-:Y:S01]  /*a7f0*/  HMMA.16816.F32.BF16 R16, R100.reuse, R182, R16 ;  /* 0x000000b66410723c */ /* 0x040fe20000041810 */
[----:B------:R-:W-:Y:S07]  /*a800*/  LDSM.16.M88.4 R180, [R209] ;  /* 0x00000000d1b4783b */ /* 0x000fee0000000200 */
[-C--:B--2---:R-:W-:Y:S08]  /*a810*/  HMMA.16816.F32.BF16 R20, R100, R176.reuse, R20 ;  /* 0x000000b06414723c */ /* 0x084ff00000041814 */
        /* <DEDUP_REMOVED lines=9> */
[-C--:B---3--:R-:W-:Y:S08]  /*a8b0*/  HMMA.16816.F32.BF16 R52, R100, R192.reuse, R52 ;  /* 0x000000c06434723c */ /* 0x088ff00000041834 */
[C---:B------:R-:W-:Y:S08]  /*a8c0*/  HMMA.16816.F32.BF16 R56, R188.reuse, R192, R56 ;  /* 0x000000c0bc38723c */ /* 0x040ff00000041838 */
[-C--:B------:R-:W-:Y:S01]  /*a8d0*/  HMMA.16816.F32.BF16 R60, R188, R194.reuse, R60 ;  /* 0x000000c2bc3c723c */ /* 0x080fe2000004183c */
[----:B------:R-:W-:Y:S07]  /*a8e0*/  LDSM.16.M88.4 R188, [R207] ;  /* 0x00000000cfbc783b */ /* 0x000fee0000000200 */
[----:B------:R-:W-:Y:S01]  /*a8f0*/  HMMA.16816.F32.BF16 R64, R100, R194, R64 ;  /* 0x000000c26440723c */ /* 0x000fe20000041840 */
[----:B------:R-:W3:Y:S07]  /*a900*/  LDSM.16.M88.4 R100, [R208] ;  /* 0x00000000d064783b */ /* 0x000eee0000000200 */
[-C--:B--2---:R-:W-:Y:S01]  /*a910*/  HMMA.16816.F32.BF16 R4, R176, R180.reuse, R4 ;  /* 0x000000b4b004723c */ /* 0x084fe20000041804 */
[----:B------:R-:W2:Y:S01]  /*a920*/  LDSM.16.M88.4 R192, [R206] ;  /* 0x00000000cec0783b */ /* 0x000ea20000000200 */
[----:B------:R-:W-:Y:S06]  /*a930*/  DEPBAR.LE SB0, 0x0 ;  /* 0x000080000000791a */ /* 0x000fec0000000000 */
[C---:B----4-:R-:W-:Y:S01]  /*a940*/  HMMA.16816.F32.BF16 R8, R184.reuse, R180, R8 ;  /* 0x000000b4b808723c */ /* 0x050fe20000041808 */
[----:B------:R-:W-:Y:S07]  /*a950*/  BAR.SYNC.DEFER_BLOCKING 0x0 ;  /* 0x0000000000007b1d */ /* 0x000fee0000010000 */
        /* <DEDUP_REMOVED lines=14> */
[----:B------:R-:W-:Y:S07]  /*aa40*/  @!UPT UIADD3 URZ, URZ, URZ, URZ ;  /* 0x0000003f3f3ff290 */ /* 0x000fee000fffe03f */
[----:B------:R-:W-:-:S11]  /*aa50*/  @!P0 BRA `(.L_x_3103) ;  /* 0x000004e000008947 */ /* 0x000fd60003800000 */
[----:B-1----:R-:W-:Y:S01]  /*aa60*/  IADD3 R103, R227, 0x20, RZ ;  /* 0x00000020e3677810 */ /* 0x002fe20007ffe0ff */
[----:B------:R-:W2:Y:S01]  /*aa70*/  LDL R226, [R1+0x20] ;  /* 0x0000200001e27983 */ /* 0x000ea20000100800 */
[----:B------:R-:W-:Y:S01]  /*aa80*/  SHF.R.S32.HI R102, RZ, 0x1f, R227 ;  /* 0x0000001fff667819 */ /* 0x000fe200000114e3 */
[----:B------:R-:W-:Y:S01]  /*aa90*/  IMAD.MOV.U32 R219, RZ, RZ, RZ ;  /* 0x000000ffffdb7224 */ /* 0x000fe200078e00ff */
[----:B------:R-:W-:Y:S01]  /*aaa0*/  SHF.R.S32.HI R103, RZ, 0x1f, R103 ;  /* 0x0000001fff677819 */ /* 0x000fe20000011467 */
[----:B------:R-:W-:Y:S01]  /*aab0*/  IMAD.SHL.U32 R178, R110, 0x2, RZ ;  /* 0x000000026eb27824 */ /* 0x000fe200078e00ff */
[----:B------:R-:W3:Y:S01]  /*aac0*/  LDL R223, [R1] ;  /* 0x0000000001df7983 */ /* 0x000ee20000100800 */
[----:B------:R-:W-:Y:S02]  /*aad0*/  IMAD.SHL.U32 R177, R109, 0x2, RZ ;  /* 0x000000026db17824 */ /* 0x000fe400078e00ff */
[----:B------:R-:W-:Y:S01]  /*aae0*/  IMAD.SHL.U32 R176, R227, 0x2, RZ ;  /* 0x00000002e3b07824 */ /* 0x000fe200078e00ff */
        /* <DEDUP_REMOVED lines=12> */
[----:B------:R-:W-:Y:S02]  /*abb0*/  @!P1 LEA R100, P0, R3, c[0x0][0x2a0], 0x2 ;  /* 0x0000a80003649a11 */ /* 0x000fe400078010ff */
        /* <DEDUP_REMOVED lines=8> */
[----:B------:R-:W-:Y:S01]  /*ac40*/  SHF.L.U64.HI R110, R109, 0x1, R103 ;  /* 0x000000016d6e7819 */ /* 0x000fe20000010267 */
[----:B------:R-:W-:Y:S01]  /*ac50*/  IMAD R0, R0, c[0x0][0x1e0], RZ ;  /* 0x0000780000007a24 */ /* 0x000fe200078e02ff */
[----:B------:R-:W-:Y:S03]  /*ac60*/  SHF.L.U64.HI R109, R227, 0x1, R102 ;  /* 0x00000001e36d7819 */ /* 0x000fe60000010266 */
        /* <DEDUP_REMOVED lines=12> */
.L_x_3143:
[----:B------:R-:W-:-:S05]  /*ad30*/  BRA.DIV ~URZ, `(.L_x_3105) ;  /* 0x000071627f007947 */ /* 0x000fca000b800000 */
[----:B------:R-:W3:Y:S01]  /*ad40*/  SHFL.IDX PT, R0, R104, RZ, 0x1c1f ;  /* 0x001c1fff68007589 */ /* 0x000ee200000e0000 */
[C---:B------:R-:W-:Y:S02]  /*ad50*/  IADD3 R2, -R217.reuse, 0x10, RZ ;  /* 0x00000010d9027810 */ /* 0x040fe40007ffe1ff */
[----:B------:R-:W-:Y:S02]  /*ad60*/  ISETP.NE.U32.AND P0, PT, R217, RZ, PT ;  /* 0x000000ffd900720c */ /* 0x000fe40003f05070 */
[----:B------:R-:W-:Y:S04]  /*ad70*/  LOP3.LUT R2, R2, 0xf, RZ, 0xc0, !PT ;  /* 0x0000000f02027812 */ /* 0x000fe800078ec0ff */
[----:B---3--:R-:W-:Y:S04]  /*ad80*/  IADD3 R2, P6, P5, R2, R0, R176 ;  /* 0x0000000002027210 */ /* 0x008fe80007dde0b0 */
[----:B--2---:R-:W-:Y:S05]  /*ad90*/  IADD3.X R3, RZ, R100, R109, P6, P5 ;  /* 0x00000064ff037210 */ /* 0x004fea00037ea46d */
[----:B------:R-:W-:Y:S01]  /*ada0*/  @!PT LDS RZ, [RZ] ;  /* 0x00000000fffff984 */ /* 0x000fe20000000800 */
[----:B------:R-:W-:Y:S01]  /*adb0*/  @!PT LDS RZ, [RZ] ;  /* 0x00000000fffff984 */ /* 0x000fe20000000800 */
[----:B------:R2:W-:Y:S01]  /*adc0*/  LDGSTS.E.BYPASS.LTC128B.128.ZFILL [R218+0x3100], [R2.64], P0 ;  /* 0x0310000002da7fae */ /* 0x0005e20008141d46 */
[----:B------:R-:W-:Y:S05]  /*add0*/  IADD3 R102, P0, R0, R177, RZ ;  /* 0x000000b100667210 */ /* 0x000fea0007f1e0ff */
[----:B------:R-:W-:Y:S05]  /*ade0*/  IMAD.X R103, R100, 0x1, R110, P0 ;  /* 0x0000000164677824 */ /* 0x000fea00000e066e */
[----:B------:R3:W-:Y:S01]  /*adf0*/  LDGSTS.E.BYPASS.LTC128B.128 [R218+0x4100], [R102.64], !P4 ;  /* 0x0410000066da7fae */ /* 0x0007e2000e101d46 */
[----:B--2---:R-:W-:Y:S03]  /*ae00*/  IADD3 R2, P0, R0, R178, RZ ;  /* 0x000000b200027210 */ /* 0x004fe60007f1e0ff */
[----:B------:R3:W2:Y:S02]  /*ae10*/  SHFL.IDX PT, R0, R104, 0x1, 0x1c1f ;  /* 0x003c1f0068007f89 */ /* 0x0006a400000e0000 */
[----:B------:R-:W-:Y:S02]  /*ae20*/  IMAD.X R3, R100, 0x1, R111, P0 ;  /* 0x0000000164037824 */ /* 0x000fe400000e066f */
[----:B------:R3:W4:Y:S04]  /*ae30*/  SHFL.IDX PT, R100, R101, 0x1, 0x1c1f ;  /* 0x003c1f0065647f89 */ /* 0x00072800000e0000 */
[----:B------:R3:W-:Y:S02]  /*ae40*/  LDGSTS.E.BYPASS.LTC128B.128 [R218+0x5100], [R2.64], !P3 ;  /* 0x0510000002da7fae */ /* 0x0007e4000d901d46 */
.L_x_3144:
[C---:B---3--:R-:W-:Y:S02]  /*ae50*/  IADD3 R2, -R217.reuse, 0x10, RZ ;  /* 0x00000010d9027810 */ /* 0x048fe40007ffe1ff */
[----:B------:R-:W-:Y:S02]  /*ae60*/  ISETP.NE.U32.AND P0, PT, R217, RZ, PT ;  /* 0x000000ffd900720c */ /* 0x000fe40003f05070 */
[----:B------:R-:W-:Y:S04]  /*ae70*/  LOP3.LUT R2, R2, 0xf, RZ, 0xc0, !PT ;  /* 0x0000000f02027812 */ /* 0x000fe800078ec0ff */
[----:B--2---:R-:W-:Y:S04]  /*ae80*/  IADD3 R2, P6, P5, R2, R0, R176 ;  /* 0x0000000002027210 */ /* 0x004fe80007dde0b0 */
[----:B----4-:R-:W-:Y:S02]  /*ae90*/  IADD3.X R3, RZ, R100, R109, P6, P5 ;  /* 0x00000064ff037210 */ /* 0x010fe400037ea46d */
        /* <DEDUP_REMOVED lines=10> */
.L_x_3103:
[----:B-1----:R-:W-:Y:S05]  /*af40*/  BSYNC B0 ;  /* 0x0000000000007941 */ /* 0x002fea0003800000 */
.L_x_3102:
[----:B---3--:R-:W-:Y:S01]  /*af50*/  FMNMX.FTZ R2, R4, R105, !PT ;  /* 0x0000006904027209 */ /* 0x008fe20007810000 */
        /* <DEDUP_REMOVED lines=80> */
.L_x_3145:
[----:B------:R-:W-:Y:S01]  /*b460*/  FMUL.FTZ R2, R104, c[0x0][0x2d0] ;  /* 0x0000b40068027a20 */ /* 0x000fe20000410000 */
[----:B--2---:R-:W-:Y:S01]  /*b470*/  FMNMX.FTZ R101, R0, R100, !PT ;  /* 0x0000006400657209 */ /* 0x004fe20007810000 */
[----:B------:R-:W-:Y:S01]  /*b480*/  FADD.FTZ R0, -R104, R105 ;  /* 0x0000006968007221 */ /* 0x000fe20000010100 */
[----:B------:R-:W-:Y:S01]  /*b490*/  WARPSYNC 0xffffffff ;  /* 0xffffffff00007948 */ /* 0x000fe20003800000 */
        /* <DEDUP_REMOVED lines=28> */
[--C-:B------:R-:W-:Y:S01]  /*b660*/  FFMA.FTZ R237, R54, c[0x0][0x2d0], -R2.reuse ;  /* 0x0000b40036ed7a23 */ /* 0x100fe20000010802 */
[----:B------:R-:W-:Y:S01]  /*b670*/  LDSM.16.MT88.4 R36, [R202] ;  /* 0x00000000ca24783b */ /* 0x000fe20000004200 */
[--C-:B------:R-:W-:Y:S02]  /*b680*/  FFMA.FTZ R240, R55, c[0x0][0x2d0], -R2.reuse ;  /* 0x0000b40037f07a23 */ /* 0x100fe40000010802 */
[--C-:B------:R-:W-:Y:S02]  /*b690*/  FFMA.FTZ R19, R19, c[0x0][0x2d0], -R2.reuse ;  /* 0x0000b40013137a23 */ /* 0x100fe40000010802 */
[--C-:B------:R-:W-:Y:S01]  /*b6a0*/  FFMA.FTZ R192, R22, c[0x0][0x2d0], -R2.reuse ;  /* 0x0000b40016c07a23 */ /* 0x100fe20000010802 */
[----:B------:R-:W2:Y:S01]  /*b6b0*/  MUFU.EX2 R7, R7 ;  /* 0x0000000700077308 */ /* 0x000ea20000000800 */
[--C-:B------:R-:W-:Y:S01]  /*b6c0*/  FFMA.FTZ R190, R34, c[0x0][0x2d0], -R2.reuse ;  /* 0x0000b40022be7a23 */ /* 0x100fe20000010802 */
[----:B------:R-:W-:Y:S01]  /*b6d0*/  LDSM.16.MT88.4 R52, [R201+0x1000] ;  /* 0x00100000c934783b */ /* 0x000fe20000004200 */
[--C-:B------:R-:W-:Y:S02]  /*b6e0*/  FFMA.FTZ R188, R35, c[0x0][0x2d0], -R2.reuse ;  /* 0x0000b40023bc7a23 */ /* 0x100fe40000010802 */
[--C-:B------:R-:W-:Y:S02]  /*b6f0*/  FFMA.FTZ R226, R50, c[0x0][0x2d0], -R2.reuse ;  /* 0x0000b40032e27a23 */ /* 0x100fe40000010802 */
[--C-:B------:R-:W-:Y:S02]  /*b700*/  FFMA.FTZ R224, R51, c[0x0][0x2d0], -R2.reuse ;  /* 0x0000b40033e07a23 */ /* 0x100fe40000010802 */
[--C-:B------:R-:W-:Y:S01]  /*b710*/  FFMA.FTZ R239, R66, c[0x0][0x2d0], -R2.reuse ;  /* 0x0000b40042ef7a23 */ /* 0x100fe20000010802 */
[----:B------:R-:W-:Y:S01]  /*b720*/  MUFU.EX2 R20, R16 ;  /* 0x0000001000147308 */ /* 0x000fe20000000800 */
[--C-:B------:R-:W-:Y:S02]  /*b730*/  FFMA.FTZ R242, R67, c[0x0][0x2d0], -R2.reuse ;  /* 0x0000b40043f27a23 */ /* 0x100fe40000010802 */
[----:B------:R-:W-:Y:S07]  /*b740*/  FFMA.FTZ R179, R18, c[0x0][0x2d0], -R2 ;  /* 0x0000b40012b37a23 */ /* 0x000fee0000010802 */
[----:B------:R-:W-:Y:S10]  /*b750*/  MUFU.EX2 R179, R179 ;  /* 0x000000b300b37308 */ /* 0x000ff40000000800 */
[----:B------:R-:W-:Y:S10]  /*b760*/  MUFU.EX2 R105, R105 ;  /* 0x0000006900697308 */ /* 0x000ff40000000800 */
[----:B------:R-:W-:Y:S10]  /*b770*/  MUFU.EX2 R192, R192 ;  /* 0x000000c000c07308 */ /* 0x000ff40000000800 */
[----:B------:R-:W-:Y:S10]  /*b780*/  MUFU.EX2 R190, R190 ;  /* 0x000000be00be7308 */ /* 0x000ff40000000800 */
[----:B------:R-:W-:Y:S10]  /*b790*/  MUFU.EX2 R188, R188 ;  /* 0x000000bc00bc7308 */ /* 0x000ff40000000800 */
[----:B------:R-:W-:Y:S10]  /*b7a0*/  MUFU.EX2 R229, R229 ;  /* 0x000000e500e57308 */ /* 0x000ff40000000800 */
[----:B------:R-:W-:Y:S01]  /*b7b0*/  MUFU.EX2 R228, R228 ;  /* 0x000000e400e47308 */ /* 0x000fe20000000800 */
[C---:B-1----:R-:W-:Y:S01]  /*b7c0*/  FFMA.FTZ R0, R100.reuse, R236, R4 ;  /* 0x000000ec64007223 */ /* 0x042fe20000010004 */
[----:B--2---:R-:W-:Y:S01]  /*b7d0*/  F2FP.BF16.PACK_AB R177, R7, R6 ;  /* 0x0000000607b1723e */ /* 0x004fe200000010ff */
[----:B------:R-:W-:Y:S02]  /*b7e0*/  FMUL.FTZ R33, R100, R157 ;  /* 0x0000009d64217220 */ /* 0x000fe40000410000 */
[C---:B------:R-:W-:Y:S01]  /*b7f0*/  FADD.FTZ R5, R176.reuse, R0 ;  /* 0x00000000b0057221 */ /* 0x040fe20000010000 */
[----:B------:R-:W-:Y:S01]  /*b800*/  F2FP.BF16.PACK_AB R176, R176, R4 ;  /* 0x00000004b0b0723e */ /* 0x000fe200000010ff */
[----:B------:R-:W-:Y:S02]  /*b810*/  FADD.FTZ R0, -R103, R106 ;  /* 0x0000006a67007221 */ /* 0x000fe40000010100 */
[----:B------:R-:W-:Y:S01]  /*b820*/  FMUL.FTZ R4, R102, c[0x0][0x2d0] ;  /* 0x0000b40066047a20 */ /* 0x000fe20000410000 */
        /* <DEDUP_REMOVED lines=21> */
[----:B-1----:R-:W-:Y:S02]  /*b980*/  FFMA.FTZ R0, R3, R222, R6 ;  /* 0x000000de03007223 */ /* 0x002fe40000010006 */
[----:B------:R-:W-:Y:S02]  /*b990*/  FMUL.FTZ R4, R101, c[0x0][0x2d0] ;  /* 0x0000b40065047a20 */ /* 0x000fe40000410000 */
[----:B------:R-:W-:Y:S01]  /*b9a0*/  FADD.FTZ R32, R7, R0 ;  /* 0x0000000007207221 */ /* 0x000fe20000010000 */
[----:B------:R-:W-:Y:S01]  /*b9b0*/  MUFU.EX2 R185, R185 ;  /* 0x000000b900b97308 */ /* 0x000fe20000000800 */
[----:B------:R-:W-:Y:S02]  /*b9c0*/  FADD.FTZ R0, -R102, R107 ;  /* 0x0000006b66007221 */ /* 0x000fe40000010100 */
[--C-:B------:R-:W-:Y:S02]  /*b9d0*/  FFMA.FTZ R180, R26, c[0x0][0x2d0], -R4.reuse ;  /* 0x0000b4001ab47a23 */ /* 0x100fe40000010804 */
[----:B------:R-:W-:Y:S02]  /*b9e0*/  FMUL.FTZ R0, R0, c[0x0][0x2d0] ;  /* 0x0000b40000007a20 */ /* 0x000fe40000410000 */
[--C-:B------:R-:W-:Y:S02]  /*b9f0*/  FFMA.FTZ R184, R27, c[0x0][0x2d0], -R4.reuse ;  /* 0x0000b4001bb87a23 */ /* 0x100fe40000010804 */
[--C-:B------:R-:W-:Y:S01]  /*ba00*/  FFMA.FTZ R186, R30, c[0x0][0x2d0], -R4.reuse ;  /* 0x0000b4001eba7a23 */ /* 0x100fe20000010804 */
[----:B------:R1:W3:Y:S01]  /*ba10*/  MUFU.EX2 R2, R0 ;  /* 0x0000000000027308 */ /* 0x0002e20000000800 */
[--C-:B------:R-:W-:Y:S02]  /*ba20*/  FFMA.FTZ R187, R31, c[0x0][0x2d0], -R4.reuse ;  /* 0x0000b4001fbb7a23 */ /* 0x100fe40000010804 */
[----:B------:R-:W-:Y:S02]  /*ba30*/  FADD.FTZ R5, R20, R5 ;  /* 0x0000000514057221 */ /* 0x000fe40000010000 */
        /* <DEDUP_REMOVED lines=12> */
[----:B-1----:R-:W-:Y:S01]  /*bb00*/  FADD.FTZ R0, -R101, R108 ;  /* 0x0000006c65007221 */ /* 0x002fe20000010100 */
[----:B--2---:R-:W-:Y:S01]  /*bb10*/  F2FP.BF16.PACK_AB R108, R21, R22 ;  /* 0x00000016156c723e */ /* 0x004fe200000010ff */
[--C-:B------:R-:W-:Y:S02]  /*bb20*/  FFMA.FTZ R248, R62, c[0x0][0x2d0], -R4.reuse ;  /* 0x0000b4003ef87a23 */ /* 0x100fe40000010804 */
[----:B------:R-:W-:Y:S01]  /*bb30*/  FMUL.FTZ R0, R0, c[0x0][0x2d0] ;  /* 0x0000b40000007a20 */ /* 0x000fe20000410000 */
[----:B------:R-:W-:Y:S01]  /*bb40*/  MUFU.EX2 R181, R181 ;  /* 0x000000b500b57308 */ /* 0x000fe20000000800 */
[----:B------:R-:W-:Y:S02]  /*bb50*/  FFMA.FTZ R249, R63, c[0x0][0x2d0], -R4 ;  /* 0x0000b4003ff97a23 */ /* 0x000fe40000010804 */
[----:B---3--:R-:W-:Y:S02]  /*bb60*/  FFMA.FTZ R4, R2, R250, R22 ;  /* 0x000000fa02047223 */ /* 0x008fe40000010016 */
[C---:B------:R-:W-:Y:S01]  /*bb70*/  FADD.FTZ R189, R178.reuse, R5 ;  /* 0x00000005b2bd7221 */ /* 0x040fe20000010000 */
[----:B------:R-:W-:Y:S01]  /*bb80*/  F2FP.BF16.PACK_AB R178, R178, R20 ;  /* 0x00000014b2b2723e */ /* 0x000fe200000010ff */
[C---:B------:R-:W-:Y:S02]  /*bb90*/  FMUL.FTZ R29, R2.reuse, R129 ;  /* 0x00000081021d7220 */ /* 0x040fe40000410000 */
[----:B------:R-:W-:Y:S01]  /*bba0*/  FADD.FTZ R129, R21, R4 ;  /* 0x0000000415817221 */ /* 0x000fe20000010000 */
[----:B------:R-:W1:Y:S01]  /*bbb0*/  MUFU.EX2 R0, R0 ;  /* 0x0000000000007308 */ /* 0x000e620000000800 */
[----:B------:R-:W2:Y:S01]  /*bbc0*/  LDSM.16.MT88.4 R20, [R201] ;  /* 0x00000000c914783b */ /* 0x000ea20000004200 */
[C---:B------:R-:W-:Y:S02]  /*bbd0*/  FMUL.FTZ R24, R2.reuse, R132 ;  /* 0x0000008402187220 */ /* 0x040fe40000410000 */
[C---:B------:R-:W-:Y:S02]  /*bbe0*/  FMUL.FTZ R25, R2.reuse, R133 ;  /* 0x0000008502197220 */ /* 0x040fe40000410000 */
[----:B------:R-:W-:Y:S02]  /*bbf0*/  FMUL.FTZ R12, R2, R136 ;  /* 0x00000088020c7220 */ /* 0x000fe40000410000 */
[C---:B------:R-:W-:Y:S02]  /*bc00*/  FMUL.FTZ R4, R100.reuse, R144 ;  /* 0x0000009064047220 */ /* 0x040fe40000410000 */
[----:B------:R3:W-:Y:S01]  /*bc10*/  MUFU.EX2 R132, R7 ;  /* 0x0000000700847308 */ /* 0x0007e20000000800 */
[----:B------:R-:W-:Y:S02]  /*bc20*/  FMUL.FTZ R5, R100, R145 ;  /* 0x0000009164057220 */ /* 0x000fe40000410000 */
[C---:B------:R-:W-:Y:S02]  /*bc30*/  FMUL.FTZ R8, R2.reuse, R140 ;  /* 0x0000008c02087220 */ /* 0x040fe40000410000 */
[C---:B------:R-:W-:Y:S02]  /*bc40*/  FMUL.FTZ R9, R2.reuse, R141 ;  /* 0x0000008d02097220 */ /* 0x040fe40000410000 */
[C---:B------:R-:W-:Y:S02]  /*bc50*/  FMUL.FTZ R28, R2.reuse, R128 ;  /* 0x00000080021c7220 */ /* 0x040fe40000410000 */
[----:B------:R-:W-:Y:S01]  /*bc60*/  FMUL.FTZ R13, R2, R137 ;  /* 0x00000089020d7220 */ /* 0x000fe20000410000 */
[----:B------:R4:W-:Y:S01]  /*bc70*/  MUFU.EX2 R133, R18 ;  /* 0x0000001200857308 */ /* 0x0009e20000000800 */
[C---:B------:R-:W-:Y:S02]  /*bc80*/  FMUL.FTZ R34, R3.reuse, R158 ;  /* 0x0000009e03227220 */ /* 0x040fe40000410000 */
[----:B------:R-:W-:Y:S02]  /*bc90*/  FMUL.FTZ R35, R3, R159 ;  /* 0x0000009f03237220 */ /* 0x000fe40000410000 */
[C---:B-1----:R-:W-:Y:S02]  /*bca0*/  FMUL.FTZ R26, R0.reuse, R134 ;  /* 0x00000086001a7220 */ /* 0x042fe40000410000 */
[C---:B------:R-:W-:Y:S02]  /*bcb0*/  FMUL.FTZ R27, R0.reuse, R135 ;  /* 0x00000087001b7220 */ /* 0x040fe40000410000 */
[C---:B------:R-:W-:Y:S01]  /*bcc0*/  FMUL.FTZ R31, R0.reuse, R131 ;  /* 0x00000083001f7220 */ /* 0x040fe20000410000 */
[----:B------:R-:W1:Y:S01]  /*bcd0*/  MUFU.EX2 R134, R19 ;  /* 0x0000001300867308 */ /* 0x000e620000000800 */
[C---:B------:R-:W-:Y:S02]  /*bce0*/  FMUL.FTZ R30, R0.reuse, R130 ;  /* 0x00000082001e7220 */ /* 0x040fe40000410000 */
[----:B------:R-:W-:Y:S02]  /*bcf0*/  FADD.FTZ R130, R179, R32 ;  /* 0x00000020b3827221 */ /* 0x000fe40000010000 */
[C---:B---3--:R-:W-:Y:S02]  /*bd00*/  FMUL.FTZ R7, R3.reuse, R147 ;  /* 0x0000009303077220 */ /* 0x048fe40000410000 */
[C---:B------:R-:W-:Y:S02]  /*bd10*/  FFMA.FTZ R128, R0.reuse, R251, R109 ;  /* 0x000000fb00807223 */ /* 0x040fe4000001006d */
[C---:B------:R-:W-:Y:S01]  /*bd20*/  FMUL.FTZ R10, R0.reuse, R142 ;  /* 0x0000008e000a7220 */ /* 0x040fe20000410000 */
[----:B------:R3:W5:Y:S01]  /*bd30*/  MUFU.EX2 R135, R6 ;  /* 0x0000000600877308 */ /* 0x0007620000000800 */
[C---:B------:R-:W-:Y:S02]  /*bd40*/  FMUL.FTZ R11, R0.reuse, R143 ;  /* 0x0000008f000b7220 */ /* 0x040fe40000410000 */
[C---:B------:R-:W-:Y:S02]  /*bd50*/  FMUL.FTZ R14, R0.reuse, R138 ;  /* 0x0000008a000e7220 */ /* 0x040fe40000410000 */
[----:B------:R-:W-:Y:S02]  /*bd60*/  FMUL.FTZ R15, R0, R139 ;  /* 0x0000008b000f7220 */ /* 0x000fe40000410000 */
[C---:B----4-:R-:W-:Y:S02]  /*bd70*/  FMUL.FTZ R18, R3.reuse, R150 ;  /* 0x0000009603127220 */ /* 0x050fe40000410000 */
[----:B------:R-:W-:Y:S01]  /*bd80*/  FMUL.FTZ R32, R100, R156 ;  /* 0x0000009c64207220 */ /* 0x000fe20000410000 */
[----:B------:R-:W4:Y:S01]  /*bd90*/  MUFU.EX2 R131, R16 ;  /* 0x0000001000837308 */ /* 0x000f220000000800 */
[C---:B------:R-:W-:Y:S01]  /*bda0*/  FMUL.FTZ R60, R2.reuse, R112 ;  /* 0x00000070023c7220 */ /* 0x040fe20000410000 */
[----:B------:R-:W-:Y:S01]  /*bdb0*/  LDSM.16.MT88.4 R156, [R202+0xc00] ;  /* 0x000c0000ca9c783b */ /* 0x000fe20000004200 */
[----:B------:R-:W-:Y:S01]  /*bdc0*/  FMUL.FTZ R61, R2, R113 ;  /* 0x00000071023d7220 */ /* 0x000fe20000410000 */
[----:B-1----:R-:W-:Y:S01]  /*bdd0*/  F2FP.BF16.PACK_AB R179, R134, R179 ;  /* 0x000000b386b3723e */ /* 0x002fe200000010ff */
[C---:B------:R-:W-:Y:S02]  /*bde0*/  FMUL.FTZ R19, R3.reuse, R151 ;  /* 0x0000009703137220 */ /* 0x040fe40000410000 */
[C---:B------:R-:W-:Y:S02]  /*bdf0*/  FMUL.FTZ R62, R0.reuse, R114 ;  /* 0x00000072003e7220 */ /* 0x040fe40000410000 */
[----:B------:R-:W-:Y:S01]  /*be00*/  FMUL.FTZ R63, R0, R115 ;  /* 0x00000073003f7220 */ /* 0x000fe20000410000 */
[----:B------:R-:W1:Y:S01]  /*be10*/  MUFU.EX2 R136, R17 ;  /* 0x0000001100887308 */ /* 0x000e620000000800 */
[----:B------:R-:W1:Y:S01]  /*be20*/  LDSM.16.MT88.4 R112, [R202+0x1000] ;  /* 0x00100000ca70783b */ /* 0x000e620000004200 */
[C---:B------:R-:W-:Y:S02]  /*be30*/  FMUL.FTZ R40, R2.reuse, R124 ;  /* 0x0000007c02287220 */ /* 0x040fe40000410000 */
[----:B---3--:R-:W-:Y:S01]  /*be40*/  FMUL.FTZ R6, R3, R146 ;  /* 0x0000009203067220 */ /* 0x008fe20000410000 */
[----:B-----5:R-:W-:Y:S01]  /*be50*/  F2FP.BF16.PACK_AB R111, R135, R132 ;  /* 0x00000084876f723e */ /* 0x020fe200000010ff */
[----:B------:R-:W-:Y:S02]  /*be60*/  FMUL.FTZ R41, R2, R125 ;  /* 0x0000007d02297220 */ /* 0x000fe40000410000 */
[C---:B------:R-:W-:Y:S02]  /*be70*/  FMUL.FTZ R42, R0.reuse, R126 ;  /* 0x0000007e002a7220 */ /* 0x040fe40000410000 */
[----:B------:R-:W-:Y:S01]  /*be80*/  FMUL.FTZ R43, R0, R127 ;  /* 0x0000007f002b7220 */ /* 0x000fe20000410000 */
[-C--:B--2---:R-:W-:Y:S01]  /*be90*/  HMMA.16816.F32.BF16 R4, R176, R20.reuse, R4 ;  /* 0x00000014b004723c */ /* 0x084fe20000041804 */
[----:B------:R-:W-:Y:S01]  /*bea0*/  LDSM.16.MT88.4 R124, [R201+0x1400] ;  /* 0x00140000c97c783b */ /* 0x000fe20000004200 */
[----:B------:R-:W-:Y:S03]  /*beb0*/  MUFU.EX2 R140, R183 ;  /* 0x000000b7008c7308 */ /* 0x000fe60000000800 */
[----:B----4-:R-:W-:Y:S01]  /*bec0*/  F2FP.BF16.PACK_AB R109, R131, R109 ;  /* 0x0000006d836d723e */ /* 0x010fe200000010ff */
[----:B------:R-:W-:Y:S02]  /*bed0*/  FMUL.FTZ R16, R100, R148 ;  /* 0x0000009464107220 */ /* 0x000fe40000410000 */
[C---:B------:R-:W-:Y:S04]  /*bee0*/  FMUL.FTZ R44, R2.reuse, R120 ;  /* 0x00000078022c7220 */ /* 0x040fe80000410000 */
[----:B------:R-:W-:Y:S01]  /*bef0*/  FMUL.FTZ R45, R2, R121 ;  /* 0x00000079022d7220 */ /* 0x000fe20000410000 */
[----:B-1----:R-:W-:Y:S01]  /*bf00*/  F2FP.BF16.PACK_AB R110, R136, R133 ;  /* 0x00000085886e723e */ /* 0x002fe200000010ff */
[----:B------:R-:W-:Y:S01]  /*bf10*/  FMUL.FTZ R17, R100, R149 ;  /* 0x0000009564117220 */ /* 0x000fe20000410000 */
[----:B------:R-:W-:Y:S01]  /*bf20*/  MUFU.EX2 R138, R180 ;  /* 0x000000b4008a7308 */ /* 0x000fe20000000800 */
[----:B------:R-:W-:Y:S01]  /*bf30*/  LDSM.16.MT88.4 R148, [R201+0xc00] ;  /* 0x000c0000c994783b */ /* 0x000fe20000004200 */
[C---:B------:R-:W-:Y:S02]  /*bf40*/  FMUL.FTZ R46, R0.reuse, R122 ;  /* 0x0000007a002e7220 */ /* 0x040fe40000410000 */
[----:B------:R-:W-:Y:S01]  /*bf50*/  FMUL.FTZ R47, R0, R123 ;  /* 0x0000007b002f7220 */ /* 0x000fe20000410000 */
[C---:B------:R-:W-:Y:S04]  /*bf60*/  HMMA.16816.F32.BF16 R8, R108.reuse, R20, R8 ;  /* 0x000000146c08723c */ /* 0x040fe80000041808 */
[----:B------:R-:W-:Y:S01]  /*bf70*/  LDSM.16.MT88.4 R120, [R202+0x400] ;  /* 0x00040000ca78783b */ /* 0x000fe20000004200 */
[C---:B------:R-:W-:Y:S01]  /*bf80*/  FMUL.FTZ R48, R100.reuse, R164 ;  /* 0x000000a464307220 */ /* 0x040fe20000410000 */
[----:B------:R-:W-:Y:S01]  /*bf90*/  MUFU.EX2 R139, R184 ;  /* 0x000000b8008b7308 */ /* 0x000fe20000000800 */
[C---:B------:R-:W-:Y:S01]  /*bfa0*/  FMUL.FTZ R49, R100.reuse, R165 ;  /* 0x000000a564317220 */ /* 0x040fe20000410000 */
[-C--:B------:R-:W-:Y:S04]  /*bfb0*/  HMMA.16816.F32.BF16 R12, R108, R22.reuse, R12 ;  /* 0x000000166c0c723c */ /* 0x080fe8000004180c */
[C---:B------:R-:W-:Y:S02]  /*bfc0*/  FMUL.FTZ R50, R3.reuse, R166 ;  /* 0x000000a603327220 */ /* 0x040fe40000410000 */
[C---:B------:R-:W-:Y:S02]  /*bfd0*/  FMUL.FTZ R51, R3.reuse, R167 ;  /* 0x000000a703337220 */ /* 0x040fe40000410000 */
[C---:B------:R-:W-:Y:S01]  /*bfe0*/  HMMA.16816.F32.BF16 R16, R176.reuse, R22, R16 ;  /* 0x00000016b010723c */ /* 0x040fe20000041810 */
[----:B------:R-:W-:Y:S01]  /*bff0*/  LDSM.16.MT88.4 R164, [R201+0x1c00] ;  /* 0x001c0000c9a4783b */ /* 0x000fe20000004200 */
[----:B------:R-:W-:Y:S02]  /*c000*/  MUFU.EX2 R251, R186 ;  /* 0x000000ba00fb7308 */ /* 0x000fe40000000800 */
        /* <DEDUP_REMOVED lines=8> */
[-C--:B------:R-:W-:Y:S03]  /*c090*/  HMMA.16816.F32.BF16 R20, R176, R36.reuse, R20 ;  /* 0x00000024b014723c */ /* 0x080fe60000041814 */
[----:B------:R-:W-:Y:S01]  /*c0a0*/  FMUL.FTZ R59, R0, R119 ;  /* 0x00000077003b7220 */ /* 0x000fe20000410000 */
[----:B------:R1:W-:Y:S01]  /*c0b0*/  MUFU.EX2 R137, R234 ;  /* 0x000000ea00897308 */ /* 0x0003e20000000800 */
[----:B------:R-:W-:Y:S01]  /*c0c0*/  LDSM.16.MT88.4 R116, [R201+0x400] ;  /* 0x00040000c974783b */ /* 0x000fe20000004200 */
[C---:B------:R-:W-:Y:S02]  /*c0d0*/  FMUL.FTZ R64, R100.reuse, R172 ;  /* 0x000000ac64407220 */ /* 0x040fe40000410000 */
[C---:B------:R-:W-:Y:S04]  /*c0e0*/  HMMA.16816.F32.BF16 R24, R108.reuse, R36, R24 ;  /* 0x000000246c18723c */ /* 0x040fe80000041818 */
[C---:B------:R-:W-:Y:S02]  /*c0f0*/  FMUL.FTZ R65, R100.reuse, R173 ;  /* 0x000000ad64417220 */ /* 0x040fe40000410000 */
[C---:B------:R-:W-:Y:S01]  /*c100*/  FMUL.FTZ R66, R3.reuse, R174 ;  /* 0x000000ae03427220 */ /* 0x040fe20000410000 */
[----:B------:R-:W-:Y:S01]  /*c110*/  MUFU.EX2 R107, R194 ;  /* 0x000000c2006b7308 */ /* 0x000fe20000000800 */
[-C--:B------:R-:W-:Y:S04]  /*c120*/  HMMA.16816.F32.BF16 R28, R108, R38.reuse, R28 ;  /* 0x000000266c1c723c */ /* 0x080fe8000004181c */
[----:B------:R-:W-:Y:S02]  /*c130*/  FMUL.FTZ R67, R3, R175 ;  /* 0x000000af03437220 */ /* 0x000fe40000410000 */
[----:B------:R-:W-:Y:S01]  /*c140*/  LDSM.16.MT88.4 R172, [R202+0x1c00] ;  /* 0x001c0000caac783b */ /* 0x000fe20000004200 */
[----:B------:R-:W-:Y:S01]  /*c150*/  FADD.FTZ R129, R133, R129 ;  /* 0x0000008185817221 */ /* 0x000fe20000010000 */
[C---:B------:R-:W-:Y:S01]  /*c160*/  HMMA.16816.F32.BF16 R32, R176.reuse, R38, R32 ;  /* 0x00000026b020723c */ /* 0x040fe20000041820 */
[----:B------:R-:W-:Y:S03]  /*c170*/  MUFU.EX2 R141, R191 ;  /* 0x000000bf008d7308 */ /* 0x000fe60000000800 */
[C---:B------:R-:W-:Y:S01]  /*c180*/  FMUL.FTZ R36, R100.reuse, R160 ;  /* 0x000000a064247220 */ /* 0x040fe20000410000 */
[----:B-1----:R-:W-:Y:S01]  /*c190*/  MOV R234, R181 ;  /* 0x000000b500ea7202 */ /* 0x002fe20000000f00 */
[C---:B------:R-:W-:Y:S02]  /*c1a0*/  FMUL.FTZ R37, R100.reuse, R161 ;  /* 0x000000a164257220 */ /* 0x040fe40000410000 */
[C---:B------:R-:W-:Y:S03]  /*c1b0*/  FMUL.FTZ R38, R3.reuse, R162 ;  /* 0x000000a203267220 */ /* 0x040fe60000410000 */
[----:B------:R-:W-:Y:S01]  /*c1c0*/  MUFU.EX2 R222, R222 ;  /* 0x000000de00de7308 */ /* 0x000fe20000000800 */
[C---:B------:R-:W-:Y:S02]  /*c1d0*/  FMUL.FTZ R39, R3.reuse, R163 ;  /* 0x000000a303277220 */ /* 0x040fe40000410000 */
[C---:B------:R-:W-:Y:S02]  /*c1e0*/  FMUL.FTZ R68, R100.reuse, R68 ;  /* 0x0000004464447220 */ /* 0x040fe40000410000 */
[----:B------:R-:W-:Y:S02]  /*c1f0*/  FMUL.FTZ R69, R100, R69 ;  /* 0x0000004564457220 */ /* 0x000fe40000410000 */
[C---:B------:R-:W-:Y:S01]  /*c200*/  FMUL.FTZ R70, R3.reuse, R70 ;  /* 0x0000004603467220 */ /* 0x040fe20000410000 */
[-C--:B------:R-:W-:Y:S02]  /*c210*/  HMMA.16816.F32.BF16 R36, R176, R52.reuse, R36 ;  /* 0x00000034b024723c */ /* 0x080fe40000041824 */
[----:B------:R-:W-:Y:S01]  /*c220*/  MUFU.EX2 R223, R223 ;  /* 0x000000df00df7308 */ /* 0x000fe20000000800 */
[C---:B------:R-:W-:Y:S02]  /*c230*/  FMUL.FTZ R71, R3.reuse, R71 ;  /* 0x0000004703477220 */ /* 0x040fe40000410000 */
[C---:B------:R-:W-:Y:S02]  /*c240*/  FMUL.FTZ R72, R2.reuse, R72 ;  /* 0x0000004802487220 */ /* 0x040fe40000410000 */
[----:B------:R-:W-:Y:S01]  /*c250*/  FMUL.FTZ R73, R2, R73 ;  /* 0x0000004902497220 */ /* 0x000fe20000410000 */
        /* <DEDUP_REMOVED lines=10> */
[----:B------:R-:W-:Y:S02]  /*c300*/  FMUL.FTZ R77, R2, R77 ;  /* 0x0000004d024d7220 */ /* 0x000fe40000410000 */
[C---:B------:R-:W-:Y:S01]  /*c310*/  FMUL.FTZ R54, R3.reuse, R170 ;  /* 0x000000aa03367220 */ /* 0x040fe20000410000 */
[----:B------:R-:W-:Y:S03]  /*c320*/  MUFU.EX2 R193, R244 ;  /* 0x000000f400c17308 */ /* 0x000fe60000000800 */
[C---:B------:R-:W-:Y:S02]  /*c330*/  FMUL.FTZ R55, R3.reuse, R171 ;  /* 0x000000ab03377220 */ /* 0x040fe40000410000 */
[C---:B------:R-:W-:Y:S02]  /*c340*/  FMUL.FTZ R78, R0.reuse, R78 ;  /* 0x0000004e004e7220 */ /* 0x040fe40000410000 */
[----:B------:R-:W-:Y:S02]  /*c350*/  FMUL.FTZ R79, R0, R79 ;  /* 0x0000004f004f7220 */ /* 0x000fe40000410000 */
[C---:B------:R-:W-:Y:S01]  /*c360*/  FMUL.FTZ R80, R100.reuse, R80 ;  /* 0x0000005064507220 */ /* 0x040fe20000410000 */
[-C--:B------:R-:W-:Y:S01]  /*c370*/  HMMA.16816.F32.BF16 R52, R176, R112.reuse, R52 ;  /* 0x00000070b034723c */ /* 0x080fe20000041834 */
[----:B------:R-:W-:Y:S02]  /*c380*/  MUFU.EX2 R191, R247 ;  /* 0x000000f700bf7308 */ /* 0x000fe40000000800 */
[----:B------:R-:W-:Y:S02]  /*c390*/  FMUL.FTZ R81, R100, R81 ;  /* 0x0000005164517220 */ /* 0x000fe40000410000 */
[C---:B------:R-:W-:Y:S02]  /*c3a0*/  FMUL.FTZ R82, R3.reuse, R82 ;  /* 0x0000005203527220 */ /* 0x040fe40000410000 */
[C---:B------:R-:W-:Y:S01]  /*c3b0*/  FMUL.FTZ R83, R3.reuse, R83 ;  /* 0x0000005303537220 */ /* 0x040fe20000410000 */
[C---:B------:R-:W-:Y:S04]  /*c3c0*/  HMMA.16816.F32.BF16 R56, R108.reuse, R112, R56 ;  /* 0x000000706c38723c */ /* 0x040fe80000041838 */
[C---:B------:R-:W-:Y:S02]  /*c3d0*/  FMUL.FTZ R86, R3.reuse, R86 ;  /* 0x0000005603567220 */ /* 0x040fe40000410000 */
[C---:B------:R-:W-:Y:S02]  /*c3e0*/  FMUL.FTZ R87, R3.reuse, R87 ;  /* 0x0000005703577220 */ /* 0x040fe40000410000 */
[-C--:B------:R-:W-:Y:S04]  /*c3f0*/  HMMA.16816.F32.BF16 R60, R108, R114.reuse, R60 ;  /* 0x000000726c3c723c */ /* 0x080fe8000004183c */
[C---:B------:R-:W-:Y:S02]  /*c400*/  FMUL.FTZ R98, R3.reuse, R98 ;  /* 0x0000006203627220 */ /* 0x040fe40000410000 */
[----:B------:R-:W-:Y:S02]  /*c410*/  FMUL.FTZ R99, R3, R99 ;  /* 0x0000006303637220 */ /* 0x000fe40000410000 */
[C---:B------:R-:W-:Y:S01]  /*c420*/  HMMA.16816.F32.BF16 R64, R176.reuse, R114, R64 ;  /* 0x00000072b040723c */ /* 0x040fe20000041840 */
[----:B------:R-:W1:Y:S03]  /*c430*/  LDSM.16.MT88.4 R112, [R201+0x2000] ;  /* 0x00200000c970783b */ /* 0x000e660000004200 */
[----:B------:R-:W-:Y:S02]  /*c440*/  FADD.FTZ R3, R134, R130 ;  /* 0x0000008286037221 */ /* 0x000fe40000010000 */
[C---:B------:R-:W-:Y:S02]  /*c450*/  FMUL.FTZ R84, R100.reuse, R84 ;  /* 0x0000005464547220 */ /* 0x040fe40000410000 */
[----:B------:R-:W-:Y:S04]  /*c460*/  FMUL.FTZ R85, R100, R85 ;  /* 0x0000005564557220 */ /* 0x000fe80000410000 */
[C---:B------:R-:W-:Y:S02]  /*c470*/  FMUL.FTZ R88, R2.reuse, R88 ;  /* 0x0000005802587220 */ /* 0x040fe40000410000 */
[C---:B------:R-:W-:Y:S02]  /*c480*/  FMUL.FTZ R89, R2.reuse, R89 ;  /* 0x0000005902597220 */ /* 0x040fe40000410000 */
[C---:B------:R-:W-:Y:S02]  /*c490*/  FMUL.FTZ R92, R2.reuse, R92 ;  /* 0x0000005c025c7220 */ /* 0x040fe40000410000 */
[----:B------:R-:W-:Y:S02]  /*c4a0*/  FMUL.FTZ R93, R2, R93 ;  /* 0x0000005d025d7220 */ /* 0x000fe40000410000 */
[----:B------:R-:W2:Y:S01]  /*c4b0*/  MUFU.EX2 R2, R195 ;  /* 0x000000c300027308 */ /* 0x000ea20000000800 */
[C---:B------:R-:W-:Y:S02]  /*c4c0*/  FMUL.FTZ R90, R0.reuse, R90 ;  /* 0x0000005a005a7220 */ /* 0x040fe40000410000 */
[C---:B------:R-:W-:Y:S02]  /*c4d0*/  FMUL.FTZ R91, R0.reuse, R91 ;  /* 0x0000005b005b7220 */ /* 0x040fe40000410000 */
[C---:B------:R-:W-:Y:S02]  /*c4e0*/  FMUL.FTZ R94, R0.reuse, R94 ;  /* 0x0000005e005e7220 */ /* 0x040fe40000410000 */
[----:B------:R-:W-:Y:S02]  /*c4f0*/  FMUL.FTZ R95, R0, R95 ;  /* 0x0000005f005f7220 */ /* 0x000fe40000410000 */
[C---:B------:R-:W-:Y:S01]  /*c500*/  FMUL.FTZ R96, R100.reuse, R96 ;  /* 0x0000006064607220 */ /* 0x040fe20000410000 */
[----:B------:R-:W3:Y:S01]  /*c510*/  MUFU.EX2 R195, R236 ;  /* 0x000000ec00c37308 */ /* 0x000ee20000000800 */
[----:B------:R-:W-:Y:S02]  /*c520*/  FMUL.FTZ R97, R100, R97 ;  /* 0x0000006164617220 */ /* 0x000fe40000410000 */
[----:B------:R-:W-:Y:S07]  /*c530*/  FADD.FTZ R0, R105, R189 ;  /* 0x000000bd69007221 */ /* 0x000fee0000010000 */
[----:B------:R-:W-:Y:S01]  /*c540*/  MUFU.EX2 R100, R232 ;  /* 0x000000e800647308 */ /* 0x000fe20000000800 */
[-C--:B-1----:R-:W-:Y:S03]  /*c550*/  HMMA.16816.F32.BF16 R68, R176, R112.reuse, R68 ;  /* 0x00000070b044723c */ /* 0x082fe60000041844 */
[----:B--2---:R-:W-:Y:S04]  /*c560*/  FADD.FTZ R0, R2, R0 ;  /* 0x0000000002007221 */ /* 0x004fe80000010000 */
[----:B------:R-:W-:Y:S01]  /*c570*/  FADD.FTZ R0, R107, R0 ;  /* 0x000000006b007221 */ /* 0x000fe20000010000 */
[C---:B------:R-:W-:Y:S01]  /*c580*/  HMMA.16816.F32.BF16 R72, R108.reuse, R112, R72 ;  /* 0x000000706c48723c */ /* 0x040fe20000041848 */
[----:B------:R-:W-:Y:S07]  /*c590*/  MUFU.EX2 R232, R224 ;  /* 0x000000e000e87308 */ /* 0x000fee0000000800 */
[-C--:B------:R-:W-:Y:S03]  /*c5a0*/  HMMA.16816.F32.BF16 R76, R108, R114.reuse, R76 ;  /* 0x000000726c4c723c */ /* 0x080fe6000004184c */
[----:B------:R-:W-:Y:S05]  /*c5b0*/  MUFU.EX2 R224, R217 ;  /* 0x000000d900e07308 */ /* 0x000fea0000000800 */
[C---:B------:R-:W-:Y:S01]  /*c5c0*/  HMMA.16816.F32.BF16 R80, R176.reuse, R114, R80 ;  /* 0x00000072b050723c */ /* 0x040fe20000041850 */
[----:B------:R-:W1:Y:S04]  /*c5d0*/  LDSM.16.MT88.4 R112, [R202+0x2000] ;  /* 0x00200000ca70783b */ /* 0x000e680000004200 */
[----:B------:R-:W-:Y:S10]  /*c5e0*/  MUFU.EX2 R217, R197 ;  /* 0x000000c500d97308 */ /* 0x000ff40000000800 */
[----:B------:R-:W-:Y:S10]  /*c5f0*/  MUFU.EX2 R197, R240 ;  /* 0x000000f000c57308 */ /* 0x000ff40000000800 */
[----:B------:R-:W-:Y:S01]  /*c600*/  MUFU.EX2 R189, R248 ;  /* 0x000000f800bd7308 */ /* 0x000fe20000000800 */
[-C--:B-1----:R-:W-:Y:S08]  /*c610*/  HMMA.16816.F32.BF16 R84, R176, R112.reuse, R84 ;  /* 0x00000070b054723c */ /* 0x082ff00000041854 */
[C---:B------:R-:W-:Y:S07]  /*c620*/  HMMA.16816.F32.BF16 R88, R108.reuse, R112, R88 ;  /* 0x000000706c58723c */ /* 0x040fee0000041858 */
[----:B------:R-:W-:Y:S01]  /*c630*/  F2FP.BF16.PACK_AB R112, R140, R185 ;  /* 0x000000b98c70723e */ /* 0x000fe200000010ff */
[-C--:B------:R-:W-:Y:S04]  /*c640*/  HMMA.16816.F32.BF16 R92, R108, R114.reuse, R92 ;  /* 0x000000726c5c723c */ /* 0x080fe8000004185c */
[----:B------:R-:W-:Y:S03]  /*c650*/  F2FP.BF16.PACK_AB R113, R139, R138 ;  /* 0x0000008a8b71723e */ /* 0x000fe600000010ff */
[----:B------:R-:W-:Y:S01]  /*c660*/  F2FP.BF16.PACK_AB R108, R2, R105 ;  /* 0x00000069026c723e */ /* 0x000fe200000010ff */
[----:B------:R-:W-:Y:S01]  /*c670*/  HMMA.16816.F32.BF16 R96, R176, R114, R96 ;  /* 0x00000072b060723c */ /* 0x000fe20000041860 */
[----:B------:R-:W1:Y:S03]  /*c680*/  MUFU.EX2 R105, R233 ;  /* 0x000000e900697308 */ /* 0x000e660000000800 */
[C---:B------:R-:W-:Y:S01]  /*c690*/  F2FP.BF16.PACK_AB R110, R106.reuse, R107 ;  /* 0x0000006b6a6e723e */ /* 0x040fe200000010ff */
[----:B------:R-:W-:Y:S01]  /*c6a0*/  FADD.FTZ R2, R106, R0 ;  /* 0x000000006a027221 */ /* 0x000fe20000010000 */
[----:B------:R-:W-:Y:S01]  /*c6b0*/  F2FP.BF16.PACK_AB R109, R141, R192 ;  /* 0x000000c08d6d723e */ /* 0x000fe200000010ff */
[----:B------:R-:W-:Y:S01]  /*c6c0*/  FADD.FTZ R0, R131, R128 ;  /* 0x0000008083007221 */ /* 0x000fe20000010000 */
[----:B------:R-:W-:Y:S03]  /*c6d0*/  F2FP.BF16.PACK_AB R111, R188, R190 ;  /* 0x000000bebc6f723e */ /* 0x000fe600000010ff */
[----:B------:R-:W2:Y:S01]  /*c6e0*/  MUFU.EX2 R128, R231 ;  /* 0x000000e700807308 */ /* 0x000ea20000000800 */
[----:B------:R-:W-:Y:S01]  /*c6f0*/  F2FP.BF16.PACK_AB R114, R181, R252 ;  /* 0x000000fcb572723e */ /* 0x000fe200000010ff */
[----:B------:R-:W-:Y:S01]  /*c700*/  FADD.FTZ R106, R132, R0 ;  /* 0x00000000846a7221 */ /* 0x000fe20000010000 */
[----:B------:R-:W-:Y:S01]  /*c710*/  LDSM.16.MT88.4 R180, [R201+0x2c00] ;  /* 0x002c0000c9b4783b */ /* 0x000fe20000004200 */
[-C--:B------:R-:W-:Y:S05]  /*c720*/  HMMA.16816.F32.BF16 R4, R108, R116.reuse, R4 ;  /* 0x000000746c04723c */ /* 0x080fea0000041804 */
[----:B------:R-:W-:Y:S01]  /*c730*/  F2FP.BF16.PACK_AB R115, R250, R251 ;  /* 0x000000fbfa73723e */ /* 0x000fe200000010ff */
[----:B------:R-:W4:Y:S01]  /*c740*/  MUFU.EX2 R107, R230 ;  /* 0x000000e6006b7308 */ /* 0x000f220000000800 */
[----:B---3--:R-:W-:Y:S05]  /*c750*/  F2FP.BF16.PACK_AB R176, R194, R195 ;  /* 0x000000c3c2b0723e */ /* 0x008fea00000010ff */
[C---:B------:R-:W-:Y:S04]  /*c760*/  HMMA.16816.F32.BF16 R8, R112.reuse, R116, R8 ;  /* 0x000000747008723c */ /* 0x040fe80000041808 */
[----:B------:R-:W-:Y:S01]  /*c770*/  MUFU.EX2 R231, R226 ;  /* 0x000000e200e77308 */ /* 0x000fe20000000800 */
[----:B-1----:R-:W-:Y:S03]  /*c780*/  FADD.FTZ R0, R105, R2 ;  /* 0x0000000269007221 */ /* 0x002fe60000010000 */
[-C--:B------:R-:W-:Y:S04]  /*c790*/  HMMA.16816.F32.BF16 R12, R112, R118.reuse, R12 ;  /* 0x00000076700c723c */ /* 0x080fe8000004180c */
[----:B------:R-:W-:Y:S02]  /*c7a0*/  FADD.FTZ R0, R100, R0 ;  /* 0x0000000064007221 */ /* 0x000fe40000010000 */
[----:B------:R-:W-:Y:S02]  /*c7b0*/  MUFU.EX2 R226, R199 ;  /* 0x000000c700e27308 */ /* 0x000fe40000000800 */
[C---:B------:R-:W-:Y:S01]  /*c7c0*/  HMMA.16816.F32.BF16 R16, R108.reuse, R118, R16 ;  /* 0x000000766c10723c */ /* 0x040fe20000041810 */
[----:B------:R-:W1:Y:S03]  /*c7d0*/  LDSM.16.MT88.4 R116, [R202+0x1400] ;  /* 0x00140000ca74783b */ /* 0x000e660000004200 */
[----:B--2---:R-:W-:Y:S04]  /*c7e0*/  FADD.FTZ R0, R128, R0 ;  /* 0x0000000080007221 */ /* 0x004fe80000010000 */
[-C--:B------:R-:W-:Y:S01]  /*c7f0*/  HMMA.16816.F32.BF16 R20, R108, R120.reuse, R20 ;  /* 0x000000786c14723c */ /* 0x080fe20000041814 */
[----:B------:R-:W-:Y:S03]  /*c800*/  MUFU.EX2 R199, R239 ;  /* 0x000000ef00c77308 */ /* 0x000fe60000000800 */
[----:B----4-:R-:W-:Y:S02]  /*c810*/  FADD.FTZ R2, R107, R0 ;  /* 0x000000006b027221 */ /* 0x010fe40000010000 */
[----:B------:R-:W-:Y:S02]  /*c820*/  FADD.FTZ R0, R136, R129 ;  /* 0x0000008188007221 */ /* 0x000fe40000010000 */
[C---:B------:R-:W-:Y:S03]  /*c830*/  HMMA.16816.F32.BF16 R24, R112.reuse, R120, R24 ;  /* 0x000000787018723c */ /* 0x040fe60000041818 */
[----:B------:R-:W-:Y:S05]  /*c840*/  MUFU.EX2 R230, R198 ;  /* 0x000000c600e67308 */ /* 0x000fea0000000800 */
[-C--:B------:R-:W-:Y:S05]  /*c850*/  HMMA.16816.F32.BF16 R28, R112, R122.reuse, R28 ;  /* 0x0000007a701c723c */ /* 0x080fea000004181c */
[----:B------:R2:W-:Y:S03]  /*c860*/  MUFU.EX2 R136, R235 ;  /* 0x000000eb00887308 */ /* 0x0005e60000000800 */
[C---:B------:R-:W-:Y:S01]  /*c870*/  HMMA.16816.F32.BF16 R32, R108.reuse, R122, R32 ;  /* 0x0000007a6c20723c */ /* 0x040fe20000041820 */
[----:B------:R-:W3:Y:S06]  /*c880*/  LDSM.16.MT88.4 R120, [R201+0x2400] ;  /* 0x00240000c978783b */ /* 0x000eec0000004200 */
[----:B------:R-:W-:Y:S01]  /*c890*/  MUFU.EX2 R233, R196 ;  /* 0x000000c400e97308 */ /* 0x000fe20000000800 */
[-C--:B------:R-:W-:Y:S08]  /*c8a0*/  HMMA.16816.F32.BF16 R36, R108, R124.reuse, R36 ;  /* 0x0000007c6c24723c */ /* 0x080ff00000041824 */
[C---:B------:R-:W-:Y:S01]  /*c8b0*/  HMMA.16816.F32.BF16 R40, R112.reuse, R124, R40 ;  /* 0x0000007c7028723c */ /* 0x040fe20000041828 */
[----:B------:R-:W-:Y:S03]  /*c8c0*/  MUFU.EX2 R196, R237 ;  /* 0x000000ed00c47308 */ /* 0x000fe60000000800 */
[----:B--2---:R-:W-:Y:S04]  /*c8d0*/  MOV R235, R188 ;  /* 0x000000bc00eb7202 */ /* 0x004fe80000000f00 */
[-C--:B------:R-:W-:Y:S03]  /*c8e0*/  HMMA.16816.F32.BF16 R44, R112, R126.reuse, R44 ;  /* 0x0000007e702c723c */ /* 0x080fe6000004182c */
[----:B------:R-:W-:Y:S05]  /*c8f0*/  MUFU.EX2 R198, R242 ;  /* 0x000000f200c67308 */ /* 0x000fea0000000800 */
[C---:B------:R-:W-:Y:S01]  /*c900*/  HMMA.16816.F32.BF16 R48, R108.reuse, R126, R48 ;  /* 0x0000007e6c30723c */ /* 0x040fe20000041830 */
[----:B------:R-:W2:Y:S04]  /*c910*/  LDSM.16.MT88.4 R124, [R202+0x2400] ;  /* 0x00240000ca7c783b */ /* 0x000ea80000004200 */
[----:B------:R-:W4:Y:S03]  /*c920*/  MUFU.EX2 R188, R249 ;  /* 0x000000f900bc7308 */ /* 0x000f260000000800 */
[-C--:B-1----:R-:W-:Y:S08]  /*c930*/  HMMA.16816.F32.BF16 R52, R108, R116.reuse, R52 ;  /* 0x000000746c34723c */ /* 0x082ff00000041834 */
[C---:B------:R-:W-:Y:S07]  /*c940*/  HMMA.16816.F32.BF16 R56, R112.reuse, R116, R56 ;  /* 0x000000747038723c */ /* 0x040fee0000041838 */
[----:B------:R-:W-:Y:S01]  /*c950*/  F2FP.BF16.PACK_AB R116, R100, R105 ;  /* 0x000000696474723e */ /* 0x000fe200000010ff */
[-C--:B------:R-:W-:Y:S04]  /*c960*/  HMMA.16816.F32.BF16 R60, R112, R118.reuse, R60 ;  /* 0x00000076703c723c */ /* 0x080fe8000004183c */
[----:B------:R-:W-:Y:S01]  /*c970*/  FADD.FTZ R100, R135, R106 ;  /* 0x0000006a87647221 */ /* 0x000fe20000010000 */
[----:B------:R-:W-:Y:S01]  /*c980*/  F2FP.BF16.PACK_AB R117, R228, R229 ;  /* 0x000000e5e475723e */ /* 0x000fe200000010ff */
[----:B------:R-:W-:Y:S01]  /*c990*/  LDSM.16.MT88.4 R132, [R201+0x2800] ;  /* 0x00280000c984783b */ /* 0x000fe20000004200 */
[----:B------:R-:W-:Y:S01]  /*c9a0*/  FADD.FTZ R105, R192, R3 ;  /* 0x00000003c0697221 */ /* 0x000fe20000010000 */
[C---:B------:R-:W-:Y:S01]  /*c9b0*/  HMMA.16816.F32.BF16 R64, R108.reuse, R118, R64 ;  /* 0x000000766c40723c */ /* 0x040fe20000041840 */
[----:B------:R-:W-:Y:S03]  /*c9c0*/  MUFU.EX2 R106, R243 ;  /* 0x000000f3006a7308 */ /* 0x000fe60000000800 */
[----:B------:R-:W-:Y:S01]  /*c9d0*/  FADD.FTZ R3, R185, R0 ;  /* 0x00000000b9037221 */ /* 0x000fe20000010000 */
[----:B----4-:R-:W-:Y:S01]  /*c9e0*/  F2FP.BF16.PACK_AB R179, R188, R189 ;  /* 0x000000bdbcb3723e */ /* 0x010fe200000010ff */
[----:B------:R-:W-:Y:S01]  /*c9f0*/  LDSM.16.MT88.4 R184, [R202+0x2c00] ;  /* 0x002c0000cab8783b */ /* 0x000fe20000004200 */
[----:B------:R-:W-:Y:S01]  /*ca00*/  F2FP.BF16.PACK_AB R118, R107, R128 ;  /* 0x000000806b76723e */ /* 0x000fe200000010ff */
[-C--:B---3--:R-:W-:Y:S03]  /*ca10*/  HMMA.16816.F32.BF16 R68, R108, R120.reuse, R68 ;  /* 0x000000786c44723c */ /* 0x088fe60000041844 */
[----:B------:R1:W3:Y:S01]  /*ca20*/  MUFU.EX2 R107, R238 ;  /* 0x000000ee006b7308 */ /* 0x0002e20000000800 */
[----:B------:R-:W-:Y:S01]  /*ca30*/  F2FP.BF16.PACK_AB R119, R232, R231 ;  /* 0x000000e7e877723e */ /* 0x000fe200000010ff */
[----:B------:R-:W-:Y:S01]  /*ca40*/  FADD.FTZ R0, R137, R2 ;  /* 0x0000000289007221 */ /* 0x000fe20000010000 */
[----:B------:R-:W-:Y:S01]  /*ca50*/  LDSM.16.MT88.4 R128, [R201+0x1800] ;  /* 0x00180000c980783b */ /* 0x000fe20000004200 */
[----:B------:R-:W-:Y:S01]  /*ca60*/  FADD.FTZ R2, R141, R105 ;  /* 0x000000698d027221 */ /* 0x000fe20000010000 */
[C---:B------:R-:W-:Y:S04]  /*ca70*/  HMMA.16816.F32.BF16 R72, R112.reuse, R120, R72 ;  /* 0x000000787048723c */ /* 0x040fe80000041848 */
[----:B------:R-:W-:Y:S01]  /*ca80*/  MOV R105, R104 ;  /* 0x0000006800697202 */ /* 0x000fe20000000f00 */
[----:B------:R-:W4:Y:S01]  /*ca90*/  MUFU.EX2 R192, R246 ;  /* 0x000000f600c07308 */ /* 0x000f220000000800 */
[----:B------:R-:W-:Y:S02]  /*caa0*/  FADD.FTZ R0, R136, R0 ;  /* 0x0000000088007221 */ /* 0x000fe40000010000 */
[-C--:B------:R-:W-:Y:S04]  /*cab0*/  HMMA.16816.F32.BF16 R76, R112, R122.reuse, R76 ;  /* 0x0000007a704c723c */ /* 0x080fe8000004184c */
[----:B------:R-:W-:Y:S04]  /*cac0*/  FADD.FTZ R3, R140, R3 ;  /* 0x000000038c037221 */ /* 0x000fe80000010000 */
[C---:B------:R-:W-:Y:S01]  /*cad0*/  HMMA.16816.F32.BF16 R80, R108.reuse, R122, R80 ;  /* 0x0000007a6c50723c */ /* 0x040fe20000041850 */
[----:B------:R-:W5:Y:S03]  /*cae0*/  LDSM.16.MT88.4 R120, [R201+0x800] ;  /* 0x00080000c978783b */ /* 0x000f660000004200 */
[----:B-1----:R-:W-:Y:S01]  /*caf0*/  MOV R238, R190 ;  /* 0x000000be00ee7202 */ /* 0x002fe20000000f00 */
[----:B---3--:R-:W-:Y:S01]  /*cb00*/  FADD.FTZ R0, R107, R0 ;  /* 0x000000006b007221 */ /* 0x008fe20000010000 */
[----:B------:R-:W1:Y:S01]  /*cb10*/  MUFU.EX2 R190, R245 ;  /* 0x000000f500be7308 */ /* 0x000e620000000800 */
[----:B------:R-:W-:Y:S01]  /*cb20*/  FADD.FTZ R3, R252, R3 ;  /* 0x00000003fc037221 */ /* 0x000fe20000010000 */
[-C--:B--2---:R-:W-:Y:S04]  /*cb30*/  HMMA.16816.F32.BF16 R84, R108, R124.reuse, R84 ;  /* 0x0000007c6c54723c */ /* 0x084fe80000041854 */
[----:B------:R-:W-:Y:S01]  /*cb40*/  FADD.FTZ R236, R106, R0 ;  /* 0x000000006aec7221 */ /* 0x000fe20000010000 */
[----:B----4-:R-:W-:Y:S01]  /*cb50*/  F2FP.BF16.PACK_AB R178, R192, R193 ;  /* 0x000000c1c0b2723e */ /* 0x010fe200000010ff */
[----:B------:R-:W-:Y:S02]  /*cb60*/  FADD.FTZ R0, R138, R100 ;  /* 0x000000648a007221 */ /* 0x000fe40000010000 */
[C---:B------:R-:W-:Y:S04]  /*cb70*/  HMMA.16816.F32.BF16 R88, R112.reuse, R124, R88 ;  /* 0x0000007c7058723c */ /* 0x040fe80000041858 */
[----:B------:R-:W-:Y:S02]  /*cb80*/  FADD.FTZ R100, R139, R0 ;  /* 0x000000008b647221 */ /* 0x000fe40000010000 */
[----:B------:R-:W-:Y:S02]  /*cb90*/  FADD.FTZ R0, R238, R2 ;  /* 0x00000002ee007221 */ /* 0x000fe40000010000 */
[-C--:B------:R-:W-:Y:S01]  /*cba0*/  HMMA.16816.F32.BF16 R92, R112, R126.reuse, R92 ;  /* 0x0000007e705c723c */ /* 0x080fe2000004185c */
[----:B------:R-:W2:Y:S03]  /*cbb0*/  LDSM.16.MT88.4 R112, [R202+0x800] ;  /* 0x00080000ca70783b */ /* 0x000ea60000004200 */
[----:B------:R-:W-:Y:S01]  /*cbc0*/  FADD.FTZ R2, R251, R100 ;  /* 0x00000064fb027221 */ /* 0x000fe20000010000 */
[----:B-1----:R-:W-:Y:S01]  /*cbd0*/  F2FP.BF16.PACK_AB R177, R191, R190 ;  /* 0x000000bebfb1723e */ /* 0x002fe200000010ff */
[----:B------:R-:W-:Y:S02]  /*cbe0*/  FADD.FTZ R0, R235, R0 ;  /* 0x00000000eb007221 */ /* 0x000fe40000010000 */
[----:B------:R-:W-:Y:S01]  /*cbf0*/  HMMA.16816.F32.BF16 R96, R108, R126, R96 ;  /* 0x0000007e6c60723c */ /* 0x000fe20000041860 */
[----:B------:R-:W1:Y:S03]  /*cc00*/  LDSM.16.MT88.4 R124, [R202+0x1800] ;  /* 0x00180000ca7c783b */ /* 0x000e660000004200 */
[----:B------:R-:W-:Y:S02]  /*cc10*/  FADD.FTZ R3, R234, R3 ;  /* 0x00000003ea037221 */ /* 0x000fe40000010000 */
[----:B------:R-:W-:Y:S01]  /*cc20*/  FADD.FTZ R2, R250, R2 ;  /* 0x00000002fa027221 */ /* 0x000fe20000010000 */
[----:B------:R-:W-:Y:S01]  /*cc30*/  F2FP.BF16.PACK_AB R108, R226, R224 ;  /* 0x000000e0e26c723e */ /* 0x000fe200000010ff */
[----:B------:R-:W-:Y:S01]  /*cc40*/  FADD.FTZ R0, R229, R0 ;  /* 0x00000000e5007221 */ /* 0x000fe20000010000 */
[-C--:B-----5:R-:W-:Y:S05]  /*cc50*/  HMMA.16816.F32.BF16 R4, R116, R120.reuse, R4 ;  /* 0x000000787404723c */ /* 0x0a0fea0000041804 */
[----:B------:R-:W-:Y:S01]  /*cc60*/  F2FP.BF16.PACK_AB R110, R233, R230 ;  /* 0x000000e6e96e723e */ /* 0x000fe200000010ff */
[----:B------:R-:W-:Y:S01]  /*cc70*/  FADD.FTZ R3, R224, R3 ;  /* 0x00000003e0037221 */ /* 0x000fe20000010000 */
[----:B------:R-:W-:Y:S01]  /*cc80*/  F2FP.BF16.PACK_AB R109, R222, R217 ;  /* 0x000000d9de6d723e */ /* 0x000fe200000010ff */
        /* <DEDUP_REMOVED lines=14> */
[-C--:B--2---:R-:W-:Y:S04]  /*cd70*/  HMMA.16816.F32.BF16 R20, R116, R112.reuse, R20 ;  /* 0x000000707414723c */ /* 0x084fe80000041814 */
        /* <DEDUP_REMOVED lines=19> */
[-C--:B------:R-:W-:Y:S07]  /*ceb0*/  HMMA.16816.F32.BF16 R92, R108, R122.reuse, R92 ;  /* 0x0000007a6c5c723c */ /* 0x080fee000004185c */
[----:B------:R-:W-:Y:S01]  /*cec0*/  F2FP.BF16.PACK_AB R108, R136, R137 ;  /* 0x00000089886c723e */ /* 0x000fe200000010ff */
[----:B------:R-:W-:Y:S04]  /*ced0*/  HMMA.16816.F32.BF16 R96, R116, R122, R96 ;  /* 0x0000007a7460723c */ /* 0x000fe80000041860 */
[----:B------:R-:W-:Y:S02]  /*cee0*/  F2FP.BF16.PACK_AB R110, R106, R107 ;  /* 0x0000006b6a6e723e */ /* 0x000fe400000010ff */
[----:B------:R-:W-:Y:S02]  /*cef0*/  F2FP.BF16.PACK_AB R109, R197, R196 ;  /* 0x000000c4c56d723e */ /* 0x000fe400000010ff */
        /* <DEDUP_REMOVED lines=41> */
[----:B--2---:R-:W-:Y:S03]  /*d190*/  ISETP.GT.AND P0, PT, R220, R6, PT ;  /* 0x00000006dc00720c */ /* 0x004fe60003f04270 */
[----:B------:R-:W-:Y:S10]  /*d1a0*/  MOV R220, R0 ;  /* 0x0000000000dc7202 */ /* 0x000ff40000000f00 */
[----:B------:R-:W-:-:S05]  /*d1b0*/  @P0 BRA `(.L_x_3107) ;  /* 0xffffcb7000000947 */ /* 0x000fca000383ffff */
.L_x_3100:
[----:B------:R-:W-:Y:S05]  /*d1c0*/  BRA.DIV ~URZ, `(.L_x_3108) ;  /* 0x000051027f007947 */ /* 0x000fea000b800000 */
[----:B------:R2:W3:Y:S02]  /*d1d0*/  SHFL.BFLY PT, R7, R236, 0x2, 0x1f ;  /* 0x0c401f00ec077f89 */ /* 0x0004e400000e0000 */
.L_x_3146:
        /* <DEDUP_REMOVED lines=15> */
.L_x_3147:
        /* <DEDUP_REMOVED lines=134> */
.L_x_3069:
        /* <DEDUP_REMOVED lines=19> */
.L_x_3111:
[----:B--2---:R-:W-:Y:S05]  /*dc60*/  BSYNC B0 ;  /* 0x0000000000007941 */ /* 0x004fea0003800000 */
.L_x_3110:
        /* <DEDUP_REMOVED lines=15> */
[----:B-1----:R-:W-:Y:S05]  /*dd60*/  CALL.REL.NOINC `($__internal_45_$__cuda_sm70_shflsync_idx_p) ;  /* 0x000048c000007944 */ /* 0x002fea0003c00000 */
.L_x_3114:
        /* <DEDUP_REMOVED lines=54> */
[C---:B-1----:R-:W-:Y:S02]  /*e0d0*/  IMAD R11, R13.reuse, c[0x0][0x4dc], R9 ;  /* 0x000137000d0b7a24 */ /* 0x042fe400078e0209 */
[----:B------:R-:W-:Y:S01]  /*e0e0*/  IMAD R12, R13, c[0x0][0x444], R8 ;  /* 0x000111000d0c7a24 */ /* 0x000fe200078e0208 */
        /* <DEDUP_REMOVED lines=122> */
.L_x_3116:
[----:B------:R-:W-:Y:S05]  /*e890*/  BSYNC B0 ;  /* 0x0000000000007941 */ /* 0x000fea0003800000 */
.L_x_3115:
        /* <DEDUP_REMOVED lines=52> */
.L_x_3118:
[----:B------:R-:W-:Y:S05]  /*ebe0*/  BSYNC B0 ;  /* 0x0000000000007941 */ /* 0x000fea0003800000 */
.L_x_3117:
        /* <DEDUP_REMOVED lines=52> */
.L_x_3120:
[----:B------:R-:W-:Y:S05]  /*ef30*/  BSYNC B0 ;  /* 0x0000000000007941 */ /* 0x000fea0003800000 */
.L_x_3119:
        /* <DEDUP_REMOVED lines=53> */
.L_x_3113:
        /* <DEDUP_REMOVED lines=44> */
.L_x_3121:
[----:B------:R-:W-:Y:S05]  /*f550*/  BSYNC B1 ;  /* 0x0000000000017941 */ /* 0x000fea0003800000 */
.L_x_3112:
        /* <DEDUP_REMOVED lines=10> */
.L_x_3148:
[----:B---3--:R-:W3:Y:S01]  /*f600*/  S2R R2, SR_TID.X ;  /* 0x0000000000027919 */ /* 0x008ee20000002100 */
[----:B------:R-:W-:Y:S03]  /*f610*/  WARPSYNC 0xffffffff ;  /* 0xffffffff00007948 */ /* 0x000fe60003800000 */
[----:B------:R-:W-:Y:S06]  /*f620*/  BAR.SYNC.DEFER_BLOCKING 0x4, 0x80 ;  /* 0x0102000000007b1d */ /* 0x000fec0000010000 */
[----:B--2---:R2:W-:Y:S01]  /*f630*/  STL [R1+0x78], R0 ;  /* 0x0000780001007387 */ /* 0x0045e20000100800 */
[----:B---3--:R-:W-:-:S13]  /*f640*/  LOP3.LUT P0, RZ, R2, 0x7f, RZ, 0xc0, !PT ;  /* 0x0000007f02ff7812 */ /* 0x008fda000780c0ff */
[----:B------:R2:W-:Y:S04]  /*f650*/  @!P0 STS [0xc100], R24 ;  /* 0x00c10018ff008388 */ /* 0x0005e80000000800 */
[----:B------:R-:W-:Y:S06]  /*f660*/  BAR.ARV 0x5, 0x80 ;  /* 0x0142000000007b1d */ /* 0x000fec0000002000 */
.L_x_3122:
[----:B-12---:R-:W2:Y:S02]  /*f670*/  LDL R0, [R1+0x78] ;  /* 0x0000780001007983 */ /* 0x006ea40000100800 */
[----:B--2---:R-:W-:-:S13]  /*f680*/  ISETP.GE.AND P0, PT, R0, c[0x0][0x538], PT ;  /* 0x00014e0000007a0c */ /* 0x004fda0003f06270 */
[----:B---345:R-:W-:Y:S01]  /*f690*/  @P0 CALL.REL.NOINC `(.L_x_3124) ;  /* 0x0000001000000944 */ /* 0x038fe20003c00000 */
[----:B------:R-:W-:Y:S05]  /*f6a0*/  BRA `(.L_x_3125) ;  /* 0xffff144000007947 */ /* 0x000fea000383ffff */
.L_x_3124:
[----:B------:R-:W-:Y:S05]  /*f6b0*/  EXIT ;  /* 0x000000000000794d */ /* 0x000fea0003800000 */
.L_x_3070:
[----:B------:R-:W-:Y:S01]  /*f6c0*/  IMAD.MOV.U32 R0, RZ, RZ, R5 ;  /* 0x000000ffff007224 */ /* 0x000fe200078e0005 */
[----:B------:R-:W-:Y:S01]  /*f6d0*/  MOV R223, RZ ;  /* 0x000000ff00df7202 */ /* 0x000fe20000000f00 */
[----:B------:R-:W-:Y:S01]  /*f6e0*/  IMAD.MOV.U32 R3, RZ, RZ, 0x1c1f ;  /* 0x00001c1fff037424 */ /* 0x000fe200078e00ff */
[----:B------:R-:W-:Y:S02]  /*f6f0*/  MOV R2, 0xf710 ;  /* 0x0000f71000027802 */ /* 0x000fe40000000f00 */
[----:B-----5:R-:W-:Y:S05]  /*f700*/  CALL.REL.NOINC `($__internal_45_$__cuda_sm70_shflsync_idx_p) ;  /* 0x00002f2000007944 */ /* 0x020fea0003c00000 */
[----:B------:R-:W-:Y:S01]  /*f710*/  MOV R4, R0 ;  /* 0x0000000000047202 */ /* 0x000fe20000000f00 */
[----:B------:R-:W-:Y:S05]  /*f720*/  BRA `(.L_x_3126) ;  /* 0xffff218000007947 */ /* 0x000fea000383ffff */
.L_x_3071:
[----:B------:R-:W-:Y:S01]  /*f730*/  IMAD.MOV.U32 R0, RZ, RZ, R11 ;  /* 0x000000ffff007224 */ /* 0x000fe200078e000b */
[----:B------:R-:W-:Y:S01]  /*f740*/  MOV R223, RZ ;  /* 0x000000ff00df7202 */ /* 0x000fe20000000f00 */
[----:B------:R-:W-:Y:S01]  /*f750*/  IMAD.MOV.U32 R3, RZ, RZ, 0x1c1f ;  /* 0x00001c1fff037424 */ /* 0x000fe200078e00ff */
[----:B------:R-:W-:Y:S02]  /*f760*/  MOV R2, 0xf780 ;  /* 0x0000f78000027802 */ /* 0x000fe40000000f00 */
[----:B-12--5:R-:W-:Y:S05]  /*f770*/  CALL.REL.NOINC `($__internal_45_$__cuda_sm70_shflsync_idx_p) ;  /* 0x00002eb000007944 */ /* 0x026fea0003c00000 */
[----:B------:R-:W-:Y:S05]  /*f780*/  BRA `(.L_x_3127) ;  /* 0xffff214000007947 */ /* 0x000fea000383ffff */
.L_x_3074:
[----:B-1--4-:R-:W-:Y:S01]  /*f790*/  IMAD.MOV.U32 R0, RZ, RZ, R5 ;  /* 0x000000ffff007224 */ /* 0x012fe200078e0005 */
[----:B------:R-:W-:Y:S01]  /*f7a0*/  MOV R223, 0x1 ;  /* 0x0000000100df7802 */ /* 0x000fe20000000f00 */
[----:B------:R-:W-:Y:S01]  /*f7b0*/  IMAD.MOV.U32 R3, RZ, RZ, 0x1c1f ;  /* 0x00001c1fff037424 */ /* 0x000fe200078e00ff */
[----:B------:R-:W-:-:S02]  /*f7c0*/  MOV R2, 0xf7e0 ;  /* 0x0000f7e000027802 */ /* 0x000fc40000000f00 */
[----:B--2--5:R-:W-:Y:S05]  /*f7d0*/  CALL.REL.NOINC `($__internal_45_$__cuda_sm70_shflsync_idx_p) ;  /* 0x00002e5000007944 */ /* 0x024fea0003c00000 */
[----:B------:R-:W-:Y:S01]  /*f7e0*/  IMAD.MOV.U32 R4, RZ, RZ, R0 ;  /* 0x000000ffff047224 */ /* 0x000fe200078e0000 */
[----:B------:R-:W-:Y:S01]  /*f7f0*/  MOV R223, 0x1 ;  /* 0x0000000100df7802 */ /* 0x000fe20000000f00 */
[----:B------:R-:W-:Y:S01]  /*f800*/  IMAD.MOV.U32 R0, RZ, RZ, R11 ;  /* 0x000000ffff007224 */ /* 0x000fe200078e000b */
[----:B------:R-:W-:-:S02]  /*f810*/  MOV R3, 0x1c1f ;  /* 0x00001c1f00037802 */ /* 0x000fc40000000f00 */
[----:B------:R-:W-:Y:S02]  /*f820*/  MOV R2, 0xf840 ;  /* 0x0000f84000027802 */ /* 0x000fe40000000f00 */
[----:B------:R-:W-:Y:S05]  /*f830*/  CALL.REL.NOINC `($__internal_45_$__cuda_sm70_shflsync_idx_p) ;  /* 0x00002df000007944 */ /* 0x000fea0003c00000 */
[----:B------:R-:W-:Y:S05]  /*f840*/  BRA `(.L_x_3128) ;  /* 0xffff22c000007947 */ /* 0x000fea000383ffff */
.L_x_3077:
[----:B-1----:R-:W-:Y:S01]  /*f850*/  IMAD.MOV.U32 R0, RZ, RZ, R5 ;  /* 0x000000ffff007224 */ /* 0x002fe200078e0005 */
[----:B------:R-:W-:Y:S01]  /*f860*/  MOV R223, 0x2 ;  /* 0x0000000200df7802 */ /* 0x000fe20000000f00 */
[----:B------:R-:W-:Y:S01]  /*f870*/  IMAD.MOV.U32 R3, RZ, RZ, 0x1c1f ;  /* 0x00001c1fff037424 */ /* 0x000fe200078e00ff */
[----:B------:R-:W-:Y:S02]  /*f880*/  MOV R2, 0xf8a0 ;  /* 0x0000f8a000027802 */ /* 0x000fe40000000f00 */
[----:B--23-5:R-:W-:Y:S05]  /*f890*/  CALL.REL.NOINC `($__internal_45_$__cuda_sm70_shflsync_idx_p) ;  /* 0x00002d9000007944 */ /* 0x02cfea0003c00000 */
[----:B------:R-:W-:Y:S01]  /*f8a0*/  MOV R4, R0 ;  /* 0x0000000000047202 */ /* 0x000fe20000000f00 */
[----:B------:R-:W-:Y:S05]  /*f8b0*/  BRA `(.L_x_3129) ;  /* 0xffff241000007947 */ /* 0x000fea000383ffff */
.L_x_3078:
[----:B-1----:R-:W-:Y:S01]  /*f8c0*/  IMAD.MOV.U32 R0, RZ, RZ, R11 ;  /* 0x000000ffff007224 */ /* 0x002fe200078e000b */
[----:B------:R-:W-:Y:S01]  /*f8d0*/  MOV R223, 0x2 ;  /* 0x0000000200df7802 */ /* 0x000fe20000000f00 */
[----:B------:R-:W-:Y:S01]  /*f8e0*/  IMAD.MOV.U32 R3, RZ, RZ, 0x1c1f ;  /* 0x00001c1fff037424 */ /* 0x000fe200078e00ff */
[----:B------:R-:W-:Y:S02]  /*f8f0*/  MOV R2, 0xf910 ;  /* 0x0000f91000027802 */ /* 0x000fe40000000f00 */
[----:B--2345:R-:W-:Y:S05]  /*f900*/  CALL.REL.NOINC `($__internal_45_$__cuda_sm70_shflsync_idx_p) ;  /* 0x00002d2000007944 */ /* 0x03cfea0003c00000 */
[----:B------:R-:W-:Y:S05]  /*f910*/  BRA `(.L_x_3130) ;  /* 0xffff23d000007947 */ /* 0x000fea000383ffff */
.L_x_3081:
[----:B--2---:R-:W-:Y:S01]  /*f920*/  IMAD.MOV.U32 R0, RZ, RZ, R5 ;  /* 0x000000ffff007224 */ /* 0x004fe200078e0005 */
[----:B------:R-:W-:Y:S01]  /*f930*/  MOV R223, 0x3 ;  /* 0x0000000300df7802 */ /* 0x000fe20000000f00 */
[----:B------:R-:W-:Y:S01]  /*f940*/  IMAD.MOV.U32 R3, RZ, RZ, 0x1c1f ;  /* 0x00001c1fff037424 */ /* 0x000fe200078e00ff */
[----:B------:R-:W-:-:S02]  /*f950*/  MOV R2, 0xf970 ;  /* 0x0000f97000027802 */ /* 0x000fc40000000f00 */
[----:B-1-345:R-:W-:Y:S05]  /*f960*/  CALL.REL.NOINC `($__internal_45_$__cuda_sm70_shflsync_idx_p) ;  /* 0x00002cc000007944 */ /* 0x03afea0003c00000 */
[----:B------:R-:W-:Y:S01]  /*f970*/  IMAD.MOV.U32 R4, RZ, RZ, R0 ;  /* 0x000000ffff047224 */ /* 0x000fe200078e0000 */
[----:B------:R-:W-:Y:S01]  /*f980*/  MOV R223, 0x3 ;  /* 0x0000000300df7802 */ /* 0x000fe20000000f00 */
[----:B------:R-:W-:Y:S01]  /*f990*/  IMAD.MOV.U32 R0, RZ, RZ, R11 ;  /* 0x000000ffff007224 */ /* 0x000fe200078e000b */
[----:B------:R-:W-:-:S02]  /*f9a0*/  MOV R3, 0x1c1f ;  /* 0x00001c1f00037802 */ /* 0x000fc40000000f00 */
[----:B------:R-:W-:Y:S02]  /*f9b0*/  MOV R2, 0xf9d0 ;  /* 0x0000f9d000027802 */ /* 0x000fe40000000f00 */
[----:B------:R-:W-:Y:S05]  /*f9c0*/  CALL.REL.NOINC `($__internal_45_$__cuda_sm70_shflsync_idx_p) ;  /* 0x00002c6000007944 */ /* 0x000fea0003c00000 */
[----:B------:R-:W-:Y:S05]  /*f9d0*/  BRA `(.L_x_3131) ;  /* 0xffff24e000007947 */ /* 0x000fea000383ffff */
.L_x_3084:
[----:B------:R-:W-:Y:S01]  /*f9e0*/  IMAD.MOV.U32 R0, RZ, RZ, R5 ;  /* 0x000000ffff007224 */ /* 0x000fe200078e0005 */
[----:B------:R-:W-:Y:S01]  /*f9f0*/  MOV R223, RZ ;  /* 0x000000ff00df7202 */ /* 0x000fe20000000f00 */
[----:B------:R-:W-:Y:S01]  /*fa00*/  IMAD.MOV.U32 R3, RZ, RZ, 0x1c1f ;  /* 0x00001c1fff037424 */ /* 0x000fe200078e00ff */
[----:B------:R-:W-:Y:S02]  /*fa10*/  MOV R2, 0xfa30 ;  /* 0x0000fa3000027802 */ /* 0x000fe40000000f00 */
[----:B------:R-:W-:Y:S05]  /*fa20*/  CALL.REL.NOINC `($__internal_45_$__cuda_sm70_shflsync_idx_p) ;  /* 0x00002c0000007944 */ /* 0x000fea0003c00000 */
[----:B------:R-:W-:Y:S01]  /*fa30*/  MOV R4, R0 ;  /* 0x0000000000047202 */ /* 0x000fe20000000f00 */
[----:B------:R-:W-:Y:S05]  /*fa40*/  BRA `(.L_x_3132) ;  /* 0xffff39b000007947 */ /* 0x000fea000383ffff */
.L_x_3085:
[----:B------:R-:W-:Y:S01]  /*fa50*/  IMAD.MOV.U32 R0, RZ, RZ, R12 ;  /* 0x000000ffff007224 */ /* 0x000fe200078e000c */
[----:B------:R-:W-:Y:S01]  /*fa60*/  MOV R223, RZ ;  /* 0x000000ff00df7202 */ /* 0x000fe20000000f00 */
[----:B------:R-:W-:Y:S01]  /*fa70*/  IMAD.MOV.U32 R3, RZ, RZ, 0x1c1f ;  /* 0x00001c1fff037424 */ /* 0x000fe200078e00ff */
[----:B------:R-:W-:Y:S02]  /*fa80*/  MOV R2, 0xfaa0 ;  /* 0x0000faa000027802 */ /* 0x000fe40000000f00 */
[----:B-12---:R-:W-:Y:S05]  /*fa90*/  CALL.REL.NOINC `($__internal_45_$__cuda_sm70_shflsync_idx_p) ;  /* 0x00002b9000007944 */ /* 0x006fea0003c00000 */
[----:B------:R-:W-:Y:S01]  /*faa0*/  IADD3 R8, P0, R0, R149, RZ ;  /* 0x0000009500087210 */ /* 0x000fe20007f1e0ff */
[----:B------:R-:W-:Y:S01]  /*fab0*/  IMAD.MOV.U32 R223, RZ, RZ, 0x1 ;  /* 0x00000001ffdf7424 */ /* 0x000fe200078e00ff */
        /* <DEDUP_REMOVED lines=9> */
[----:B------:R-:W-:Y:S01]  /*fb50*/  IMAD.MOV.U32 R0, RZ, RZ, R5 ;  /* 0x000000ffff007224 */ /* 0x000fe200078e0005 */
        /* <DEDUP_REMOVED lines=12> */
[----:B-1----:R-:W-:Y:S05]  /*fc20*/  CALL.REL.NOINC `($__internal_45_$__cuda_sm70_shflsync_idx_p) ;  /* 0x00002a0000007944 */ /* 0x002fea0003c00000 */
[----:B------:R-:W-:Y:S01]  /*fc30*/  IMAD.MOV.U32 R4, RZ, RZ, R0 ;  /* 0x000000ffff047224 */ /* 0x000fe200078e0000 */
[----:B------:R-:W-:Y:S01]  /*fc40*/  MOV R223, 0x1 ;  /* 0x0000000100df7802 */ /* 0x000fe20000000f00 */
[----:B------:R-:W-:Y:S01]  /*fc50*/  IMAD.MOV.U32 R0, RZ, RZ, R12 ;  /* 0x000000ffff007224 */ /* 0x000fe200078e000c */
[----:B------:R-:W-:-:S02]  /*fc60*/  MOV R3, 0x1c1f ;  /* 0x00001c1f00037802 */ /* 0x000fc40000000f00 */
[----:B------:R-:W-:Y:S02]  /*fc70*/  MOV R2, 0xfc90 ;  /* 0x0000fc9000027802 */ /* 0x000fe40000000f00 */
[----:B------:R-:W-:Y:S05]  /*fc80*/  CALL.REL.NOINC `($__internal_45_$__cuda_sm70_shflsync_idx_p) ;  /* 0x000029a000007944 */ /* 0x000fea0003c00000 */
[----:B------:R-:W-:Y:S05]  /*fc90*/  BRA `(.L_x_3133) ;  /* 0xffff38d000007947 */ /* 0x000fea000383ffff */
.L_x_3086:
[----:B------:R-:W-:Y:S01]  /*fca0*/  IMAD.MOV.U32 R0, RZ, RZ, R4 ;  /* 0x000000ffff007224 */ /* 0x000fe200078e0004 */
[----:B------:R-:W-:Y:S01]  /*fcb0*/  MOV R223, RZ ;  /* 0x000000ff00df7202 */ /* 0x000fe20000000f00 */
[----:B------:R-:W-:Y:S01]  /*fcc0*/  IMAD.MOV.U32 R3, RZ, RZ, 0x1c1f ;  /* 0x00001c1fff037424 */ /* 0x000fe200078e00ff */
[----:B------:R-:W-:Y:S02]  /*fcd0*/  MOV R2, 0xfcf0 ;  /* 0x0000fcf000027802 */ /* 0x000fe40000000f00 */
[----:B------:R-:W-:Y:S05]  /*fce0*/  CALL.REL.NOINC `($__internal_45_$__cuda_sm70_shflsync_idx_p) ;  /* 0x0000294000007944 */ /* 0x000fea0003c00000 */
[----:B------:R-:W-:Y:S05]  /*fcf0*/  BRA `(.L_x_3134) ;  /* 0xffff3ad000007947 */ /* 0x000fea000383ffff */
.L_x_3087:
[----:B------:R-:W-:Y:S01]  /*fd00*/  IMAD.MOV.U32 R0, RZ, RZ, R4 ;  /* 0x000000ffff007224 */ /* 0x000fe200078e0004 */
[----:B------:R-:W-:Y:S01]  /*fd10*/  MOV R223, 0x1 ;  /* 0x0000000100df7802 */ /* 0x000fe20000000f00 */
[----:B------:R-:W-:Y:S01]  /*fd20*/  IMAD.MOV.U32 R3, RZ, RZ, 0x1c1f ;  /* 0x00001c1fff037424 */ /* 0x000fe200078e00ff */
[----:B------:R-:W-:Y:S02]  /*fd30*/  MOV R2, 0xfd50 ;  /* 0x0000fd5000027802 */ /* 0x000fe40000000f00 */
[----:B-1----:R-:W-:Y:S05]  /*fd40*/  CALL.REL.NOINC `($__internal_45_$__cuda_sm70_shflsync_idx_p) ;  /* 0x000028e000007944 */ /* 0x002fea0003c00000 */
[----:B------:R-:W-:Y:S01]  /*fd50*/  IMAD.IADD R0, R5, 0x1, R0 ;  /* 0x0000000105007824 */ /* 0x000fe200078e0200 */
[----:B------:R-:W-:Y:S01]  /*fd60*/  MOV R2, 0xffc0 ;  /* 0x0000ffc000027802 */ /* 0x000fe20000000f00 */
[----:B------:R-:W-:Y:S02]  /*fd70*/  IMAD.MOV.U32 R223, RZ, RZ, 0x2 ;  /* 0x00000002ffdf7424 */ /* 0x000fe400078e00ff */
        /* <DEDUP_REMOVED lines=30> */
[----:B------:R-:W-:Y:S01]  /*ff60*/  IMAD.MOV.U32 R0, RZ, RZ, R4 ;  /* 0x000000ffff007224 */ /* 0x000fe200078e0004 */
[----:B------:R-:W-:Y:S02]  /*ff70*/  FSEL R129, R30, -INF , P6 ;  /* 0xff8000001e817808 */ /* 0x000fe40003000000 */
[----:B------:R-:W-:-:S02]  /*ff80*/  FSEL R132, R31, -INF , P5 ;  /* 0xff8000001f847808 */ /* 0x000fc40002800000 */
[----:B------:R-:W-:Y:S02]  /*ff90*/  FSEL R131, R26, -INF , P4 ;  /* 0xff8000001a837808 */ /* 0x000fe40002000000 */
[----:B------:R-:W-:Y:S02]  /*ffa0*/  FSEL R130, R27, -INF , P0 ;  /* 0xff8000001b827808 */ /* 0x000fe40000000000 */
[----:B------:R-:W-:Y:S05]  /*ffb0*/  CALL.REL.NOINC `($__internal_45_$__cuda_sm70_shflsync_idx_p) ;  /* 0x0000267000007944 */ /* 0x000fea0003c00000 */
        /* <DEDUP_REMOVED lines=40> */
[----:B------:R-:W-:Y:S02]  /*10240*/  FMNMX.FTZ R104, R7, R8, !PT ;  /* 0x0000000807687209 */ /* 0x000fe40007810000 */
[----:B------:R-:W-:Y:S02]  /*10250*/  MOV R2, 0x10850 ;  /* 0x0001085000027802 */ /* 0x000fe40000000f00 */
[----:B------:R-:W-:Y:S01]  /*10260*/  IMNMX R6, R6, R0, PT ;  /* 0x0000000006067217 */ /* 0x000fe20003800200 */
[----:B------:R-:W-:Y:S01]  /*10270*/  IMAD.MOV.U32 R0, RZ, RZ, 0x2 ;  /* 0x00000002ff007424 */ /* 0x000fe200078e00ff */
[----:B------:R-:W-:Y:S02]  /*10280*/  FMNMX.FTZ R104, R11, R104, !PT ;  /* 0x000000680b687209 */ /* 0x000fe40007810000 */
        /* <DEDUP_REMOVED lines=83> */
[----:B------:R-:W-:Y:S02]  /*107c0*/  FSEL R109, R67, -INF , P0 ;  /* 0xff800000436d7808 */ /* 0x000fe40000000000 */
[----:B------:R-:W-:Y:S01]  /*107d0*/  FMNMX.FTZ R103, R131, R103, !PT ;  /* 0x0000006783677209 */ /* 0x000fe20007810000 */
[----:B------:R-:W-:Y:S01]  /*107e0*/  IMAD.MOV.U32 R100, RZ, RZ, R104 ;  /* 0x000000ffff647224 */ /* 0x000fe200078e0068 */
[----:B------:R-:W-:-:S02]  /*107f0*/  FMNMX.FTZ R102, R120, R102, !PT ;  /* 0x0000006678667209 */ /* 0x000fc40007810000 */
[----:B------:R-:W-:Y:S02]  /*10800*/  FMNMX.FTZ R6, R110, R6, !PT ;  /* 0x000000066e067209 */ /* 0x000fe40007810000 */
[----:B------:R-:W-:Y:S02]  /*10810*/  FMNMX.FTZ R103, R130, R103, !PT ;  /* 0x0000006782677209 */ /* 0x000fe40007810000 */
[----:B------:R-:W-:Y:S02]  /*10820*/  FMNMX.FTZ R102, R117, R102, !PT ;  /* 0x0000006675667209 */ /* 0x000fe40007810000 */
[----:B------:R-:W-:Y:S02]  /*10830*/  FMNMX.FTZ R6, R109, R6, !PT ;  /* 0x000000066d067209 */ /* 0x000fe40007810000 */
[----:B------:R-:W-:Y:S05]  /*10840*/  CALL.REL.NOINC `($__internal_44_$__cuda_sm70_shflsync_bfly_p) ;  /* 0x00001d8000007944 */ /* 0x000fea0003c00000 */
[----:B------:R-:W-:Y:S01]  /*10850*/  FMNMX.FTZ R104, R104, R0, !PT ;  /* 0x0000000068687209 */ /* 0x000fe20007810000 */
[----:B------:R-:W-:Y:S01]  /*10860*/  IMAD.MOV.U32 R0, RZ, RZ, 0x1 ;  /* 0x00000001ff007424 */ /* 0x000fe200078e00ff */
[----:B------:R-:W-:-:S03]  /*10870*/  MOV R2, 0x108a0 ;  /* 0x000108a000027802 */ /* 0x000fc60000000f00 */
[----:B------:R-:W-:Y:S02]  /*10880*/  IMAD.MOV.U32 R100, RZ, RZ, R104 ;  /* 0x000000ffff647224 */ /* 0x000fe400078e0068 */
[----:B------:R-:W-:Y:S05]  /*10890*/  CALL.REL.NOINC `($__internal_44_$__cuda_sm70_shflsync_bfly_p) ;  /* 0x00001d3000007944 */ /* 0x000fea0003c00000 */
[----:B------:R-:W-:Y:S01]  /*108a0*/  FMNMX.FTZ R104, R104, R0, !PT ;  /* 0x0000000068687209 */ /* 0x000fe20007810000 */
[----:B------:R-:W-:Y:S01]  /*108b0*/  IMAD.MOV.U32 R100, RZ, RZ, R103 ;  /* 0x000000ffff647224 */ /* 0x000fe200078e0067 */
[----:B------:R-:W-:Y:S01]  /*108c0*/  MOV R2, 0x108f0 ;  /* 0x000108f000027802 */ /* 0x000fe20000000f00 */
[----:B------:R-:W-:Y:S02]  /*108d0*/  IMAD.MOV.U32 R0, RZ, RZ, 0x2 ;  /* 0x00000002ff007424 */ /* 0x000fe400078e00ff */
        /* <DEDUP_REMOVED lines=26> */
[----:B------:R-:W-:Y:S01]  /*10a80*/  MOV R101, R0 ;  /* 0x0000000000657202 */ /* 0x000fe20000000f00 */
[----:B------:R-:W-:Y:S05]  /*10a90*/  BRA `(.L_x_3135) ;  /* 0xffff3aa000007947 */ /* 0x000fea000383ffff */
.L_x_3091:
[----:B------:R-:W-:Y:S01]  /*10aa0*/  MOV R223, RZ ;  /* 0x000000ff00df7202 */ /* 0x000fe20000000f00 */
[----:B------:R-:W-:Y:S01]  /*10ab0*/  IMAD.MOV.U32 R0, RZ, RZ, R5 ;  /* 0x000000ffff007224 */ /* 0x000fe200078e0005 */
[----:B------:R-:W-:Y:S01]  /*10ac0*/  MOV R2, 0x10af0 ;  /* 0x00010af000027802 */ /* 0x000fe20000000f00 */
[----:B------:R-:W-:Y:S02]  /*10ad0*/  IMAD.MOV.U32 R3, RZ, RZ, 0x1c1f ;  /* 0x00001c1fff037424 */ /* 0x000fe400078e00ff */
[----:B------:R-:W-:Y:S05]  /*10ae0*/  CALL.REL.NOINC `($__internal_45_$__cuda_sm70_shflsync_idx_p) ;  /* 0x00001b4000007944 */ /* 0x000fea0003c00000 */
[----:B------:R-:W-:Y:S01]  /*10af0*/  MOV R4, R0 ;  /* 0x0000000000047202 */ /* 0x000fe20000000f00 */
[----:B------:R-:W-:-:S05]  /*10b00*/  BRA `(.L_x_3136) ;  /* 0xffff54b000007947 */ /* 0x000fca000383ffff */
.L_x_3092:
[----:B------:R-:W-:Y:S01]  /*10b10*/  MOV R223, RZ ;  /* 0x000000ff00df7202 */ /* 0x000fe20000000f00 */
[----:B------:R-:W-:Y:S01]  /*10b20*/  IMAD.MOV.U32 R0, RZ, RZ, R12 ;  /* 0x000000ffff007224 */ /* 0x000fe200078e000c */
[----:B------:R-:W-:Y:S01]  /*10b30*/  MOV R2, 0x10b60 ;  /* 0x00010b6000027802 */ /* 0x000fe20000000f00 */
[----:B------:R-:W-:Y:S02]  /*10b40*/  IMAD.MOV.U32 R3, RZ, RZ, 0x1c1f ;  /* 0x00001c1fff037424 */ /* 0x000fe400078e00ff */
[----:B-12---:R-:W-:Y:S05]  /*10b50*/  CALL.REL.NOINC `($__internal_45_$__cuda_sm70_shflsync_idx_p) ;  /* 0x00001ad000007944 */ /* 0x006fea0003c00000 */
[C---:B------:R-:W-:Y:S01]  /*10b60*/  ISETP.GE.AND P6, PT, R227.reuse, c[0x0][0x1d4], PT ;  /* 0x00007500e3007a0c */ /* 0x040fe20003fc6270 */
[----:B------:R-:W-:Y:S01]  /*10b70*/  IMAD.MOV.U32 R223, RZ, RZ, 0x1 ;  /* 0x00000001ffdf7424 */ /* 0x000fe200078e00ff */
        /* <DEDUP_REMOVED lines=11> */
[----:B------:R-:W-:Y:S01]  /*10c30*/  SEL R11, RZ, 0x10, P6 ;  /* 0x00000010ff0b7807 */ /* 0x000fe20003000000 */
[----:B------:R-:W-:Y:S01]  /*10c40*/  IMAD.X R7, R4, 0x1, R14, P4 ;  /* 0x0000000104077824 */ /* 0x000fe200020e060e */
[----:B------:R-:W-:Y:S05]  /*10c50*/  SEL R10, RZ, 0x10, P5 ;  /* 0x00000010ff0a7807 */ /* 0x000fea0002800000 */
[----:B------:R2:W-:Y:S01]  /*10c60*/  LDGSTS.E.BYPASS.LTC128B.128 [R218+0x1100], [R6.64], !P5 ;  /* 0x0110000006da7fae */ /* 0x0005e2000e901d46 */
[----:B-1----:R-:W-:Y:S01]  /*10c70*/  IADD3 R2, P4, R0, R22, RZ ;  /* 0x0000001600027210 */ /* 0x002fe20007f9e0ff */
[----:B------:R-:W-:Y:S01]  /*10c80*/  IMAD.MOV.U32 R0, RZ, RZ, R5 ;  /* 0x000000ffff007224 */ /* 0x000fe200078e0005 */
[----:B------:R-:W-:Y:S03]  /*10c90*/  SEL R5, RZ, 0x10, P0 ;  /* 0x00000010ff057807 */ /* 0x000fe60000000000 */
[----:B------:R-:W-:Y:S05]  /*10ca0*/  IMAD.X R3, R4, 0x1, R15, P4 ;  /* 0x0000000104037824 */ /* 0x000fea00020e060f */
[----:B------:R1:W-:Y:S02]  /*10cb0*/  LDGSTS.E.BYPASS.LTC128B.128 [R218+0x2100], [R2.64], !P0 ;  /* 0x0210000002da7fae */ /* 0x0003e4000c101d46 */
[----:B-1----:R-:W-:Y:S01]  /*10cc0*/  MOV R2, 0x10cf0 ;  /* 0x00010cf000027802 */ /* 0x002fe20000000f00 */
[----:B------:R-:W-:Y:S02]  /*10cd0*/  IMAD.MOV.U32 R3, RZ, RZ, 0x1c1f ;  /* 0x00001c1fff037424 */ /* 0x000fe400078e00ff */
[----:B--2---:R-:W-:Y:S05]  /*10ce0*/  CALL.REL.NOINC `($__internal_45_$__cuda_sm70_shflsync_idx_p) ;  /* 0x0000194000007944 */ /* 0x004fea0003c00000 */
[----:B------:R-:W-:Y:S01]  /*10cf0*/  MOV R223, 0x1 ;  /* 0x0000000100df7802 */ /* 0x000fe20000000f00 */
[----:B------:R-:W-:Y:S01]  /*10d00*/  IMAD.MOV.U32 R4, RZ, RZ, R0 ;  /* 0x000000ffff047224 */ /* 0x000fe200078e0000 */
[----:B------:R-:W-:Y:S01]  /*10d10*/  MOV R3, 0x1c1f ;  /* 0x00001c1f00037802 */ /* 0x000fe20000000f00 */
[----:B------:R-:W-:Y:S01]  /*10d20*/  IMAD.MOV.U32 R0, RZ, RZ, R12 ;  /* 0x000000ffff007224 */ /* 0x000fe200078e000c */
[----:B------:R-:W-:Y:S02]  /*10d30*/  MOV R2, 0x10d50 ;  /* 0x00010d5000027802 */ /* 0x000fe40000000f00 */
[----:B------:R-:W-:Y:S05]  /*10d40*/  CALL.REL.NOINC `($__internal_45_$__cuda_sm70_shflsync_idx_p) ;  /* 0x000018e000007944 */ /* 0x000fea0003c00000 */
[----:B------:R-:W-:-:S05]  /*10d50*/  BRA `(.L_x_3137) ;  /* 0xffff53d000007947 */ /* 0x000fca000383ffff */
.L_x_3095:
[----:B------:R-:W-:Y:S01]  /*10d60*/  MOV R223, RZ ;  /* 0x000000ff00df7202 */ /* 0x000fe20000000f00 */
[----:B------:R-:W-:Y:S01]  /*10d70*/  IMAD.MOV.U32 R0, RZ, RZ, R101 ;  /* 0x000000ffff007224 */ /* 0x000fe200078e0065 */
[----:B------:R-:W-:Y:S01]  /*10d80*/  MOV R2, 0x10db0 ;  /* 0x00010db000027802 */ /* 0x000fe20000000f00 */
[----:B------:R-:W-:Y:S02]  /*10d90*/  IMAD.MOV.U32 R3, RZ, RZ, 0x1c1f ;  /* 0x00001c1fff037424 */ /* 0x000fe400078e00ff */
[----:B------:R-:W-:Y:S05]  /*10da0*/  CALL.REL.NOINC `($__internal_45_$__cuda_sm70_shflsync_idx_p) ;  /* 0x0000188000007944 */ /* 0x000fea0003c00000 */
[----:B------:R-:W-:Y:S01]  /*10db0*/  MOV R100, R0 ;  /* 0x0000000000647202 */ /* 0x000fe20000000f00 */
[----:B------:R-:W-:-:S05]  /*10dc0*/  BRA `(.L_x_3138) ;  /* 0xffff5fc000007947 */ /* 0x000fca000383ffff */
.L_x_3096:
        /* <DEDUP_REMOVED lines=17> */
[----:B------:R1:W-:Y:S02]  /*10ee0*/  LDGSTS.E.BYPASS.LTC128B.128 [R218+0x3100], [R2.64], !P6 ;  /* 0x0310000002da7fae */ /* 0x0003e4000f101d46 */
[----:B------:R-:W-:Y:S06]  /*10ef0*/  IMAD.X R103, R100, 0x1, R110, P4 ;  /* 0x0000000164677824 */ /* 0x000fec00020e066e */
[----:B------:R2:W-:Y:S01]  /*10f00*/  LDGSTS.E.BYPASS.LTC128B.128 [R218+0x4100], [R102.64], !P5 ;  /* 0x0410000066da7fae */ /* 0x0005e2000e901d46 */
[----:B-1----:R-:W-:Y:S01]  /*10f10*/  IADD3 R2, P4, R0, R178, RZ ;  /* 0x000000b200027210 */ /* 0x002fe20007f9e0ff */
[----:B------:R-:W-:Y:S01]  /*10f20*/  IMAD.MOV.U32 R0, RZ, RZ, R101 ;  /* 0x000000ffff007224 */ /* 0x000fe200078e0065 */
[----:B------:R-:W-:Y:S03]  /*10f30*/  SEL R101, RZ, 0x10, P0 ;  /* 0x00000010ff657807 */ /* 0x000fe60000000000 */
[----:B------:R-:W-:Y:S01]  /*10f40*/  IMAD.X R3, R100, 0x1, R111, P4 ;  /* 0x0000000164037824 */ /* 0x000fe200020e066f */
[----:B--2---:R-:W-:Y:S04]  /*10f50*/  SEL R102, RZ, 0x10, P6 ;  /* 0x00000010ff667807 */ /* 0x004fe80003000000 */
[----:B------:R1:W-:Y:S01]  /*10f60*/  LDGSTS.E.BYPASS.LTC128B.128 [R218+0x5100], [R2.64], !P0 ;  /* 0x0510000002da7fae */ /* 0x0003e2000c101d46 */
[----:B------:R-:W-:Y:S02]  /*10f70*/  SEL R103, RZ, 0x10, P5 ;  /* 0x00000010ff677807 */ /* 0x000fe40002800000 */
[----:B-1----:R-:W-:Y:S01]  /*10f80*/  MOV R2, 0x10fb0 ;  /* 0x00010fb000027802 */ /* 0x002fe20000000f00 */
[----:B------:R-:W-:Y:S02]  /*10f90*/  IMAD.MOV.U32 R3, RZ, RZ, 0x1c1f ;  /* 0x00001c1fff037424 */ /* 0x000fe400078e00ff */
[----:B------:R-:W-:Y:S05]  /*10fa0*/  CALL.REL.NOINC `($__internal_45_$__cuda_sm70_shflsync_idx_p) ;  /* 0x0000168000007944 */ /* 0x000fea0003c00000 */
[----:B------:R-:W-:Y:S01]  /*10fb0*/  MOV R223, 0x1 ;  /* 0x0000000100df7802 */ /* 0x000fe20000000f00 */
[----:B------:R-:W-:Y:S01]  /*10fc0*/  IMAD.MOV.U32 R100, RZ, RZ, R0 ;  /* 0x000000ffff647224 */ /* 0x000fe200078e0000 */
[----:B------:R-:W-:Y:S01]  /*10fd0*/  MOV R3, 0x1c1f ;  /* 0x00001c1f00037802 */ /* 0x000fe20000000f00 */
[----:B------:R-:W-:Y:S01]  /*10fe0*/  IMAD.MOV.U32 R0, RZ, RZ, R104 ;  /* 0x000000ffff007224 */ /* 0x000fe200078e0068 */
[----:B------:R-:W-:Y:S02]  /*10ff0*/  MOV R2, 0x11010 ;  /* 0x0001101000027802 */ /* 0x000fe40000000f00 */
[----:B------:R-:W-:Y:S05]  /*11000*/  CALL.REL.NOINC `($__internal_45_$__cuda_sm70_shflsync_idx_p) ;  /* 0x0000162000007944 */ /* 0x000fea0003c00000 */
[----:B------:R-:W-:-:S05]  /*11010*/  BRA `(.L_x_3139) ;  /* 0xffff5ee000007947 */ /* 0x000fca000383ffff */
.L_x_3097:
[----:B------:R-:W-:Y:S01]  /*11020*/  MOV R223, RZ ;  /* 0x000000ff00df7202 */ /* 0x000fe20000000f00 */
[----:B------:R-:W-:Y:S01]  /*11030*/  IMAD.MOV.U32 R0, RZ, RZ, R100 ;  /* 0x000000ffff007224 */ /* 0x000fe200078e0064 */
[----:B------:R-:W-:Y:S01]  /*11040*/  MOV R2, 0x11070 ;  /* 0x0001107000027802 */ /* 0x000fe20000000f00 */
[----:B------:R-:W-:Y:S02]  /*11050*/  IMAD.MOV.U32 R3, RZ, RZ, 0x1c1f ;  /* 0x00001c1fff037424 */ /* 0x000fe400078e00ff */
[----:B------:R-:W-:Y:S05]  /*11060*/  CALL.REL.NOINC `($__internal_45_$__cuda_sm70_shflsync_idx_p) ;  /* 0x000015c000007944 */ /* 0x000fea0003c00000 */
[----:B------:R-:W-:-:S05]  /*11070*/  BRA `(.L_x_3140) ;  /* 0xffff60c000007947 */ /* 0x000fca000383ffff */
.L_x_3098:
[----:B------:R-:W-:Y:S01]  /*11080*/  MOV R223, 0x1 ;  /* 0x0000000100df7802 */ /* 0x000fe20000000f00 */
[----:B------:R-:W-:Y:S01]  /*11090*/  IMAD.MOV.U32 R0, RZ, RZ, R100 ;  /* 0x000000ffff007224 */ /* 0x000fe200078e0064 */
[----:B------:R-:W-:Y:S01]  /*110a0*/  MOV R2, 0x110d0 ;  /* 0x000110d000027802 */ /* 0x000fe20000000f00 */
[----:B------:R-:W-:Y:S02]  /*110b0*/  IMAD.MOV.U32 R3, RZ, RZ, 0x1c1f ;  /* 0x00001c1fff037424 */ /* 0x000fe400078e00ff */
[----:B-1----:R-:W-:Y:S05]  /*110c0*/  CALL.REL.NOINC `($__internal_45_$__cuda_sm70_shflsync_idx_p) ;  /* 0x0000156000007944 */ /* 0x002fea0003c00000 */
[----:B------:R-:W-:Y:S01]  /*110d0*/  MOV R2, 0x11330 ;  /* 0x0001133000027802 */ /* 0x000fe20000000f00 */
[----:B------:R-:W-:Y:S02]  /*110e0*/  IMAD.IADD R0, R101, 0x1, R0 ;  /* 0x0000000165007824 */ /* 0x000fe400078e0200 */
[----:B------:R-:W-:Y:S02]  /*110f0*/  IMAD.MOV.U32 R223, RZ, RZ, 0x2 ;  /* 0x00000002ffdf7424 */ /* 0x000fe400078e00ff */
[----:B------:R-:W-:Y:S01]  /*11100*/  IMAD.MOV.U32 R3, RZ, RZ, 0x1c1f ;  /* 0x00001c1fff037424 */ /* 0x000fe200078e00ff */
        /* <DEDUP_REMOVED lines=27> */
[----:B------:R-:W-:Y:S01]  /*112c0*/  ISETP.GT.AND P0, PT, R0, 0x39, PT ;  /* 0x000000390000780c */ /* 0x000fe20003f04270 */
[----:B------:R-:W-:Y:S01]  /*112d0*/  IMAD.MOV.U32 R0, RZ, RZ, R100 ;  /* 0x000000ffff007224 */ /* 0x000fe200078e0064 */
[----:B------:R-:W-:Y:S02]  /*112e0*/  FSEL R54, R54, -INF , P6 ;  /* 0xff80000036367808 */ /* 0x000fe40003000000 */
[----:B------:R-:W-:Y:S02]  /*112f0*/  FSEL R55, R55, -INF , P5 ;  /* 0xff80000037377808 */ /* 0x000fe40002800000 */
[----:B------:R-:W-:Y:S02]  /*11300*/  FSEL R66, R66, -INF , P4 ;  /* 0xff80000042427808 */ /* 0x000fe40002000000 */
[----:B------:R-:W-:Y:S02]  /*11310*/  FSEL R67, R67, -INF , P0 ;  /* 0xff80000043437808 */ /* 0x000fe40000000000 */
[----:B------:R-:W-:Y:S05]  /*11320*/  CALL.REL.NOINC `($__internal_45_$__cuda_sm70_shflsync_idx_p) ;  /* 0x0000130000007944 */ /* 0x000fea0003c00000 */
        /* <DEDUP_REMOVED lines=31> */
[----:B------:R-:W-:Y:S01]  /*11520*/  ISETP.GT.AND P0, PT, R0, 0x39, PT ;  /* 0x000000390000780c */ /* 0x000fe20003f04270 */
[----:B------:R-:W-:Y:S01]  /*11530*/  IMAD.MOV.U32 R0, RZ, RZ, R100 ;  /* 0x000000ffff007224 */ /* 0x000fe200078e0064 */
[----:B------:R-:W-:Y:S02]  /*11540*/  FSEL R56, R56, -INF , P6 ;  /* 0xff80000038387808 */ /* 0x000fe40003000000 */
[----:B------:R-:W-:Y:S02]  /*11550*/  FSEL R57, R57, -INF , P5 ;  /* 0xff80000039397808 */ /* 0x000fe40002800000 */
[----:B------:R-:W-:Y:S02]  /*11560*/  FSEL R60, R60, -INF , P4 ;  /* 0xff8000003c3c7808 */ /* 0x000fe40002000000 */
[----:B------:R-:W-:Y:S02]  /*11570*/  FSEL R61, R61, -INF , P0 ;  /* 0xff8000003d3d7808 */ /* 0x000fe40000000000 */
[----:B------:R-:W-:Y:S05]  /*11580*/  CALL.REL.NOINC `($__internal_45_$__cuda_sm70_shflsync_idx_p) ;  /* 0x000010a000007944 */ /* 0x000fea0003c00000 */
[----:B------:R-:W-:Y:S01]  /*11590*/  FMNMX.FTZ R100, R4, R105, !PT ;  /* 0x0000006904647209 */ /* 0x000fe20007810000 */
[----:B------:R-:W-:Y:S01]  /*115a0*/  IMAD.IADD R0, R101, 0x1, R0 ;  /* 0x0000000165007824 */ /* 0x000fe200078e0200 */
[----:B------:R-:W-:Y:S02]  /*115b0*/  FMNMX.FTZ R7, R6, R106, !PT ;  /* 0x0000006a06077209 */ /* 0x000fe40007810000 */
[----:B------:R-:W-:Y:S02]  /*115c0*/  FMNMX.FTZ R8, R16, R107, !PT ;  /* 0x0000006b10087209 */ /* 0x000fe40007810000 */
[C---:B------:R-:W-:Y:S02]  /*115d0*/  ISETP.GT.AND P6, PT, R0.reuse, RZ, PT ;  /* 0x000000ff0000720c */ /* 0x040fe40003fc4270 */
[----:B------:R-:W-:Y:S02]  /*115e0*/  ISETP.GT.AND P5, PT, R0, 0x1, PT ;  /* 0x000000010000780c */ /* 0x000fe40003fa4270 */
[----:B------:R-:W-:Y:S02]  /*115f0*/  FSEL R10, R10, -INF , P6 ;  /* 0xff8000000a0a7808 */ /* 0x000fe40003000000 */
[----:B------:R-:W-:Y:S02]  /*11600*/  ISETP.GT.AND P4, PT, R0, 0x8, PT ;  /* 0x000000080000780c */ /* 0x000fe40003f84270 */
[----:B------:R-:W-:Y:S02]  /*11610*/  FSEL R11, R11, -INF , P5 ;  /* 0xff8000000b0b7808 */ /* 0x000fe40002800000 */
[----:B------:R-:W-:Y:S02]  /*11620*/  FMNMX.FTZ R101, R10, R108, !PT ;  /* 0x0000006c0a657209 */ /* 0x000fe40007810000 */
[----:B------:R-:W-:Y:S02]  /*11630*/  ISETP.GT.AND P0, PT, R0, 0x9, PT ;  /* 0x000000090000780c */ /* 0x000fe40003f04270 */
[----:B------:R-:W-:Y:S02]  /*11640*/  FSEL R14, R14, -INF , P4 ;  /* 0xff8000000e0e7808 */ /* 0x000fe40002000000 */
[----:B------:R-:W-:Y:S02]  /*11650*/  FMNMX.FTZ R100, R110, R100, !PT ;  /* 0x000000646e647209 */ /* 0x000fe40007810000 */
[----:B------:R-:W-:Y:S02]  /*11660*/  FMNMX.FTZ R7, R17, R7, !PT ;  /* 0x0000000711077209 */ /* 0x000fe40007810000 */
[----:B------:R-:W-:Y:S02]  /*11670*/  FMNMX.FTZ R8, R9, R8, !PT ;  /* 0x0000000809087209 */ /* 0x000fe40007810000 */
[----:B------:R-:W-:Y:S02]  /*11680*/  FMNMX.FTZ R101, R11, R101, !PT ;  /* 0x000000650b657209 */ /* 0x000fe40007810000 */
[----:B------:R-:W-:Y:S02]  /*11690*/  FSEL R15, R15, -INF , P0 ;  /* 0xff8000000f0f7808 */ /* 0x000fe40000000000 */
[----:B------:R-:W-:Y:S02]  /*116a0*/  ISETP.GT.AND P6, PT, R0, 0x10, PT ;  /* 0x000000100000780c */ /* 0x000fe40003fc4270 */
[----:B------:R-:W-:Y:S02]  /*116b0*/  FMNMX.FTZ R100, R5, R100, !PT ;  /* 0x0000006405647209 */ /* 0x000fe40007810000 */
[----:B------:R-:W-:Y:S02]  /*116c0*/  FMNMX.FTZ R7, R18, R7, !PT ;  /* 0x0000000712077209 */ /* 0x000fe40007810000 */
[----:B------:R-:W-:Y:S02]  /*116d0*/  FMNMX.FTZ R8, R12, R8, !PT ;  /* 0x000000080c087209 */ /* 0x000fe40007810000 */
[----:B------:R-:W-:Y:S02]  /*116e0*/  FMNMX.FTZ R101, R14, R101, !PT ;  /* 0x000000650e657209 */ /* 0x000fe40007810000 */
[----:B------:R-:W-:Y:S02]  /*116f0*/  ISETP.GT.AND P5, PT, R0, 0x11, PT ;  /* 0x000000110000780c */ /* 0x000fe40003fa4270 */
[----:B------:R-:W-:Y:S02]  /*11700*/  FSEL R26, R26, -INF , P6 ;  /* 0xff8000001a1a7808 */ /* 0x000fe40003000000 */
        /* <DEDUP_REMOVED lines=58> */
[----:B------:R-:W-:Y:S01]  /*11ab0*/  ISETP.GT.AND P0, PT, R0, 0x39, PT ;  /* 0x000000390000780c */ /* 0x000fe20003f04270 */
[----:B------:R-:W-:Y:S01]  /*11ac0*/  IMAD.MOV.U32 R0, RZ, RZ, 0x2 ;  /* 0x00000002ff007424 */ /* 0x000fe200078e00ff */
        /* <DEDUP_REMOVED lines=15> */
[----:B------:R-:W-:Y:S05]  /*11bc0*/  CALL.REL.NOINC `($__internal_44_$__cuda_sm70_shflsync_bfly_p) ;  /* 0x00000a0000007944 */ /* 0x000fea0003c00000 */
[----:B------:R-:W-:Y:S01]  /*11bd0*/  FMNMX.FTZ R100, R100, R0, !PT ;  /* 0x0000000064647209 */ /* 0x000fe20007810000 */
[----:B------:R-:W-:Y:S01]  /*11be0*/  IMAD.MOV.U32 R0, RZ, RZ, 0x1 ;  /* 0x00000001ff007424 */ /* 0x000fe200078e00ff */
[----:B------:R-:W-:Y:S02]  /*11bf0*/  MOV R2, 0x11c10 ;  /* 0x00011c1000027802 */ /* 0x000fe40000000f00 */
        /* <DEDUP_REMOVED lines=28> */
[----:B------:R-:W-:-:S05]  /*11dc0*/  BRA `(.L_x_3141) ;  /* 0xffff60e000007947 */ /* 0x000fca000383ffff */
.L_x_3101:
[----:B-1--4-:R-:W-:Y:S01]  /*11dd0*/  MOV R223, RZ ;  /* 0x000000ff00df7202 */ /* 0x012fe20000000f00 */
[----:B------:R-:W-:Y:S01]  /*11de0*/  IMAD.MOV.U32 R0, RZ, RZ, R52 ;  /* 0x000000ffff007224 */ /* 0x000fe200078e0034 */
[----:B------:R-:W-:Y:S01]  /*11df0*/  MOV R2, 0x11e20 ;  /* 0x00011e2000027802 */ /* 0x000fe20000000f00 */
[----:B------:R-:W-:Y:S02]  /*11e00*/  IMAD.MOV.U32 R3, RZ, RZ, 0x1c1f ;  /* 0x00001c1fff037424 */ /* 0x000fe400078e00ff */
[----:B------:R-:W-:Y:S05]  /*11e10*/  CALL.REL.NOINC `($__internal_45_$__cuda_sm70_shflsync_idx_p) ;  /* 0x0000081000007944 */ /* 0x000fea0003c00000 */
[----:B------:R-:W-:-:S05]  /*11e20*/  BRA `(.L_x_3142) ;  /* 0xffff81d000007947 */ /* 0x000fca000383ffff */
.L_x_3104:
[----:B------:R-:W-:Y:S01]  /*11e30*/  MOV R223, RZ ;  /* 0x000000ff00df7202 */ /* 0x000fe20000000f00 */
[----:B------:R-:W-:Y:S01]  /*11e40*/  IMAD.MOV.U32 R0, RZ, RZ, R101 ;  /* 0x000000ffff007224 */ /* 0x000fe200078e0065 */
[----:B------:R-:W-:Y:S01]  /*11e50*/  MOV R2, 0x11e80 ;  /* 0x00011e8000027802 */ /* 0x000fe20000000f00 */
[----:B------:R-:W-:Y:S02]  /*11e60*/  IMAD.MOV.U32 R3, RZ, RZ, 0x1c1f ;  /* 0x00001c1fff037424 */ /* 0x000fe400078e00ff */
[----:B------:R-:W-:Y:S05]  /*11e70*/  CALL.REL.NOINC `($__internal_45_$__cuda_sm70_shflsync_idx_p) ;  /* 0x000007b000007944 */ /* 0x000fea0003c00000 */
[----:B------:R-:W-:Y:S01]  /*11e80*/  MOV R100, R0 ;  /* 0x0000000000647202 */ /* 0x000fe20000000f00 */
[----:B------:R-:W-:-:S05]  /*11e90*/  BRA `(.L_x_3143) ;  /* 0xffff8e9000007947 */ /* 0x000fca000383ffff */
.L_x_3105:
[----:B------:R-:W-:Y:S01]  /*11ea0*/  MOV R223, RZ ;  /* 0x000000ff00df7202 */ /* 0x000fe20000000f00 */
[----:B------:R-:W-:Y:S01]  /*11eb0*/  IMAD.MOV.U32 R0, RZ, RZ, R104 ;  /* 0x000000ffff007224 */ /* 0x000fe200078e0068 */
[----:B------:R-:W-:Y:S01]  /*11ec0*/  MOV R2, 0x11ef0 ;  /* 0x00011ef000027802 */ /* 0x000fe20000000f00 */
[----:B------:R-:W-:Y:S02]  /*11ed0*/  IMAD.MOV.U32 R3, RZ, RZ, 0x1c1f ;  /* 0x00001c1fff037424 */ /* 0x000fe400078e00ff */
[----:B-12---:R-:W-:Y:S05]  /*11ee0*/  CALL.REL.NOINC `($__internal_45_$__cuda_sm70_shflsync_idx_p) ;  /* 0x0000074000007944 */ /* 0x006fea0003c00000 */
[C---:B------:R-:W-:Y:S01]  /*11ef0*/  IADD3 R2, -R217.reuse, 0x10, RZ ;  /* 0x00000010d9027810 */ /* 0x040fe20007ffe1ff */
[----:B------:R-:W-:Y:S01]  /*11f00*/  IMAD.MOV.U32 R223, RZ, RZ, 0x1 ;  /* 0x00000001ffdf7424 */ /* 0x000fe200078e00ff */
        /* <DEDUP_REMOVED lines=12> */
[----:B------:R-:W-:Y:S04]  /*11fd0*/  IMAD.MOV.U32 R0, RZ, RZ, R101 ;  /* 0x000000ffff007224 */ /* 0x000fe800078e0065 */
        /* <DEDUP_REMOVED lines=12> */
.L_x_3106:
[----:B------:R-:W-:Y:S02]  /*120a0*/  MOV R0, 0x2 ;  /* 0x0000000200007802 */ /* 0x000fe40000000f00 */
        /* <DEDUP_REMOVED lines=34> */
.L_x_3108:
[----:B------:R-:W-:Y:S01]  /*122d0*/  IMAD.MOV.U32 R100, RZ, RZ, R236 ;  /* 0x000000ffff647224 */ /* 0x000fe200078e00ec */
[----:B------:R-:W-:-:S02]  /*122e0*/  MOV R0, 0x2 ;  /* 0x0000000200007802 */ /* 0x000fc40000000f00 */
[----:B------:R-:W-:Y:S02]  /*122f0*/  MOV R2, 0x12310 ;  /* 0x0001231000027802 */ /* 0x000fe40000000f00 */
[----:B-1----:R-:W-:Y:S05]  /*12300*/  CALL.REL.NOINC `($__internal_44_$__cuda_sm70_shflsync_bfly_p) ;  /* 0x000002c000007944 */ /* 0x002fea0003c00000 */
[----:B------:R-:W-:Y:S01]  /*12310*/  MOV R7, R0 ;  /* 0x0000000000077202 */ /* 0x000fe20000000f00 */
[----:B------:R-:W-:Y:S05]  /*12320*/  BRA `(.L_x_3146) ;  /* 0xffffaeb000007947 */ /* 0x000fea000383ffff */
.L_x_3109:
[----:B------:R-:W-:Y:S01]  /*12330*/  IMAD.MOV.U32 R100, RZ, RZ, R7 ;  /* 0x000000ffff647224 */ /* 0x000fe200078e0007 */
[----:B------:R-:W-:Y:S02]  /*12340*/  MOV R0, 0x1 ;  /* 0x0000000100007802 */ /* 0x000fe40000000f00 */
[----:B------:R-:W-:Y:S02]  /*12350*/  MOV R2, 0x12370 ;  /* 0x0001237000027802 */ /* 0x000fe40000000f00 */
[----:B-12---:R-:W-:Y:S05]  /*12360*/  CALL.REL.NOINC `($__internal_44_$__cuda_sm70_shflsync_bfly_p) ;  /* 0x0000026000007944 */ /* 0x006fea0003c00000 */
[----:B------:R-:W-:Y:S01]  /*12370*/  FADD.FTZ R7, R7, R0 ;  /* 0x0000000007077221 */ /* 0x000fe20000010000 */
[----:B------:R-:W-:Y:S02]  /*12380*/  MOV R100, R222 ;  /* 0x000000de00647202 */ /* 0x000fe40000000f00 */
[----:B------:R-:W-:Y:S02]  /*12390*/  MOV R0, 0x2 ;  /* 0x0000000200007802 */ /* 0x000fe40000000f00 */
[----:B------:R-:W-:Y:S02]  /*123a0*/  MOV R2, 0x123c0 ;  /* 0x000123c000027802 */ /* 0x000fe40000000f00 */
[----:B------:R-:W-:Y:S05]  /*123b0*/  CALL.REL.NOINC `($__internal_44_$__cuda_sm70_shflsync_bfly_p) ;  /* 0x0000021000007944 */ /* 0x000fea0003c00000 */
[----:B------:R-:W-:Y:S01]  /*123c0*/  FADD.FTZ R6, R222, R0 ;  /* 0x00000000de067221 */ /* 0x000fe20000010000 */
[----:B------:R-:W-:-:S02]  /*123d0*/  MOV R0, 0x1 ;  /* 0x0000000100007802 */ /* 0x000fc40000000f00 */
[----:B------:R-:W-:Y:S02]  /*123e0*/  MOV R2, 0x12410 ;  /* 0x0001241000027802 */ /* 0x000fe40000000f00 */
[----:B------:R-:W-:Y:S02]  /*123f0*/  MOV R100, R6 ;  /* 0x0000000600647202 */ /* 0x000fe40000000f00 */
[----:B------:R-:W-:Y:S05]  /*12400*/  CALL.REL.NOINC `($__internal_44_$__cuda_sm70_shflsync_bfly_p) ;  /* 0x000001c000007944 */ /* 0x000fea0003c00000 */
[----:B------:R-:W-:Y:S01]  /*12410*/  FADD.FTZ R6, R6, R0 ;  /* 0x0000000006067221 */ /* 0x000fe20000010000 */
[----:B------:R-:W-:Y:S02]  /*12420*/  MOV R100, R250 ;  /* 0x000000fa00647202 */ /* 0x000fe40000000f00 */
[----:B------:R-:W-:Y:S02]  /*12430*/  MOV R0, 0x2 ;  /* 0x0000000200007802 */ /* 0x000fe40000000f00 */
[----:B------:R-:W-:Y:S02]  /*12440*/  MOV R2, 0x12460 ;  /* 0x0001246000027802 */ /* 0x000fe40000000f00 */
[----:B------:R-:W-:Y:S05]  /*12450*/  CALL.REL.NOINC `($__internal_44_$__cuda_sm70_shflsync_bfly_p) ;  /* 0x0000017000007944 */ /* 0x000fea0003c00000 */
[----:B------:R-:W-:Y:S01]  /*12460*/  FADD.FTZ R5, R250, R0 ;  /* 0x00000000fa057221 */ /* 0x000fe20000010000 */
[----:B------:R-:W-:Y:S02]  /*12470*/  MOV R0, 0x1 ;  /* 0x0000000100007802 */ /* 0x000fe40000000f00 */
[----:B------:R-:W-:-:S02]  /*12480*/  MOV R2, 0x124b0 ;  /* 0x000124b000027802 */ /* 0x000fc40000000f00 */
        /* <DEDUP_REMOVED lines=9> */
[----:B------:R-:W-:Y:S02]  /*12520*/  MOV R2, 0x12550 ;  /* 0x0001255000027802 */ /* 0x000fe40000000f00 */
[----:B------:R-:W-:-:S02]  /*12530*/  MOV R100, R251 ;  /* 0x000000fb00647202 */ /* 0x000fc40000000f00 */
[----:B------:R-:W-:Y:S05]  /*12540*/  CALL.REL.NOINC `($__internal_44_$__cuda_sm70_shflsync_bfly_p) ;  /* 0x0000008000007944 */ /* 0x000fea0003c00000 */
[----:B------:R-:W-:Y:S01]  /*12550*/  MOV R4, R0 ;  /* 0x0000000000047202 */ /* 0x000fe20000000f00 */
[----:B------:R-:W-:Y:S05]  /*12560*/  BRA `(.L_x_3147) ;  /* 0xffffad6000007947 */ /* 0x000fea000383ffff */
.L_x_3123:
[----:B-1----:R-:W-:Y:S01]  /*12570*/  IMAD.MOV.U32 R0, RZ, RZ, R24 ;  /* 0x000000ffff007224 */ /* 0x002fe200078e0018 */
[----:B------:R-:W-:Y:S01]  /*12580*/  MOV R223, RZ ;  /* 0x000000ff00df7202 */ /* 0x000fe20000000f00 */
[----:B------:R-:W-:Y:S01]  /*12590*/  IMAD.MOV.U32 R3, RZ, RZ, 0x1f ;  /* 0x0000001fff037424 */ /* 0x000fe200078e00ff */
[----:B---3--:R-:W-:-:S02]  /*125a0*/  MOV R2, 0x125c0 ;  /* 0x000125c000027802 */ /* 0x008fc40000000f00 */
[----:B----45:R-:W-:Y:S05]  /*125b0*/  CALL.REL.NOINC `($__internal_45_$__cuda_sm70_shflsync_idx_p) ;  /* 0x0000007000007944 */ /* 0x030fea0003c00000 */
[----:B------:R-:W-:Y:S05]  /*125c0*/  BRA `(.L_x_3148) ;  /* 0xffffd03000007947 */ /* 0x000fea000383ffff */
        .weak           $__internal_44_$__cuda_sm70_shflsync_bfly_p
        .type           $__internal_44_$__cuda_sm70_shflsync_bfly_p,@function
        .size           $__internal_44_$__cuda_sm70_shflsync_bfly_p,($__internal_45_$__cuda_sm70_shflsync_idx_p - $__internal_44_$__cuda_sm70_shflsync_bfly_p)
$__internal_44_$__cuda_sm70_shflsync_bfly_p:
[----:B------:R-:W-:Y:S02]  /*125d0*/  MOV R176, 0xffffffff ;  /* 0xffffffff00b07802 */ /* 0x000fe40000000f00 */
[----:B------:R-:W-:-:S02]  /*125e0*/  MOV R3, 0x1f ;  /* 0x0000001f00037802 */ /* 0x000fc40000000f00 */
[----:B------:R-:W-:Y:S04]  /*125f0*/  WARPSYNC R176 ;  /* 0x000000b000007348 */ /* 0x000fe80003800000 */
[----:B------:R1:W2:Y:S02]  /*12600*/  SHFL.BFLY PT, R0, R100, R0, R3 ;  /* 0x0c00000064007389 */ /* 0x0002a400000e0003 */
[----:B-1----:R-:W-:-:S04]  /*12610*/  MOV R3, 0x0 ;  /* 0x0000000000037802 */ /* 0x002fc80000000f00 */
[----:B--2---:R-:W-:Y:S05]  /*12620*/  RET.REL.NODEC R2 `(_ZN7cutlass13device_kernelIN5flash19enable_sm80_to_sm89INS1_16FlashAttnFwdSm80INS1_25CollectiveMainloopFwdSm80ILi4ELi1ELb0EN4cute5tupleIJNS5_1CILi128EEENS7_ILi64EEENS7_ILi96EEEEEELi96ENS_10bfloat16_tEfNS_4arch4Sm80ELb1ELb0ELb0ELb0ELb1ELb0ELb1ELb1EEENS1_21CollectiveEpilogueFwdINS6_IJS8_SA_S9_EEENS6_IJNS7_ILi1EEESI_SI_EEESC_SE_Li128ELb0ELb1ELb1ELb0EEENS1_30DynamicPersistentTileSchedulerILi128ELi128ELb1ELb1ELb0EEEEEEEEEvNT_6ParamsE) ;  /* 0xfffed9d002007950 */ /* 0x004fea0003c3ffff */
        .weak           $__internal_45_$__cuda_sm70_shflsync_idx_p
        .type           $__internal_45_$__cuda_sm70_shflsync_idx_p,@function
        .size           $__internal_45_$__cuda_sm70_shflsync_idx_p,(.L_x_3687 - $__internal_45_$__cuda_sm70_shflsync_idx_p)
$__internal_45_$__cuda_sm70_shflsync_idx_p:
[----:B------:R-:W-:-:S04]  /*12630*/  MOV R225, 0xffffffff ;  /* 0xffffffff00e17802 */ /* 0x000fc80000000f00 */
[----:B------:R-:W-:Y:S04]  /*12640*/  WARPSYNC R225 ;  /* 0x000000e100007348 */ /* 0x000fe80003800000 */
[----:B------:R1:W2:Y:S02]  /*12650*/  SHFL.IDX PT, R0, R0, R223, R3 ;  /* 0x000000df00007389 */ /* 0x0002a400000e0003 */
[----:B-1----:R-:W-:-:S04]  /*12660*/  MOV R3, 0x0 ;  /* 0x0000000000037802 */ /* 0x002fc80000000f00 */
[----:B--2---:R-:W-:Y:S05]  /*12670*/  RET.REL.NODEC R2 `(_ZN7cutlass13device_kernelIN5flash19enable_sm80_to_sm89INS1_16FlashAttnFwdSm80INS1_25CollectiveMainloopFwdSm80ILi4ELi1ELb0EN4cute5tupleIJNS5_1CILi128EEENS7_ILi64EEENS7_ILi96EEEEEELi96ENS_10bfloat16_tEfNS_4arch4Sm80ELb1ELb0ELb0ELb0ELb1ELb0ELb1ELb1EEENS1_21CollectiveEpilogueFwdINS6_IJS8_SA_S9_EEENS6_IJNS7_ILi1EEESI_SI_EEESC_SE_Li128ELb0ELb1ELb1ELb0EEENS1_30DynamicPersistentTileSchedulerILi128ELi128ELb1ELb1ELb0EEEEEEEEEvNT_6ParamsE) ;  /* 0xfffed98002007950 */ /* 0x004fea0003c3ffff */
.L_x_3149:
        /* <DEDUP_REMOVED lines=16> */
.L_x_3687:


//--------------------- .text._ZN7cutlass13device_kernelIN5flash19enable_sm80_to_sm89INS1_16FlashAttnFwdSm80INS1_25CollectiveMainloopFwdSm80ILi4ELi1ELb0EN4cute5tupleIJNS5_1CILi128EEENS7_ILi48EEENS7_ILi96EEEEEELi96ENS_10bfloat16_tEfNS_4arch4Sm80ELb1ELb0ELb0ELb1ELb1ELb0ELb1ELb1EEENS1_21CollectiveEpilogueFwdINS6_IJS8_SA_S9_EEENS6_IJNS7_ILi1EEESI_SI_EEESC_SE_Li128ELb1ELb1ELb1ELb0EEENS1_36VarlenDynamicPersistentTileSchedulerILi128ELi48ELi128ELi128ELb1ELb1ELb0ELb1ELb1ELb1EEEEEEEEEvNT_6ParamsE --------------------------
	.section	.text._ZN7cutlass13device_kernelIN5flash19enable_sm80_to_sm89INS1_16FlashAttnFwdSm80INS1_25CollectiveMainloopFwdSm80ILi4ELi1ELb0EN4cute5tupleIJNS5_1CILi128EEENS7_ILi48EEENS7_ILi96EEEEEELi96ENS_10bfloat16_tEfNS_4arch4Sm80ELb1ELb0ELb0ELb1ELb1ELb0ELb1ELb1EEENS1_21CollectiveEpilogueFwdINS6_IJS8_SA_S9_EEENS6_IJNS7_ILi1EEESI_SI_EEESC_SE_Li128ELb1ELb1ELb1ELb0EEENS1_36VarlenDynamicPersistentTileSchedulerILi128ELi48ELi128ELi128ELb1ELb1ELb0ELb1ELb1ELb1EEEEEEEEEvNT_6ParamsE,"ax",@progbits
	.sectioninfo	@"SHI_REGISTERS=255"
	.align	128
.text._ZN7cutlass13device_kernelIN5flash19enable_sm80_to_sm89INS1_16FlashAttnFwdSm80INS1_25CollectiveMainloopFwdSm80ILi4ELi1ELb0EN4cute5tupleIJNS5_1CILi128EEENS7_ILi48EEENS7_ILi96EEEEEELi96ENS_10bfloat16_tEfNS_4arch4Sm80ELb1ELb0ELb0ELb1ELb1ELb0ELb1ELb1EEENS1_21CollectiveEpilogueFwdINS6_IJS8_SA_S9_EEENS6_IJNS7_ILi1EEESI_SI_EEESC_SE_Li128ELb1ELb1ELb1ELb0EEENS1_36VarlenDynamicPersistentTileSchedulerILi128ELi48ELi128ELi128ELb1ELb1ELb0ELb1ELb1ELb1EEEEEEEEEvNT_6ParamsE:
        .type           _ZN7cutlass13device_kernelIN5flash19enable_sm80_to_sm89INS1_16FlashAttnFwdSm80INS1_25CollectiveMainloopFwdSm80ILi4ELi1ELb0EN4cute5tupleIJNS5_1CILi128EEENS7_ILi48EEENS7_ILi96EEEEEELi96ENS_10bfloat16_tEfNS_4arch4Sm80ELb1ELb0ELb0ELb1ELb1ELb0ELb1ELb1EEENS1_21CollectiveEpilogueFwdINS6_IJS8_SA_S9_EEENS6_IJNS7_ILi1EEESI_SI_EEESC_SE_Li128ELb1ELb1ELb1ELb0EEENS1_36VarlenDynamicPersistentTileSchedulerILi128ELi48ELi128ELi128ELb1ELb1ELb0ELb1ELb1ELb1EEEEEEEEEvNT_6ParamsE,@function
        .size           _ZN7cutlass13device_kernelIN5flash19enable_sm80_to_sm89INS1_16FlashAttnFwdSm80INS1_25CollectiveMainloopFwdSm80ILi4ELi1ELb0EN4cute5tupleIJNS5_1CILi128EEENS7_ILi48EEENS7_ILi96EEEEEELi96ENS_10bfloat16_tEfNS_4arch4Sm80ELb1ELb0ELb0ELb1ELb1ELb0ELb1ELb1EEENS1_21CollectiveEpilogueFwdINS6_IJS8_SA_S9_EEENS6_IJNS7_ILi1EEESI_SI_EEESC_SE_Li128ELb1ELb1ELb1ELb0EEENS1_36VarlenDynamicPersistentTileSchedulerILi128ELi48ELi128ELi128ELb1ELb1ELb0ELb1ELb1ELb1EEEEEEEEEvNT_6ParamsE,(.L_x_3690 - _ZN7cutlass13device_kernelIN5flash19enable_sm80_to_sm89INS1_16FlashAttnFwdSm80INS1_25CollectiveMainloopFwdSm80ILi4ELi1ELb0EN4cute5tupleIJNS5_1CILi128EEENS7_ILi48EEENS7_ILi96EEEEEELi96ENS_10bfloat16_tEfNS_4arch4Sm80ELb1ELb0ELb0ELb1ELb1ELb0ELb1ELb1EEENS1_21CollectiveEpilogueFwdINS6_IJS8_SA_S9_EEENS6_IJNS7_ILi1EEESI_SI_EEESC_SE_Li128ELb1ELb1ELb1ELb0EEENS1_36VarlenDynamicPersistentTileSchedulerILi128ELi48ELi128ELi128ELb1ELb1ELb0ELb1ELb1ELb1EEEEEEEEEvNT_6ParamsE)
        .other          _ZN7cutlass13device_kernelIN5flash19enable_sm80_to_sm89INS1_16FlashAttnFwdSm80INS1_25CollectiveMainloopFwdSm80ILi4ELi1ELb0EN4cute5tupleIJNS5_1CILi128EEENS7_ILi48EEENS7_ILi96EEEEEELi96ENS_10bfloat16_tEfNS_4arch4Sm80ELb1ELb0ELb0ELb1ELb1ELb0ELb1ELb1EEENS1_21CollectiveEpilogueFwdINS6_IJS8_SA_S9_EEENS6_IJNS7_ILi1EEESI_SI_EEESC_SE_Li128ELb1ELb1ELb1ELb0EEENS1_36VarlenDynamicPersistentTileSchedulerILi128ELi48ELi128ELi128ELb1ELb1ELb0ELb1ELb1ELb1EEEEEEEEEvNT_6ParamsE,@"STO_CUDA_ENTRY STV_DEFAULT"
_ZN7cutlass13device_kernelIN5flash19enable_sm80_to_sm89INS1_16FlashAttnFwdSm80INS1_25CollectiveMainloopFwdSm80ILi4ELi1ELb0EN4cute5tupleIJNS5_1CILi128EEENS7_ILi48EEENS7_ILi96EEEEEELi96ENS_10bfloat16_tEfNS_4arch4Sm80ELb1ELb0ELb0ELb1ELb1ELb0ELb1ELb1EEENS1_21CollectiveEpilogueFwdINS6_IJS8_SA_S9_EEENS6_IJNS7_ILi1EEESI_SI_EEESC_SE_Li128ELb1ELb1ELb1ELb0EEENS1_36VarlenDynamicPersistentTileSchedulerILi128ELi48ELi128ELi128ELb1ELb1ELb0ELb1ELb1ELb1EEEEEEEEEvNT_6ParamsE:
        /* <DEDUP_REMOVED lines=13> */
[----:B------:R-:W-:-:S03]  /*00d0*/  CS2R R8, SRZ ;  /* 0x0000000000087805 */ /* 0x000fc6000001ff00 */
        /* <DEDUP_REMOVED lines=10> */
[C---:B------:R-:W-:Y:S01]  /*0180*/  ISETP.GE.U32.AND P4, PT, R12.reuse, 0x2, PT ;  /* 0x000000020c00780c */ /* 0x040fe20003f86070 */
[----:B------:R-:W-:Y:S01]  /*0190*/  IMAD.MOV.U32 R7, RZ, RZ, RZ ;  /* 0x000000ffff077224 */ /* 0x000fe200078e00ff */
        /* <DEDUP_REMOVED lines=26> */
.L_x_3155:
        /* <DEDUP_REMOVED lines=11> */
[----:B------:R-:W3:Y:S04]  /*03f0*/  @!P0 LDG.E R9, [R4.64] ;  /* 0x0000000604098981 */ /* 0x000ee8000c1e1900 */
[----:B------:R-:W3:Y:S02]  /*0400*/  @!P0 LDG.E R8, [R2.64] ;  /* 0x0000000602088981 */ /* 0x000ee4000c1e1900 */
[----:B---3--:R-:W-:Y:S01]  /*0410*/  IMAD R5, R9, R8, RZ ;  /* 0x0000000809057224 */ /* 0x008fe200078e02ff */
[----:B------:R-:W-:Y:S05]  /*0420*/  BRA.DIV ~URZ, `(.L_x_3153) ;  /* 0x00010e527f007947 */ /* 0x000fea000b800000 */
[----:B------:R1:W3:Y:S02]  /*0430*/  SHFL.UP PT, R0, R5, 0x1, RZ ;  /* 0x0420000005007989 */ /* 0x0002e400000e00ff */
.L_x_3292:
        /* <DEDUP_REMOVED lines=16> */
.L_x_3293:
[----:B---3--:R-:W-:-:S05]  /*0540*/  IMAD R0, R0, c[0x0][0x538], RZ ;  /* 0x00014e0000007a24 */ /* 0x008fca00078e02ff */
[----:B------:R-:W-:-:S04]  /*0550*/  IADD3 R6, R0, R6, RZ ;  /* 0x0000000600067210 */ /* 0x000fc80007ffe0ff */
[----:B------:R-:W-:-:S13]  /*0560*/  ISETP.GT.AND P0, PT, R6, UR4, PT ;  /* 0x0000000406007c0c */ /* 0x000fda000bf04270 */
[----:B-12---:R-:W-:Y:S05]  /*0570*/  @!P0 BRA `(.L_x_3155) ;  /* 0xfffffdc000008947 */ /* 0x006fea000383ffff */
.L_x_3151:
[----:B------:R-:W-:-:S05]  /*0580*/  IADD3 R10, -R0, R6, RZ ;  /* 0x00000006000a7210 */ /* 0x000fca0007ffe1ff */
[----:B------:R-:W-:-:S05]  /*0590*/  IMAD R0, R4, c[0x0][0x538], R10 ;  /* 0x00014e0004007a24 */ /* 0x000fca00078e020a */
[----:B------:R-:W-:Y:S01]  /*05a0*/  ISETP.GT.AND P0, PT, R0, UR4, PT ;  /* 0x0000000400007c0c */ /* 0x000fe2000bf04270 */
[----:B------:R-:W-:-:S12]  /*05b0*/  BRA.DIV ~URZ, `(.L_x_3156) ;  /* 0x00010ee27f007947 */ /* 0x000fd8000b800000 */
[----:B------:R-:W-:-:S04]  /*05c0*/  VOTE.ANY R6, PT, !P0 ;  /* 0x0000000000067806 */ /* 0x000fc800040e0100 */
.L_x_3294:
[----:B------:R-:W1:Y:S02]  /*05d0*/  POPC R0, R6 ;  /* 0x0000000600007309 */ /* 0x000e640000000000 */
[----:B-12---:R-:W-:Y:S01]  /*05e0*/  IADD3 R247, R0, R7, RZ ;  /* 0x0000000700f77210 */ /* 0x006fe20007ffe0ff */
[----:B------:R-:W-:Y:S05]  /*05f0*/  BRA.DIV ~URZ, `(.L_x_3157) ;  /* 0x00010ef27f007947 */ /* 0x000fea000b800000 */
[----:B------:R1:W2:Y:S01]  /*0600*/  SHFL.IDX PT, R245, R9, R0, 0x1f ;  /* 0x00001f0009f57589 */ /* 0x0002a200000e0000 */
[----:B------:R-:W-:-:S03]  /*0610*/  MOV R5, RZ ;  /* 0x000000ff00057202 */ /* 0x000fc60000000f00 */
[----:B------:R1:W3:Y:S04]  /*0620*/  SHFL.IDX PT, R9, R8, R0, 0x1f ;  /* 0x00001f0008097589 */ /* 0x0002e800000e0000 */
.L_x_3295:
[----:B------:R-:W-:Y:S01]  /*0630*/  ISETP.NE.AND P0, PT, R6, RZ, PT ;  /* 0x000000ff0600720c */ /* 0x000fe20003f05270 */
[----:B------:R-:W-:-:S12]  /*0640*/  BSSY B0, `(.L_x_3158) ;  /* 0x0000005000007945 */ /* 0x000fd80003800000 */
[----:B------:R-:W-:Y:S05]  /*0650*/  @!P0 BRA `(.L_x_3159) ;  /* 0x0000003000008947 */ /* 0x000fea0003800000 */
[----:B-1----:R-:W-:Y:S01]  /*0660*/  IADD3 R0, R0, -0x1, RZ ;  /* 0xffffffff00007810 */ /* 0x002fe20007ffe0ff */
[----:B------:R-:W-:Y:S05]  /*0670*/  BRA.DIV ~URZ, `(.L_x_3160) ;  /* 0x00010f527f007947 */ /* 0x000fea000b800000 */
[----:B------:R1:W4:Y:S02]  /*0680*/  SHFL.IDX PT, R5, R4, R0, 0x1f ;  /* 0x00001f0004057589 */ /* 0x00032400000e0000 */
.L_x_3159:
[----:B------:R-:W-:Y:S05]  /*0690*/  BSYNC B0 ;  /* 0x0000000000007941 */ /* 0x000fea0003800000 */
.L_x_3158:
[----:B---3--:R-:W-:Y:S01]  /*06a0*/  ISETP.NE.AND P0, PT, R9, 0x1, PT ;  /* 0x000000010900780c */ /* 0x008fe20003f05270 */
[----:B----4-:R-:W-:Y:S01]  /*06b0*/  IMAD R244, R5, c[0x0][0x538], R10 ;  /* 0x00014e0005f47a24 */ /* 0x010fe200078e020a */
[----:B------:R-:W-:Y:S04]  /*06c0*/  BSSY B0, `(.L_x_3161) ;  /* 0x0000085000007945 */ /* 0x000fe80003800000 */
[----:B------:R-:W-:-:S07]  /*06d0*/  IADD3 R11, -R244, UR4, RZ ;  /* 0x00000004f40b7c10 */ /* 0x000fce000fffe1ff */
[----:B------:R-:W-:Y:S05]  /*06e0*/  @!P0 BRA `(.L_x_3162) ;  /* 0x000003e000008947 */ /* 0x000fea0003800000 */
[-C--:B-12---:R-:W-:Y:S02]  /*06f0*/  IABS R0, R245.reuse ;  /* 0x000000f500007213 */ /* 0x086fe40000000000 */
        /* <DEDUP_REMOVED lines=59> */
[----:B------:R-:W-:Y:S01]  /*0ab0*/  IMAD R246, R3, 0x10000, R2 ;  /* 0x0001000003f67824 */ /* 0x000fe200078e0202 */
[----:B------:R-:W-:Y:S05]  /*0ac0*/  BRA `(.L_x_3163) ;  /* 0x0000044000007947 */ /* 0x000fea0003800000 */
.L_x_3162:
[----:B------:R-:W-:-:S04]  /*0ad0*/  IMAD.MOV.U32 R2, RZ, RZ, 0x4 ;  /* 0x00000004ff027424 */ /* 0x000fc800078e00ff */
[----:B------:R-:W-:-:S05]  /*0ae0*/  IMAD.WIDE R2, R247, R2, c[0x0][0x590] ;  /* 0x00016400f7027625 */ /* 0x000fca00078e0202 */
[----:B------:R-:W3:Y:S02]  /*0af0*/  LDG.E R7, [R2.64] ;  /* 0x0000000602077981 */ /* 0x000ee4000c1e1900 */
[----:B-123--:R-:W-:-:S05]  /*0b00*/  IMAD R9, R7, R245, RZ ;  /* 0x000000f507097224 */ /* 0x00efca00078e02ff */
        /* <DEDUP_REMOVED lines=63> */
[----:B------:R-:W-:Y:S02]  /*0f00*/  IMAD R246, R0, R2, R3 ;  /* 0x0000000200f67224 */ /* 0x000fe400078e0203 */
.L_x_3163:
[----:B------:R-:W-:Y:S05]  /*0f10*/  BSYNC B0 ;  /* 0x0000000000007941 */ /* 0x000fea0003800000 */
.L_x_3161:
[----:B------:R-:W-:-:S04]  /*0f20*/  LOP3.LUT R0, RZ, R0, RZ, 0x33, !PT ;  /* 0x00000000ff007212 */ /* 0x000fc800078e33ff */
[----:B------:R-:W-:Y:S01]  /*0f30*/  IADD3 R245, R0, R245, RZ ;  /* 0x000000f500f57210 */ /* 0x000fe20007ffe0ff */
[----:B------:R-:W-:Y:S05]  /*0f40*/  BRA `(.L_x_3164) ;  /* 0x0000004000007947 */ /* 0x000fea0003800000 */
.L_x_3152:
[----:B--2---:R-:W-:Y:S01]  /*0f50*/  IMAD.MOV.U32 R245, RZ, RZ, RZ ;  /* 0x000000fffff57224 */ /* 0x004fe200078e00ff */
[----:B------:R-:W-:Y:S01]  /*0f60*/  MOV R246, RZ ;  /* 0x000000ff00f67202 */ /* 0x000fe20000000f00 */
[----:B------:R-:W-:Y:S01]  /*0f70*/  IMAD.U32 R244, RZ, RZ, UR4 ;  /* 0x00000004fff47e24 */ /* 0x000fe2000f8e00ff */
[----:B------:R-:W-:Y:S02]  /*0f80*/  MOV R247, c[0x0][0x53c] ;  /* 0x00014f0000f77a02 */ /* 0x000fe40000000f00 */
.L_x_3164:
[----:B------:R-:W-:Y:S01]  /*0f90*/  ISETP.NE.AND P0, PT, R12, RZ, PT ;  /* 0x000000ff0c00720c */ /* 0x000fe20003f05270 */
[----:B------:R-:W-:-:S12]  /*0fa0*/  WARPSYNC 0xffffffff ;  /* 0xffffffff00007948 */ /* 0x000fd80003800000 */
[----:B------:R1:W-:Y:S04]  /*0fb0*/  @!P0 STS.128 [0xc080], R244 ;  /* 0x00c080f4ff008388 */ /* 0x0003e80000000c00 */
[----:B------:R-:W-:Y:S06]  /*0fc0*/  BAR.ARV 0x5, 0x80 ;  /* 0x0142000000007b1d */ /* 0x000fec0000002000 */
.L_x_3150:
        /* <DEDUP_REMOVED lines=100> */
[----:B------:R-:W-:Y:S01]  /*1610*/  IMAD.IADD R248, R17, 0x1, R248 ;  /* 0x0000000111f87824 */ /* 0x000fe200078e02f8 */
        /* <DEDUP_REMOVED lines=9> */
[----:B------:R-:W-:-:S02]  /*16b0*/  IADD3 R251, R250, 0x70, RZ ;  /* 0x00000070fafb7810 */ /* 0x000fc40007ffe0ff */
        /* <DEDUP_REMOVED lines=10> */
[----:B------:R-:W-:Y:S01]  /*1760*/  SHF.R.S32.HI R4, RZ, 0x1f, R226 ;  /* 0x0000001fff047819 */ /* 0x000fe200000114e2 */
[----:B------:R-:W-:Y:S01]  /*1770*/  IMAD.IADD R3, R3, 0x1, R7 ;  /* 0x0000000103037824 */ /* 0x000fe200078e0207 */
[----:B------:R-:W-:-:S02]  /*1780*/  SHF.R.S32.HI R7, RZ, 0x1f, R202 ;  /* 0x0000001fff077819 */ /* 0x000fc400000114ca */
[C---:B------:R-:W-:Y:S02]  /*1790*/  IADD3 R9, R243.reuse, 0x40, RZ ;  /* 0x00000040f3097810 */ /* 0x040fe40007ffe0ff */
[C---:B------:R-:W-:Y:S02]  /*17a0*/  IADD3 R7, R243.reuse, 0x50, RZ ;  /* 0x00000050f3077810 */ /* 0x040fe40007ffe0ff */
[----:B------:R-:W-:Y:S02]  /*17b0*/  SHF.R.S32.HI R0, RZ, 0x1f, R9 ;  /* 0x0000001fff007819 */ /* 0x000fe40000011409 */
[----:B------:R-:W-:Y:S01]  /*17c0*/  SHF.R.S32.HI R0, RZ, 0x1f, R7 ;  /* 0x0000001fff007819 */ /* 0x000fe20000011407 */
[----:B------:R-:W-:Y:S01]  /*17d0*/  IMAD.IADD R0, R250, 0x1, R5 ;  /* 0x00000001fa007824 */ /* 0x000fe200078e0205 */
[----:B------:R-:W-:Y:S02]  /*17e0*/  IADD3 R15, R243, 0x10, RZ ;  /* 0x00000010f30f7810 */ /* 0x000fe40007ffe0ff */
[----:B------:R-:W-:-:S02]  /*17f0*/  SHF.R.S32.HI R4, RZ, 0x1f, R243 ;  /* 0x0000001fff047819 */ /* 0x000fc400000114f3 */
[----:B------:R1:W-:Y:S01]  /*1800*/  STL [R1+0x4], R0 ;  /* 0x0000040001007387 */ /* 0x0003e20000100800 */
[C---:B------:R-:W-:Y:S02]  /*1810*/  IADD3 R12, R243.reuse, 0x28, RZ ;  /* 0x00000028f30c7810 */ /* 0x040fe40007ffe0ff */
[----:B------:R-:W-:Y:S02]  /*1820*/  IADD3 R10, R243, 0x38, RZ ;  /* 0x00000038f30a7810 */ /* 0x000fe40007ffe0ff */
[----:B------:R-:W-:Y:S02]  /*1830*/  SEL R4, R6, 0xffffffe0, !P3 ;  /* 0xffffffe006047807 */ /* 0x000fe40005800000 */
[----:B------:R-:W-:Y:S02]  /*1840*/  IADD3 R189, R184, 0x20, RZ ;  /* 0x00000020b8bd7810 */ /* 0x000fe40007ffe0ff */
[----:B------:R-:W-:Y:S02]  /*1850*/  LEA R187, R2, 0x6080, 0x1 ;  /* 0x0000608002bb7811 */ /* 0x000fe400078e08ff */
[----:B------:R-:W-:-:S02]  /*1860*/  LEA R185, R3, 0x1880, 0x1 ;  /* 0x0000188003b97811 */ /* 0x000fc400078e08ff */
[----:B------:R-:W-:Y:S01]  /*1870*/  IADD3 R16, R243, 0x8, RZ ;  /* 0x00000008f3107810 */ /* 0x000fe20007ffe0ff */
[----:B------:R-:W-:Y:S01]  /*1880*/  IMAD.IADD R188, R187, 0x1, R4 ;  /* 0x00000001bbbc7824 */ /* 0x000fe200078e0204 */
[C---:B------:R-:W-:Y:S01]  /*1890*/  IADD3 R14, R243.reuse, 0x18, RZ ;  /* 0x00000018f30e7810 */ /* 0x040fe20007ffe0ff */
[----:B------:R-:W-:Y:S01]  /*18a0*/  IMAD.IADD R186, R4, 0x1, R185 ;  /* 0x0000000104ba7824 */ /* 0x000fe200078e02b9 */
[C---:B------:R-:W-:Y:S02]  /*18b0*/  IADD3 R13, R243.reuse, 0x20, RZ ;  /* 0x00000020f30d7810 */ /* 0x040fe40007ffe0ff */
[C---:B------:R-:W-:Y:S02]  /*18c0*/  IADD3 R11, R243.reuse, 0x30, RZ ;  /* 0x00000030f30b7810 */ /* 0x040fe40007ffe0ff */
[C---:B------:R-:W-:Y:S02]  /*18d0*/  IADD3 R8, R243.reuse, 0x48, RZ ;  /* 0x00000048f3087810 */ /* 0x040fe40007ffe0ff */
[----:B------:R-:W-:Y:S01]  /*18e0*/  IADD3 R252, R243, 0x58, RZ ;  /* 0x00000058f3fc7810 */ /* 0x000fe20007ffe0ff */
[----:B-1----:R-:W-:Y:S01]  /*18f0*/  IMAD.IADD R0, R5, 0x1, R251 ;  /* 0x0000000105007824 */ /* 0x002fe200078e02fb */
[----:B------:R-:W-:-:S02]  /*1900*/  @P2 IADD3 R189, R184, -0x20, RZ ;  /* 0xffffffe0b8bd2810 */ /* 0x000fc40007ffe0ff */
[----:B------:R-:W-:Y:S02]  /*1910*/  SHF.R.S32.HI R6, RZ, 0x1f, R15 ;  /* 0x0000001fff067819 */ /* 0x000fe4000001140f */
[----:B------:R1:W-:Y:S01]  /*1920*/  STL [R1], R0 ;  /* 0x0000000001007387 */ /* 0x0003e20000100800 */
        /* <DEDUP_REMOVED lines=8> */
[C---:B------:R-:W-:Y:S02]  /*19b0*/  IADD3 R197, R189.reuse, 0x400, RZ ;  /* 0x00000400bdc57810 */ /* 0x040fe40007ffe0ff */
[C---:B------:R-:W-:Y:S02]  /*19c0*/  IADD3 R196, R189.reuse, 0x800, RZ ;  /* 0x00000800bdc47810 */ /* 0x040fe40007ffe0ff */
[----:B------:R-:W-:-:S02]  /*19d0*/  IADD3 R195, R189, 0xc00, RZ ;  /* 0x00000c00bdc37810 */ /* 0x000fc40007ffe0ff */
[C---:B------:R-:W-:Y:S02]  /*19e0*/  IADD3 R194, R189.reuse, 0x1000, RZ ;  /* 0x00001000bdc27810 */ /* 0x040fe40007ffe0ff */
[C---:B------:R-:W-:Y:S02]  /*19f0*/  IADD3 R193, R189.reuse, 0x1400, RZ ;  /* 0x00001400bdc17810 */ /* 0x040fe40007ffe0ff */
[C---:B------:R-:W-:Y:S02]  /*1a00*/  IADD3 R192, R189.reuse, 0x1800, RZ ;  /* 0x00001800bdc07810 */ /* 0x040fe40007ffe0ff */
[C---:B------:R-:W-:Y:S02]  /*1a10*/  IADD3 R191, R189.reuse, 0x1c00, RZ ;  /* 0x00001c00bdbf7810 */ /* 0x040fe40007ffe0ff */
[----:B-1----:R-:W-:Y:S02]  /*1a20*/  IADD3 R190, R189, 0x2000, RZ ;  /* 0x00002000bdbe7810 */ /* 0x002fe40007ffe0ff */
.L_x_3291:
        /* <DEDUP_REMOVED lines=33> */
.L_x_3165:
[----:B------:R-:W-:-:S04]  /*1c40*/  ISETP.NE.U32.AND P1, PT, RZ, c[0x0][0x368], PT ;  /* 0x0000da00ff007a0c */ /* 0x000fc80003f25070 */
[----:B------:R-:W-:-:S13]  /*1c50*/  ISETP.NE.AND.EX P1, PT, RZ, c[0x0][0x36c], PT, P1 ;  /* 0x0000db00ff007a0c */ /* 0x000fda0003f25310 */
[----:B------:R-:W-:Y:S05]  /*1c60*/  @!P1 BRA `(.L_x_3166) ;  /* 0x0000004000009947 */ /* 0x000fea0003800000 */
[----:B-1----:R-:W-:-:S04]  /*1c70*/  IADD3 R2, P1, R14, c[0x0][0x368], RZ ;  /* 0x0000da000e027a10 */ /* 0x002fc80007f3e0ff */
[----:B------:R-:W-:-:S05]  /*1c80*/  IADD3.X R3, R13, c[0x0][0x36c], RZ, P1, !PT ;  /* 0x0000db000d037a10 */ /* 0x000fca0000ffe4ff */
[----:B------:R1:W5:Y:S01]  /*1c90*/  LDG.E R0, [R2.64] ;  /* 0x0000000602007981 */ /* 0x000362000c1e1900 */
[----:B------:R-:W-:Y:S05]  /*1ca0*/  BRA `(.L_x_3167) ;  /* 0x0000008000007947 */ /* 0x000fea0003800000 */
.L_x_3166:
        /* <DEDUP_REMOVED lines=8> */
.L_x_3167:
[----:B-1----:R-:W-:Y:S01]  /*1d30*/  IMAD.MOV.U32 R2, RZ, RZ, c[0x0][0x2c4] ;  /* 0x0000b100ff027624 */ /* 0x002fe200078e00ff */
[----:B------:R-:W-:Y:S01]  /*1d40*/  BSSY B0, `(.L_x_3168) ;  /* 0x000003b000007945 */ /* 0x000fe20003800000 */
[----:B------:R-:W-:Y:S02]  /*1d50*/  IMAD.SHL.U32 R242, R245, 0x80, RZ ;  /* 0x00000080f5f27824 */ /* 0x000fe400078e00ff */
[----:B-----5:R-:W-:Y:S01]  /*1d60*/  IMAD.IADD R241, R0, 0x1, -R230 ;  /* 0x0000000100f17824 */ /* 0x020fe200078e0ae6 */
[----:B------:R-:W-:-:S02]  /*1d70*/  ISETP.NE.AND P3, PT, R2, 0x1, PT ;  /* 0x000000010200780c */ /* 0x000fc40003f65270 */
[----:B------:R-:W-:-:S05]  /*1d80*/  IADD3 R2, R242, 0x7f, RZ ;  /* 0x0000007ff2027810 */ /* 0x000fca0007ffe0ff */
[----:B------:R-:W-:-:S06]  /*1d90*/  IMAD.MOV.U32 R0, RZ, RZ, R2 ;  /* 0x000000ffff007224 */ /* 0x000fcc00078e0002 */
[----:B------:R-:W-:Y:S01]  /*1da0*/  @P3 IMAD.HI.U32 R3, R2, c[0x0][0x2c8], RZ ;  /* 0x0000b20002033a27 */ /* 0x000fe200078e00ff */
[----:B------:R-:W-:-:S04]  /*1db0*/  IADD3 R2, R241, 0x30, -R240 ;  /* 0x00000030f1027810 */ /* 0x000fc80007ffe8f0 */
        /* <DEDUP_REMOVED lines=9> */
[----:B------:R-:W-:Y:S02]  /*1e50*/  LOP3.LUT R2, R246, 0xff000000, RZ, 0xc0, !PT ;  /* 0xff000000f6027812 */ /* 0x000fe400078ec0ff */
        /* <DEDUP_REMOVED lines=41> */
.L_x_3169:
[----:B------:R-:W-:Y:S05]  /*20f0*/  BSYNC B0 ;  /* 0x0000000000007941 */ /* 0x000fea0003800000 */
.L_x_3168:
        /* <DEDUP_REMOVED lines=101> */
.L_x_3296:
[----:B------:R-:W-:Y:S05]  /*2750*/  BRA.DIV ~URZ, `(.L_x_3172) ;  /* 0x0000ef527f007947 */ /* 0x000fea000b800000 */
[----:B------:R3:W4:Y:S02]  /*2760*/  SHFL.IDX PT, R0, R12, RZ, 0x1c1f ;  /* 0x001c1fff0c007589 */ /* 0x00072400000e0000 */
.L_x_3297:
        /* <DEDUP_REMOVED lines=22> */
.L_x_3174:
[----:B------:R-:W-:Y:S05]  /*28d0*/  BSYNC B0 ;  /* 0x0000000000007941 */ /* 0x000fea0003800000 */
.L_x_3173:
[----:B------:R-:W-:Y:S05]  /*28e0*/  BRA.DIV ~URZ, `(.L_x_3175) ;  /* 0x0000ee327f007947 */ /* 0x000fea000b800000 */
[----:B--2---:R2:W1:Y:S04]  /*28f0*/  SHFL.IDX PT, R4, R5, 0x1, 0x1c1f ;  /* 0x003c1f0005047f89 */ /* 0x00446800000e0000 */
[----:B----4-:R2:W4:Y:S02]  /*2900*/  SHFL.IDX PT, R0, R12, 0x1, 0x1c1f ;  /* 0x003c1f000c007f89 */ /* 0x01052400000e0000 */
.L_x_3298:
        /* <DEDUP_REMOVED lines=21> */
.L_x_3177:
[----:B------:R-:W-:Y:S05]  /*2a60*/  BSYNC B0 ;  /* 0x0000000000007941 */ /* 0x000fea0003800000 */
.L_x_3176:
[----:B------:R-:W-:Y:S05]  /*2a70*/  BRA.DIV ~URZ, `(.L_x_3178) ;  /* 0x0000ed727f007947 */ /* 0x000fea000b800000 */
[----:B-1----:R1:W2:Y:S02]  /*2a80*/  SHFL.IDX PT, R4, R5, 0x2, 0x1c1f ;  /* 0x005c1f0005047f89 */ /* 0x0022a400000e0000 */
.L_x_3299:
[----:B------:R-:W-:Y:S05]  /*2a90*/  BRA.DIV ~URZ, `(.L_x_3179) ;  /* 0x0000edc27f007947 */ /* 0x000fea000b800000 */
[----:B----4-:R4:W1:Y:S02]  /*2aa0*/  SHFL.IDX PT, R0, R12, 0x2, 0x1c1f ;  /* 0x005c1f000c007f89 */ /* 0x01086400000e0000 */
.L_x_3300:
        /* <DEDUP_REMOVED lines=21> */
.L_x_3181:
[----:B------:R-:W-:Y:S05]  /*2c00*/  BSYNC B0 ;  /* 0x0000000000007941 */ /* 0x000fea0003800000 */
.L_x_3180:
[----:B------:R-:W-:Y:S05]  /*2c10*/  BRA.DIV ~URZ, `(.L_x_3182) ;  /* 0x0000ecb27f007947 */ /* 0x000fea000b800000 */
[----:B--2---:R2:W3:Y:S04]  /*2c20*/  SHFL.IDX PT, R4, R5, 0x3, 0x1c1f ;  /* 0x007c1f0005047f89 */ /* 0x0044e800000e0000 */
[----:B-1----:R2:W1:Y:S02]  /*2c30*/  SHFL.IDX PT, R0, R12, 0x3, 0x1c1f ;  /* 0x007c1f000c007f89 */ /* 0x00246400000e0000 */
.L_x_3301:
[----:B--2---:R-:W2:Y:S01]  /*2c40*/  LDL R16, [R1+0x14] ;  /* 0x0000140001107983 */ /* 0x004ea20000100800 */
[----:B------:R-:W-:Y:S01]  /*2c50*/  IADD3 R2, R10, 0x60, RZ ;  /* 0x000000600a027810 */ /* 0x000fe20007ffe0ff */
[----:B-----5:R-:W-:Y:S01]  /*2c60*/  IMAD.WIDE.U32 R234, R14, c[0x0][0x2b0], RZ ;  /* 0x0000ac000eea7a25 */ /* 0x020fe200078e00ff */
[----:B------:R-:W-:-:S02]  /*2c70*/  SHF.R.S32.HI R15, RZ, 0x1f, R202 ;  /* 0x0000001fff0f7819 */ /* 0x000fc400000114ca */
[----:B------:R-:W-:Y:S02]  /*2c80*/  ISETP.GE.AND P2, PT, R2, R11, PT ;  /* 0x0000000b0200720c */ /* 0x000fe40003f46270 */
[----:B------:R-:W-:Y:S02]  /*2c90*/  SHF.R.S32.HI R23, RZ, 0x1f, R225 ;  /* 0x0000001fff177819 */ /* 0x000fe400000114e1 */
[----:B------:R-:W-:-:S09]  /*2ca0*/  SHF.R.S32.HI R27, RZ, 0x1f, R226 ;  /* 0x0000001fff1b7819 */ /* 0x000fd200000114e2 */
[CC--:B-1----:R-:W-:Y:S02]  /*2cb0*/  @!P2 LEA R8, P0, R202.reuse, R0.reuse, 0x1 ;  /* 0x00000000ca08a211 */ /* 0x0c2fe400078008ff */
[C---:B------:R-:W-:Y:S02]  /*2cc0*/  @!P2 LEA R6, P1, R225.reuse, R0, 0x1 ;  /* 0x00000000e106a211 */ /* 0x040fe400078208ff */
        /* <DEDUP_REMOVED lines=52> */
[----:B------:R-:W-:Y:S02]  /*3010*/  IMAD R239, R13, c[0x0][0x214], R237 ;  /* 0x000085000def7a24 */ /* 0x000fe400078e02ed */
[----:B------:R-:W-:Y:S02]  /*3020*/  IMAD.SHL.U32 R26, R226, 0x2, RZ ;  /* 0x00000002e21a7824 */ /* 0x000fe400078e00ff */
[----:B------:R-:W-:Y:S01]  /*3030*/  IMAD.SHL.U32 R22, R225, 0x2, RZ ;  /* 0x00000002e1167824 */ /* 0x000fe200078e00ff */
[----:B--2---:R-:W-:Y:S01]  /*3040*/  SHF.R.S32.HI R9, RZ, 0x1f, R199 ;  /* 0x0000001fff097819 */ /* 0x004fe200000114c7 */
[----:B------:R-:W-:-:S04]  /*3050*/  IMAD.WIDE.U32 R2, R199, c[0x0][0x1f0], R2 ;  /* 0x00007c00c7027a25 */ /* 0x000fc800078e0002 */
[----:B------:R-:W-:-:S04]  /*3060*/  IMAD R0, R9, c[0x0][0x1f0], RZ ;  /* 0x00007c0009007a24 */ /* 0x000fc800078e02ff */
[----:B------:R-:W-:Y:S01]  /*3070*/  IMAD R4, R199, c[0x0][0x1f4], R0 ;  /* 0x00007d00c7047a24 */ /* 0x000fe200078e0200 */
[----:B------:R-:W-:-:S04]  /*3080*/  IADD3 R0, P0, R2, R232, RZ ;  /* 0x000000e802007210 */ /* 0x000fc80007f1e0ff */
[----:B------:R-:W-:Y:S02]  /*3090*/  IADD3.X R2, R231, R3, R4, P0, !PT ;  /* 0x00000003e7027210 */ /* 0x000fe400007fe404 */
[C---:B------:R-:W-:Y:S02]  /*30a0*/  LEA R6, P0, R0.reuse, c[0x0][0x1c8], 0x1 ;  /* 0x0000720000067a11 */ /* 0x040fe400078008ff */
        /* <DEDUP_REMOVED lines=22> */
[----:B------:R-:W-:Y:S01]  /*3210*/  @P6 LEA R4, P4, R226, R0, 0x1 ;  /* 0x00000000e2046211 */ /* 0x000fe200078808ff */
[----:B------:R1:W3:Y:S01]  /*3220*/  SHFL.IDX PT, R9, R12, 0x1, 0x1c1f ;  /* 0x003c1f000c097f89 */ /* 0x0002e200000e0000 */
[----:B------:R-:W-:Y:S01]  /*3230*/  IADD3 R0, P0, R2, R236, RZ ;  /* 0x000000ec02007210 */ /* 0x000fe20007f1e0ff */
[----:B-1----:R-:W-:Y:S01]  /*3240*/  IMAD R12, R199, c[0x0][0x21c], R5 ;  /* 0x00008700c70c7a24 */ /* 0x002fe200078e0205 */
[----:B------:R-:W-:Y:S01]  /*3250*/  @P6 LEA.HI.X R5, R226, R8, R27, 0x1, P4 ;  /* 0x00000008e2056211 */ /* 0x000fe200020f0c1b */
        /* <DEDUP_REMOVED lines=19> */
[----:B------:R-:W-:Y:S02]  /*3390*/  @P1 LEA.HI.X R3, R226, R9, R27, 0x1, P6 ;  /* 0x00000009e2031211 */ /* 0x000fe400030f0c1b */
[----:B------:R-:W-:Y:S02]  /*33a0*/  ISETP.GE.AND P6, PT, R202, c[0x0][0x1d4], PT ;  /* 0x00007500ca007a0c */ /* 0x000fe40003fc6270 */
[----:B------:R-:W-:Y:S01]  /*33b0*/  ISETP.GE.AND P4, PT, R226, c[0x0][0x1d4], PT ;  /* 0x00007500e2007a0c */ /* 0x000fe20003f86270 */
[----:B------:R2:W-:Y:S01]  /*33c0*/  @P1 LDGSTS.E.BYPASS.LTC128B.128 [R0+0x5c80], [R2.64], !P0 ;  /* 0x05c8000002001fae */ /* 0x0005e2000c101d46 */
[----:B-1----:R-:W-:-:S03]  /*33d0*/  IADD3 R22, P1, R21, R22, RZ ;  /* 0x0000001615167210 */ /* 0x002fc60007f3e0ff */
[----:B------:R-:W0:Y:S02]  /*33e0*/  LDGDEPBAR ;  /* 0x00000000000079af */ /* 0x000e240000000000 */
[----:B----4-:R-:W-:Y:S01]  /*33f0*/  IMAD.X R23, R20, 0x1, R212, P1 ;  /* 0x0000000114177824 */ /* 0x010fe200008e06d4 */
[----:B--2---:R-:W-:Y:S01]  /*3400*/  IADD3 R2, P0, R21, R8, RZ ;  /* 0x0000000815027210 */ /* 0x004fe20007f1e0ff */
[----:B------:R-:W-:-:S04]  /*3410*/  DEPBAR.LE SB0, 0x1 ;  /* 0x000080400000791a */ /* 0x000fc80000000000 */
[----:B------:R-:W-:-:S04]  /*3420*/  DEPBAR.LE SB0, 0x0 ;  /* 0x000080000000791a */ /* 0x000fc80000000000 */
[----:B------:R-:W-:Y:S01]  /*3430*/  BAR.SYNC.DEFER_BLOCKING 0x0 ;  /* 0x0000000000007b1d */ /* 0x000fe20000010000 */
[----:B---3--:R-:W-:Y:S02]  /*3440*/  IMAD.IADD R0, R117, 0x1, -R229 ;  /* 0x0000000175007824 */ /* 0x008fe400078e0ae5 */
[----:B------:R-:W-:-:S03]  /*3450*/  IMAD.X R3, R20, 0x1, R214, P0 ;  /* 0x0000000114037824 */ /* 0x000fc600000e06d6 */
[C---:B------:R-:W-:Y:S02]  /*3460*/  ISETP.LT.OR P0, PT, R0.reuse, 0x1, P6 ;  /* 0x000000010000780c */ /* 0x040fe40003701670 */
        /* <DEDUP_REMOVED lines=26> */
[----:B-1----:R2:W1:Y:S02]  /*3610*/  SHFL.IDX PT, R2, R25, 0x1, 0x1c1f ;  /* 0x003c1f0019027f89 */ /* 0x00246400000e0000 */
.L_x_3302:
[----:B------:R-:W-:Y:S01]  /*3620*/  IMAD.SHL.U32 R21, R202, 0x2, RZ ;  /* 0x00000002ca157824 */ /* 0x000fe200078e00ff */
[C---:B------:R-:W-:Y:S01]  /*3630*/  ISETP.LT.OR P6, PT, R0.reuse, 0x21, P6 ;  /* 0x000000210000780c */ /* 0x040fe200037c1670 */
[----:B------:R-:W-:Y:S01]  /*3640*/  IMAD.SHL.U32 R3, R225, 0x2, RZ ;  /* 0x00000002e1037824 */ /* 0x000fe200078e00ff */
[----:B------:R-:W-:Y:S02]  /*3650*/  ISETP.LT.OR P5, PT, R0, 0x21, P5 ;  /* 0x000000210000780c */ /* 0x000fe40002fa1670 */
[----:B-12---:R-:W-:Y:S02]  /*3660*/  IADD3 R24, P0, R2, R21, RZ ;  /* 0x0000001502187210 */ /* 0x006fe40007f1e0ff */
        /* <DEDUP_REMOVED lines=13> */
.L_x_3184:
[----:B--234-:R-:W-:Y:S05]  /*3740*/  BSYNC B0 ;  /* 0x0000000000007941 */ /* 0x01cfea0003800000 */
.L_x_3183:
[----:B------:R-:W0:Y:S01]  /*3750*/  LDGDEPBAR ;  /* 0x00000000000079af */ /* 0x000e220000000000 */
[----:B------:R-:W-:Y:S01]  /*3760*/  WARPSYNC 0xffffffff ;  /* 0xffffffff00007948 */ /* 0x000fe20003800000 */
[C---:B------:R-:W-:Y:S01]  /*3770*/  HMMA.16816.F32.BF16 R48, R8.reuse, R36, RZ ;  /* 0x000000240830723c */ /* 0x040fe200000418ff */
[----:B------:R-:W-:Y:S01]  /*3780*/  ISETP.GT.AND P0, PT, R119, R227, PT ;  /* 0x000000e37700720c */ /* 0x000fe20003f04270 */
[----:B------:R-:W-:Y:S06]  /*3790*/  BSSY B1, `(.L_x_3186) ;  /* 0x00000ac000017945 */ /* 0x000fec0003800000 */
[C---:B-1----:R-:W-:Y:S08]  /*37a0*/  HMMA.16816.F32.BF16 R40, R8.reuse, R32, RZ ;  /* 0x000000200828723c */ /* 0x042ff000000418ff */
        /* <DEDUP_REMOVED lines=94> */
[----:B------:R-:W-:Y:S01]  /*3d90*/  IADD3 R2, R224, R118, R230 ;  /* 0x00000076e0027210 */ /* 0x000fe20007ffe0e6 */
[----:B------:R-:W-:-:S03]  /*3da0*/  IMAD.MOV.U32 R199, RZ, RZ, RZ ;  /* 0x000000ffffc77224 */ /* 0x000fc600078e00ff */
[----:B------:R-:W-:-:S05]  /*3db0*/  IADD3 R2, R2, -0x30, RZ ;  /* 0xffffffd002027810 */ /* 0x000fca0007ffe0ff */
        /* <DEDUP_REMOVED lines=27> */
.L_x_3303:
[----:B------:R-:W-:Y:S05]  /*3f70*/  BRA.DIV ~URZ, `(.L_x_3189) ;  /* 0x0000db627f007947 */ /* 0x000fea000b800000 */
[----:B------:R3:W4:Y:S02]  /*3f80*/  SHFL.IDX PT, R0, R10, RZ, 0x1c1f ;  /* 0x001c1fff0a007589 */ /* 0x00072400000e0000 */
.L_x_3304:
        /* <DEDUP_REMOVED lines=9> */
[----:B--2---:R-:W-:Y:S01]  /*4020*/  IMAD.X R9, R4, 0x1, R214, P0 ;  /* 0x0000000104097824 */ /* 0x004fe200000e06d6 */
        /* <DEDUP_REMOVED lines=10> */
.L_x_3191:
[----:B------:R-:W-:Y:S05]  /*40d0*/  BSYNC B0 ;  /* 0x0000000000007941 */ /* 0x000fea0003800000 */
.L_x_3190:
[----:B------:R-:W-:Y:S01]  /*40e0*/  ISETP.GE.AND P0, PT, R11, 0x21, PT ;  /* 0x000000210b00780c */ /* 0x000fe20003f06270 */
[----:B------:R-:W-:Y:S06]  /*40f0*/  BRA.DIV ~URZ, `(.L_x_3192) ;  /* 0x0000da527f007947 */ /* 0x000fec000b800000 */
[----:B--2---:R2:W1:Y:S04]  /*4100*/  SHFL.IDX PT, R4, R5, 0x1, 0x1c1f ;  /* 0x003c1f0005047f89 */ /* 0x00446800000e0000 */
[----:B----4-:R2:W4:Y:S02]  /*4110*/  SHFL.IDX PT, R0, R10, 0x1, 0x1c1f ;  /* 0x003c1f000a007f89 */ /* 0x01052400000e0000 */
.L_x_3305:
[----:B------:R-:W-:Y:S05]  /*4120*/  @!P0 BRA `(.L_x_3187) ;  /* 0x0000012000008947 */ /* 0x000fea0003800000 */
[C---:B------:R-:W-:Y:S01]  /*4130*/  IMAD.SHL.U32 R3, R202.reuse, 0x2, RZ ;  /* 0x00000002ca037824 */ /* 0x040fe200078e00ff */
[----:B------:R-:W-:Y:S01]  /*4140*/  ISETP.GE.AND P5, PT, R202, c[0x0][0x1d4], PT ;  /* 0x00007500ca007a0c */ /* 0x000fe20003fa6270 */
[C---:B------:R-:W-:Y:S01]  /*4150*/  IMAD.SHL.U32 R2, R225.reuse, 0x2, RZ ;  /* 0x00000002e1027824 */ /* 0x040fe200078e00ff */
[----:B------:R-:W-:-:S02]  /*4160*/  ISETP.GE.AND P4, PT, R225, c[0x0][0x1d4], PT ;  /* 0x00007500e1007a0c */ /* 0x000fc40003f86270 */
[C---:B----4-:R-:W-:Y:S02]  /*4170*/  IADD3 R8, P0, R0.reuse, R3, RZ ;  /* 0x0000000300087210 */ /* 0x050fe40007f1e0ff */
[----:B------:R-:W-:Y:S01]  /*4180*/  IADD3 R6, P6, R0, R2, RZ ;  /* 0x0000000200067210 */ /* 0x000fe20007fde0ff */
[----:B------:R-:W-:Y:S02]  /*4190*/  IMAD.SHL.U32 R2, R226, 0x2, RZ ;  /* 0x00000002e2027824 */ /* 0x000fe400078e00ff */
[----:B-1----:R-:W-:Y:S01]  /*41a0*/  IMAD.X R9, R4, 0x1, R214, P0 ;  /* 0x0000000104097824 */ /* 0x002fe200000e06d6 */
        /* <DEDUP_REMOVED lines=10> */
.L_x_3187:
[----:B------:R-:W-:Y:S05]  /*4250*/  BSYNC B1 ;  /* 0x0000000000017941 */ /* 0x000fea0003800000 */
.L_x_3186:
[----:B----4-:R-:W-:Y:S01]  /*4260*/  IMAD.IADD R0, R248, 0x1, R242 ;  /* 0x00000001f8007824 */ /* 0x010fe200078e02f2 */
[C---:B-1----:R-:W-:Y:S01]  /*4270*/  IADD3 R2, -R243.reuse, 0x1, R117 ;  /* 0x00000001f3027810 */ /* 0x042fe20007ffe175 */
[----:B------:R-:W0:Y:S01]  /*4280*/  LDGDEPBAR ;  /* 0x00000000000079af */ /* 0x000e220000000000 */
[----:B--2---:R-:W-:Y:S01]  /*4290*/  IADD3 R5, -R243, R117, RZ ;  /* 0x00000075f3057210 */ /* 0x004fe20007ffe1ff */
[----:B------:R-:W-:-:S04]  /*42a0*/  @P3 IMAD.HI.U32 R3, R0, c[0x0][0x2c8], RZ ;  /* 0x0000b20000033a27 */ /* 0x000fc800078e00ff */
[----:B------:R-:W-:Y:S01]  /*42b0*/  IMAD.IADD R4, R2, 0x1, -R240 ;  /* 0x0000000102047824 */ /* 0x000fe200078e0af0 */
[----:B------:R-:W-:Y:S01]  /*42c0*/  @P3 SHF.R.U32.HI R0, RZ, c[0x0][0x2cc], R3 ;  /* 0x0000b300ff003a19 */ /* 0x000fe20000011603 */
[----:B------:R-:W-:Y:S05]  /*42d0*/  BRA.DIV ~URZ, `(.L_x_3193) ;  /* 0x0000d9427f007947 */ /* 0x000fea000b800000 */
[----:B------:R1:W2:Y:S02]  /*42e0*/  SHFL.IDX PT, R2, R0, RZ, 0x1c1f ;  /* 0x001c1fff00027589 */ /* 0x0002a400000e0000 */
.L_x_3306:
[----:B--2---:R-:W-:-:S05]  /*42f0*/  IMAD.IADD R2, R4, 0x1, R2 ;  /* 0x0000000104027824 */ /* 0x004fca00078e0202 */
[----:B------:R-:W-:-:S04]  /*4300*/  IMNMX R2, R5, R2, PT ;  /* 0x0000000205027217 */ /* 0x000fc80003800200 */
[C---:B------:R-:W-:Y:S02]  /*4310*/  ISETP.GT.AND P6, PT, R2.reuse, RZ, PT ;  /* 0x000000ff0200720c */ /* 0x040fe40003fc4270 */
[C---:B------:R-:W-:Y:S02]  /*4320*/  ISETP.GT.AND P5, PT, R2.reuse, 0x1, PT ;  /* 0x000000010200780c */ /* 0x040fe40003fa4270 */
[C---:B------:R-:W-:Y:S02]  /*4330*/  ISETP.GT.AND P4, PT, R2.reuse, 0x8, PT ;  /* 0x000000080200780c */ /* 0x040fe40003f84270 */
[----:B------:R-:W-:Y:S02]  /*4340*/  ISETP.GT.AND P0, PT, R2, 0x9, PT ;  /* 0x000000090200780c */ /* 0x000fe40003f04270 */
[----:B---3--:R-:W-:Y:S02]  /*4350*/  FSEL R10, R48, -INF , P6 ;  /* 0xff800000300a7808 */ /* 0x008fe40003000000 */
        /* <DEDUP_REMOVED lines=22> */
[----:B-1----:R-:W1:Y:S01]  /*44c0*/  SHFL.IDX PT, R0, R0, 0x3, 0x1c1f ;  /* 0x007c1f0000007f89 */ /* 0x002e6200000e0000 */
[----:B--2---:R-:W-:-:S02]  /*44d0*/  IMAD.IADD R3, R4, 0x1, R3 ;  /* 0x0000000104037824 */ /* 0x004fc400078e0203 */
[----:B---3--:R-:W-:-:S03]  /*44e0*/  IMAD.IADD R2, R4, 0x1, R2 ;  /* 0x0000000104027824 */ /* 0x008fc600078e0202 */
[----:B------:R-:W-:Y:S01]  /*44f0*/  IMNMX R3, R5, R3, PT ;  /* 0x0000000305037217 */ /* 0x000fe20003800200 */
[----:B-1----:R-:W-:-:S03]  /*4500*/  IMAD.IADD R0, R4, 0x1, R0 ;  /* 0x0000000104007824 */ /* 0x002fc600078e0200 */
[C---:B------:R-:W-:Y:S02]  /*4510*/  ISETP.GT.AND P0, PT, R3.reuse, 0x9, PT ;  /* 0x000000090300780c */ /* 0x040fe40003f04270 */
[----:B------:R-:W-:Y:S02]  /*4520*/  ISETP.GT.AND P5, PT, R3, 0x1, PT ;  /* 0x000000010300780c */ /* 0x000fe40003fa4270 */
[----:B------:R-:W-:Y:S02]  /*4530*/  FSEL R19, R47, -INF , P0 ;  /* 0xff8000002f137808 */ /* 0x000fe40000000000 */
[----:B------:R-:W-:Y:S02]  /*4540*/  ISETP.GT.AND P0, PT, R3, 0x19, PT ;  /* 0x000000190300780c */ /* 0x000fe40003f04270 */
[----:B------:R-:W-:Y:S02]  /*4550*/  IMNMX R2, R5, R2, PT ;  /* 0x0000000205027217 */ /* 0x000fe40003800200 */
[----:B------:R-:W-:-:S02]  /*4560*/  FSEL R29, R43, -INF , P0 ;  /* 0xff8000002b1d7808 */ /* 0x000fc40000000000 */
[----:B------:R-:W-:Y:S02]  /*4570*/  ISETP.GT.AND P0, PT, R3, 0x21, PT ;  /* 0x000000210300780c */ /* 0x000fe40003f04270 */
[----:B------:R-:W-:Y:S02]  /*4580*/  FSEL R13, R51, -INF , P5 ;  /* 0xff800000330d7808 */ /* 0x000fe40002800000 */
[----:B------:R-:W-:Y:S02]  /*4590*/  ISETP.GT.AND P5, PT, R3, 0x11, PT ;  /* 0x000000110300780c */ /* 0x000fe40003fa4270 */
[----:B------:R-:W-:Y:S02]  /*45a0*/  FSEL R114, R35, -INF , P0 ;  /* 0xff80000023727808 */ /* 0x000fe40000000000 */
[----:B------:R-:W-:Y:S02]  /*45b0*/  ISETP.GT.AND P4, PT, R3, 0x8, PT ;  /* 0x000000080300780c */ /* 0x000fe40003f84270 */
[----:B------:R-:W-:-:S02]  /*45c0*/  ISETP.GT.AND P0, PT, R2, RZ, PT ;  /* 0x000000ff0200720c */ /* 0x000fc40003f04270 */
[----:B------:R-:W-:Y:S02]  /*45d0*/  IMNMX R0, R5, R0, PT ;  /* 0x0000000005007217 */ /* 0x000fe40003800200 */
[----:B------:R-:W-:Y:S02]  /*45e0*/  FSEL R24, R39, -INF , P5 ;  /* 0xff80000027187808 */ /* 0x000fe40002800000 */
[C---:B------:R-:W-:Y:S02]  /*45f0*/  ISETP.GT.AND P6, PT, R3.reuse, RZ, PT ;  /* 0x000000ff0300720c */ /* 0x040fe40003fc4270 */
[----:B------:R-:W-:Y:S02]  /*4600*/  FSEL R17, R46, -INF , P4 ;  /* 0xff8000002e117808 */ /* 0x000fe40002000000 */
[----:B------:R-:W-:Y:S02]  /*4610*/  ISETP.GT.AND P5, PT, R3, 0x28, PT ;  /* 0x000000280300780c */ /* 0x000fe40003fa4270 */
[----:B------:R-:W-:-:S02]  /*4620*/  FSEL R25, R72, -INF , P0 ;  /* 0xff80000048197808 */ /* 0x000fc40000000000 */
[C---:B------:R-:W-:Y:S02]  /*4630*/  ISETP.GT.AND P4, PT, R3.reuse, 0x18, PT ;  /* 0x000000180300780c */ /* 0x040fe40003f84270 */
[----:B------:R-:W-:Y:S02]  /*4640*/  ISETP.GT.AND P0, PT, R0, 0x1, PT ;  /* 0x000000010000780c */ /* 0x000fe40003f04270 */
[----:B------:R-:W-:Y:S02]  /*4650*/  FSEL R12, R50, -INF , P6 ;  /* 0xff800000320c7808 */ /* 0x000fe40003000000 */
[----:B------:R-:W-:Y:S02]  /*4660*/  FSEL R113, R30, -INF , P5 ;  /* 0xff8000001e717808 */ /* 0x000fe40002800000 */
[----:B------:R-:W-:Y:S02]  /*4670*/  ISETP.GT.AND P6, PT, R3, 0x10, PT ;  /* 0x000000100300780c */ /* 0x000fe40003fc4270 */
[----:B------:R-:W-:-:S02]  /*4680*/  FSEL R28, R42, -INF , P4 ;  /* 0xff8000002a1c7808 */ /* 0x000fc40002000000 */
[----:B------:R-:W-:Y:S02]  /*4690*/  FSEL R30, R75, -INF , P0 ;  /* 0xff8000004b1e7808 */ /* 0x000fe40000000000 */
[C---:B------:R-:W-:Y:S02]  /*46a0*/  ISETP.GT.AND P4, PT, R3.reuse, 0x29, PT ;  /* 0x000000290300780c */ /* 0x040fe40003f84270 */
[----:B------:R-:W-:Y:S02]  /*46b0*/  ISETP.GT.AND P0, PT, R2, 0x9, PT ;  /* 0x000000090200780c */ /* 0x000fe40003f04270 */
[----:B------:R-:W-:Y:S02]  /*46c0*/  FSEL R21, R38, -INF , P6 ;  /* 0xff80000026157808 */ /* 0x000fe40003000000 */
[----:B------:R-:W-:Y:S02]  /*46d0*/  ISETP.GT.AND P6, PT, R3, 0x20, PT ;  /* 0x000000200300780c */ /* 0x000fe40003fc4270 */
[----:B------:R-:W-:-:S02]  /*46e0*/  FSEL R112, R31, -INF , P4 ;  /* 0xff8000001f707808 */ /* 0x000fc40002000000 */
[----:B------:R-:W-:Y:S02]  /*46f0*/  FSEL R32, R69, -INF , P0 ;  /* 0xff80000045207808 */ /* 0x000fe40000000000 */
[----:B------:R-:W-:Y:S02]  /*4700*/  ISETP.GT.AND P5, PT, R2, 0x1, PT ;  /* 0x000000010200780c */ /* 0x000fe40003fa4270 */
[C---:B------:R-:W-:Y:S02]  /*4710*/  ISETP.GT.AND P4, PT, R0.reuse, RZ, PT ;  /* 0x000000ff0000720c */ /* 0x040fe40003f84270 */
[----:B------:R-:W-:Y:S02]  /*4720*/  ISETP.GT.AND P0, PT, R0, 0x8, PT ;  /* 0x000000080000780c */ /* 0x000fe40003f04270 */
[----:B------:R-:W-:Y:S02]  /*4730*/  FSEL R115, R34, -INF , P6 ;  /* 0xff80000022737808 */ /* 0x000fe40003000000 */
        /* <DEDUP_REMOVED lines=73> */
[----:B------:R-:W-:Y:S02]  /*4bd0*/  FSEL R126, R54, -INF , P4 ;  /* 0xff800000367e7808 */ /* 0x000fe40002000000 */
[----:B------:R-:W-:Y:S02]  /*4be0*/  FMNMX.FTZ R0, R122, R0, !PT ;  /* 0x000000007a007209 */ /* 0x000fe40007810000 */
[----:B------:R-:W-:Y:S02]  /*4bf0*/  FMNMX.FTZ R3, R130, R2, !PT ;  /* 0x0000000282037209 */ /* 0x000fe40007810000 */
[----:B------:R-:W-:Y:S02]  /*4c00*/  FMNMX.FTZ R5, R127, R5, !PT ;  /* 0x000000057f057209 */ /* 0x000fe40007810000 */
[----:B------:R-:W-:Y:S02]  /*4c10*/  FMNMX.FTZ R2, R112, R4, !PT ;  /* 0x0000000470027209 */ /* 0x000fe40007810000 */
[----:B------:R-:W-:-:S02]  /*4c20*/  FMNMX.FTZ R0, R118, R0, !PT ;  /* 0x0000000076007209 */ /* 0x000fc40007810000 */
        /* <DEDUP_REMOVED lines=19> */
.L_x_3307:
        /* <DEDUP_REMOVED lines=24> */
[----:B------:R4:W-:Y:S01]  /*4ee0*/  MUFU.EX2 R215, R0 ;  /* 0x0000000000d77308 */ /* 0x0009e20000000800 */
[----:B------:R-:W-:Y:S02]  /*4ef0*/  FSEL R2, R2, RZ, P0 ;  /* 0x000000ff02027208 */ /* 0x000fe40000000000 */
[----:B------:R-:W-:-:S03]  /*4f00*/  FSETP.NEU.FTZ.AND P0, PT, R117, -INF , PT ;  /* 0xff8000007500780b */ /* 0x000fc60003f1d000 */
[----:B-1----:R-:W-:-:S04]  /*4f10*/  FFMA.FTZ R4, R36, c[0x0][0x2d0], -R2 ;  /* 0x0000b40024047a23 */ /* 0x002fc80000010802 */
[----:B------:R1:W-:Y:S01]  /*4f20*/  MUFU.EX2 R164, R4 ;  /* 0x0000000400a47308 */ /* 0x0003e20000000800 */
[----:B----4-:R-:W-:-:S07]  /*4f30*/  FFMA.FTZ R0, R14, c[0x0][0x2d0], -R20 ;  /* 0x0000b4000e007a23 */ /* 0x010fce0000010814 */
[----:B------:R4:W-:Y:S01]  /*4f40*/  MUFU.EX2 R221, R0 ;  /* 0x0000000000dd7308 */ /* 0x0009e20000000800 */
[----:B-1----:R-:W-:Y:S02]  /*4f50*/  FFMA.FTZ R4, R37, c[0x0][0x2d0], -R2 ;  /* 0x0000b40025047a23 */ /* 0x002fe40000010802 */
[----:B------:R-:W1:Y:S05]  /*4f60*/  LDSM.16.MT88.4 R36, [R185] ;  /* 0x00000000b924783b */ /* 0x000e6a0000004200 */
[----:B------:R-:W2:Y:S01]  /*4f70*/  MUFU.EX2 R64, R4 ;  /* 0x0000000400407308 */ /* 0x000ea20000000800 */
[----:B----4-:R-:W-:-:S07]  /*4f80*/  FFMA.FTZ R0, R15, c[0x0][0x2d0], -R20 ;  /* 0x0000b4000f007a23 */ /* 0x010fce0000010814 */
[----:B------:R4:W1:Y:S01]  /*4f90*/  MUFU.EX2 R222, R0 ;  /* 0x0000000000de7308 */ /* 0x0008620000000800 */
[----:B--2---:R-:W-:Y:S01]  /*4fa0*/  F2FP.BF16.PACK_AB R6, R64, R164 ;  /* 0x000000a44006723e */ /* 0x004fe200000010ff */
[----:B----4-:R-:W-:Y:S01]  /*4fb0*/  FFMA.FTZ R0, R16, c[0x0][0x2d0], -R20 ;  /* 0x0000b40010007a23 */ /* 0x010fe20000010814 */
[----:B------:R-:W-:-:S05]  /*4fc0*/  F2FP.BF16.PACK_AB R16, R215, R220 ;  /* 0x000000dcd710723e */ /* 0x000fca00000010ff */
[----:B------:R2:W-:Y:S02]  /*4fd0*/  MUFU.EX2 R228, R0 ;  /* 0x0000000000e47308 */ /* 0x0005e40000000800 */
[----:B--2---:R-:W-:Y:S01]  /*4fe0*/  FFMA.FTZ R0, R18, c[0x0][0x2d0], -R20 ;  /* 0x0000b40012007a23 */ /* 0x004fe20000010814 */
[----:B-1----:R-:W-:-:S05]  /*4ff0*/  F2FP.BF16.PACK_AB R18, R222, R221 ;  /* 0x000000ddde12723e */ /* 0x002fca00000010ff */
        /* <DEDUP_REMOVED lines=28> */
[----:B------:R1:W-:Y:S11]  /*51c0*/  MUFU.EX2 R137, R0 ;  /* 0x0000000000897308 */ /* 0x0003f60000000800 */
        /* <DEDUP_REMOVED lines=13> */
[----:B-1----:R-:W-:-:S05]  /*52a0*/  FMUL.FTZ R0, R117, c[0x0][0x2d0] ;  /* 0x0000b40075007a20 */ /* 0x002fca0000410000 */
[----:B------:R-:W-:-:S05]  /*52b0*/  FSEL R0, R0, RZ, P0 ;  /* 0x000000ff00007208 */ /* 0x000fca0000000000 */
[----:B------:R-:W-:-:S04]  /*52c0*/  FFMA.FTZ R4, R23, c[0x0][0x2d0], -R0 ;  /* 0x0000b40017047a23 */ /* 0x000fc80000010800 */
[----:B------:R1:W-:Y:S02]  /*52d0*/  MUFU.EX2 R133, R4 ;  /* 0x0000000400857308 */ /* 0x0003e40000000800 */
[--C-:B-1----:R-:W-:Y:S02]  /*52e0*/  FFMA.FTZ R4, R30, c[0x0][0x2d0], -R0.reuse ;  /* 0x0000b4001e047a23 */ /* 0x102fe40000010800 */
[----:B------:R-:W1:Y:S04]  /*52f0*/  LDSM.16.MT88.4 R28, [R185+0x400] ;  /* 0x00040000b91c783b */ /* 0x000e680000004200 */
[----:B------:R2:W3:Y:S02]  /*5300*/  MUFU.EX2 R116, R4 ;  /* 0x0000000400747308 */ /* 0x0004e40000000800 */
[--C-:B--2---:R-:W-:Y:S01]  /*5310*/  FFMA.FTZ R4, R34, c[0x0][0x2d0], -R0.reuse ;  /* 0x0000b40022047a23 */ /* 0x104fe20000010800 */
[----:B---3--:R-:W-:Y:S01]  /*5320*/  F2FP.BF16.PACK_AB R13, R116, R133 ;  /* 0x00000085740d723e */ /* 0x008fe200000010ff */
[----:B------:R-:W-:Y:S04]  /*5330*/  HMMA.16816.F32.BF16 R32, R16, R36, RZ ;  /* 0x000000241020723c */ /* 0x000fe800000418ff */
[----:B------:R2:W-:Y:S02]  /*5340*/  MUFU.EX2 R134, R4 ;  /* 0x0000000400867308 */ /* 0x0005e40000000800 */
[----:B--2---:R-:W-:-:S06]  /*5350*/  FFMA.FTZ R4, R40, c[0x0][0x2d0], -R0 ;  /* 0x0000b40028047a23 */ /* 0x004fcc0000010800 */
[----:B------:R2:W3:Y:S11]  /*5360*/  MUFU.EX2 R245, R4 ;  /* 0x0000000400f57308 */ /* 0x0004f60000000800 */
[----:B------:R-:W-:Y:S01]  /*5370*/  @!UPT UIADD3 URZ, URZ, URZ, URZ ;  /* 0x0000003f3f3ff290 */ /* 0x000fe2000fffe03f */
[----:B-1----:R-:W-:Y:S01]  /*5380*/  HMMA.16816.F32.BF16 R144, R8, R28, R32 ;  /* 0x0000001c0890723c */ /* 0x002fe20000041820 */
[----:B------:R-:W-:Y:S01]  /*5390*/  LDSM.16.MT88.4 R32, [R186+0x400] ;  /* 0x00040000ba20783b */ /* 0x000fe20000004200 */
[----:B--2---:R-:W-:Y:S01]  /*53a0*/  FFMA.FTZ R4, R41, c[0x0][0x2d0], -R0 ;  /* 0x0000b40029047a23 */ /* 0x004fe20000010800 */
[----:B---3--:R-:W-:-:S03]  /*53b0*/  F2FP.BF16.PACK_AB R15, R245, R134 ;  /* 0x00000086f50f723e */ /* 0x008fc600000010ff */
[----:B------:R1:W-:Y:S04]  /*53c0*/  MUFU.EX2 R157, R4 ;  /* 0x00000004009d7308 */ /* 0x0003e80000000800 */
[C---:B------:R-:W-:Y:S08]  /*53d0*/  HMMA.16816.F32.BF16 R24, R12.reuse, R36, RZ ;  /* 0x000000240c18723c */ /* 0x040ff000000418ff */
[----:B------:R-:W-:Y:S01]  /*53e0*/  HMMA.16816.F32.BF16 R88, R12, R68, RZ ;  /* 0x000000440c58723c */ /* 0x000fe200000418ff */
[----:B-1----:R-:W-:-:S06]  /*53f0*/  FFMA.FTZ R4, R42, c[0x0][0x2d0], -R0 ;  /* 0x0000b4002a047a23 */ /* 0x002fcc0000010800 */
[----:B------:R-:W-:Y:S01]  /*5400*/  MOV R69, R166 ;  /* 0x000000a600457202 */ /* 0x000fe20000000f00 */
[----:B------:R1:W2:Y:S01]  /*5410*/  MUFU.EX2 R165, R4 ;  /* 0x0000000400a57308 */ /* 0x0002a20000000800 */
[C---:B------:R-:W-:Y:S07]  /*5420*/  HMMA.16816.F32.BF16 R92, R12.reuse, R48, RZ ;  /* 0x000000300c5c723c */ /* 0x040fee00000418ff */
[----:B------:R-:W-:Y:S01]  /*5430*/  MOV R48, R64 ;  /* 0x0000004000307202 */ /* 0x000fe20000000f00 */
[----:B------:R-:W-:Y:S01]  /*5440*/  HMMA.16816.F32.BF16 R80, R12, R52, RZ ;  /* 0x000000340c50723c */ /* 0x000fe200000418ff */
[--C-:B-1----:R-:W-:Y:S01]  /*5450*/  FFMA.FTZ R4, R43, c[0x0][0x2d0], -R0.reuse ;  /* 0x0000b4002b047a23 */ /* 0x102fe20000010800 */
[----:B--2---:R-:W-:Y:S01]  /*5460*/  F2FP.BF16.PACK_AB R5, R165, R157 ;  /* 0x0000009da505723e */ /* 0x004fe200000010ff */
[----:B------:R-:W1:Y:S02]  /*5470*/  LDSM.16.MT88.4 R40, [R186] ;  /* 0x00000000ba28783b */ /* 0x000e640000004200 */
[----:B------:R2:W3:Y:S02]  /*5480*/  MUFU.EX2 R65, R4 ;  /* 0x0000000400417308 */ /* 0x0004e40000000800 */
[----:B--2---:R-:W-:Y:S01]  /*5490*/  FFMA.FTZ R4, R44, c[0x0][0x2d0], -R0 ;  /* 0x0000b4002c047a23 */ /* 0x004fe20000010800 */
[----:B---3--:R-:W-:Y:S01]  /*54a0*/  MOV R49, R65 ;  /* 0x0000004100317202 */ /* 0x008fe20000000f00 */
[----:B------:R-:W2:Y:S04]  /*54b0*/  LDSM.16.MT88.4 R44, [R186+0x1000] ;  /* 0x00100000ba2c783b */ /* 0x000ea80000004200 */
[----:B------:R3:W4:Y:S02]  /*54c0*/  MUFU.EX2 R66, R4 ;  /* 0x0000000400427308 */ /* 0x0007240000000800 */
[----:B---3--:R-:W-:Y:S01]  /*54d0*/  F2FP.BF16.PACK_AB R4, R156, R151 ;  /* 0x000000979c04723e */ /* 0x008fe200000010ff */
[----:B-1----:R-:W-:Y:S01]  /*54e0*/  HMMA.16816.F32.BF16 R108, R16, R40, RZ ;  /* 0x00000028106c723c */ /* 0x002fe200000418ff */
[----:B----4-:R-:W-:-:S07]  /*54f0*/  F2FP.BF16.PACK_AB R7, R66, R65 ;  /* 0x000000414207723e */ /* 0x010fce00000010ff */
[----:B------:R-:W-:Y:S07]  /*5500*/  HMMA.16816.F32.BF16 R96, R12, R40, RZ ;  /* 0x000000280c60723c */ /* 0x000fee00000418ff */
[----:B------:R-:W-:Y:S01]  /*5510*/  FFMA.FTZ R40, R124, c[0x0][0x2d0], -R20 ;  /* 0x0000b4007c287a23 */ /* 0x000fe20000010814 */
[----:B------:R-:W-:Y:S01]  /*5520*/  HMMA.16816.F32.BF16 R140, R4, R28, R24 ;  /* 0x0000001c048c723c */ /* 0x000fe20000041818 */
[----:B------:R-:W1:Y:S01]  /*5530*/  LDSM.16.MT88.4 R24, [R185+0x1000] ;  /* 0x00100000b918783b */ /* 0x000e620000004200 */
[----:B------:R-:W-:-:S02]  /*5540*/  MOV R41, R66 ;  /* 0x0000004200297202 */ /* 0x000fc40000000f00 */
[----:B------:R-:W-:Y:S01]  /*5550*/  MOV R124, R165 ;  /* 0x000000a5007c7202 */ /* 0x000fe20000000f00 */
[----:B------:R-:W-:Y:S02]  /*5560*/  MUFU.EX2 R40, R40 ;  /* 0x0000002800287308 */ /* 0x000fe40000000800 */
[--C-:B------:R-:W-:Y:S01]  /*5570*/  FFMA.FTZ R29, R118, c[0x0][0x2d0], -R20.reuse ;  /* 0x0000b400761d7a23 */ /* 0x100fe20000010814 */
[-C--:B------:R-:W-:Y:S01]  /*5580*/  HMMA.16816.F32.BF16 R152, R8, R32.reuse, R108 ;  /* 0x000000200898723c */ /* 0x080fe2000004186c */
[----:B------:R-:W-:Y:S01]  /*5590*/  MOV R118, R158 ;  /* 0x0000009e00767202 */ /* 0x000fe20000000f00 */
[----:B------:R-:W-:Y:S01]  /*55a0*/  FFMA.FTZ R28, R115, c[0x0][0x2d0], -R3 ;  /* 0x0000b400731c7a23 */ /* 0x000fe20000010803 */
[----:B------:R-:W3:Y:S05]  /*55b0*/  LDSM.16.MT88.4 R108, [R185+0x1400] ;  /* 0x00140000b96c783b */ /* 0x000eea0000004200 */
[C---:B------:R-:W-:Y:S07]  /*55c0*/  HMMA.16816.F32.BF16 R160, R4.reuse, R32, R96 ;  /* 0x0000002004a0723c */ /* 0x040fee0000041860 */
[--C-:B------:R-:W-:Y:S01]  /*55d0*/  FFMA.FTZ R33, R123, c[0x0][0x2d0], -R20.reuse ;  /* 0x0000b4007b217a23 */ /* 0x100fe20000010814 */
[----:B--2---:R-:W-:Y:S01]  /*55e0*/  HMMA.16816.F32.BF16 R216, R4, R44, R88 ;  /* 0x0000002c04d8723c */ /* 0x004fe20000041858 */
[----:B------:R-:W-:Y:S01]  /*55f0*/  FFMA.FTZ R32, R122, c[0x0][0x2d0], -R20 ;  /* 0x0000b4007a207a23 */ /* 0x000fe20000010814 */
[----:B------:R-:W-:-:S02]  /*5600*/  MOV R123, R164 ;  /* 0x000000a4007b7202 */ /* 0x000fc40000000f00 */
[----:B------:R-:W-:Y:S01]  /*5610*/  MOV R122, R159 ;  /* 0x0000009f007a7202 */ /* 0x000fe20000000f00 */
[----:B------:R-:W2:Y:S03]  /*5620*/  MUFU.EX2 R33, R33 ;  /* 0x0000002100217308 */ /* 0x000ea60000000800 */
[C---:B------:R-:W-:Y:S08]  /*5630*/  HMMA.16816.F32.BF16 R20, R12.reuse, R50, RZ ;  /* 0x000000320c14723c */ /* 0x040ff000000418ff */
[----:B------:R-:W-:Y:S01]  /*5640*/  HMMA.16816.F32.BF16 R64, R12, R72, RZ ;  /* 0x000000480c40723c */ /* 0x000fe200000418ff */
[----:B--2---:R-:W-:-:S07]  /*5650*/  F2FP.BF16.PACK_AB R96, R33, R40 ;  /* 0x000000282160723e */ /* 0x004fce00000010ff */
[----:B------:R-:W-:Y:S07]  /*5660*/  HMMA.16816.F32.BF16 R180, R8, R44, R100 ;  /* 0x0000002c08b4723c */ /* 0x000fee0000041864 */
[----:B------:R-:W-:Y:S01]  /*5670*/  MOV R45, R172 ;  /* 0x000000ac002d7202 */ /* 0x000fe20000000f00 */
[----:B-1----:R-:W-:Y:S01]  /*5680*/  HMMA.16816.F32.BF16 R88, R4, R26, R20 ;  /* 0x0000001a0458723c */ /* 0x002fe20000041814 */
[----:B------:R-:W-:-:S07]  /*5690*/  MOV R44, R167 ;  /* 0x000000a7002c7202 */ /* 0x000fce0000000f00 */
[----:B------:R-:W-:Y:S08]  /*56a0*/  HMMA.16816.F32.BF16 R20, R12, R70, RZ ;  /* 0x000000460c14723c */ /* 0x000ff000000418ff */
[-C--:B------:R-:W-:Y:S08]  /*56b0*/  HMMA.16816.F32.BF16 R172, R8, R56.reuse, R76 ;  /* 0x0000003808ac723c */ /* 0x080ff0000004184c */
[C---:B------:R-:W-:Y:S08]  /*56c0*/  HMMA.16816.F32.BF16 R204, R4.reuse, R56, R64 ;  /* 0x0000003804cc723c */ /* 0x040ff00000041840 */
[----:B------:R-:W-:Y:S08]  /*56d0*/  HMMA.16816.F32.BF16 R164, R4, R46, R20 ;  /* 0x0000002e04a4723c */ /* 0x000ff00000041814 */
[C---:B------:R-:W-:Y:S08]  /*56e0*/  HMMA.16816.F32.BF16 R76, R12.reuse, R38, RZ ;  /* 0x000000260c4c723c */ /* 0x040ff000000418ff */
[C---:B------:R-:W-:Y:S08]  /*56f0*/  HMMA.16816.F32.BF16 R64, R12.reuse, R42, RZ ;  /* 0x0000002a0c40723c */ /* 0x040ff000000418ff */
[C---:B------:R-:W-:Y:S08]  /*5700*/  HMMA.16816.F32.BF16 R20, R12.reuse, R54, RZ ;  /* 0x000000360c14723c */ /* 0x040ff000000418ff */
[----:B------:R-:W-:Y:S08]  /*5710*/  HMMA.16816.F32.BF16 R12, R12, R74, RZ ;  /* 0x0000004a0c0c723c */ /* 0x000ff000000418ff */
[-C--:B------:R-:W-:Y:S08]  /*5720*/  HMMA.16816.F32.BF16 R168, R8, R24.reuse, R104 ;  /* 0x0000001808a8723c */ /* 0x080ff00000041868 */
[C---:B------:R-:W-:Y:S07]  /*5730*/  HMMA.16816.F32.BF16 R104, R4.reuse, R24, R92 ;  /* 0x000000180468723c */ /* 0x040fee000004185c */
[--C-:B------:R-:W-:Y:S01]  /*5740*/  FFMA.FTZ R25, R114, c[0x0][0x2d0], -R3.reuse ;  /* 0x0000b40072197a23 */ /* 0x100fe20000010803 */
[----:B------:R-:W-:Y:S01]  /*5750*/  HMMA.16816.F32.BF16 R208, R4, R60, R80 ;  /* 0x0000003c04d0723c */ /* 0x000fe20000041850 */
[----:B------:R-:W-:-:S02]  /*5760*/  FFMA.FTZ R24, R113, c[0x0][0x2d0], -R3 ;  /* 0x0000b40071187a23 */ /* 0x000fc40000010803 */
[----:B------:R-:W-:-:S05]  /*5770*/  FFMA.FTZ R3, R112, c[0x0][0x2d0], -R3 ;  /* 0x0000b40070037a23 */ /* 0x000fca0000010803 */
[C---:B------:R-:W-:Y:S08]  /*5780*/  HMMA.16816.F32.BF16 R76, R4.reuse, R30, R76 ;  /* 0x0000001e044c723c */ /* 0x040ff0000004184c */
[C---:B------:R-:W-:Y:S08]  /*5790*/  HMMA.16816.F32.BF16 R84, R4.reuse, R34, R64 ;  /* 0x000000220454723c */ /* 0x040ff00000041840 */
[C---:B------:R-:W-:Y:S08]  /*57a0*/  HMMA.16816.F32.BF16 R20, R4.reuse, R62, R20 ;  /* 0x0000003e0414723c */ /* 0x040ff00000041814 */
[----:B------:R-:W-:Y:S08]  /*57b0*/  HMMA.16816.F32.BF16 R12, R4, R58, R12 ;  /* 0x0000003a040c723c */ /* 0x000ff0000004180c */
[C---:B------:R-:W-:Y:S07]  /*57c0*/  HMMA.16816.F32.BF16 R4, R16.reuse, R42, RZ ;  /* 0x0000002a1004723c */ /* 0x040fee00000418ff */
[----:B------:R-:W-:Y:S01]  /*57d0*/  MOV R43, R157 ;  /* 0x0000009d002b7202 */ /* 0x000fe20000000f00 */
[----:B------:R-:W-:Y:S01]  /*57e0*/  HMMA.16816.F32.BF16 R36, R16, R38, RZ ;  /* 0x000000261024723c */ /* 0x000fe200000418ff */
[----:B------:R-:W-:Y:S11]  /*57f0*/  MOV R42, R156 ;  /* 0x0000009c002a7202 */ /* 0x000ff60000000f00 */
[----:B------:R-:W-:Y:S04]  /*5800*/  @!UPT UIADD3 URZ, URZ, URZ, URZ ;  /* 0x0000003f3f3ff290 */ /* 0x000fe8000fffe03f */
[----:B------:R-:W-:Y:S01]  /*5810*/  HMMA.16816.F32.BF16 R156, R8, R34, R4 ;  /* 0x00000022089c723c */ /* 0x000fe20000041804 */
[----:B------:R-:W-:Y:S07]  /*5820*/  MUFU.EX2 R35, R29 ;  /* 0x0000001d00237308 */ /* 0x000fee0000000800 */
[----:B------:R-:W-:Y:S01]  /*5830*/  HMMA.16816.F32.BF16 R4, R16, R50, RZ ;  /* 0x000000321004723c */ /* 0x000fe200000418ff */
[----:B------:R-:W-:Y:S06]  /*5840*/  MUFU.EX2 R29, R28 ;  /* 0x0000001c001d7308 */ /* 0x000fec0000000800 */
[----:B------:R-:W-:Y:S01]  /*5850*/  MOV R50, R203 ;  /* 0x000000cb00327202 */ /* 0x000fe20000000f00 */
[----:B------:R-:W-:Y:S01]  /*5860*/  HMMA.16816.F32.BF16 R36, R8, R30, R36 ;  /* 0x0000001e0824723c */ /* 0x000fe20000041824 */
[----:B------:R1:W-:Y:S01]  /*5870*/  MUFU.EX2 R203, R3 ;  /* 0x0000000300cb7308 */ /* 0x0003e20000000800 */
[----:B------:R-:W-:-:S07]  /*5880*/  MOV R51, R69 ;  /* 0x0000004500337202 */ /* 0x000fce0000000f00 */
[----:B------:R-:W2:Y:S07]  /*5890*/  MUFU.EX2 R31, R25 ;  /* 0x00000019001f7308 */ /* 0x000eae0000000800 */
[----:B------:R-:W-:Y:S01]  /*58a0*/  HMMA.16816.F32.BF16 R112, R8, R26, R4 ;  /* 0x0000001a0870723c */ /* 0x000fe20000041804 */
[--C-:B-1----:R-:W-:Y:S01]  /*58b0*/  FFMA.FTZ R3, R132, c[0x0][0x2d0], -R2.reuse ;  /* 0x0000b40084037a23 */ /* 0x102fe20000010802 */
[----:B------:R-:W1:Y:S06]  /*58c0*/  MUFU.EX2 R34, R32 ;  /* 0x0000002000227308 */ /* 0x000e6c0000000800 */
[----:B------:R-:W-:Y:S01]  /*58d0*/  HMMA.16816.F32.BF16 R4, R16, R70, RZ ;  /* 0x000000461004723c */ /* 0x000fe200000418ff */
[----:B--2---:R-:W-:Y:S01]  /*58e0*/  F2FP.BF16.PACK_AB R97, R31, R29 ;  /* 0x0000001d1f61723e */ /* 0x004fe200000010ff */
[----:B------:R2:W-:Y:S08]  /*58f0*/  MUFU.EX2 R27, R3 ;  /* 0x00000003001b7308 */ /* 0x0005f00000000800 */
[----:B------:R-:W4:Y:S01]  /*5900*/  MUFU.EX2 R32, R24 ;  /* 0x0000001800207308 */ /* 0x000f220000000800 */
[----:B-1----:R-:W-:Y:S01]  /*5910*/  F2FP.BF16.PACK_AB R98, R35, R34 ;  /* 0x000000222362723e */ /* 0x002fe200000010ff */
[----:B--2---:R-:W-:-:S06]  /*5920*/  FFMA.FTZ R3, R131, c[0x0][0x2d0], -R2 ;  /* 0x0000b40083037a23 */ /* 0x004fcc0000010802 */
[----:B------:R1:W2:Y:S06]  /*5930*/  MUFU.EX2 R28, R3 ;  /* 0x00000003001c7308 */ /* 0x0002ac0000000800 */
[----:B------:R-:W-:Y:S01]  /*5940*/  HMMA.16816.F32.BF16 R64, R8, R46, R4 ;  /* 0x0000002e0840723c */ /* 0x000fe20000041804 */
[----:B----4-:R-:W-:-:S07]  /*5950*/  F2FP.BF16.PACK_AB R99, R203, R32 ;  /* 0x00000020cb63723e */ /* 0x010fce00000010ff */
[----:B------:R-:W-:Y:S01]  /*5960*/  HMMA.16816.F32.BF16 R4, R16, R54, RZ ;  /* 0x000000361004723c */ /* 0x000fe200000418ff */
[----:B-1----:R-:W-:Y:S01]  /*5970*/  FFMA.FTZ R3, R130, c[0x0][0x2d0], -R2 ;  /* 0x0000b40082037a23 */ /* 0x002fe20000010802 */
[----:B--2---:R-:W-:-:S06]  /*5980*/  F2FP.BF16.PACK_AB R92, R28, R27 ;  /* 0x0000001b1c5c723e */ /* 0x004fcc00000010ff */
[----:B------:R-:W-:Y:S01]  /*5990*/  HMMA.16816.F32.BF16 R16, R16, R74, RZ ;  /* 0x0000004a1010723c */ /* 0x000fe200000418ff */
[----:B------:R-:W-:Y:S01]  /*59a0*/  FFMA.FTZ R2, R129, c[0x0][0x2d0], -R2 ;  /* 0x0000b40081027a23 */ /* 0x000fe20000010802 */
[----:B------:R1:W-:Y:S06]  /*59b0*/  MUFU.EX2 R30, R3 ;  /* 0x00000003001e7308 */ /* 0x0003ec0000000800 */
[----:B---3--:R-:W-:Y:S08]  /*59c0*/  HMMA.16816.F32.BF16 R100, R96, R108, R168 ;  /* 0x0000006c6064723c */ /* 0x008ff000000418a8 */
[----:B------:R-:W-:Y:S01]  /*59d0*/  HMMA.16816.F32.BF16 R80, R8, R62, R4 ;  /* 0x0000003e0850723c */ /* 0x000fe20000041804 */
[----:B------:R-:W2:Y:S01]  /*59e0*/  LDSM.16.MT88.4 R60, [R186+0x1400] ;  /* 0x00140000ba3c783b */ /* 0x000ea20000004200 */
[----:B-1----:R-:W-:-:S03]  /*59f0*/  FFMA.FTZ R3, R128, c[0x0][0x2d0], -R0 ;  /* 0x0000b40080037a23 */ /* 0x002fc60000010800 */
[----:B------:R-:W1:Y:S01]  /*5a00*/  LDSM.16.MT88.4 R128, [R186+0x800] ;  /* 0x00080000ba80783b */ /* 0x000e620000004200 */
[----:B------:R3:W-:Y:S01]  /*5a10*/  MUFU.EX2 R25, R3 ;  /* 0x0000000300197308 */ /* 0x0007e20000000800 */
[----:B------:R-:W-:Y:S01]  /*5a20*/  FADD.FTZ R6, R149, R138 ;  /* 0x0000008a95067221 */ /* 0x000fe20000010000 */
[----:B------:R-:W-:Y:S01]  /*5a30*/  HMMA.16816.F32.BF16 R16, R8, R58, R16 ;  /* 0x0000003a0810723c */ /* 0x000fe20000041810 */
[----:B------:R-:W-:Y:S02]  /*5a40*/  FADD.FTZ R7, R137, R135 ;  /* 0x0000008789077221 */ /* 0x000fe40000010000 */
[----:B------:R-:W-:Y:S02]  /*5a50*/  FADD.FTZ R5, R220, R215 ;  /* 0x000000d7dc057221 */ /* 0x000fe40000010000 */
[----:B------:R-:W-:Y:S01]  /*5a60*/  FFMA.FTZ R4, R126, c[0x0][0x2d0], -R0 ;  /* 0x0000b4007e047a23 */ /* 0x000fe20000010800 */
[----:B------:R-:W4:Y:S01]  /*5a70*/  MUFU.EX2 R215, R2 ;  /* 0x0000000200d77308 */ /* 0x000f220000000800 */
[----:B------:R-:W-:Y:S01]  /*5a80*/  FADD.FTZ R5, R221, R5 ;  /* 0x00000005dd057221 */ /* 0x000fe20000010000 */
[----:B------:R-:W-:Y:S03]  /*5a90*/  HMMA.16816.F32.BF16 R112, R96, R110, R112 ;  /* 0x0000006e6070723c */ /* 0x000fe60000041870 */
[----:B------:R-:W-:-:S02]  /*5aa0*/  FADD.FTZ R5, R222, R5 ;  /* 0x00000005de057221 */ /* 0x000fc40000010000 */
[----:B---3--:R-:W-:Y:S01]  /*5ab0*/  FADD.FTZ R3, R139, R6 ;  /* 0x000000068b037221 */ /* 0x008fe20000010000 */
[----:B------:R-:W-:Y:S01]  /*5ac0*/  MUFU.EX2 R11, R4 ;  /* 0x00000004000b7308 */ /* 0x000fe20000000800 */
[----:B------:R-:W-:Y:S02]  /*5ad0*/  FADD.FTZ R6, R136, R7 ;  /* 0x0000000788067221 */ /* 0x000fe40000010000 */
[----:B------:R-:W3:Y:S01]  /*5ae0*/  LDSM.16.MT88.4 R136, [R185+0x800] ;  /* 0x00080000b988783b */ /* 0x000ee20000004200 */
[----:B------:R-:W-:Y:S02]  /*5af0*/  FADD.FTZ R7, R133, R116 ;  /* 0x0000007485077221 */ /* 0x000fe40000010000 */
[----:B------:R-:W-:Y:S01]  /*5b00*/  FADD.FTZ R3, R150, R3 ;  /* 0x0000000396037221 */ /* 0x000fe20000010000 */
[----:B----4-:R-:W-:Y:S01]  /*5b10*/  F2FP.BF16.PACK_AB R94, R215, R30 ;  /* 0x0000001ed75e723e */ /* 0x010fe200000010ff */
[--C-:B------:R-:W-:Y:S02]  /*5b20*/  FFMA.FTZ R2, R127, c[0x0][0x2d0], -R0.reuse ;  /* 0x0000b4007f027a23 */ /* 0x100fe40000010800 */
[----:B------:R-:W-:-:S02]  /*5b30*/  FFMA.FTZ R0, R125, c[0x0][0x2d0], -R0 ;  /* 0x0000b4007d007a23 */ /* 0x000fc40000010800 */
[----:B------:R-:W4:Y:S01]  /*5b40*/  MUFU.EX2 R24, R2 ;  /* 0x0000000200187308 */ /* 0x000f220000000800 */
[----:B------:R-:W-:Y:S02]  /*5b50*/  FADD.FTZ R10, R134, R7 ;  /* 0x00000007860a7221 */ /* 0x000fe40000010000 */
[----:B------:R-:W-:Y:S02]  /*5b60*/  FADD.FTZ R9, R228, R5 ;  /* 0x00000005e4097221 */ /* 0x000fe40000010000 */
[----:B------:R-:W-:Y:S01]  /*5b70*/  FADD.FTZ R3, R223, R3 ;  /* 0x00000003df037221 */ /* 0x000fe20000010000 */
[----:B--2---:R-:W-:Y:S02]  /*5b80*/  HMMA.16816.F32.BF16 R52, R96, R60, R180 ;  /* 0x0000003c6034723c */ /* 0x004fe400000418b4 */
[----:B------:R-:W2:Y:S01]  /*5b90*/  MUFU.EX2 R26, R0 ;  /* 0x00000000001a7308 */ /* 0x000ea20000000800 */
[----:B------:R-:W-:-:S05]  /*5ba0*/  FADD.FTZ R3, R51, R3 ;  /* 0x0000000333037221 */ /* 0x000fca0000010000 */
[C---:B-1----:R-:W-:Y:S01]  /*5bb0*/  HMMA.16816.F32.BF16 R152, R96.reuse, R128, R152 ;  /* 0x000000806098723c */ /* 0x042fe20000041898 */
[----:B----4-:R-:W-:Y:S01]  /*5bc0*/  F2FP.BF16.PACK_AB R93, R24, R25 ;  /* 0x00000019185d723e */ /* 0x010fe200000010ff */
[----:B------:R-:W-:Y:S02]  /*5bd0*/  FADD.FTZ R2, R148, R6 ;  /* 0x0000000694027221 */ /* 0x000fe40000010000 */
[----:B------:R-:W-:Y:S02]  /*5be0*/  LDSM.16.MT88.4 R4, [R186+0x2000] ;  /* 0x00200000ba04783b */ /* 0x000fe40000004200 */
[----:B------:R-:W-:Y:S02]  /*5bf0*/  FADD.FTZ R8, R151, R2 ;  /* 0x0000000297087221 */ /* 0x000fe40000010000 */
[----:B------:R-:W-:Y:S01]  /*5c00*/  HMMA.16816.F32.BF16 R156, R96, R130, R156 ;  /* 0x00000082609c723c */ /* 0x000fe2000004189c */
[----:B------:R-:W-:Y:S01]  /*5c10*/  @P3 IMAD.HI.U32 R2, R242, c[0x0][0x2c8], RZ ;  /* 0x0000b200f2023a27 */ /* 0x000fe200078e00ff */
[----:B--2---:R-:W-:-:S02]  /*5c20*/  F2FP.BF16.PACK_AB R95, R26, R11 ;  /* 0x0000000b1a5f723e */ /* 0x004fc400000010ff */
[----:B------:R-:W-:Y:S02]  /*5c30*/  MOV R0, R242 ;  /* 0x000000f200007202 */ /* 0x000fe40000000f00 */
[----:B------:R-:W-:Y:S02]  /*5c40*/  @P3 SHF.R.U32.HI R0, RZ, c[0x0][0x2cc], R2 ;  /* 0x0000b300ff003a19 */ /* 0x000fe40000011602 */
[----:B------:R-:W-:Y:S02]  /*5c50*/  HMMA.16816.F32.BF16 R64, R96, R62, R64 ;  /* 0x0000003e6040723c */ /* 0x000fe40000041840 */
[----:B------:R-:W-:-:S05]  /*5c60*/  IADD3 R0, R0, R241, -R240 ;  /* 0x000000f100007210 */ /* 0x000fca0007ffe8f0 */
[----:B------:R-:W-:Y:S01]  /*5c70*/  IMAD.HI R0, R0, 0x2aaaaaab, RZ ;  /* 0x2aaaaaab00007827 */ /* 0x000fe200078e02ff */
[----:B---3--:R-:W-:Y:S04]  /*5c80*/  HMMA.16816.F32.BF16 R144, R96, R136, R144 ;  /* 0x000000886090723c */ /* 0x008fe80000041890 */
[----:B------:R-:W-:-:S04]  /*5c90*/  SHF.R.U32.HI R2, RZ, 0x1f, R0 ;  /* 0x0000001fff027819 */ /* 0x000fc80000011600 */
[----:B------:R-:W-:Y:S08]  /*5ca0*/  HMMA.16816.F32.BF16 R140, R92, R136, R140 ;  /* 0x000000885c8c723c */ /* 0x000ff0000004188c */
[-C--:B------:R-:W-:Y:S08]  /*5cb0*/  HMMA.16816.F32.BF16 R148, R96, R138.reuse, R36 ;  /* 0x0000008a6094723c */ /* 0x080ff00000041824 */
[C---:B------:R-:W-:Y:S01]  /*5cc0*/  HMMA.16816.F32.BF16 R136, R92.reuse, R138, R76 ;  /* 0x0000008a5c88723c */ /* 0x040fe2000004184c */
[----:B------:R-:W1:Y:S07]  /*5cd0*/  LDSM.16.MT88.4 R76, [R185+0x2000] ;  /* 0x00200000b94c783b */ /* 0x000e6e0000004200 */
[C---:B------:R-:W-:Y:S08]  /*5ce0*/  HMMA.16816.F32.BF16 R132, R92.reuse, R128, R160 ;  /* 0x000000805c84723c */ /* 0x040ff000000418a0 */
        /* <DEDUP_REMOVED lines=17> */
[----:B------:R-:W-:Y:S01]  /*5e00*/  FADD.FTZ R0, R50, R9 ;  /* 0x0000000932007221 */ /* 0x000fe20000010000 */
[----:B------:R-:W-:Y:S01]  /*5e10*/  IMNMX R228, R227, R7, !PT ;  /* 0x00000007e3e47217 */ /* 0x000fe20007800200 */
[----:B------:R-:W-:-:S02]  /*5e20*/  FADD.FTZ R5, R43, R2 ;  /* 0x000000022b057221 */ /* 0x000fc40000010000 */
[----:B------:R-:W-:Y:S01]  /*5e30*/  FADD.FTZ R2, R118, R0 ;  /* 0x0000000076027221 */ /* 0x000fe20000010000 */
[----:B------:R-:W-:Y:S01]  /*5e40*/  ISETP.GE.AND P0, PT, R200, R228, PT ;  /* 0x000000e4c800720c */ /* 0x000fe20003f06270 */
        /* <DEDUP_REMOVED lines=24> */
[----:B------:R-:W-:Y:S01]  /*5fd0*/  IMAD.MOV.U32 R122, RZ, RZ, R120 ;  /* 0x000000ffff7a7224 */ /* 0x000fe200078e0078 */
[----:B------:R-:W-:Y:S01]  /*5fe0*/  MOV R124, R117 ;  /* 0x00000075007c7202 */ /* 0x000fe20000000f00 */
[----:B------:R-:W-:Y:S01]  /*5ff0*/  IMAD.MOV.U32 R118, RZ, RZ, R121 ;  /* 0x000000ffff767224 */ /* 0x000fe200078e0079 */
[----:B------:R-:W-:-:S02]  /*6000*/  MOV R123, R119 ;  /* 0x00000077007b7202 */ /* 0x000fc40000000f00 */
.L_x_3208:
        /* <DEDUP_REMOVED lines=31> */
.L_x_3308:
[----:B------:R-:W-:-:S05]  /*6200*/  BRA.DIV ~URZ, `(.L_x_3199) ;  /* 0x0000c6127f007947 */ /* 0x000fca000b800000 */
[----:B------:R4:W3:Y:S02]  /*6210*/  SHFL.IDX PT, R0, R10, RZ, 0x1c1f ;  /* 0x001c1fff0a007589 */ /* 0x0008e400000e0000 */
.L_x_3309:
[----:B------:R-:W5:Y:S01]  /*6220*/  S2R R11, SR_TID.X ;  /* 0x00000000000b7919 */ /* 0x000f620000002100 */
[C---:B------:R-:W-:Y:S01]  /*6230*/  ISETP.GE.AND P6, PT, R202.reuse, c[0x0][0x1d4], PT ;  /* 0x00007500ca007a0c */ /* 0x040fe20003fc6270 */
[----:B------:R-:W-:Y:S01]  /*6240*/  IMAD.SHL.U32 R3, R202, 0x2, RZ ;  /* 0x00000002ca037824 */ /* 0x000fe200078e00ff */
[C---:B------:R-:W-:Y:S01]  /*6250*/  ISETP.GE.AND P5, PT, R225.reuse, c[0x0][0x1d4], PT ;  /* 0x00007500e1007a0c */ /* 0x040fe20003fa6270 */
[----:B------:R-:W-:Y:S03]  /*6260*/  IMAD.SHL.U32 R2, R225, 0x2, RZ ;  /* 0x00000002e1027824 */ /* 0x000fe600078e00ff */
[C---:B---3--:R-:W-:Y:S02]  /*6270*/  IADD3 R8, P4, R0.reuse, R3, RZ ;  /* 0x0000000300087210 */ /* 0x048fe40007f9e0ff */
[----:B------:R-:W-:Y:S01]  /*6280*/  IADD3 R6, P0, R0, R2, RZ ;  /* 0x0000000200067210 */ /* 0x000fe20007f1e0ff */
[----:B------:R-:W-:Y:S02]  /*6290*/  IMAD.SHL.U32 R2, R226, 0x2, RZ ;  /* 0x00000002e2027824 */ /* 0x000fe400078e00ff */
[----:B------:R-:W-:Y:S01]  /*62a0*/  IMAD.X R9, R4, 0x1, R214, P4 ;  /* 0x0000000104097824 */ /* 0x000fe200020e06d6 */
        /* <DEDUP_REMOVED lines=15> */
.L_x_3310:
        /* <DEDUP_REMOVED lines=15> */
.L_x_3197:
[----:B------:R-:W-:Y:S05]  /*6490*/  BSYNC B0 ;  /* 0x0000000000007941 */ /* 0x000fea0003800000 */
.L_x_3196:
        /* <DEDUP_REMOVED lines=100> */
[----:B------:R-:W-:Y:S01]  /*6ae0*/  IMAD R2, R200, 0x30, R230 ;  /* 0x00000030c8027824 */ /* 0x000fe200078e02e6 */
[----:B------:R-:W-:Y:S01]  /*6af0*/  IADD3 R119, -R229, 0x30, RZ ;  /* 0x00000030e5777810 */ /* 0x000fe20007ffe1ff */
[----:B------:R-:W-:Y:S03]  /*6b00*/  IMAD.MOV.U32 R199, RZ, RZ, RZ ;  /* 0x000000ffffc77224 */ /* 0x000fe600078e00ff */
[----:B------:R-:W-:Y:S02]  /*6b10*/  IADD3 R2, R2, -0x30, R224 ;  /* 0xffffffd002027810 */ /* 0x000fe40007ffe0e0 */
[----:B------:R-:W-:Y:S03]  /*6b20*/  ISETP.GE.AND P5, PT, R119, 0x1, PT ;  /* 0x000000017700780c */ /* 0x000fe60003fa6270 */
[----:B------:R-:W-:Y:S04]  /*6b30*/  @P2 IMAD.HI.U32 R3, R2, c[0x0][0x2bc], RZ ;  /* 0x0000af0002032a27 */ /* 0x000fe800078e00ff */
[----:B------:R-:W-:Y:S01]  /*6b40*/  IMAD.MOV.U32 R0, RZ, RZ, R2 ;  /* 0x000000ffff007224 */ /* 0x000fe200078e0002 */
        /* <DEDUP_REMOVED lines=23> */
.L_x_3311:
[----:B------:R-:W-:-:S05]  /*6cc0*/  BRA.DIV ~URZ, `(.L_x_3204) ;  /* 0x0000bd027f007947 */ /* 0x000fca000b800000 */
[----:B------:R3:W4:Y:S02]  /*6cd0*/  SHFL.IDX PT, R0, R126, RZ, 0x1c1f ;  /* 0x001c1fff7e007589 */ /* 0x00072400000e0000 */
.L_x_3312:
[C---:B------:R-:W-:Y:S01]  /*6ce0*/  @P5 ISETP.GE.AND P0, PT, R202.reuse, c[0x0][0x1d4], PT ;  /* 0x00007500ca005a0c */ /* 0x040fe20003f06270 */
[----:B------:R-:W-:Y:S02]  /*6cf0*/  IMAD.SHL.U32 R2, R202, 0x2, RZ ;  /* 0x00000002ca027824 */ /* 0x000fe400078e00ff */
[----:B------:R-:W-:Y:S02]  /*6d00*/  IMAD.SHL.U32 R120, R225, 0x2, RZ ;  /* 0x00000002e1787824 */ /* 0x000fe400078e00ff */
[----:B------:R-:W-:Y:S01]  /*6d10*/  IMAD.SHL.U32 R116, R226, 0x2, RZ ;  /* 0x00000002e2747824 */ /* 0x000fe200078e00ff */
[C---:B----4-:R-:W-:Y:S02]  /*6d20*/  @P5 IADD3 R2, P4, R0.reuse, R2, RZ ;  /* 0x0000000200025210 */ /* 0x050fe40007f9e0ff */
[----:B------:R-:W-:Y:S03]  /*6d30*/  @P5 IADD3 R120, P6, R0, R120, RZ ;  /* 0x0000007800785210 */ /* 0x000fe60007fde0ff */
[----:B--2---:R-:W-:Y:S01]  /*6d40*/  @P5 IMAD.X R3, R117, 0x1, R214, P4 ;  /* 0x0000000175035824 */ /* 0x004fe200020e06d6 */
[----:B------:R-:W-:Y:S01]  /*6d50*/  @P5 ISETP.GE.AND P4, PT, R225, c[0x0][0x1d4], PT ;  /* 0x00007500e1005a0c */ /* 0x000fe20003f86270 */
[C---:B------:R-:W-:Y:S03]  /*6d60*/  @P5 IMAD.X R121, R117.reuse, 0x1, R212, P6 ;  /* 0x0000000175795824 */ /* 0x040fe600030e06d4 */
        /* <DEDUP_REMOVED lines=13> */
.L_x_3313:
[C---:B----4-:R-:W-:Y:S01]  /*6e40*/  IMAD.SHL.U32 R2, R202.reuse, 0x2, RZ ;  /* 0x00000002ca027824 */ /* 0x050fe200078e00ff */
[----:B------:R-:W-:Y:S01]  /*6e50*/  @P5 ISETP.GE.AND P0, PT, R202, c[0x0][0x1d4], PT ;  /* 0x00007500ca005a0c */ /* 0x000fe20003f06270 */
[----:B------:R-:W-:Y:S02]  /*6e60*/  IMAD.SHL.U32 R119, R225, 0x2, RZ ;  /* 0x00000002e1777824 */ /* 0x000fe400078e00ff */
[----:B------:R-:W-:Y:S01]  /*6e70*/  IMAD.SHL.U32 R116, R226, 0x2, RZ ;  /* 0x00000002e2747824 */ /* 0x000fe200078e00ff */
[C---:B---3--:R-:W-:Y:S02]  /*6e80*/  @P5 IADD3 R2, P4, R0.reuse, R2, RZ ;  /* 0x0000000200025210 */ /* 0x048fe40007f9e0ff */
[----:B------:R-:W-:Y:S03]  /*6e90*/  @P5 IADD3 R120, P6, R0, R119, RZ ;  /* 0x0000007700785210 */ /* 0x000fe60007fde0ff */
[----:B-1----:R-:W-:Y:S01]  /*6ea0*/  @P5 IMAD.X R3, R117, 0x1, R214, P4 ;  /* 0x0000000175035824 */ /* 0x002fe200020e06d6 */
        /* <DEDUP_REMOVED lines=11> */
.L_x_3202:
[----:B------:R-:W-:Y:S05]  /*6f60*/  BSYNC B0 ;  /* 0x0000000000007941 */ /* 0x000fea0003800000 */
.L_x_3201:
[----:B------:R-:W-:Y:S01]  /*6f70*/  IADD3 R116, R248, R242, RZ ;  /* 0x000000f2f8747210 */ /* 0x000fe20007ffe0ff */
[----:B------:R-:W0:Y:S04]  /*6f80*/  LDGDEPBAR ;  /* 0x00000000000079af */ /* 0x000e280000000000 */
[----:B------:R-:W-:Y:S05]  /*6f90*/  @P3 IMAD.HI.U32 R0, R116, c[0x0][0x2c8], RZ ;  /* 0x0000b20074003a27 */ /* 0x000fea00078e00ff */
[----:B------:R-:W-:Y:S01]  /*6fa0*/  @P3 SHF.R.U32.HI R116, RZ, c[0x0][0x2cc], R0 ;  /* 0x0000b300ff743a19 */ /* 0x000fe20000011600 */
[----:B------:R-:W-:Y:S05]  /*6fb0*/  IMAD R0, R200, -0x30, RZ ;  /* 0xffffffd0c8007824 */ /* 0x000fea00078e02ff */
[----:B------:R-:W-:Y:S04]  /*6fc0*/  IADD3 R0, -R243, 0x1, R0 ;  /* 0x00000001f3007810 */ /* 0x000fe80007ffe100 */
[----:B------:R-:W-:Y:S01]  /*6fd0*/  IADD3 R117, -R240, R0, R241 ;  /* 0x00000000f0757210 */ /* 0x000fe20007ffe1f1 */
[----:B------:R-:W-:-:S05]  /*6fe0*/  BRA.DIV ~URZ, `(.L_x_3206) ;  /* 0x0000bb227f007947 */ /* 0x000fca000b800000 */
[----:B------:R1:W4:Y:S02]  /*6ff0*/  SHFL.IDX PT, R0, R116, RZ, 0x1c1f ;  /* 0x001c1fff74007589 */ /* 0x00032400000e0000 */
.L_x_3314:
[----:B----4-:R-:W-:Y:S05]  /*7000*/  IMAD.IADD R0, R117, 0x1, R0 ;  /* 0x0000000175007824 */ /* 0x010fea00078e0200 */
        /* <DEDUP_REMOVED lines=22> */
[----:B--2---:R-:W-:Y:S02]  /*7170*/  FSEL R125, R48, -INF , P4 ;  /* 0xff800000307d7808 */ /* 0x004fe40002000000 */
[----:B------:R-:W-:Y:S01]  /*7180*/  FSEL R49, R49, -INF , P0 ;  /* 0xff80000031317808 */ /* 0x000fe20000000000 */
[----:B------:R-:W-:-:S05]  /*7190*/  BRA.DIV ~URZ, `(.L_x_3207) ;  /* 0x0000b9d27f007947 */ /* 0x000fca000b800000 */
[----:B---3--:R-:W-:Y:S08]  /*71a0*/  SHFL.IDX PT, R3, R116, 0x1, 0x1c1f ;  /* 0x003c1f0074037f89 */ /* 0x008ff000000e0000 */
        /* <DEDUP_REMOVED lines=84> */
[----:B------:R-:W-:Y:S02]  /*76f0*/  FSEL R7, R43, -INF , P5 ;  /* 0xff8000002b077808 */ /* 0x000fe40002800000 */
[----:B------:R-:W-:Y:S02]  /*7700*/  FMNMX.FTZ R0, R125, R0, !PT ;  /* 0x000000007d007209 */ /* 0x000fe40007810000 */
[----:B------:R-:W-:Y:S02]  /*7710*/  FSEL R6, R46, -INF , P4 ;  /* 0xff8000002e067808 */ /* 0x000fe40002000000 */
[----:B------:R-:W-:Y:S02]  /*7720*/  FMNMX.FTZ R0, R49, R0, !PT ;  /* 0x0000000031007209 */ /* 0x000fe40007810000 */
[----:B------:R-:W-:Y:S03]  /*7730*/  FSEL R5, R47, -INF , P0 ;  /* 0xff8000002f057808 */ /* 0x000fe60000000000 */
        /* <DEDUP_REMOVED lines=51> */
.L_x_3315:
        /* <DEDUP_REMOVED lines=71> */
[C---:B--2---:R-:W-:Y:S01]  /*7ee0*/  F2FP.BF16.PACK_AB R161, R2.reuse, R20 ;  /* 0x0000001402a1723e */ /* 0x044fe200000010ff */
[----:B------:R-:W-:Y:S01]  /*7ef0*/  FADD.FTZ R48, R2, R0 ;  /* 0x0000000002307221 */ /* 0x000fe20000010000 */
[C---:B------:R-:W-:Y:S01]  /*7f00*/  FSEL R0, R119.reuse, RZ, P0 ;  /* 0x000000ff77007208 */ /* 0x040fe20000000000 */
[----:B------:R-:W-:Y:S02]  /*7f10*/  FMUL.FTZ R2, R119, c[0x0][0x2d0] ;  /* 0x0000b40077027a20 */ /* 0x000fe40000410000 */
[----:B------:R-:W-:Y:S01]  /*7f20*/  FMUL.FTZ R87, R3, R87 ;  /* 0x0000005703577220 */ /* 0x000fe20000410000 */
[----:B------:R-:W1:Y:S01]  /*7f30*/  MUFU.EX2 R20, R14 ;  /* 0x0000000e00147308 */ /* 0x000e620000000800 */
[----:B------:R-:W-:Y:S01]  /*7f40*/  FADD.FTZ R0, -R0, R123 ;  /* 0x0000007b00007221 */ /* 0x000fe20000010100 */
[----:B------:R-:W-:Y:S01]  /*7f50*/  FSEL R2, R2, RZ, P0 ;  /* 0x000000ff02027208 */ /* 0x000fe20000000000 */
[----:B------:R-:W-:Y:S01]  /*7f60*/  FMUL.FTZ R96, R116, R96 ;  /* 0x0000006074607220 */ /* 0x000fe20000410000 */
[----:B------:R-:W-:Y:S01]  /*7f70*/  FSETP.NEU.FTZ.AND P0, PT, R117, -INF , PT ;  /* 0xff8000007500780b */ /* 0x000fe20003f1d000 */
[----:B------:R-:W-:Y:S02]  /*7f80*/  FMUL.FTZ R0, R0, c[0x0][0x2d0] ;  /* 0x0000b40000007a20 */ /* 0x000fe40000410000 */
        /* <DEDUP_REMOVED lines=14> */
[----:B------:R-:W-:Y:S01]  /*8070*/  FFMA.FTZ R182, R12, c[0x0][0x2d0], -R2 ;  /* 0x0000b4000cb67a23 */ /* 0x000fe20000010802 */
[----:B------:R-:W1:Y:S01]  /*8080*/  MUFU.EX2 R0, R0 ;  /* 0x0000000000007308 */ /* 0x000e620000000800 */
[----:B------:R-:W-:Y:S01]  /*8090*/  FSEL R2, R117, RZ, P0 ;  /* 0x000000ff75027208 */ /* 0x000fe20000000000 */
[C---:B------:R-:W-:Y:S02]  /*80a0*/  FMUL.FTZ R50, R3.reuse, R114 ;  /* 0x0000007203327220 */ /* 0x040fe40000410000 */
[C---:B------:R-:W-:Y:S02]  /*80b0*/  FMUL.FTZ R51, R3.reuse, R115 ;  /* 0x0000007303337220 */ /* 0x040fe40000410000 */
[----:B------:R-:W-:Y:S02]  /*80c0*/  FADD.FTZ R2, -R2, R124 ;  /* 0x0000007c02027221 */ /* 0x000fe40000010100 */
[----:B------:R-:W-:Y:S02]  /*80d0*/  FMUL.FTZ R97, R116, R97 ;  /* 0x0000006174617220 */ /* 0x000fe40000410000 */
[----:B------:R-:W3:Y:S01]  /*80e0*/  MUFU.EX2 R23, R9 ;  /* 0x0000000900177308 */ /* 0x000ee20000000800 */
[----:B------:R-:W-:Y:S02]  /*80f0*/  FMUL.FTZ R2, R2, c[0x0][0x2d0] ;  /* 0x0000b40002027a20 */ /* 0x000fe40000410000 */
[----:B------:R-:W-:Y:S02]  /*8100*/  FMUL.FTZ R98, R3, R98 ;  /* 0x0000006203627220 */ /* 0x000fe40000410000 */
[----:B--2---:R-:W-:Y:S02]  /*8110*/  FMUL.FTZ R4, R117, c[0x0][0x2d0] ;  /* 0x0000b40075047a20 */ /* 0x004fe40000410000 */
[----:B------:R-:W-:Y:S03]  /*8120*/  FMUL.FTZ R99, R3, R99 ;  /* 0x0000006303637220 */ /* 0x000fe60000410000 */
[----:B------:R-:W-:Y:S01]  /*8130*/  FSEL R4, R4, RZ, P0 ;  /* 0x000000ff04047208 */ /* 0x000fe20000000000 */
[----:B------:R-:W-:Y:S01]  /*8140*/  MUFU.EX2 R2, R2 ;  /* 0x0000000200027308 */ /* 0x000fe20000000800 */
[----:B------:R-:W-:Y:S01]  /*8150*/  ISETP.GT.AND P0, PT, R200, R228, PT ;  /* 0x000000e4c800720c */ /* 0x000fe20003f04270 */
[----:B-1----:R-:W-:Y:S01]  /*8160*/  FMUL.FTZ R40, R0, R104 ;  /* 0x0000006800287220 */ /* 0x002fe20000410000 */
[----:B------:R-:W-:Y:S01]  /*8170*/  IADD3 R200, R200, -0x1, RZ ;  /* 0xffffffffc8c87810 */ /* 0x000fe20007ffe0ff */
[--C-:B------:R-:W-:Y:S02]  /*8180*/  FFMA.FTZ R17, R38, c[0x0][0x2d0], -R4.reuse ;  /* 0x0000b40026117a23 */ /* 0x100fe40000010804 */
[--C-:B------:R-:W-:Y:S02]  /*8190*/  FFMA.FTZ R124, R21, c[0x0][0x2d0], -R4.reuse ;  /* 0x0000b400157c7a23 */ /* 0x100fe40000010804 */
[--C-:B------:R-:W-:Y:S02]  /*81a0*/  FFMA.FTZ R126, R19, c[0x0][0x2d0], -R4.reuse ;  /* 0x0000b400137e7a23 */ /* 0x100fe40000010804 */
[----:B------:R-:W-:Y:S01]  /*81b0*/  MUFU.EX2 R220, R127 ;  /* 0x0000007f00dc7308 */ /* 0x000fe20000000800 */
[--C-:B------:R-:W-:Y:S02]  /*81c0*/  FFMA.FTZ R14, R33, c[0x0][0x2d0], -R4.reuse ;  /* 0x0000b400210e7a23 */ /* 0x100fe40000010804 */
[--C-:B------:R-:W-:Y:S01]  /*81d0*/  FFMA.FTZ R32, R163, c[0x0][0x2d0], -R4.reuse ;  /* 0x0000b400a3207a23 */ /* 0x100fe20000010804 */
[----:B---3--:R-:W-:Y:S01]  /*81e0*/  F2FP.BF16.PACK_AB R104, R23, R37 ;  /* 0x000000251768723e */ /* 0x008fe200000010ff */
[--C-:B------:R-:W-:Y:S02]  /*81f0*/  FFMA.FTZ R16, R35, c[0x0][0x2d0], -R4.reuse ;  /* 0x0000b40023107a23 */ /* 0x100fe40000010804 */
[--C-:B------:R-:W-:Y:S02]  /*8200*/  FFMA.FTZ R167, R18, c[0x0][0x2d0], -R4.reuse ;  /* 0x0000b40012a77a23 */ /* 0x100fe40000010804 */
[--C-:B------:R-:W-:Y:S01]  /*8210*/  FFMA.FTZ R168, R15, c[0x0][0x2d0], -R4.reuse ;  /* 0x0000b4000fa87a23 */ /* 0x100fe20000010804 */
[----:B------:R-:W-:Y:S01]  /*8220*/  MUFU.EX2 R33, R10 ;  /* 0x0000000a00217308 */ /* 0x000fe20000000800 */
[--C-:B------:R-:W-:Y:S02]  /*8230*/  FFMA.FTZ R178, R8, c[0x0][0x2d0], -R4.reuse ;  /* 0x0000b40008b27a23 */ /* 0x100fe40000010804 */
[--C-:B------:R-:W-:Y:S02]  /*8240*/  FFMA.FTZ R181, R7, c[0x0][0x2d0], -R4.reuse ;  /* 0x0000b40007b57a23 */ /* 0x100fe40000010804 */
[----:B------:R-:W-:Y:S02]  /*8250*/  FADD.FTZ R7, R22, R11 ;  /* 0x0000000b16077221 */ /* 0x000fe40000010000 */
[--C-:B------:R-:W-:Y:S02]  /*8260*/  FFMA.FTZ R183, R6, c[0x0][0x2d0], -R4.reuse ;  /* 0x0000b40006b77a23 */ /* 0x100fe40000010804 */
[----:B------:R-:W-:Y:S01]  /*8270*/  FFMA.FTZ R203, R5, c[0x0][0x2d0], -R4 ;  /* 0x0000b40005cb7a23 */ /* 0x000fe20000010804 */
[----:B------:R-:W-:Y:S01]  /*8280*/  MUFU.EX2 R223, R125 ;  /* 0x0000007d00df7308 */ /* 0x000fe20000000800 */
[----:B------:R-:W-:Y:S02]  /*8290*/  FFMA.FTZ R4, R0, R215, R37 ;  /* 0x000000d700047223 */ /* 0x000fe40000010025 */
[----:B------:R-:W-:Y:S02]  /*82a0*/  FADD.FTZ R165, R20, R7 ;  /* 0x0000000714a57221 */ /* 0x000fe40000010000 */
[----:B------:R-:W-:Y:S02]  /*82b0*/  FADD.FTZ R123, R23, R4 ;  /* 0x00000004177b7221 */ /* 0x000fe40000010000 */
[----:B------:R-:W1:Y:S01]  /*82c0*/  LDSM.16.MT88.4 R20, [R185] ;  /* 0x00000000b914783b */ /* 0x000e620000004200 */
[C---:B------:R-:W-:Y:S02]  /*82d0*/  FMUL.FTZ R25, R0.reuse, R133 ;  /* 0x0000008500197220 */ /* 0x040fe40000410000 */
[----:B------:R-:W2:Y:S01]  /*82e0*/  MUFU.EX2 R133, R49 ;  /* 0x0000003100857308 */ /* 0x000ea20000000800 */
[C---:B------:R-:W-:Y:S02]  /*82f0*/  FMUL.FTZ R24, R0.reuse, R132 ;  /* 0x0000008400187220 */ /* 0x040fe40000410000 */
        /* <DEDUP_REMOVED lines=13> */
[----:B--2---:R-:W-:Y:S01]  /*83d0*/  F2FP.BF16.PACK_AB R163, R133, R33 ;  /* 0x0000002185a3723e */ /* 0x004fe200000010ff */
[C---:B------:R-:W-:Y:S02]  /*83e0*/  FMUL.FTZ R60, R0.reuse, R60 ;  /* 0x0000003c003c7220 */ /* 0x040fe40000410000 */
[C---:B------:R-:W-:Y:S02]  /*83f0*/  FMUL.FTZ R61, R0.reuse, R61 ;  /* 0x0000003d003d7220 */ /* 0x040fe40000410000 */
[C---:B------:R-:W-:Y:S01]  /*8400*/  FMUL.FTZ R72, R0.reuse, R72 ;  /* 0x0000004800487220 */ /* 0x040fe20000410000 */
[----:B------:R2:W-:Y:S01]  /*8410*/  MUFU.EX2 R129, R17 ;  /* 0x0000001100817308 */ /* 0x0005e20000000800 */
        /* <DEDUP_REMOVED lines=8> */
[----:B------:R-:W-:Y:S02]  /*84a0*/  FMUL.FTZ R93, R0, R93 ;  /* 0x0000005d005d7220 */ /* 0x000fe40000410000 */
[C---:B------:R-:W-:Y:S02]  /*84b0*/  FMUL.FTZ R26, R2.reuse, R134 ;  /* 0x00000086021a7220 */ /* 0x040fe40000410000 */
[----:B------:R-:W-:Y:S02]  /*84c0*/  FMUL.FTZ R27, R2, R135 ;  /* 0x00000087021b7220 */ /* 0x000fe40000410000 */
[C---:B------:R-:W-:Y:S01]  /*84d0*/  FMUL.FTZ R4, R116.reuse, R144 ;  /* 0x0000009074047220 */ /* 0x040fe20000410000 */
[----:B------:R-:W4:Y:S01]  /*84e0*/  MUFU.EX2 R0, R14 ;  /* 0x0000000e00007308 */ /* 0x000f220000000800 */
[C---:B------:R-:W-:Y:S02]  /*84f0*/  FMUL.FTZ R5, R116.reuse, R145 ;  /* 0x0000009174057220 */ /* 0x040fe40000410000 */
[C---:B------:R-:W-:Y:S02]  /*8500*/  FMUL.FTZ R6, R3.reuse, R146 ;  /* 0x0000009203067220 */ /* 0x040fe40000410000 */
[C---:B------:R-:W-:Y:S02]  /*8510*/  FMUL.FTZ R7, R3.reuse, R147 ;  /* 0x0000009303077220 */ /* 0x040fe40000410000 */
[----:B--2---:R-:W-:Y:S02]  /*8520*/  FMUL.FTZ R17, R116, R149 ;  /* 0x0000009574117220 */ /* 0x004fe40000410000 */
[C---:B------:R-:W-:Y:S01]  /*8530*/  FMUL.FTZ R18, R3.reuse, R150 ;  /* 0x0000009603127220 */ /* 0x040fe20000410000 */
[----:B------:R-:W2:Y:S01]  /*8540*/  MUFU.EX2 R134, R34 ;  /* 0x0000002200867308 */ /* 0x000ea20000000800 */
[C---:B------:R-:W-:Y:S01]  /*8550*/  FMUL.FTZ R19, R3.reuse, R151 ;  /* 0x0000009703137220 */ /* 0x040fe20000410000 */
[-C--:B-1----:R-:W-:Y:S05]  /*8560*/  HMMA.16816.F32.BF16 R4, R160, R20.reuse, R4 ;  /* 0x00000014a004723c */ /* 0x082fea0000041804 */
[C---:B------:R-:W-:Y:S02]  /*8570*/  FMUL.FTZ R10, R2.reuse, R142 ;  /* 0x0000008e020a7220 */ /* 0x040fe40000410000 */
[C---:B------:R-:W-:Y:S01]  /*8580*/  FMUL.FTZ R11, R2.reuse, R143 ;  /* 0x0000008f020b7220 */ /* 0x040fe20000410000 */
[----:B------:R-:W1:Y:S01]  /*8590*/  MUFU.EX2 R135, R16 ;  /* 0x0000001000877308 */ /* 0x000e620000000800 */
[----:B------:R-:W-:Y:S03]  /*85a0*/  FMUL.FTZ R42, R2, R106 ;  /* 0x0000006a022a7220 */ /* 0x000fe60000410000 */
[----:B----4-:R-:W-:Y:S01]  /*85b0*/  F2FP.BF16.PACK_AB R105, R128, R0 ;  /* 0x000000008069723e */ /* 0x010fe200000010ff */
[C---:B------:R-:W-:Y:S02]  /*85c0*/  FMUL.FTZ R43, R2.reuse, R107 ;  /* 0x0000006b022b7220 */ /* 0x040fe40000410000 */
[C---:B------:R-:W-:Y:S02]  /*85d0*/  FMUL.FTZ R14, R2.reuse, R138 ;  /* 0x0000008a020e7220 */ /* 0x040fe40000410000 */
[C---:B------:R-:W-:Y:S01]  /*85e0*/  FMUL.FTZ R15, R2.reuse, R139 ;  /* 0x0000008b020f7220 */ /* 0x040fe20000410000 */
[----:B------:R-:W-:Y:S01]  /*85f0*/  MUFU.EX2 R219, R164 ;  /* 0x000000a400db7308 */ /* 0x000fe20000000800 */
[C---:B------:R-:W-:Y:S02]  /*8600*/  FMUL.FTZ R46, R2.reuse, R110 ;  /* 0x0000006e022e7220 */ /* 0x040fe40000410000 */
[----:B------:R-:W-:Y:S01]  /*8610*/  FMUL.FTZ R47, R2, R111 ;  /* 0x0000006f022f7220 */ /* 0x000fe20000410000 */
[----:B--2---:R-:W-:Y:S01]  /*8620*/  F2FP.BF16.PACK_AB R106, R134, R132 ;  /* 0x00000084866a723e */ /* 0x004fe200000010ff */
[----:B------:R-:W2:Y:S01]  /*8630*/  LDSM.16.MT88.4 R108, [R185+0xc00] ;  /* 0x000c0000b96c783b */ /* 0x000ea20000004200 */
[C---:B------:R-:W-:Y:S02]  /*8640*/  FMUL.FTZ R30, R2.reuse, R130 ;  /* 0x00000082021e7220 */ /* 0x040fe40000410000 */
[----:B------:R-:W-:Y:S02]  /*8650*/  FMUL.FTZ R31, R2, R131 ;  /* 0x00000083021f7220 */ /* 0x000fe40000410000 */
[C---:B------:R-:W-:Y:S01]  /*8660*/  FMUL.FTZ R32, R116.reuse, R156 ;  /* 0x0000009c74207220 */ /* 0x040fe20000410000 */
[----:B------:R-:W-:Y:S01]  /*8670*/  MUFU.EX2 R131, R172 ;  /* 0x000000ac00837308 */ /* 0x000fe20000000800 */
[----:B------:R-:W-:Y:S01]  /*8680*/  FMUL.FTZ R34, R3, R158 ;  /* 0x0000009e03227220 */ /* 0x000fe20000410000 */
[----:B-1----:R-:W-:Y:S01]  /*8690*/  F2FP.BF16.PACK_AB R107, R135, R129 ;  /* 0x00000081876b723e */ /* 0x002fe200000010ff */
[C---:B------:R-:W-:Y:S02]  /*86a0*/  FMUL.FTZ R16, R116.reuse, R148 ;  /* 0x0000009474107220 */ /* 0x040fe40000410000 */
[----:B------:R-:W-:Y:S01]  /*86b0*/  LDSM.16.MT88.4 R148, [R185+0x800] ;  /* 0x00080000b994783b */ /* 0x000fe20000004200 */
[----:B------:R-:W-:Y:S02]  /*86c0*/  FMUL.FTZ R35, R3, R159 ;  /* 0x0000009f03237220 */ /* 0x000fe40000410000 */
[C---:B------:R-:W-:Y:S01]  /*86d0*/  FMUL.FTZ R49, R116.reuse, R113 ;  /* 0x0000007174317220 */ /* 0x040fe20000410000 */
[C---:B------:R-:W-:Y:S01]  /*86e0*/  HMMA.16816.F32.BF16 R8, R104.reuse, R20, R8 ;  /* 0x000000146808723c */ /* 0x040fe20000041808 */
[----:B------:R-:W-:Y:S03]  /*86f0*/  MUFU.EX2 R130, R166 ;  /* 0x000000a600827308 */ /* 0x000fe60000000800 */
[----:B------:R-:W-:Y:S02]  /*8700*/  FADD.FTZ R122, R33, R48 ;  /* 0x00000030217a7221 */ /* 0x000fe40000010000 */
[C---:B------:R-:W-:Y:S02]  /*8710*/  FMUL.FTZ R33, R116.reuse, R157 ;  /* 0x0000009d74217220 */ /* 0x040fe40000410000 */
[-C--:B------:R-:W-:Y:S01]  /*8720*/  HMMA.16816.F32.BF16 R12, R104, R22.reuse, R12 ;  /* 0x00000016680c723c */ /* 0x080fe2000004180c */
[----:B------:R-:W-:Y:S02]  /*8730*/  LDSM.16.MT88.4 R156, [R186+0x800] ;  /* 0x00080000ba9c783b */ /* 0x000fe40000004200 */
[----:B------:R-:W-:Y:S01]  /*8740*/  MUFU.EX2 R215, R167 ;  /* 0x000000a700d77308 */ /* 0x000fe20000000800 */
[----:B------:R-:W-:Y:S02]  /*8750*/  FMUL.FTZ R48, R116, R112 ;  /* 0x0000007074307220 */ /* 0x000fe40000410000 */
        /* <DEDUP_REMOVED lines=10> */
[C---:B------:R-:W-:Y:S02]  /*8800*/  FMUL.FTZ R62, R2.reuse, R62 ;  /* 0x0000003e023e7220 */ /* 0x040fe40000410000 */
[C---:B------:R-:W-:Y:S01]  /*8810*/  FMUL.FTZ R63, R2.reuse, R63 ;  /* 0x0000003f023f7220 */ /* 0x040fe20000410000 */
[-C--:B---3--:R-:W-:Y:S03]  /*8820*/  HMMA.16816.F32.BF16 R20, R160, R36.reuse, R20 ;  /* 0x00000024a014723c */ /* 0x088fe60000041814 */
[C---:B------:R-:W-:Y:S02]  /*8830*/  FMUL.FTZ R74, R2.reuse, R74 ;  /* 0x0000004a024a7220 */ /* 0x040fe40000410000 */
[C---:B------:R-:W-:Y:S01]  /*8840*/  FMUL.FTZ R75, R2.reuse, R75 ;  /* 0x0000004b024b7220 */ /* 0x040fe20000410000 */
[----:B------:R-:W-:Y:S01]  /*8850*/  MUFU.EX2 R169, R180 ;  /* 0x000000b400a97308 */ /* 0x000fe20000000800 */
[C---:B------:R-:W-:Y:S01]  /*8860*/  FMUL.FTZ R78, R2.reuse, R78 ;  /* 0x0000004e024e7220 */ /* 0x040fe20000410000 */
[C---:B------:R-:W-:Y:S04]  /*8870*/  HMMA.16816.F32.BF16 R24, R104.reuse, R36, R24 ;  /* 0x000000246818723c */ /* 0x040fe80000041818 */
[C---:B------:R-:W-:Y:S02]  /*8880*/  FMUL.FTZ R79, R2.reuse, R79 ;  /* 0x0000004f024f7220 */ /* 0x040fe40000410000 */
[----:B------:R-:W-:Y:S02]  /*8890*/  FMUL.FTZ R90, R2, R90 ;  /* 0x0000005a025a7220 */ /* 0x000fe40000410000 */
        /* <DEDUP_REMOVED lines=11> */
[----:B------:R-:W1:Y:S01]  /*8950*/  LDSM.16.MT88.4 R100, [R186+0xc00] ;  /* 0x000c0000ba64783b */ /* 0x000e620000004200 */
[C---:B------:R-:W-:Y:S02]  /*8960*/  FMUL.FTZ R95, R2.reuse, R95 ;  /* 0x0000005f025f7220 */ /* 0x040fe40000410000 */
[----:B------:R-:W-:Y:S02]  /*8970*/  FFMA.FTZ R118, R2, R216, R0 ;  /* 0x000000d802767223 */ /* 0x000fe40000010000 */
[-C--:B--2---:R-:W-:Y:S03]  /*8980*/  HMMA.16816.F32.BF16 R36, R160, R108.reuse, R36 ;  /* 0x0000006ca024723c */ /* 0x084fe60000041824 */
[----:B------:R-:W-:Y:S01]  /*8990*/  FADD.FTZ R3, R132, R123 ;  /* 0x0000007b84037221 */ /* 0x000fe20000010000 */
[----:B------:R2:W-:Y:S01]  /*89a0*/  MUFU.EX2 R216, R126 ;  /* 0x0000007e00d87308 */ /* 0x0005e20000000800 */
[----:B------:R-:W-:Y:S03]  /*89b0*/  FADD.FTZ R116, R133, R122 ;  /* 0x0000007a85747221 */ /* 0x000fe60000010000 */
[C---:B------:R-:W-:Y:S06]  /*89c0*/  HMMA.16816.F32.BF16 R40, R104.reuse, R108, R40 ;  /* 0x0000006c6828723c */ /* 0x040fec0000041828 */
[----:B------:R-:W3:Y:S02]  /*89d0*/  MUFU.EX2 R108, R176 ;  /* 0x000000b0006c7308 */ /* 0x000ee40000000800 */
[-C--:B------:R-:W-:Y:S08]  /*89e0*/  HMMA.16816.F32.BF16 R44, R104, R110.reuse, R44 ;  /* 0x0000006e682c723c */ /* 0x080ff0000004182c */
[C---:B------:R-:W-:Y:S01]  /*89f0*/  HMMA.16816.F32.BF16 R48, R160.reuse, R110, R48 ;  /* 0x0000006ea030723c */ /* 0x040fe20000041830 */
[----:B------:R-:W4:Y:S01]  /*8a00*/  MUFU.EX2 R2, R175 ;  /* 0x000000af00027308 */ /* 0x000f220000000800 */
[----:B--2---:R-:W-:Y:S06]  /*8a10*/  LDSM.16.MT88.4 R124, [R185+0x1000] ;  /* 0x00100000b97c783b */ /* 0x004fec0000004200 */
[-C--:B-1----:R-:W-:Y:S03]  /*8a20*/  HMMA.16816.F32.BF16 R52, R160, R100.reuse, R52 ;  /* 0x00000064a034723c */ /* 0x082fe60000041834 */
[----:B------:R-:W1:Y:S01]  /*8a30*/  MUFU.EX2 R110, R174 ;  /* 0x000000ae006e7308 */ /* 0x000e620000000800 */
[----:B---3--:R-:W-:Y:S04]  /*8a40*/  FADD.FTZ R0, R108, R165 ;  /* 0x000000a56c007221 */ /* 0x008fe80000010000 */
[C---:B------:R-:W-:Y:S05]  /*8a50*/  HMMA.16816.F32.BF16 R56, R104.reuse, R100, R56 ;  /* 0x000000646838723c */ /* 0x040fea0000041838 */
[----:B------:R-:W-:Y:S01]  /*8a60*/  MUFU.EX2 R109, R173 ;  /* 0x000000ad006d7308 */ /* 0x000fe20000000800 */
[----:B----4-:R-:W-:Y:S02]  /*8a70*/  FADD.FTZ R0, R2, R0 ;  /* 0x0000000002007221 */ /* 0x010fe40000010000 */
[-C--:B------:R-:W-:Y:S07]  /*8a80*/  HMMA.16816.F32.BF16 R60, R104, R102.reuse, R60 ;  /* 0x00000066683c723c */ /* 0x080fee000004183c */
[----:B------:R-:W2:Y:S01]  /*8a90*/  MUFU.EX2 R176, R168 ;  /* 0x000000a800b07308 */ /* 0x000ea20000000800 */
[C---:B------:R-:W-:Y:S01]  /*8aa0*/  HMMA.16816.F32.BF16 R64, R160.reuse, R102, R64 ;  /* 0x00000066a040723c */ /* 0x040fe20000041840 */
[----:B------:R-:W3:Y:S03]  /*8ab0*/  LDSM.16.MT88.4 R100, [R185+0x1800] ;  /* 0x00180000b964783b */ /* 0x000ee60000004200 */
[----:B-1----:R-:W-:Y:S05]  /*8ac0*/  FADD.FTZ R0, R110, R0 ;  /* 0x000000006e007221 */ /* 0x002fea0000010000 */
[----:B------:R-:W1:Y:S10]  /*8ad0*/  MUFU.EX2 R123, R211 ;  /* 0x000000d3007b7308 */ /* 0x000e740000000800 */
[----:B------:R-:W4:Y:S01]  /*8ae0*/  MUFU.EX2 R122, R210 ;  /* 0x000000d2007a7308 */ /* 0x000f220000000800 */
[----:B--2---:R-:W-:Y:S09]  /*8af0*/  F2FP.BF16.PACK_AB R111, R176, R215 ;  /* 0x000000d7b06f723e */ /* 0x004ff200000010ff */
[----:B------:R-:W-:Y:S10]  /*8b00*/  MUFU.EX2 R174, R205 ;  /* 0x000000cd00ae7308 */ /* 0x000ff40000000800 */
[----:B------:R-:W2:Y:S01]  /*8b10*/  MUFU.EX2 R175, R204 ;  /* 0x000000cc00af7308 */ /* 0x000ea20000000800 */
[-C--:B---3--:R-:W-:Y:S09]  /*8b20*/  HMMA.16816.F32.BF16 R68, R160, R100.reuse, R68 ;  /* 0x00000064a044723c */ /* 0x088ff20000041844 */
[----:B------:R-:W-:Y:S01]  /*8b30*/  MUFU.EX2 R173, R177 ;  /* 0x000000b100ad7308 */ /* 0x000fe20000000800 */
[C---:B------:R-:W-:Y:S08]  /*8b40*/  HMMA.16816.F32.BF16 R72, R104.reuse, R100, R72 ;  /* 0x000000646848723c */ /* 0x040ff00000041848 */
[-C--:B------:R-:W-:Y:S01]  /*8b50*/  HMMA.16816.F32.BF16 R76, R104, R102.reuse, R76 ;  /* 0x00000066684c723c */ /* 0x080fe2000004184c */
[----:B------:R-:W-:Y:S07]  /*8b60*/  MUFU.EX2 R168, R182 ;  /* 0x000000b600a87308 */ /* 0x000fee0000000800 */
[C---:B------:R-:W-:Y:S01]  /*8b70*/  HMMA.16816.F32.BF16 R80, R160.reuse, R102, R80 ;  /* 0x00000066a050723c */ /* 0x040fe20000041850 */
[----:B------:R-:W3:Y:S02]  /*8b80*/  LDSM.16.MT88.4 R100, [R186+0x1800] ;  /* 0x00180000ba64783b */ /* 0x000ee40000004200 */
[----:B------:R-:W-:Y:S10]  /*8b90*/  MUFU.EX2 R165, R183 ;  /* 0x000000b700a57308 */ /* 0x000ff40000000800 */
[----:B------:R-:W-:Y:S01]  /*8ba0*/  MUFU.EX2 R164, R203 ;  /* 0x000000cb00a47308 */ /* 0x000fe20000000800 */
[-C--:B---3--:R-:W-:Y:S08]  /*8bb0*/  HMMA.16816.F32.BF16 R84, R160, R100.reuse, R84 ;  /* 0x00000064a054723c */ /* 0x088ff00000041854 */
[C---:B------:R-:W-:Y:S07]  /*8bc0*/  HMMA.16816.F32.BF16 R88, R104.reuse, R100, R88 ;  /* 0x000000646858723c */ /* 0x040fee0000041858 */
[----:B------:R-:W-:Y:S01]  /*8bd0*/  F2FP.BF16.PACK_AB R100, R2, R108 ;  /* 0x0000006c0264723e */ /* 0x000fe200000010ff */
[-C--:B------:R-:W-:Y:S01]  /*8be0*/  HMMA.16816.F32.BF16 R92, R104, R102.reuse, R92 ;  /* 0x00000066685c723c */ /* 0x080fe2000004185c */
[----:B------:R-:W3:Y:S03]  /*8bf0*/  LDSM.16.MT88.4 R104, [R185+0x400] ;  /* 0x00040000b968783b */ /* 0x000ee60000004200 */
[----:B------:R-:W-:Y:S01]  /*8c00*/  F2FP.BF16.PACK_AB R101, R218, R131 ;  /* 0x00000083da65723e */ /* 0x000fe200000010ff */
[----:B------:R-:W-:Y:S01]  /*8c10*/  FADD.FTZ R2, R109, R0 ;  /* 0x000000006d027221 */ /* 0x000fe20000010000 */
[----:B------:R-:W-:Y:S01]  /*8c20*/  F2FP.BF16.PACK_AB R108, R219, R130 ;  /* 0x00000082db6c723e */ /* 0x000fe200000010ff */
[----:B------:R-:W-:Y:S01]  /*8c30*/  FADD.FTZ R0, R128, R118 ;  /* 0x0000007680007221 */ /* 0x000fe20000010000 */
[----:B------:R-:W-:Y:S01]  /*8c40*/  HMMA.16816.F32.BF16 R96, R160, R102, R96 ;  /* 0x00000066a060723c */ /* 0x000fe20000041860 */
[----:B------:R-:W-:Y:S03]  /*8c50*/  MUFU.EX2 R128, R208 ;  /* 0x000000d000807308 */ /* 0x000fe60000000800 */
[----:B------:R-:W-:Y:S02]  /*8c60*/  FADD.FTZ R118, R129, R0 ;  /* 0x0000000081767221 */ /* 0x000fe40000010000 */
[----:B-1----:R-:W-:Y:S01]  /*8c70*/  FADD.FTZ R0, R123, R2 ;  /* 0x000000027b007221 */ /* 0x002fe20000010000 */
[----:B------:R-:W-:Y:S01]  /*8c80*/  F2FP.BF16.PACK_AB R102, R109, R110 ;  /* 0x0000006e6d66723e */ /* 0x000fe200000010ff */
[----:B------:R-:W-:Y:S01]  /*8c90*/  FADD.FTZ R2, R135, R118 ;  /* 0x0000007687027221 */ /* 0x000fe20000010000 */
[----:B------:R-:W-:Y:S02]  /*8ca0*/  F2FP.BF16.PACK_AB R103, R222, R221 ;  /* 0x000000ddde67723e */ /* 0x000fe400000010ff */
[----:B------:R-:W1:Y:S01]  /*8cb0*/  MUFU.EX2 R129, R209 ;  /* 0x000000d100817308 */ /* 0x000e620000000800 */
[----:B------:R-:W-:Y:S01]  /*8cc0*/  F2FP.BF16.PACK_AB R110, R223, R220 ;  /* 0x000000dcdf6e723e */ /* 0x000fe200000010ff */
[----:B----4-:R-:W-:Y:S01]  /*8cd0*/  FADD.FTZ R0, R122, R0 ;  /* 0x000000007a007221 */ /* 0x010fe20000010000 */
[----:B------:R-:W-:Y:S01]  /*8ce0*/  F2FP.BF16.PACK_AB R109, R216, R217 ;  /* 0x000000d9d86d723e */ /* 0x000fe200000010ff */
[----:B------:R-:W-:Y:S01]  /*8cf0*/  FADD.FTZ R2, R217, R2 ;  /* 0x00000002d9027221 */ /* 0x000fe20000010000 */
[----:B------:R-:W-:Y:S02]  /*8d00*/  F2FP.BF16.PACK_AB R160, R122, R123 ;  /* 0x0000007b7aa0723e */ /* 0x000fe400000010ff */
[----:B------:R-:W-:Y:S01]  /*8d10*/  F2FP.BF16.PACK_AB R161, R171, R170 ;  /* 0x000000aaaba1723e */ /* 0x000fe200000010ff */
[----:B------:R-:W-:Y:S01]  /*8d20*/  FADD.FTZ R2, R216, R2 ;  /* 0x00000002d8027221 */ /* 0x000fe20000010000 */
[----:B--2---:R-:W-:Y:S02]  /*8d30*/  F2FP.BF16.PACK_AB R163, R175, R174 ;  /* 0x000000aeafa3723e */ /* 0x004fe400000010ff */
[----:B------:R-:W-:Y:S01]  /*8d40*/  MOV R122, R120 ;  /* 0x00000078007a7202 */ /* 0x000fe20000000f00 */
[----:B------:R-:W-:Y:S01]  /*8d50*/  FADD.FTZ R2, R215, R2 ;  /* 0x00000002d7027221 */ /* 0x000fe20000010000 */
[----:B------:R-:W-:Y:S02]  /*8d60*/  MOV R118, R121 ;  /* 0x0000007900767202 */ /* 0x000fe40000000f00 */
[----:B------:R-:W-:Y:S01]  /*8d70*/  MOV R123, R119 ;  /* 0x00000077007b7202 */ /* 0x000fe20000000f00 */
[----:B------:R-:W-:Y:S01]  /*8d80*/  FADD.FTZ R2, R176, R2 ;  /* 0x00000002b0027221 */ /* 0x000fe20000010000 */
[-C--:B---3--:R-:W-:Y:S05]  /*8d90*/  HMMA.16816.F32.BF16 R4, R100, R104.reuse, R4 ;  /* 0x000000686404723c */ /* 0x088fea0000041804 */
[C---:B-1----:R-:W-:Y:S01]  /*8da0*/  F2FP.BF16.PACK_AB R162, R128.reuse, R129 ;  /* 0x0000008180a2723e */ /* 0x042fe200000010ff */
        /* <DEDUP_REMOVED lines=33> */
[C---:B------:R-:W-:Y:S01]  /*8fc0*/  HMMA.16816.F32.BF16 R80, R100.reuse, R114, R80 ;  /* 0x000000726450723c */ /* 0x040fe20000041850 */
[----:B------:R-:W1:Y:S07]  /*8fd0*/  LDSM.16.MT88.4 R112, [R185+0x1400] ;  /* 0x00140000b970783b */ /* 0x000e6e0000004200 */
[-C--:B---3--:R-:W-:Y:S08]  /*8fe0*/  HMMA.16816.F32.BF16 R84, R100, R124.reuse, R84 ;  /* 0x0000007c6454723c */ /* 0x088ff00000041854 */
[C---:B------:R-:W-:Y:S07]  /*8ff0*/  HMMA.16816.F32.BF16 R88, R108.reuse, R124, R88 ;  /* 0x0000007c6c58723c */ /* 0x040fee0000041858 */
[----:B------:R-:W-:Y:S01]  /*9000*/  F2FP.BF16.PACK_AB R124, R172, R169 ;  /* 0x000000a9ac7c723e */ /* 0x000fe200000010ff */
[-C--:B------:R-:W-:Y:S04]  /*9010*/  HMMA.16816.F32.BF16 R92, R108, R126.reuse, R92 ;  /* 0x0000007e6c5c723c */ /* 0x080fe8000004185c */
[----:B------:R-:W-:Y:S04]  /*9020*/  F2FP.BF16.PACK_AB R125, R166, R167 ;  /* 0x000000a7a67d723e */ /* 0x000fe800000010ff */
[----:B------:R-:W-:Y:S07]  /*9030*/  HMMA.16816.F32.BF16 R96, R100, R126, R96 ;  /* 0x0000007e6460723c */ /* 0x000fee0000041860 */
[----:B------:R-:W-:Y:S01]  /*9040*/  F2FP.BF16.PACK_AB R126, R168, R173 ;  /* 0x000000ada87e723e */ /* 0x000fe200000010ff */
[-C--:B------:R-:W-:Y:S01]  /*9050*/  HMMA.16816.F32.BF16 R144, R160, R148.reuse, R4 ;  /* 0x00000094a090723c */ /* 0x080fe20000041804 */
[----:B------:R-:W2:Y:S04]  /*9060*/  LDSM.16.MT88.4 R4, [R186+0x1400] ;  /* 0x00140000ba04783b */ /* 0x000ea80000004200 */
[----:B------:R-:W-:Y:S07]  /*9070*/  F2FP.BF16.PACK_AB R127, R164, R165 ;  /* 0x000000a5a47f723e */ /* 0x000fee00000010ff */
        /* <DEDUP_REMOVED lines=34> */
[-C--:B------:R-:W-:Y:S07]  /*92a0*/  HMMA.16816.F32.BF16 R92, R124, R14.reuse, R92 ;  /* 0x0000000e7c5c723c */ /* 0x080fee000004185c */
[----:B------:R-:W-:Y:S01]  /*92b0*/  MOV R124, R117 ;  /* 0x00000075007c7202 */ /* 0x000fe20000000f00 */
[----:B------:R-:W-:Y:S01]  /*92c0*/  HMMA.16816.F32.BF16 R96, R160, R14, R96 ;  /* 0x0000000ea060723c */ /* 0x000fe20000041860 */
[----:B------:R-:W-:-:S07]  /*92d0*/  @P0 BRA `(.L_x_3208) ;  /* 0xffffcd3000000947 */ /* 0x000fce000383ffff */
.L_x_3195:
[----:B------:R-:W-:-:S13]  /*92e0*/  ISETP.GE.AND P0, PT, R200, R227, PT ;  /* 0x000000e3c800720c */ /* 0x000fda0003f06270 */
[----:B------:R-:W-:Y:S05]  /*92f0*/  @!P0 BRA `(.L_x_3209) ;  /* 0x00002ab000008947 */ /* 0x000fea0003800000 */
.L_x_3221:
[----:B------:R-:W-:Y:S04]  /*9300*/  DEPBAR.LE SB0, 0x0 ;  /* 0x000080000000791a */ /* 0x000fe80000000000 */
[----:B------:R-:W-:Y:S01]  /*9310*/  WARPSYNC 0xffffffff ;  /* 0xffffffff00007948 */ /* 0x000fe20003800000 */
[----:B------:R-:W-:Y:S01]  /*9320*/  BAR.SYNC.DEFER_BLOCKING 0x0 ;  /* 0x0000000000007b1d */ /* 0x000fe20000010000 */
[----:B------:R-:W-:Y:S01]  /*9330*/  SHF.R.S32.HI R0, RZ, 0x1f, R201 ;  /* 0x0000001fff007819 */ /* 0x000fe200000114c9 */
[C---:B------:R-:W-:Y:S01]  /*9340*/  IMAD.WIDE.U32 R2, R201.reuse, c[0x0][0x208], RZ ;  /* 0x00008200c9027a25 */ /* 0x040fe200078e00ff */
[----:B------:R-:W-:Y:S02]  /*9350*/  MOV R124, R120 ;  /* 0x00000078007c7202 */ /* 0x000fe40000000f00 */
[----:B------:R-:W-:Y:S01]  /*9360*/  MOV R123, R119 ;  /* 0x00000077007b7202 */ /* 0x000fe20000000f00 */
[----:B------:R-:W-:Y:S02]  /*9370*/  IMAD R0, R0, c[0x0][0x208], RZ ;  /* 0x0000820000007a24 */ /* 0x000fe400078e02ff */
[----:B------:R-:W-:Y:S02]  /*9380*/  IMAD.MOV.U32 R122, RZ, RZ, R121 ;  /* 0x000000ffff7a7224 */ /* 0x000fe400078e0079 */
[----:B------:R-:W-:Y:S04]  /*9390*/  IMAD R0, R201, c[0x0][0x20c], R0 ;  /* 0x00008300c9007a24 */ /* 0x000fe800078e0200 */
[----:B------:R-:W-:Y:S01]  /*93a0*/  IMAD.IADD R3, R3, 0x1, R0 ;  /* 0x0000000103037824 */ /* 0x000fe200078e0200 */
[----:B------:R-:W-:Y:S03]  /*93b0*/  SHF.R.S32.HI R0, RZ, 0x1f, R199 ;  /* 0x0000001fff007819 */ /* 0x000fe600000114c7 */
[C---:B------:R-:W-:Y:S04]  /*93c0*/  IMAD.WIDE.U32 R2, R199.reuse, c[0x0][0x218], R2 ;  /* 0x00008600c7027a25 */ /* 0x040fe800078e0002 */
        /* <DEDUP_REMOVED lines=18> */
.L_x_3316:
[----:B------:R-:W5:Y:S01]  /*94f0*/  SHFL.IDX PT, R2, R8, RZ, 0x1c1f ;  /* 0x001c1fff08027589 */ /* 0x000f6200000e0000 */
[C---:B------:R-:W-:Y:S01]  /*9500*/  IMAD.SHL.U32 R3, R202.reuse, 0x2, RZ ;  /* 0x00000002ca037824 */ /* 0x040fe200078e00ff */
[----:B------:R-:W-:Y:S01]  /*9510*/  ISETP.GE.AND P5, PT, R202, c[0x0][0x1d4], PT ;  /* 0x00007500ca007a0c */ /* 0x000fe20003fa6270 */
[C---:B------:R-:W-:Y:S01]  /*9520*/  IMAD.SHL.U32 R4, R225.reuse, 0x2, RZ ;  /* 0x00000002e1047824 */ /* 0x040fe200078e00ff */
[----:B------:R-:W4:Y:S01]  /*9530*/  S2R R9, SR_TID.X ;  /* 0x0000000000097919 */ /* 0x000f220000002100 */
[----:B------:R-:W-:Y:S01]  /*9540*/  ISETP.GE.AND P4, PT, R225, c[0x0][0x1d4], PT ;  /* 0x00007500e1007a0c */ /* 0x000fe20003f86270 */
[----:B------:R-:W-:Y:S01]  /*9550*/  BSSY B0, `(.L_x_3211) ;  /* 0x0000022000007945 */ /* 0x000fe20003800000 */
[----:B------:R-:W-:Y:S02]  /*9560*/  ISETP.GE.AND P3, PT, R226, c[0x0][0x1d4], PT ;  /* 0x00007500e2007a0c */ /* 0x000fe40003f66270 */
[----:B-----5:R-:W-:Y:S01]  /*9570*/  IADD3 R6, P0, R2, R3, RZ ;  /* 0x0000000302067210 */ /* 0x020fe20007f1e0ff */
        /* <DEDUP_REMOVED lines=16> */
.L_x_3317:
        /* <DEDUP_REMOVED lines=15> */
.L_x_3212:
[----:B------:R-:W-:Y:S05]  /*9770*/  BSYNC B0 ;  /* 0x0000000000007941 */ /* 0x000fea0003800000 */
.L_x_3211:
        /* <DEDUP_REMOVED lines=103> */
[----:B------:R-:W-:Y:S05]  /*9df0*/  IADD3 R2, R2, -0x30, R224 ;  /* 0xffffffd002027810 */ /* 0x000fea0007ffe0e0 */
        /* <DEDUP_REMOVED lines=26> */
.L_x_3318:
[----:B------:R-:W-:-:S05]  /*9fa0*/  BRA.DIV ~URZ, `(.L_x_3217) ;  /* 0x000097f27f007947 */ /* 0x000fca000b800000 */
[----:B------:R3:W4:Y:S02]  /*9fb0*/  SHFL.IDX PT, R0, R161, RZ, 0x1c1f ;  /* 0x001c1fffa1007589 */ /* 0x00072400000e0000 */
.L_x_3319:
        /* <DEDUP_REMOVED lines=19> */
.L_x_3320:
        /* <DEDUP_REMOVED lines=15> */
.L_x_3215:
[----:B------:R-:W-:Y:S05]  /*a1e0*/  BSYNC B0 ;  /* 0x0000000000007941 */ /* 0x000fea0003800000 */
.L_x_3214:
        /* <DEDUP_REMOVED lines=51> */
.L_x_3321:
        /* <DEDUP_REMOVED lines=15> */
.L_x_3322:
[----:B---3--:R-:W-:Y:S01]  /*a610*/  FMNMX.FTZ R118, R0, R116, !PT ;  /* 0x0000007400767209 */ /* 0x008fe20007810000 */
[C---:B------:R-:W-:Y:S01]  /*a620*/  FADD.FTZ R0, -R121.reuse, R122 ;  /* 0x0000007a79007221 */ /* 0x040fe20000010100 */
[----:B------:R-:W-:Y:S01]  /*a630*/  WARPSYNC 0xffffffff ;  /* 0xffffffff00007948 */ /* 0x000fe20003800000 */
[----:B------:R-:W-:Y:S01]  /*a640*/  FMUL.FTZ R2, R121, c[0x0][0x2d0] ;  /* 0x0000b40079027a20 */ /* 0x000fe20000410000 */
[----:B------:R-:W-:Y:S01]  /*a650*/  ISETP.GT.AND P0, PT, R200, R227, PT ;  /* 0x000000e3c800720c */ /* 0x000fe20003f04270 */
[----:B------:R-:W-:Y:S02]  /*a660*/  FMUL.FTZ R0, R0, c[0x0][0x2d0] ;  /* 0x0000b40000007a20 */ /* 0x000fe40000410000 */
[--C-:B------:R-:W-:Y:S02]  /*a670*/  FFMA.FTZ R125, R16, c[0x0][0x2d0], -R2.reuse ;  /* 0x0000b400107d7a23 */ /* 0x100fe40000010802 */
[----:B-1----:R1:W-:Y:S01]  /*a680*/  MUFU.EX2 R116, R0 ;  /* 0x0000000000747308 */ /* 0x0023e20000000800 */
        /* <DEDUP_REMOVED lines=8> */
[--C-:B------:R-:W-:Y:S02]  /*a710*/  FFMA.FTZ R179, R49, c[0x0][0x2d0], -R2.reuse ;  /* 0x0000b40031b37a23 */ /* 0x100fe40000010802 */
[--C-:B------:R-:W-:Y:S02]  /*a720*/  FFMA.FTZ R5, R5, c[0x0][0x2d0], -R2.reuse ;  /* 0x0000b40005057a23 */ /* 0x100fe40000010802 */
[--C-:B------:R-:W-:Y:S01]  /*a730*/  FFMA.FTZ R182, R36, c[0x0][0x2d0], -R2.reuse ;  /* 0x0000b40024b67a23 */ /* 0x100fe20000010802 */
[----:B------:R-:W-:Y:S01]  /*a740*/  MUFU.EX2 R205, R122 ;  /* 0x0000007a00cd7308 */ /* 0x000fe20000000800 */
[----:B------:R-:W-:Y:S02]  /*a750*/  FFMA.FTZ R181, R37, c[0x0][0x2d0], -R2 ;  /* 0x0000b40025b57a23 */ /* 0x000fe40000010802 */
[----:B-1----:R-:W-:Y:S04]  /*a760*/  FMUL.FTZ R0, R120, c[0x0][0x2d0] ;  /* 0x0000b40078007a20 */ /* 0x002fe80000410000 */
        /* <DEDUP_REMOVED lines=14> */
[----:B------:R1:W5:Y:S01]  /*a850*/  MUFU.EX2 R18, R5 ;  /* 0x0000000500127308 */ /* 0x0003620000000800 */
[C---:B------:R-:W-:Y:S02]  /*a860*/  FADD.FTZ R0, -R119.reuse, R123 ;  /* 0x0000007b77007221 */ /* 0x040fe40000010100 */
[----:B---3--:R-:W-:Y:S02]  /*a870*/  FMUL.FTZ R3, R119, c[0x0][0x2d0] ;  /* 0x0000b40077037a20 */ /* 0x008fe40000410000 */
[----:B------:R-:W-:Y:S02]  /*a880*/  FMUL.FTZ R0, R0, c[0x0][0x2d0] ;  /* 0x0000b40000007a20 */ /* 0x000fe40000410000 */
        /* <DEDUP_REMOVED lines=10> */
[--C-:B--2---:R-:W-:Y:S02]  /*a930*/  FFMA.FTZ R161, R25, c[0x0][0x2d0], -R3.reuse ;  /* 0x0000b40019a17a23 */ /* 0x104fe40000010803 */
[--C-:B-1----:R-:W-:Y:S02]  /*a940*/  FFMA.FTZ R5, R9, c[0x0][0x2d0], -R3.reuse ;  /* 0x0000b40009057a23 */ /* 0x102fe40000010803 */
[--C-:B------:R-:W-:Y:S02]  /*a950*/  FFMA.FTZ R160, R28, c[0x0][0x2d0], -R3.reuse ;  /* 0x0000b4001ca07a23 */ /* 0x100fe40000010803 */
[----:B------:R-:W-:Y:S01]  /*a960*/  FFMA.FTZ R29, R29, c[0x0][0x2d0], -R3 ;  /* 0x0000b4001d1d7a23 */ /* 0x000fe20000010803 */
[----:B------:R-:W-:Y:S01]  /*a970*/  MUFU.EX2 R25, R4 ;  /* 0x0000000400197308 */ /* 0x000fe20000000800 */
[----:B------:R-:W-:Y:S02]  /*a980*/  FMUL.FTZ R123, R118, c[0x0][0x2d0] ;  /* 0x0000b400767b7a20 */ /* 0x000fe40000410000 */
[----:B---3--:R-:W-:Y:S02]  /*a990*/  FADD.FTZ R0, -R120, R124 ;  /* 0x0000007c78007221 */ /* 0x008fe40000010100 */
[--C-:B------:R-:W-:Y:S02]  /*a9a0*/  FFMA.FTZ R122, R46, c[0x0][0x2d0], -R123.reuse ;  /* 0x0000b4002e7a7a23 */ /* 0x100fe4000001087b */
[----:B------:R-:W-:Y:S03]  /*a9b0*/  FMUL.FTZ R0, R0, c[0x0][0x2d0] ;  /* 0x0000b40000007a20 */ /* 0x000fe60000410000 */
[----:B------:R1:W-:Y:S10]  /*a9c0*/  MUFU.EX2 R207, R6 ;  /* 0x0000000600cf7308 */ /* 0x0003f40000000800 */
[----:B------:R2:W-:Y:S10]  /*a9d0*/  MUFU.EX2 R3, R0 ;  /* 0x0000000000037308 */ /* 0x0005f40000000800 */
[----:B------:R-:W-:Y:S01]  /*a9e0*/  MUFU.EX2 R21, R16 ;  /* 0x0000001000157308 */ /* 0x000fe20000000800 */
[----:B-1----:R-:W-:Y:S09]  /*a9f0*/  FFMA.FTZ R6, R11, c[0x0][0x2d0], -R123 ;  /* 0x0000b4000b067a23 */ /* 0x002ff2000001087b */
[----:B------:R-:W-:Y:S01]  /*aa00*/  MUFU.EX2 R23, R5 ;  /* 0x0000000500177308 */ /* 0x000fe20000000800 */
[----:B--2---:R-:W-:Y:S02]  /*aa10*/  FADD.FTZ R0, -R118, R117 ;  /* 0x0000007576007221 */ /* 0x004fe40000010100 */
[--C-:B------:R-:W-:Y:S02]  /*aa20*/  FFMA.FTZ R117, R43, c[0x0][0x2d0], -R123.reuse ;  /* 0x0000b4002b757a23 */ /* 0x100fe4000001087b */
[----:B------:R-:W-:Y:S05]  /*aa30*/  FMUL.FTZ R0, R0, c[0x0][0x2d0] ;  /* 0x0000b40000007a20 */ /* 0x000fea0000410000 */
[----:B------:R-:W-:Y:S10]  /*aa40*/  MUFU.EX2 R28, R125 ;  /* 0x0000007d001c7308 */ /* 0x000ff40000000800 */
[----:B------:R-:W1:Y:S10]  /*aa50*/  MUFU.EX2 R0, R0 ;  /* 0x0000000000007308 */ /* 0x000e740000000800 */
        /* <DEDUP_REMOVED lines=8> */
[----:B----4-:R-:W-:Y:S01]  /*aae0*/  FFMA.FTZ R4, R116, R206, R20 ;  /* 0x000000ce74047223 */ /* 0x010fe20000010014 */
[----:B-----5:R-:W-:Y:S01]  /*aaf0*/  F2FP.BF16.PACK_AB R124, R18, R20 ;  /* 0x00000014127c723e */ /* 0x020fe200000010ff */
[----:B-1----:R-:W-:Y:S01]  /*ab00*/  FMUL.FTZ R34, R0, R134 ;  /* 0x0000008600227220 */ /* 0x002fe20000410000 */
[----:B------:R-:W-:Y:S01]  /*ab10*/  F2FP.BF16.PACK_AB R125, R21, R22 ;  /* 0x00000016157d723e */ /* 0x000fe200000010ff */
[----:B------:R-:W-:Y:S01]  /*ab20*/  FADD.FTZ R24, R18, R4 ;  /* 0x0000000412187221 */ /* 0x000fe20000010000 */
[----:B------:R-:W-:Y:S01]  /*ab30*/  F2FP.BF16.PACK_AB R126, R205, R28 ;  /* 0x0000001ccd7e723e */ /* 0x000fe200000010ff */
[----:B------:R-:W-:Y:S01]  /*ab40*/  FFMA.FTZ R4, R10, c[0x0][0x2d0], -R123 ;  /* 0x0000b4000a047a23 */ /* 0x000fe2000001087b */
[----:B------:R-:W-:Y:S01]  /*ab50*/  F2FP.BF16.PACK_AB R127, R207, R204 ;  /* 0x000000cccf7f723e */ /* 0x000fe200000010ff */
[C---:B------:R-:W-:Y:S02]  /*ab60*/  FMUL.FTZ R35, R0.reuse, R135 ;  /* 0x0000008700237220 */ /* 0x040fe40000410000 */
        /* <DEDUP_REMOVED lines=27> */
[----:B-1----:R-:W-:Y:S02]  /*ad20*/  FFMA.FTZ R4, R0, R216, R7 ;  /* 0x000000d800047223 */ /* 0x002fe40000010007 */
[----:B------:R-:W-:Y:S02]  /*ad30*/  FFMA.FTZ R0, R14, c[0x0][0x2d0], -R123 ;  /* 0x0000b4000e007a23 */ /* 0x000fe4000001087b */
[C---:B------:R-:W-:Y:S01]  /*ad40*/  FMUL.FTZ R32, R2.reuse, R132 ;  /* 0x0000008402207220 */ /* 0x040fe20000410000 */
[----:B------:R-:W-:Y:S01]  /*ad50*/  MUFU.EX2 R216, R167 ;  /* 0x000000a700d87308 */ /* 0x000fe20000000800 */
[C---:B------:R-:W-:Y:S02]  /*ad60*/  FMUL.FTZ R33, R2.reuse, R133 ;  /* 0x0000008502217220 */ /* 0x040fe40000410000 */
[C---:B------:R-:W-:Y:S01]  /*ad70*/  FFMA.FTZ R5, R2.reuse, R215, R25 ;  /* 0x000000d702057223 */ /* 0x040fe20000010019 */
[----:B------:R-:W-:Y:S01]  /*ad80*/  LDSM.16.MT88.4 R132, [R186] ;  /* 0x00000000ba84783b */ /* 0x000fe20000004200 */
[C---:B------:R-:W-:Y:S02]  /*ad90*/  FMUL.FTZ R8, R2.reuse, R140 ;  /* 0x0000008c02087220 */ /* 0x040fe40000410000 */
[C---:B------:R-:W-:Y:S02]  /*ada0*/  FMUL.FTZ R9, R2.reuse, R141 ;  /* 0x0000008d02097220 */ /* 0x040fe40000410000 */
[C---:B------:R-:W-:Y:S01]  /*adb0*/  FMUL.FTZ R16, R2.reuse, R136 ;  /* 0x0000008802107220 */ /* 0x040fe20000410000 */
[----:B------:R-:W-:Y:S01]  /*adc0*/  MUFU.EX2 R44, R0 ;  /* 0x00000000002c7308 */ /* 0x000fe20000000800 */
[C---:B------:R-:W-:Y:S02]  /*add0*/  FMUL.FTZ R17, R2.reuse, R137 ;  /* 0x0000008902117220 */ /* 0x040fe40000410000 */
[C---:B------:R-:W-:Y:S01]  /*ade0*/  FMUL.FTZ R36, R2.reuse, R128 ;  /* 0x0000008002247220 */ /* 0x040fe20000410000 */
[----:B------:R-:W-:Y:S01]  /*adf0*/  F2FP.BF16.PACK_AB R128, R23, R25 ;  /* 0x000000191780723e */ /* 0x000fe200000010ff */
[C---:B------:R-:W-:Y:S02]  /*ae00*/  FMUL.FTZ R37, R2.reuse, R129 ;  /* 0x0000008102257220 */ /* 0x040fe40000410000 */
        /* <DEDUP_REMOVED lines=19> */
[----:B------:R-:W-:Y:S02]  /*af40*/  FMUL.FTZ R93, R2, R93 ;  /* 0x0000005d025d7220 */ /* 0x000fe40000410000 */
[----:B------:R-:W-:Y:S01]  /*af50*/  FFMA.FTZ R2, R3, R203, R22 ;  /* 0x000000cb03027223 */ /* 0x000fe20000010016 */
[----:B------:R-:W-:Y:S01]  /*af60*/  MUFU.EX2 R215, R163 ;  /* 0x000000a300d77308 */ /* 0x000fe20000000800 */
[----:B------:R-:W-:Y:S02]  /*af70*/  FADD.FTZ R40, R23, R5 ;  /* 0x0000000517287221 */ /* 0x000fe40000010000 */
[----:B------:R-:W-:Y:S02]  /*af80*/  FADD.FTZ R41, R21, R2 ;  /* 0x0000000215297221 */ /* 0x000fe40000010000 */
[----:B------:R-:W1:Y:S01]  /*af90*/  LDSM.16.MT88.4 R20, [R185] ;  /* 0x00000000b914783b */ /* 0x000e620000004200 */
[--C-:B------:R-:W-:Y:S02]  /*afa0*/  FFMA.FTZ R0, R15, c[0x0][0x2d0], -R123.reuse ;  /* 0x0000b4000f007a23 */ /* 0x100fe4000001087b */
[C---:B------:R-:W-:Y:S02]  /*afb0*/  FMUL.FTZ R5, R116.reuse, R145 ;  /* 0x0000009174057220 */ /* 0x040fe40000410000 */
[----:B------:R-:W2:Y:S01]  /*afc0*/  MUFU.EX2 R2, R6 ;  /* 0x0000000600027308 */ /* 0x000ea20000000800 */
[C---:B------:R-:W-:Y:S02]  /*afd0*/  FMUL.FTZ R12, R116.reuse, R148 ;  /* 0x00000094740c7220 */ /* 0x040fe40000410000 */
[C---:B------:R-:W-:Y:S02]  /*afe0*/  FMUL.FTZ R13, R116.reuse, R149 ;  /* 0x00000095740d7220 */ /* 0x040fe40000410000 */
[C---:B------:R-:W-:Y:S02]  /*aff0*/  FMUL.FTZ R14, R3.reuse, R150 ;  /* 0x00000096030e7220 */ /* 0x040fe40000410000 */
[C---:B------:R-:W-:Y:S02]  /*b000*/  FMUL.FTZ R15, R3.reuse, R151 ;  /* 0x00000097030f7220 */ /* 0x040fe40000410000 */
[C---:B------:R-:W-:Y:S01]  /*b010*/  FMUL.FTZ R48, R116.reuse, R156 ;  /* 0x0000009c74307220 */ /* 0x040fe20000410000 */
[----:B------:R-:W3:Y:S01]  /*b020*/  MUFU.EX2 R45, R0 ;  /* 0x00000000002d7308 */ /* 0x000ee20000000800 */
[C---:B------:R-:W-:Y:S01]  /*b030*/  FMUL.FTZ R49, R116.reuse, R157 ;  /* 0x0000009d74317220 */ /* 0x040fe20000410000 */
[----:B------:R-:W-:Y:S01]  /*b040*/  LDSM.16.MT88.4 R148, [R185+0x800] ;  /* 0x00080000b994783b */ /* 0x000fe20000004200 */
[C---:B------:R-:W-:Y:S02]  /*b050*/  FMUL.FTZ R50, R3.reuse, R158 ;  /* 0x0000009e03327220 */ /* 0x040fe40000410000 */
[C---:B------:R-:W-:Y:S02]  /*b060*/  FMUL.FTZ R51, R3.reuse, R159 ;  /* 0x0000009f03337220 */ /* 0x040fe40000410000 */
[C---:B------:R-:W-:Y:S02]  /*b070*/  FMUL.FTZ R100, R116.reuse, R100 ;  /* 0x0000006474647220 */ /* 0x040fe40000410000 */
[----:B------:R-:W-:Y:S01]  /*b080*/  FMUL.FTZ R101, R116, R101 ;  /* 0x0000006574657220 */ /* 0x000fe20000410000 */
[----:B------:R-:W-:Y:S01]  /*b090*/  LDSM.16.MT88.4 R156, [R186+0x800] ;  /* 0x00080000ba9c783b */ /* 0x000fe20000004200 */
[C---:B------:R-:W-:Y:S01]  /*b0a0*/  FMUL.FTZ R102, R3.reuse, R102 ;  /* 0x0000006603667220 */ /* 0x040fe20000410000 */
[----:B------:R-:W-:Y:S01]  /*b0b0*/  MUFU.EX2 R145, R165 ;  /* 0x000000a500917308 */ /* 0x000fe20000000800 */
[C---:B------:R-:W-:Y:S01]  /*b0c0*/  FMUL.FTZ R103, R3.reuse, R103 ;  /* 0x0000006703677220 */ /* 0x040fe20000410000 */
[C---:B--2---:R-:W-:Y:S01]  /*b0d0*/  F2FP.BF16.PACK_AB R129, R2.reuse, R7 ;  /* 0x000000070281723e */ /* 0x044fe200000010ff */
[----:B------:R-:W-:Y:S02]  /*b0e0*/  FADD.FTZ R25, R2, R4 ;  /* 0x0000000402197221 */ /* 0x000fe40000010000 */
[----:B------:R-:W-:Y:S02]  /*b0f0*/  FMUL.FTZ R4, R116, R144 ;  /* 0x0000009074047220 */ /* 0x000fe40000410000 */
[C---:B------:R-:W-:Y:S02]  /*b100*/  FMUL.FTZ R6, R3.reuse, R146 ;  /* 0x0000009203067220 */ /* 0x040fe40000410000 */
[----:B------:R-:W-:Y:S01]  /*b110*/  FMUL.FTZ R7, R3, R147 ;  /* 0x0000009303077220 */ /* 0x000fe20000410000 */
[----:B------:R-:W2:Y:S01]  /*b120*/  MUFU.EX2 R144, R161 ;  /* 0x000000a100907308 */ /* 0x000ea20000000800 */
[----:B------:R-:W-:Y:S01]  /*b130*/  FADD.FTZ R2, R136, R40 ;  /* 0x0000002888027221 */ /* 0x000fe20000010000 */
[----:B---3--:R-:W-:Y:S01]  /*b140*/  F2FP.BF16.PACK_AB R131, R45, R44 ;  /* 0x0000002c2d83723e */ /* 0x008fe200000010ff */
[C---:B------:R-:W-:Y:S02]  /*b150*/  FMUL.FTZ R112, R116.reuse, R112 ;  /* 0x0000007074707220 */ /* 0x040fe40000410000 */
[C---:B------:R-:W-:Y:S01]  /*b160*/  FMUL.FTZ R113, R116.reuse, R113 ;  /* 0x0000007174717220 */ /* 0x040fe20000410000 */
[-C--:B-1----:R-:W-:Y:S04]  /*b170*/  HMMA.16816.F32.BF16 R4, R124, R20.reuse, R4 ;  /* 0x000000147c04723c */ /* 0x082fe80000041804 */
[----:B------:R-:W-:Y:S01]  /*b180*/  MUFU.EX2 R163, R182 ;  /* 0x000000b600a37308 */ /* 0x000fe20000000800 */
[C---:B------:R-:W-:Y:S02]  /*b190*/  FMUL.FTZ R114, R3.reuse, R114 ;  /* 0x0000007203727220 */ /* 0x040fe40000410000 */
[C---:B------:R-:W-:Y:S01]  /*b1a0*/  FMUL.FTZ R115, R3.reuse, R115 ;  /* 0x0000007303737220 */ /* 0x040fe20000410000 */
[C---:B------:R-:W-:Y:S04]  /*b1b0*/  HMMA.16816.F32.BF16 R8, R128.reuse, R20, R8 ;  /* 0x000000148008723c */ /* 0x040fe80000041808 */
[C---:B------:R-:W-:Y:S02]  /*b1c0*/  FMUL.FTZ R52, R116.reuse, R52 ;  /* 0x0000003474347220 */ /* 0x040fe40000410000 */
[C---:B------:R-:W-:Y:S01]  /*b1d0*/  FMUL.FTZ R53, R116.reuse, R53 ;  /* 0x0000003574357220 */ /* 0x040fe20000410000 */
[----:B------:R-:W-:Y:S01]  /*b1e0*/  MUFU.EX2 R162, R178 ;  /* 0x000000b200a27308 */ /* 0x000fe20000000800 */
[-C--:B------:R-:W-:Y:S04]  /*b1f0*/  HMMA.16816.F32.BF16 R16, R128, R22.reuse, R16 ;  /* 0x000000168010723c */ /* 0x080fe80000041810 */
[C---:B------:R-:W-:Y:S02]  /*b200*/  FMUL.FTZ R20, R116.reuse, R152 ;  /* 0x0000009874147220 */ /* 0x040fe40000410000 */
[C---:B------:R-:W-:Y:S02]  /*b210*/  FMUL.FTZ R21, R116.reuse, R153 ;  /* 0x0000009974157220 */ /* 0x040fe40000410000 */
[C---:B------:R-:W-:Y:S01]  /*b220*/  HMMA.16816.F32.BF16 R12, R124.reuse, R22, R12 ;  /* 0x000000167c0c723c */ /* 0x040fe2000004180c */
[----:B------:R-:W-:Y:S03]  /*b230*/  MUFU.EX2 R166, R177 ;  /* 0x000000b100a67308 */ /* 0x000fe60000000800 */
[C---:B------:R-:W-:Y:S02]  /*b240*/  FMUL.FTZ R54, R3.reuse, R54 ;  /* 0x0000003603367220 */ /* 0x040fe40000410000 */
[C---:B------:R-:W-:Y:S02]  /*b250*/  FMUL.FTZ R55, R3.reuse, R55 ;  /* 0x0000003703377220 */ /* 0x040fe40000410000 */
[C---:B------:R-:W-:Y:S03]  /*b260*/  FMUL.FTZ R22, R3.reuse, R154 ;  /* 0x0000009a03167220 */ /* 0x040fe60000410000 */
[----:B------:R-:W-:Y:S01]  /*b270*/  MUFU.EX2 R167, R176 ;  /* 0x000000b000a77308 */ /* 0x000fe20000000800 */
[C---:B------:R-:W-:Y:S02]  /*b280*/  FMUL.FTZ R23, R3.reuse, R155 ;  /* 0x0000009b03177220 */ /* 0x040fe40000410000 */
[C---:B------:R-:W-:Y:S02]  /*b290*/  FMUL.FTZ R64, R116.reuse, R64 ;  /* 0x0000004074407220 */ /* 0x040fe40000410000 */
[C---:B------:R-:W-:Y:S02]  /*b2a0*/  FMUL.FTZ R65, R116.reuse, R65 ;  /* 0x0000004174417220 */ /* 0x040fe40000410000 */
        /* <DEDUP_REMOVED lines=9> */
[C---:B------:R-:W-:Y:S02]  /*b340*/  FMUL.FTZ R71, R3.reuse, R71 ;  /* 0x0000004703477220 */ /* 0x040fe40000410000 */
[-C--:B------:R-:W-:Y:S04]  /*b350*/  HMMA.16816.F32.BF16 R36, R128, R134.reuse, R36 ;  /* 0x000000868024723c */ /* 0x080fe80000041824 */
[--C-:B------:R-:W-:Y:S01]  /*b360*/  FFMA.FTZ R0, R26, c[0x0][0x2d0], -R123.reuse ;  /* 0x0000b4001a007a23 */ /* 0x100fe2000001087b */
[----:B------:R-:W-:Y:S01]  /*b370*/  F2FP.BF16.PACK_AB R26, R216, R210 ;  /* 0x000000d2d81a723e */ /* 0x000fe200000010ff */
[C---:B------:R-:W-:Y:S02]  /*b380*/  FMUL.FTZ R80, R116.reuse, R80 ;  /* 0x0000005074507220 */ /* 0x040fe40000410000 */
[C---:B------:R-:W-:Y:S01]  /*b390*/  HMMA.16816.F32.BF16 R48, R124.reuse, R134, R48 ;  /* 0x000000867c30723c */ /* 0x040fe20000041830 */
[----:B------:R-:W1:Y:S01]  /*b3a0*/  LDSM.16.MT88.4 R132, [R185+0xc00] ;  /* 0x000c0000b984783b */ /* 0x000e620000004200 */
[----:B------:R3:W-:Y:S02]  /*b3b0*/  MUFU.EX2 R138, R0 ;  /* 0x00000000008a7308 */ /* 0x0007e40000000800 */
        /* <DEDUP_REMOVED lines=9> */
[--C-:B------:R-:W-:Y:S02]  /*b450*/  FFMA.FTZ R116, R42, c[0x0][0x2d0], -R123.reuse ;  /* 0x0000b4002a747a23 */ /* 0x100fe4000001087b */
[----:B---3--:R-:W-:Y:S01]  /*b460*/  FFMA.FTZ R0, R27, c[0x0][0x2d0], -R123 ;  /* 0x0000b4001b007a23 */ /* 0x008fe2000001087b */
[----:B------:R-:W-:Y:S01]  /*b470*/  F2FP.BF16.PACK_AB R27, R215, R209 ;  /* 0x000000d1d71b723e */ /* 0x000fe200000010ff */
[C---:B------:R-:W-:Y:S02]  /*b480*/  FMUL.FTZ R98, R3.reuse, R98 ;  /* 0x0000006203627220 */ /* 0x040fe40000410000 */
[----:B------:R-:W3:Y:S01]  /*b490*/  MUFU.EX2 R139, R0 ;  /* 0x00000000008b7308 */ /* 0x000ee20000000800 */
[----:B------:R-:W-:Y:S02]  /*b4a0*/  FMUL.FTZ R99, R3, R99 ;  /* 0x0000006303637220 */ /* 0x000fe40000410000 */
[----:B------:R-:W-:Y:S02]  /*b4b0*/  FADD.FTZ R3, R204, R41 ;  /* 0x00000029cc037221 */ /* 0x000fe40000010000 */
[----:B------:R-:W-:Y:S01]  /*b4c0*/  LDSM.16.MT88.4 R40, [R186+0x1000] ;  /* 0x00100000ba28783b */ /* 0x000fe20000004200 */
[----:B------:R-:W-:Y:S01]  /*b4d0*/  FADD.FTZ R24, R28, R24 ;  /* 0x000000181c187221 */ /* 0x000fe20000010000 */
[----:B--2---:R-:W-:Y:S01]  /*b4e0*/  F2FP.BF16.PACK_AB R28, R144, R140 ;  /* 0x0000008c901c723e */ /* 0x004fe200000010ff */
[----:B------:R-:W-:Y:S02]  /*b4f0*/  FADD.FTZ R136, R207, R3 ;  /* 0x00000003cf887221 */ /* 0x000fe40000010000 */
[----:B------:R-:W-:Y:S01]  /*b500*/  FADD.FTZ R137, R205, R24 ;  /* 0x00000018cd897221 */ /* 0x000fe20000010000 */
[-C--:B-1----:R-:W-:Y:S01]  /*b510*/  HMMA.16816.F32.BF16 R100, R124, R132.reuse, R100 ;  /* 0x000000847c64723c */ /* 0x082fe20000041864 */
[----:B------:R-:W-:Y:S02]  /*b520*/  MUFU.EX2 R116, R116 ;  /* 0x0000007400747308 */ /* 0x000fe40000000800 */
[----:B------:R-:W-:Y:S01]  /*b530*/  F2FP.BF16.PACK_AB R24, R143, R142 ;  /* 0x0000008e8f18723e */ /* 0x000fe200000010ff */
[----:B------:R-:W-:Y:S04]  /*b540*/  FADD.FTZ R3, R183, R2 ;  /* 0x00000002b7037221 */ /* 0x000fe80000010000 */
[C---:B------:R-:W-:Y:S04]  /*b550*/  HMMA.16816.F32.BF16 R104, R128.reuse, R132, R104 ;  /* 0x000000848068723c */ /* 0x040fe80000041868 */
[----:B------:R-:W-:Y:S01]  /*b560*/  FADD.FTZ R3, R140, R3 ;  /* 0x000000038c037221 */ /* 0x000fe20000010000 */
[----:B---3--:R-:W-:Y:S01]  /*b570*/  F2FP.BF16.PACK_AB R29, R139, R138 ;  /* 0x0000008a8b1d723e */ /* 0x008fe200000010ff */
[--C-:B------:R-:W-:Y:S01]  /*b580*/  FFMA.FTZ R0, R30, c[0x0][0x2d0], -R123.reuse ;  /* 0x0000b4001e007a23 */ /* 0x100fe2000001087b */
[----:B------:R-:W-:Y:S01]  /*b590*/  F2FP.BF16.PACK_AB R30, R211, R208 ;  /* 0x000000d0d31e723e */ /* 0x000fe200000010ff */
[-C--:B------:R-:W-:Y:S02]  /*b5a0*/  HMMA.16816.F32.BF16 R108, R128, R134.reuse, R108 ;  /* 0x00000086806c723c */ /* 0x080fe4000004186c */
[----:B------:R1:W-:Y:S06]  /*b5b0*/  MUFU.EX2 R206, R0 ;  /* 0x0000000000ce7308 */ /* 0x0003ec0000000800 */
[C---:B------:R-:W-:Y:S01]  /*b5c0*/  HMMA.16816.F32.BF16 R112, R124.reuse, R134, R112 ;  /* 0x000000867c70723c */ /* 0x040fe20000041870 */
[----:B------:R-:W2:Y:S03]  /*b5d0*/  LDSM.16.MT88.4 R132, [R186+0xc00] ;  /* 0x000c0000ba84783b */ /* 0x000ea60000004200 */
[--C-:B-1----:R-:W-:Y:S02]  /*b5e0*/  FFMA.FTZ R0, R31, c[0x0][0x2d0], -R123.reuse ;  /* 0x0000b4001f007a23 */ /* 0x102fe4000001087b */
[----:B------:R-:W-:Y:S02]  /*b5f0*/  FFMA.FTZ R123, R47, c[0x0][0x2d0], -R123 ;  /* 0x0000b4002f7b7a23 */ /* 0x000fe4000001087b */
[----:B------:R1:W3:Y:S01]  /*b600*/  MUFU.EX2 R203, R0 ;  /* 0x0000000000cb7308 */ /* 0x0002e20000000800 */
[-C--:B--2---:R-:W-:Y:S03]  /*b610*/  HMMA.16816.F32.BF16 R52, R124, R132.reuse, R52 ;  /* 0x000000847c34723c */ /* 0x084fe60000041834 */
[----:B-1----:R-:W-:Y:S01]  /*b620*/  FADD.FTZ R0, R44, R25 ;  /* 0x000000192c007221 */ /* 0x002fe20000010000 */
[----:B------:R-:W-:Y:S04]  /*b630*/  F2FP.BF16.PACK_AB R25, R145, R141 ;  /* 0x0000008d9119723e */ /* 0x000fe800000010ff */
[C---:B------:R-:W-:Y:S04]  /*b640*/  HMMA.16816.F32.BF16 R56, R128.reuse, R132, R56 ;  /* 0x000000848038723c */ /* 0x040fe80000041838 */
[----:B------:R-:W-:Y:S01]  /*b650*/  FADD.FTZ R2, R45, R0 ;  /* 0x000000002d027221 */ /* 0x000fe20000010000 */
[----:B---3--:R-:W-:Y:S01]  /*b660*/  F2FP.BF16.PACK_AB R31, R203, R206 ;  /* 0x000000cecb1f723e */ /* 0x008fe200000010ff */
[----:B------:R-:W-:Y:S01]  /*b670*/  LDSM.16.MT88.4 R44, [R185+0x1c00] ;  /* 0x001c0000b92c783b */ /* 0x000fe20000004200 */
[----:B------:R-:W-:Y:S01]  /*b680*/  FADD.FTZ R0, R142, R137 ;  /* 0x000000898e007221 */ /* 0x000fe20000010000 */
        /* <DEDUP_REMOVED lines=10> */
[C---:B------:R-:W-:Y:S08]  /*b730*/  HMMA.16816.F32.BF16 R88, R128.reuse, R132, R88 ;  /* 0x000000848058723c */ /* 0x040ff00000041858 */
[-C--:B------:R-:W-:Y:S01]  /*b740*/  HMMA.16816.F32.BF16 R92, R128, R134.reuse, R92 ;  /* 0x00000086805c723c */ /* 0x080fe2000004185c */
[----:B------:R-:W1:Y:S07]  /*b750*/  LDSM.16.MT88.4 R128, [R185+0x400] ;  /* 0x00040000b980783b */ /* 0x000e6e0000004200 */
[----:B------:R-:W-:Y:S01]  /*b760*/  HMMA.16816.F32.BF16 R96, R124, R134, R96 ;  /* 0x000000867c60723c */ /* 0x000fe20000041860 */
[----:B------:R-:W2:Y:S08]  /*b770*/  LDSM.16.MT88.4 R124, [R186+0x400] ;  /* 0x00040000ba7c783b */ /* 0x000eb00000004200 */
[----:B------:R-:W3:Y:S01]  /*b780*/  LDSM.16.MT88.4 R132, [R185+0x1000] ;  /* 0x00100000b984783b */ /* 0x000ee20000004200 */
        /* <DEDUP_REMOVED lines=21> */
[----:B------:R-:W-:Y:S02]  /*b8e0*/  FADD.FTZ R0, R144, R3 ;  /* 0x0000000390007221 */ /* 0x000fe40000010000 */
[----:B------:R-:W-:Y:S02]  /*b8f0*/  FADD.FTZ R3, R210, R42 ;  /* 0x0000002ad2037221 */ /* 0x000fe40000010000 */
[C---:B------:R-:W-:Y:S01]  /*b900*/  HMMA.16816.F32.BF16 R72, R28.reuse, R44, R72 ;  /* 0x0000002c1c48723c */ /* 0x040fe20000041848 */
[----:B------:R2:W3:Y:S03]  /*b910*/  MUFU.EX2 R45, R117 ;  /* 0x00000075002d7308 */ /* 0x0004e60000000800 */
[----:B------:R-:W-:Y:S02]  /*b920*/  FADD.FTZ R0, R208, R0 ;  /* 0x00000000d0007221 */ /* 0x000fe40000010000 */
[----:B------:R-:W-:Y:S02]  /*b930*/  FADD.FTZ R3, R216, R3 ;  /* 0x00000003d8037221 */ /* 0x000fe40000010000 */
[-C--:B------:R-:W-:Y:S03]  /*b940*/  HMMA.16816.F32.BF16 R76, R28, R46.reuse, R76 ;  /* 0x0000002e1c4c723c */ /* 0x080fe6000004184c */
[----:B------:R-:W4:Y:S01]  /*b950*/  MUFU.EX2 R44, R122 ;  /* 0x0000007a002c7308 */ /* 0x000f220000000800 */
[----:B------:R-:W-:Y:S04]  /*b960*/  FADD.FTZ R0, R211, R0 ;  /* 0x00000000d3007221 */ /* 0x000fe80000010000 */
[C---:B------:R-:W-:Y:S08]  /*b970*/  HMMA.16816.F32.BF16 R80, R24.reuse, R46, R80 ;  /* 0x0000002e1850723c */ /* 0x040ff00000041850 */
[-C--:B-1----:R-:W-:Y:S04]  /*b980*/  HMMA.16816.F32.BF16 R84, R24, R124.reuse, R84 ;  /* 0x0000007c1854723c */ /* 0x082fe80000041854 */
[----:B--2---:R-:W-:Y:S04]  /*b990*/  MOV R117, R118 ;  /* 0x0000007600757202 */ /* 0x004fe80000000f00 */
[C---:B------:R-:W-:Y:S08]  /*b9a0*/  HMMA.16816.F32.BF16 R88, R28.reuse, R124, R88 ;  /* 0x0000007c1c58723c */ /* 0x040ff00000041858 */
[-C--:B------:R-:W-:Y:S07]  /*b9b0*/  HMMA.16816.F32.BF16 R92, R28, R126.reuse, R92 ;  /* 0x0000007e1c5c723c */ /* 0x080fee000004185c */
[----:B------:R-:W-:Y:S01]  /*b9c0*/  FADD.FTZ R28, R141, R136 ;  /* 0x000000888d1c7221 */ /* 0x000fe20000010000 */
[----:B------:R-:W-:Y:S04]  /*b9d0*/  HMMA.16816.F32.BF16 R96, R24, R126, R96 ;  /* 0x0000007e1860723c */ /* 0x000fe80000041860 */
[----:B------:R-:W-:Y:S01]  /*b9e0*/  FADD.FTZ R41, R145, R28 ;  /* 0x0000001c91297221 */ /* 0x000fe20000010000 */
[----:B------:R-:W-:Y:S02]  /*b9f0*/  F2FP.BF16.PACK_AB R28, R164, R161 ;  /* 0x000000a1a41c723e */ /* 0x000fe400000010ff */
[----:B------:R-:W-:Y:S01]  /*ba00*/  F2FP.BF16.PACK_AB R24, R168, R163 ;  /* 0x000000a3a818723e */ /* 0x000fe200000010ff */
[----:B------:R-:W-:Y:S01]  /*ba10*/  FADD.FTZ R2, R209, R41 ;  /* 0x00000029d1027221 */ /* 0x000fe20000010000 */
[----:B------:R-:W-:Y:S03]  /*ba20*/  F2FP.BF16.PACK_AB R25, R166, R162 ;  /* 0x000000a2a619723e */ /* 0x000fe600000010ff */
[----:B------:R-:W-:Y:S01]  /*ba30*/  F2FP.BF16.PACK_AB R26, R179, R169 ;  /* 0x000000a9b31a723e */ /* 0x000fe200000010ff */
[----:B------:R-:W-:Y:S01]  /*ba40*/  FADD.FTZ R2, R215, R2 ;  /* 0x00000002d7027221 */ /* 0x000fe20000010000 */
[----:B------:R-:W-:Y:S02]  /*ba50*/  F2FP.BF16.PACK_AB R27, R170, R167 ;  /* 0x000000a7aa1b723e */ /* 0x000fe400000010ff */
[----:B------:R-:W-:Y:S02]  /*ba60*/  F2FP.BF16.PACK_AB R30, R160, R165 ;  /* 0x000000a5a01e723e */ /* 0x000fe400000010ff */
[----:B---3--:R-:W-:Y:S02]  /*ba70*/  F2FP.BF16.PACK_AB R29, R45, R116 ;  /* 0x000000742d1d723e */ /* 0x008fe400000010ff */
[----:B----4-:R-:W-:Y:S01]  /*ba80*/  F2FP.BF16.PACK_AB R31, R43, R44 ;  /* 0x0000002c2b1f723e */ /* 0x010fe200000010ff */
[-C--:B------:R-:W-:Y:S01]  /*ba90*/  HMMA.16816.F32.BF16 R144, R24, R148.reuse, R4 ;  /* 0x000000941890723c */ /* 0x080fe20000041804 */
[----:B------:R-:W1:Y:S07]  /*baa0*/  LDSM.16.MT88.4 R4, [R185+0x1400] ;  /* 0x00140000b904783b */ /* 0x000e6e0000004200 */
        /* <DEDUP_REMOVED lines=48> */
.L_x_3209:
[----:B------:R-:W-:Y:S05]  /*bdb0*/  BRA.DIV ~URZ, `(.L_x_3222) ;  /* 0x00007d527f007947 */ /* 0x000fea000b800000 */
[----:B------:R1:W2:Y:S02]  /*bdc0*/  SHFL.BFLY PT, R0, R206, 0x2, 0x1f ;  /* 0x0c401f00ce007f89 */ /* 0x0002a400000e0000 */
.L_x_3323:
        /* <DEDUP_REMOVED lines=15> */
.L_x_3324:
        /* <DEDUP_REMOVED lines=134> */
.L_x_3170:
        /* <DEDUP_REMOVED lines=17> */
.L_x_3225:
[----:B------:R-:W-:Y:S05]  /*c830*/  BSYNC B0 ;  /* 0x0000000000007941 */ /* 0x000fea0003800000 */
.L_x_3224:
[----:B------:R-:W-:Y:S01]  /*c840*/  PRMT R0, R0, 0x9910, RZ ;  /* 0x0000991000007816 */ /* 0x000fe200000000ff */
[----:B------:R-:W-:Y:S01]  /*c850*/  BSSY B1, `(.L_x_3226) ;  /* 0x00003a1000017945 */ /* 0x000fe20003800000 */
[----:B------:R-:W-:Y:S02]  /*c860*/  IMAD.MOV.U32 R74, RZ, RZ, R244 ;  /* 0x000000ffff4a7224 */ /* 0x000fe400078e00f4 */
[----:B------:R-:W-:-:S13]  /*c870*/  ISETP.NE.AND P0, PT, R0, RZ, PT ;  /* 0x000000ff0000720c */ /* 0x000fda0003f05270 */
[----:B------:R-:W-:Y:S05]  /*c880*/  @!P0 BRA `(.L_x_3227) ;  /* 0x00002d0000008947 */ /* 0x000fea0003800000 */
[----:B------:R-:W2:Y:S04]  /*c890*/  LDL R10, [R1+0x4] ;  /* 0x00000400010a7983 */ /* 0x000ea80000100800 */
[----:B------:R-:W3:Y:S04]  /*c8a0*/  LDL.LU R9, [R1+0x8] ;  /* 0x0000080001097983 */ /* 0x000ee80000300800 */
[----:B------:R-:W4:Y:S04]  /*c8b0*/  LDL R8, [R1] ;  /* 0x0000000001087983 */ /* 0x000f280000100800 */
        /* <DEDUP_REMOVED lines=120> */
.L_x_3228:
        /* <DEDUP_REMOVED lines=9> */
[----:B------:R1:W1:Y:S08]  /*d0d0*/  LDC.64 R6, c[0x0][R2+0x170] ;  /* 0x00005c0002067b82 */ /* 0x0002700000000a00 */
[----:B------:R1:W2:Y:S08]  /*d0e0*/  LDC.64 R14, c[0x0][R2+0x168] ;  /* 0x00005a00020e7b82 */ /* 0x0002b00000000a00 */
[----:B------:R1:W2:Y:S08]  /*d0f0*/  LDC.64 R16, c[0x0][R2+0x178] ;  /* 0x00005e0002107b82 */ /* 0x0002b00000000a00 */
[----:B------:R1:W2:Y:S02]  /*d100*/  LDC.64 R20, c[0x0][R2+0x160] ;  /* 0x0000580002147b82 */ /* 0x0002a40000000a00 */
[----:B-1----:R-:W-:-:S05]  /*d110*/  IMAD.MOV.U32 R2, RZ, RZ, c[0x0][0x4e8] ;  /* 0x00013a00ff027624 */ /* 0x002fca00078e00ff */
[----:B------:R-:W-:Y:S02]  /*d120*/  ISETP.NE.AND P2, PT, R2, 0x1, PT ;  /* 0x000000010200780c */ /* 0x000fe40003f45270 */
[----:B------:R-:W-:-:S05]  /*d130*/  SEL R2, R249, RZ, !P0 ;  /* 0x000000fff9027207 */ /* 0x000fca0004000000 */
[----:B------:R-:W-:Y:S01]  /*d140*/  IMAD R4, R7, R2, RZ ;  /* 0x0000000207047224 */ /* 0x000fe200078e02ff */
[----:B------:R-:W1:Y:S02]  /*d150*/  S2R R76, SR_TID.X ;  /* 0x00000000004c7919 */ /* 0x000e640000002100 */
[----:B-1----:R-:W-:-:S04]  /*d160*/  SHF.R.S32.HI R25, RZ, 0x1f, R76 ;  /* 0x0000001fff197819 */ /* 0x002fc8000001144c */
[----:B------:R-:W-:-:S04]  /*d170*/  LEA.HI R25, R25, R76, RZ, 0x5 ;  /* 0x0000004c19197211 */ /* 0x000fc800078f28ff */
[----:B------:R-:W-:-:S05]  /*d180*/  LOP3.LUT R25, R25, 0xffffffe0, RZ, 0xc0, !PT ;  /* 0xffffffe019197812 */ /* 0x000fca00078ec0ff */
[----:B------:R-:W-:Y:S01]  /*d190*/  IMAD.IADD R25, R76, 0x1, -R25 ;  /* 0x000000014c197824 */ /* 0x000fe200078e0a19 */
        /* <DEDUP_REMOVED lines=9> */
[----:B---3--:R-:W-:Y:S02]  /*d230*/  SEL R5, R18, RZ, P3 ;  /* 0x000000ff12057207 */ /* 0x008fe40001800000 */
        /* <DEDUP_REMOVED lines=96> */
.L_x_3325:
[----:B------:R-:W-:Y:S05]  /*d840*/  BRA.DIV ~URZ, `(.L_x_3231) ;  /* 0x000065c27f007947 */ /* 0x000fea000b800000 */
[----:B------:R3:W4:Y:S02]  /*d850*/  SHFL.IDX PT, R0, R12, RZ, 0x1c1f ;  /* 0x001c1fff0c007589 */ /* 0x00072400000e0000 */
.L_x_3326:
        /* <DEDUP_REMOVED lines=19> */
.L_x_3233:
[----:B------:R-:W-:Y:S05]  /*d990*/  BSYNC B0 ;  /* 0x0000000000007941 */ /* 0x000fea0003800000 */
.L_x_3232:
[----:B------:R-:W-:Y:S05]  /*d9a0*/  BRA.DIV ~URZ, `(.L_x_3234) ;  /* 0x000064d27f007947 */ /* 0x000fea000b800000 */
[----:B--2---:R2:W1:Y:S04]  /*d9b0*/  SHFL.IDX PT, R5, R10, 0x1, 0x1c1f ;  /* 0x003c1f000a057f89 */ /* 0x00446800000e0000 */
[----:B----4-:R2:W4:Y:S02]  /*d9c0*/  SHFL.IDX PT, R0, R12, 0x1, 0x1c1f ;  /* 0x003c1f000c007f89 */ /* 0x01052400000e0000 */
.L_x_3327:
        /* <DEDUP_REMOVED lines=19> */
.L_x_3236:
[----:B------:R-:W-:Y:S05]  /*db00*/  BSYNC B0 ;  /* 0x0000000000007941 */ /* 0x000fea0003800000 */
.L_x_3235:
[----:B------:R-:W-:Y:S05]  /*db10*/  BRA.DIV ~URZ, `(.L_x_3237) ;  /* 0x000064327f007947 */ /* 0x000fea000b800000 */
[----:B-1----:R1:W2:Y:S02]  /*db20*/  SHFL.IDX PT, R5, R10, 0x2, 0x1c1f ;  /* 0x005c1f000a057f89 */ /* 0x0022a400000e0000 */
.L_x_3328:
[----:B------:R-:W-:Y:S05]  /*db30*/  BRA.DIV ~URZ, `(.L_x_3238) ;  /* 0x000064827f007947 */ /* 0x000fea000b800000 */
[----:B----4-:R4:W1:Y:S02]  /*db40*/  SHFL.IDX PT, R0, R12, 0x2, 0x1c1f ;  /* 0x005c1f000c007f89 */ /* 0x01086400000e0000 */
.L_x_3329:
        /* <DEDUP_REMOVED lines=19> */
.L_x_3240:
[----:B------:R-:W-:Y:S05]  /*dc80*/  BSYNC B0 ;  /* 0x0000000000007941 */ /* 0x000fea0003800000 */
.L_x_3239:
[----:B------:R-:W-:Y:S05]  /*dc90*/  BRA.DIV ~URZ, `(.L_x_3241) ;  /* 0x000063927f007947 */ /* 0x000fea000b800000 */
[----:B-1----:R1:W3:Y:S04]  /*dca0*/  SHFL.IDX PT, R6, R10, 0x3, 0x1c1f ;  /* 0x007c1f000a067f89 */ /* 0x0022e800000e0000 */
[----:B------:R1:W4:Y:S02]  /*dcb0*/  SHFL.IDX PT, R0, R12, 0x3, 0x1c1f ;  /* 0x007c1f000c007f89 */ /* 0x00032400000e0000 */
.L_x_3330:
[----:B------:R-:W-:-:S04]  /*dcc0*/  IADD3 R2, R11, 0x60, RZ ;  /* 0x000000600b027810 */ /* 0x000fc80007ffe0ff */
[----:B------:R-:W-:-:S13]  /*dcd0*/  ISETP.GE.AND P0, PT, R2, R4, PT ;  /* 0x000000040200720c */ /* 0x000fda0003f06270 */
[----:B------:R-:W-:Y:S05]  /*dce0*/  @P0 BRA `(.L_x_3242) ;  /* 0x0000257000000947 */ /* 0x000fea0003800000 */
[----:B------:R-:W-:Y:S02]  /*dcf0*/  ISETP.GE.AND P1, PT, R202, c[0x0][0x3c8], PT ;  /* 0x0000f200ca007a0c */ /* 0x000fe40003f26270 */
[----:B------:R-:W-:Y:S02]  /*dd00*/  ISETP.GE.AND P0, PT, R225, c[0x0][0x3c8], PT ;  /* 0x0000f200e1007a0c */ /* 0x000fe40003f06270 */
[----:B------:R-:W-:Y:S02]  /*dd10*/  SHF.R.S32.HI R8, RZ, 0x1f, R202 ;  /* 0x0000001fff087819 */ /* 0x000fe400000114ca */
[----:B------:R-:W-:-:S07]  /*dd20*/  SHF.R.S32.HI R7, RZ, 0x1f, R225 ;  /* 0x0000001fff077819 */ /* 0x000fce00000114e1 */
[CC--:B----4-:R-:W-:Y:S02]  /*dd30*/  @!P1 LEA R4, P3, R202.reuse, R0.reuse, 0x1 ;  /* 0x00000000ca049211 */ /* 0x0d0fe400078608ff */
[C---:B------:R-:W-:Y:S02]  /*dd40*/  @!P0 LEA R2, P2, R225.reuse, R0, 0x1 ;  /* 0x00000000e1028211 */ /* 0x040fe400078408ff */
        /* <DEDUP_REMOVED lines=11> */
.L_x_3229:
        /* <DEDUP_REMOVED lines=33> */
.L_x_3331:
[----:B------:R-:W-:Y:S05]  /*e010*/  BRA.DIV ~URZ, `(.L_x_3244) ;  /* 0x000061527f007947 */ /* 0x000fea000b800000 */
[----:B------:R3:W4:Y:S02]  /*e020*/  SHFL.IDX PT, R0, R12, RZ, 0x1c1f ;  /* 0x001c1fff0c007589 */ /* 0x00072400000e0000 */
.L_x_3332:
        /* <DEDUP_REMOVED lines=61> */
[----:B------:R-:W-:-:S02]  /*e400*/  SHF.R.S32.HI R13, RZ, 0x1f, R13 ;  /* 0x0000001fff0d7819 */ /* 0x000fc4000001140d */
        /* <DEDUP_REMOVED lines=12> */
[C---:B----4-:R-:W-:Y:S02]  /*e4d0*/  @!P3 LEA R6, P1, R11.reuse, R0, 0x2 ;  /* 0x000000000b06b211 */ /* 0x050fe400078210ff */
[----:B------:R-:W-:Y:S01]  /*e4e0*/  SHF.R.S32.HI R10, RZ, 0x1f, R252 ;  /* 0x0000001fff0a7819 */ /* 0x000fe200000114fc */
[----:B------:R4:W-:Y:S01]  /*e4f0*/  @!P6 ST.E.64 [R8.64], R168 ;  /* 0x000000a80800e985 */ /* 0x0009e2000c101b06 */
[----:B------:R-:W-:-:S05]  /*e500*/  @!P3 LEA.HI.X R7, R11, R4, R13, 0x2, P1 ;  /* 0x000000040b07b211 */ /* 0x000fca00008f140d */
[----:B------:R4:W-:Y:S01]  /*e510*/  @!P3 ST.E.64 [R6.64], R166 ;  /* 0x000000a60600b985 */ /* 0x0009e2000c101b06 */
[----:B--2---:R-:W-:-:S04]  /*e520*/  @!P2 LEA R2, P1, R252, R0, 0x2 ;  /* 0x00000000fc02a211 */ /* 0x004fc800078210ff */
[----:B------:R-:W-:-:S05]  /*e530*/  @!P2 LEA.HI.X R3, R252, R4, R10, 0x2, P1 ;  /* 0x00000004fc03a211 */ /* 0x000fca00008f140a */
[----:B------:R4:W-:Y:S04]  /*e540*/  @!P2 ST.E.64 [R2.64], R84 ;  /* 0x000000540200a985 */ /* 0x0009e8000c101b06 */
.L_x_3246:
[----:B------:R-:W-:Y:S05]  /*e550*/  BSYNC B0 ;  /* 0x0000000000007941 */ /* 0x000fea0003800000 */
.L_x_3245:
[----:B------:R-:W-:Y:S05]  /*e560*/  BRA.DIV ~URZ, `(.L_x_3247) ;  /* 0x00005c727f007947 */ /* 0x000fea000b800000 */
[----:B--2---:R2:W1:Y:S04]  /*e570*/  SHFL.IDX PT, R4, R5, 0x1, 0x1c1f ;  /* 0x003c1f0005047f89 */ /* 0x00446800000e0000 */
[----:B----4-:R2:W4:Y:S02]  /*e580*/  SHFL.IDX PT, R0, R12, 0x1, 0x1c1f ;  /* 0x003c1f000c007f89 */ /* 0x01052400000e0000 */
.L_x_3333:
        /* <DEDUP_REMOVED lines=27> */
[----:B------:R-:W-:-:S04]  /*e740*/  IADD3 R16, R243, 0x30, RZ ;  /* 0x00000030f3107810 */ /* 0x000fc80007ffe0ff */
[----:B------:R-:W-:Y:S02]  /*e750*/  SHF.R.S32.HI R16, RZ, 0x1f, R16 ;  /* 0x0000001fff107819 */ /* 0x000fe40000011410 */
[----:B-1----:R-:W-:-:S04]  /*e760*/  @!P1 LEA R2, P3, R13, R0, 0x2 ;  /* 0x000000000d029211 */ /* 0x002fc800078610ff */
[----:B------:R-:W-:Y:S02]  /*e770*/  @!P1 LEA.HI.X R3, R13, R4, R14, 0x2, P3 ;  /* 0x000000040d039211 */ /* 0x000fe400018f140e */
[C---:B------:R-:W-:Y:S02]  /*e780*/  IADD3 R14, R243.reuse, 0x30, RZ ;  /* 0x00000030f30e7810 */ /* 0x040fe40007ffe0ff */
[----:B------:R-:W-:Y:S01]  /*e790*/  IADD3 R13, R243, 0x28, RZ ;  /* 0x00000028f30d7810 */ /* 0x000fe20007ffe0ff */
[----:B------:R1:W-:Y:S01]  /*e7a0*/  @!P1 ST.E.64 [R2.64], R150 ;  /* 0x0000009602009985 */ /* 0x0003e2000c101b06 */
[C---:B----4-:R-:W-:Y:S02]  /*e7b0*/  @!P0 LEA R6, P3, R9.reuse, R0, 0x2 ;  /* 0x0000000009068211 */ /* 0x050fe400078610ff */
[----:B------:R-:W-:Y:S02]  /*e7c0*/  ISETP.GE.AND P1, PT, R14, c[0x0][0x3c8], PT ;  /* 0x0000f2000e007a0c */ /* 0x000fe40003f26270 */
[----:B------:R-:W-:-:S02]  /*e7d0*/  @!P0 LEA.HI.X R7, R9, R4, R10, 0x2, P3 ;  /* 0x0000000409078211 */ /* 0x000fc400018f140a */
[C---:B------:R-:W-:Y:S02]  /*e7e0*/  IADD3 R9, R243.reuse, 0x20, RZ ;  /* 0x00000020f3097810 */ /* 0x040fe40007ffe0ff */
[----:B------:R-:W-:Y:S01]  /*e7f0*/  IADD3 R10, R243, 0x38, RZ ;  /* 0x00000038f30a7810 */ /* 0x000fe20007ffe0ff */
[----:B------:R4:W-:Y:S01]  /*e800*/  @!P0 ST.E.64 [R6.64], R96 ;  /* 0x0000006006008985 */ /* 0x0009e2000c101b06 */
[----:B------:R-:W-:Y:S02]  /*e810*/  SHF.R.S32.HI R9, RZ, 0x1f, R9 ;  /* 0x0000001fff097819 */ /* 0x000fe40000011409 */
[----:B------:R-:W-:Y:S02]  /*e820*/  ISETP.GE.AND P0, PT, R10, c[0x0][0x3c8], PT ;  /* 0x0000f2000a007a0c */ /* 0x000fe40003f06270 */
[----:B------:R-:W-:Y:S02]  /*e830*/  SHF.R.S32.HI R13, RZ, 0x1f, R13 ;  /* 0x0000001fff0d7819 */ /* 0x000fe4000001140d */
[----:B-1----:R-:W-:-:S04]  /*e840*/  @!P2 LEA R2, P3, R8, R0, 0x2 ;  /* 0x000000000802a211 */ /* 0x002fc800078610ff */
[----:B------:R-:W-:Y:S02]  /*e850*/  @!P2 LEA.HI.X R3, R8, R4, R9, 0x2, P3 ;  /* 0x000000040803a211 */ /* 0x000fe400018f1409 */
[----:B------:R-:W-:-:S03]  /*e860*/  @!P6 LEA R8, P3, R11, R0, 0x2 ;  /* 0x000000000b08e211 */ /* 0x000fc600078610ff */
[----:B------:R1:W-:Y:S01]  /*e870*/  @!P2 ST.E.64 [R2.64], R102 ;  /* 0x000000660200a985 */ /* 0x0003e2000c101b06 */
[----:B------:R-:W-:Y:S02]  /*e880*/  @!P6 LEA.HI.X R9, R11, R4, R13, 0x2, P3 ;  /* 0x000000040b09e211 */ /* 0x000fe400018f140d */
[----:B------:R-:W-:Y:S02]  /*e890*/  ISETP.GE.AND P3, PT, R15, c[0x0][0x3c8], PT ;  /* 0x0000f2000f007a0c */ /* 0x000fe40003f66270 */
[----:B----4-:R-:W-:Y:S01]  /*e8a0*/  @!P1 LEA R6, P2, R14, R0, 0x2 ;  /* 0x000000000e069211 */ /* 0x010fe200078410ff */
[----:B------:R4:W-:Y:S01]  /*e8b0*/  @!P6 ST.E.64 [R8.64], R114 ;  /* 0x000000720800e985 */ /* 0x0009e2000c101b06 */
[C---:B------:R-:W-:Y:S02]  /*e8c0*/  IADD3 R11, R243.reuse, 0x38, RZ ;  /* 0x00000038f30b7810 */ /* 0x040fe40007ffe0ff */
[----:B------:R-:W-:Y:S02]  /*e8d0*/  IADD3 R13, R243, 0x48, RZ ;  /* 0x00000048f30d7810 */ /* 0x000fe40007ffe0ff */
[----:B------:R-:W-:-:S02]  /*e8e0*/  SHF.R.S32.HI R11, RZ, 0x1f, R11 ;  /* 0x0000001fff0b7819 */ /* 0x000fc4000001140b */
[----:B------:R-:W-:Y:S02]  /*e8f0*/  @!P1 LEA.HI.X R7, R14, R4, R16, 0x2, P2 ;  /* 0x000000040e079211 */ /* 0x000fe400010f1410 */
[----:B------:R-:W-:Y:S02]  /*e900*/  ISETP.GE.AND P2, PT, R13, c[0x0][0x3c8], PT ;  /* 0x0000f2000d007a0c */ /* 0x000fe40003f46270 */
[C---:B------:R-:W-:Y:S01]  /*e910*/  IADD3 R16, R243.reuse, 0x40, RZ ;  /* 0x00000040f3107810 */ /* 0x040fe20007ffe0ff */
[----:B------:R5:W-:Y:S01]  /*e920*/  @!P1 ST.E.64 [R6.64], R112 ;  /* 0x0000007006009985 */ /* 0x000be2000c101b06 */
[----:B------:R-:W-:Y:S02]  /*e930*/  IADD3 R14, R243, 0x50, RZ ;  /* 0x00000050f30e7810 */ /* 0x000fe40007ffe0ff */
[----:B------:R-:W-:Y:S02]  /*e940*/  SHF.R.S32.HI R16, RZ, 0x1f, R16 ;  /* 0x0000001fff107819 */ /* 0x000fe40000011410 */
[----:B------:R-:W-:-:S02]  /*e950*/  ISETP.GE.AND P1, PT, R14, c[0x0][0x3c8], PT ;  /* 0x0000f2000e007a0c */ /* 0x000fc40003f26270 */
[----:B-1----:R-:W-:-:S04]  /*e960*/  @!P0 LEA R2, P6, R10, R0, 0x2 ;  /* 0x000000000a028211 */ /* 0x002fc800078c10ff */
[----:B------:R-:W-:Y:S02]  /*e970*/  @!P0 LEA.HI.X R3, R10, R4, R11, 0x2, P6 ;  /* 0x000000040a038211 */ /* 0x000fe400030f140b */
[----:B------:R-:W-:-:S03]  /*e980*/  @!P3 LEA R10, P6, R15, R0, 0x2 ;  /* 0x000000000f0ab211 */ /* 0x000fc600078c10ff */
[----:B------:R1:W-:Y:S01]  /*e990*/  @!P0 ST.E.64 [R2.64], R122 ;  /* 0x0000007a02008985 */ /* 0x0003e2000c101b06 */
[----:B------:R-:W-:Y:S02]  /*e9a0*/  @!P3 LEA.HI.X R11, R15, R4, R16, 0x2, P6 ;  /* 0x000000040f0bb211 */ /* 0x000fe400030f1410 */
[----:B------:R-:W-:Y:S02]  /*e9b0*/  IADD3 R16, R243, 0x48, RZ ;  /* 0x00000048f3107810 */ /* 0x000fe40007ffe0ff */
[----:B------:R-:W-:Y:S01]  /*e9c0*/  ISETP.GE.AND P0, PT, R252, c[0x0][0x3c8], PT ;  /* 0x0000f200fc007a0c */ /* 0x000fe20003f06270 */
[----:B------:R2:W-:Y:S01]  /*e9d0*/  @!P3 ST.E.64 [R10.64], R158 ;  /* 0x0000009e0a00b985 */ /* 0x0005e2000c101b06 */
[----:B------:R-:W-:Y:S02]  /*e9e0*/  SHF.R.S32.HI R16, RZ, 0x1f, R16 ;  /* 0x0000001fff107819 */ /* 0x000fe40000011410 */
[----:B----4-:R-:W-:Y:S02]  /*e9f0*/  @!P2 LEA R8, P6, R13, R0, 0x2 ;  /* 0x000000000d08a211 */ /* 0x010fe400078c10ff */
[----:B------:R-:W-:-:S02]  /*ea00*/  IADD3 R15, R243, 0x50, RZ ;  /* 0x00000050f30f7810 */ /* 0x000fc40007ffe0ff */
[----:B------:R-:W-:Y:S02]  /*ea10*/  @!P2 LEA.HI.X R9, R13, R4, R16, 0x2, P6 ;  /* 0x000000040d09a211 */ /* 0x000fe400030f1410 */
[----:B------:R-:W-:Y:S02]  /*ea20*/  SHF.R.S32.HI R15, RZ, 0x1f, R15 ;  /* 0x0000001fff0f7819 */ /* 0x000fe4000001140f */
[C---:B-----5:R-:W-:Y:S01]  /*ea30*/  @!P1 LEA R6, P6, R14.reuse, R0, 0x2 ;  /* 0x000000000e069211 */ /* 0x060fe200078c10ff */
[----:B------:R2:W-:Y:S01]  /*ea40*/  @!P2 ST.E.64 [R8.64], R154 ;  /* 0x0000009a0800a985 */ /* 0x0005e2000c101b06 */
[----:B------:R-:W-:Y:S02]  /*ea50*/  SHF.R.S32.HI R13, RZ, 0x1f, R252 ;  /* 0x0000001fff0d7819 */ /* 0x000fe400000114fc */
[----:B------:R-:W-:-:S05]  /*ea60*/  @!P1 LEA.HI.X R7, R14, R4, R15, 0x2, P6 ;  /* 0x000000040e079211 */ /* 0x000fca00030f140f */
[----:B------:R2:W-:Y:S01]  /*ea70*/  @!P1 ST.E.64 [R6.64], R82 ;  /* 0x0000005206009985 */ /* 0x0005e2000c101b06 */
[----:B-1----:R-:W-:-:S04]  /*ea80*/  @!P0 LEA R2, P6, R252, R0, 0x2 ;  /* 0x00000000fc028211 */ /* 0x002fc800078c10ff */
[----:B------:R-:W-:-:S05]  /*ea90*/  @!P0 LEA.HI.X R3, R252, R4, R13, 0x2, P6 ;  /* 0x00000004fc038211 */ /* 0x000fca00030f140d */
[----:B------:R2:W-:Y:S04]  /*eaa0*/  @!P0 ST.E.64 [R2.64], R80 ;  /* 0x0000005002008985 */ /* 0x0005e8000c101b06 */
.L_x_3249:
[----:B------:R-:W-:Y:S05]  /*eab0*/  BSYNC B0 ;  /* 0x0000000000007941 */ /* 0x000fea0003800000 */
.L_x_3248:
[----:B------:R-:W-:Y:S05]  /*eac0*/  BRA.DIV ~URZ, `(.L_x_3250) ;  /* 0x000057e27f007947 */ /* 0x000fea000b800000 */
[----:B-1----:R1:W2:Y:S02]  /*ead0*/  SHFL.IDX PT, R4, R5, 0x2, 0x1c1f ;  /* 0x005c1f0005047f89 */ /* 0x0022a400000e0000 */
.L_x_3334:
[----:B------:R-:W-:Y:S05]  /*eae0*/  BRA.DIV ~URZ, `(.L_x_3251) ;  /* 0x000058327f007947 */ /* 0x000fea000b800000 */
[----:B----4-:R4:W1:Y:S02]  /*eaf0*/  SHFL.IDX PT, R0, R12, 0x2, 0x1c1f ;  /* 0x005c1f000c007f89 */ /* 0x01086400000e0000 */
.L_x_3335:
[----:B------:R-:W-:Y:S01]  /*eb00*/  BSSY B0, `(.L_x_3252) ;  /* 0x0000052000007945 */ /* 0x000fe20003800000 */
[----:B------:R-:W-:Y:S05]  /*eb10*/  @P4 BRA `(.L_x_3253) ;  /* 0x0000050000004947 */ /* 0x000fea0003800000 */
[C---:B--2---:R-:W-:Y:S02]  /*eb20*/  IADD3 R6, R243.reuse, 0x8, RZ ;  /* 0x00000008f3067810 */ /* 0x044fe40007ffe0ff */
[C---:B------:R-:W-:Y:S02]  /*eb30*/  ISETP.GE.AND P0, PT, R243.reuse, c[0x0][0x3c8], PT ;  /* 0x0000f200f3007a0c */ /* 0x040fe40003f06270 */
        /* <DEDUP_REMOVED lines=10> */
[CC--:B------:R-:W-:Y:S02]  /*ebe0*/  @!P0 LEA.HI.X R3, R243.reuse, R4.reuse, R11, 0x2, P6 ;  /* 0x00000004f3038211 */ /* 0x0c0fe400030f140b */
        /* <DEDUP_REMOVED lines=20> */
[----:B------:R-:W-:Y:S02]  /*ed30*/  SHF.R.S32.HI R17, RZ, 0x1f, R17 ;  /* 0x0000001fff117819 */ /* 0x000fe40000011411 */
        /* <DEDUP_REMOVED lines=24> */
[----:B------:R-:W-:Y:S02]  /*eec0*/  SHF.R.S32.HI R11, RZ, 0x1f, R11 ;  /* 0x0000001fff0b7819 */ /* 0x000fe4000001140b */
[----:B------:R-:W-:Y:S02]  /*eed0*/  IADD3 R15, R243, 0x40, RZ ;  /* 0x00000040f30f7810 */ /* 0x000fe40007ffe0ff */
[----:B------:R-:W-:Y:S02]  /*eee0*/  ISETP.GE.AND P0, PT, R252, c[0x0][0x3c8], PT ;  /* 0x0000f200fc007a0c */ /* 0x000fe40003f06270 */
[----:B------:R-:W-:-:S02]  /*eef0*/  SHF.R.S32.HI R15, RZ, 0x1f, R15 ;  /* 0x0000001fff0f7819 */ /* 0x000fc4000001140f */
[----:B-1----:R-:W-:-:S04]  /*ef00*/  @!P4 LEA R2, P6, R10, R0, 0x2 ;  /* 0x000000000a02c211 */ /* 0x002fc800078c10ff */
[----:B------:R-:W-:Y:S02]  /*ef10*/  @!P4 LEA.HI.X R3, R10, R4, R11, 0x2, P6 ;  /* 0x000000040a03c211 */ /* 0x000fe400030f140b */
[----:B------:R-:W-:-:S03]  /*ef20*/  @!P3 LEA R10, P6, R13, R0, 0x2 ;  /* 0x000000000d0ab211 */ /* 0x000fc600078c10ff */
[----:B------:R1:W-:Y:S01]  /*ef30*/  @!P4 ST.E.64 [R2.64], R52 ;  /* 0x000000340200c985 */ /* 0x0003e2000c101b06 */
[----:B------:R-:W-:Y:S02]  /*ef40*/  @!P3 LEA.HI.X R11, R13, R4, R15, 0x2, P6 ;  /* 0x000000040d0bb211 */ /* 0x000fe400030f140f */
[-C--:B------:R-:W-:Y:S02]  /*ef50*/  @!P2 LEA R8, P4, R16, R0.reuse, 0x2 ;  /* 0x000000001008a211 */ /* 0x080fe400078810ff */
[----:B------:R-:W-:Y:S01]  /*ef60*/  IADD3 R15, R243, 0x50, RZ ;  /* 0x00000050f30f7810 */ /* 0x000fe20007ffe0ff */
[----:B------:R3:W-:Y:S01]  /*ef70*/  @!P3 ST.E.64 [R10.64], R72 ;  /* 0x000000480a00b985 */ /* 0x0007e2000c101b06 */
[----:B--2---:R-:W-:Y:S02]  /*ef80*/  @!P1 LEA R6, P6, R14, R0, 0x2 ;  /* 0x000000000e069211 */ /* 0x004fe400078c10ff */
[----:B------:R-:W-:Y:S02]  /*ef90*/  SHF.R.S32.HI R15, RZ, 0x1f, R15 ;  /* 0x0000001fff0f7819 */ /* 0x000fe4000001140f */
[----:B------:R-:W-:-:S02]  /*efa0*/  @!P2 LEA.HI.X R9, R16, R4, R17, 0x2, P4 ;  /* 0x000000041009a211 */ /* 0x000fc400020f1411 */
[----:B------:R-:W-:Y:S02]  /*efb0*/  SHF.R.S32.HI R13, RZ, 0x1f, R252 ;  /* 0x0000001fff0d7819 */ /* 0x000fe400000114fc */
[----:B------:R-:W-:Y:S01]  /*efc0*/  @!P1 LEA.HI.X R7, R14, R4, R15, 0x2, P6 ;  /* 0x000000040e079211 */ /* 0x000fe200030f140f */
[----:B------:R3:W-:Y:S04]  /*efd0*/  @!P2 ST.E.64 [R8.64], R68 ;  /* 0x000000440800a985 */ /* 0x0007e8000c101b06 */
[----:B------:R3:W-:Y:S01]  /*efe0*/  @!P1 ST.E.64 [R6.64], R56 ;  /* 0x0000003806009985 */ /* 0x0007e2000c101b06 */
[----:B-1----:R-:W-:-:S04]  /*eff0*/  @!P0 LEA R2, P4, R252, R0, 0x2 ;  /* 0x00000000fc028211 */ /* 0x002fc800078810ff */
[----:B------:R-:W-:-:S05]  /*f000*/  @!P0 LEA.HI.X R3, R252, R4, R13, 0x2, P4 ;  /* 0x00000004fc038211 */ /* 0x000fca00020f140d */
[----:B------:R3:W-:Y:S04]  /*f010*/  @!P0 ST.E.64 [R2.64], R28 ;  /* 0x0000001c02008985 */ /* 0x0007e8000c101b06 */
.L_x_3253:
[----:B------:R-:W-:Y:S05]  /*f020*/  BSYNC B0 ;  /* 0x0000000000007941 */ /* 0x000fea0003800000 */
.L_x_3252:
[----:B------:R-:W-:Y:S05]  /*f030*/  BRA.DIV ~URZ, `(.L_x_3254) ;  /* 0x000053527f007947 */ /* 0x000fea000b800000 */
[----:B--2---:R2:W3:Y:S04]  /*f040*/  SHFL.IDX PT, R4, R5, 0x3, 0x1c1f ;  /* 0x007c1f0005047f89 */ /* 0x0044e800000e0000 */
[----:B-1----:R2:W1:Y:S02]  /*f050*/  SHFL.IDX PT, R0, R12, 0x3, 0x1c1f ;  /* 0x007c1f000c007f89 */ /* 0x00246400000e0000 */
.L_x_3336:
[----:B------:R-:W-:Y:S05]  /*f060*/  @P5 BRA `(.L_x_3242) ;  /* 0x000011f000005947 */ /* 0x000fea0003800000 */
[C---:B---3--:R-:W-:Y:S02]  /*f070*/  IADD3 R8, R243.reuse, 0x8, RZ ;  /* 0x00000008f3087810 */ /* 0x048fe40007ffe0ff */
[C---:B------:R-:W-:Y:S02]  /*f080*/  ISETP.GE.AND P4, PT, R243.reuse, c[0x0][0x3c8], PT ;  /* 0x0000f200f3007a0c */ /* 0x040fe40003f86270 */
        /* <DEDUP_REMOVED lines=14> */
[C---:B------:R-:W-:Y:S01]  /*f170*/  IADD3 R16, R243.reuse, 0x10, RZ ;  /* 0x00000010f3107810 */ /* 0x040fe20007ffe0ff */
        /* <DEDUP_REMOVED lines=20> */
[----:B--2---:R-:W-:Y:S02]  /*f2c0*/  @!P0 LEA R2, P3, R5, R0, 0x2 ;  /* 0x0000000005028211 */ /* 0x004fe400078610ff */
        /* <DEDUP_REMOVED lines=12> */
[C---:B--2---:R-:W-:Y:S02]  /*f390*/  @!P5 LEA R2, P6, R10.reuse, R0, 0x2 ;  /* 0x000000000a02d211 */ /* 0x044fe400078c10ff */
[----:B------:R-:W-:Y:S01]  /*f3a0*/  IADD3 R14, R243, 0x38, RZ ;  /* 0x00000038f30e7810 */ /* 0x000fe20007ffe0ff */
[----:B------:R1:W-:Y:S01]  /*f3b0*/  @!P4 ST.E.64 [R6.64], R46 ;  /* 0x0000002e0600c985 */ /* 0x0003e2000c101b06 */
[----:B------:R-:W-:Y:S02]  /*f3c0*/  ISETP.GE.AND P0, PT, R5, c[0x0][0x3c8], PT ;  /* 0x0000f20005007a0c */ /* 0x000fe40003f06270 */
[----:B------:R-:W-:Y:S02]  /*f3d0*/  @!P5 LEA.HI.X R3, R10, R4, R11, 0x2, P6 ;  /* 0x000000040a03d211 */ /* 0x000fe400030f140b */
[----:B------:R-:W-:-:S02]  /*f3e0*/  @!P3 LEA R10, P4, R12, R0, 0x2 ;  /* 0x000000000c0ab211 */ /* 0x000fc400078810ff */
[----:B------:R-:W-:Y:S01]  /*f3f0*/  SHF.R.S32.HI R14, RZ, 0x1f, R14 ;  /* 0x0000001fff0e7819 */ /* 0x000fe2000001140e */
[----:B------:R2:W-:Y:S01]  /*f400*/  @!P5 ST.E.64 [R2.64], R50 ;  /* 0x000000320200d985 */ /* 0x0005e2000c101b06 */
[C---:B------:R-:W-:Y:S02]  /*f410*/  IADD3 R16, R243.reuse, 0x40, RZ ;  /* 0x00000040f3107810 */ /* 0x040fe40007ffe0ff */
        /* <DEDUP_REMOVED lines=14> */
[----:B------:R-:W-:-:S05]  /*f500*/  @!P0 LEA.HI.X R3, R5, R4, R12, 0x2, P4 ;  /* 0x0000000405038211 */ /* 0x000fca00020f140c */
        /* <DEDUP_REMOVED lines=8> */
.L_x_3227:
        /* <DEDUP_REMOVED lines=22> */
.L_x_3255:
        /* <DEDUP_REMOVED lines=57> */
.L_x_3257:
[----:B------:R-:W-:Y:S05]  /*fa80*/  BSYNC B0 ;  /* 0x0000000000007941 */ /* 0x000fea0003800000 */
.L_x_3256:
        /* <DEDUP_REMOVED lines=34> */
.L_x_3337:
[----:B------:R-:W-:Y:S05]  /*fcb0*/  BRA.DIV ~URZ, `(.L_x_3259) ;  /* 0x000048127f007947 */ /* 0x000fea000b800000 */
[----:B------:R3:W4:Y:S02]  /*fcc0*/  SHFL.IDX PT, R0, R12, RZ, 0x1c1f ;  /* 0x001c1fff0c007589 */ /* 0x00072400000e0000 */
.L_x_3338:
        /* <DEDUP_REMOVED lines=20> */
.L_x_3261:
[----:B------:R-:W-:Y:S05]  /*fe10*/  BSYNC B0 ;  /* 0x0000000000007941 */ /* 0x000fea0003800000 */
.L_x_3260:
[----:B------:R-:W-:Y:S05]  /*fe20*/  BRA.DIV ~URZ, `(.L_x_3262) ;  /* 0x000047127f007947 */ /* 0x000fea000b800000 */
[----:B--2---:R2:W1:Y:S04]  /*fe30*/  SHFL.IDX PT, R4, R5, 0x1, 0x1c1f ;  /* 0x003c1f0005047f89 */ /* 0x00446800000e0000 */
[----:B----4-:R2:W4:Y:S02]  /*fe40*/  SHFL.IDX PT, R0, R12, 0x1, 0x1c1f ;  /* 0x003c1f000c007f89 */ /* 0x01052400000e0000 */
.L_x_3339:
        /* <DEDUP_REMOVED lines=19> */
.L_x_3264:
[----:B------:R-:W-:Y:S05]  /*ff80*/  BSYNC B0 ;  /* 0x0000000000007941 */ /* 0x000fea0003800000 */
.L_x_3263:
[----:B------:R-:W-:Y:S05]  /*ff90*/  BRA.DIV ~URZ, `(.L_x_3265) ;  /* 0x000046727f007947 */ /* 0x000fea000b800000 */
[----:B-1----:R1:W2:Y:S02]  /*ffa0*/  SHFL.IDX PT, R4, R5, 0x2, 0x1c1f ;  /* 0x005c1f0005047f89 */ /* 0x0022a400000e0000 */
.L_x_3340:
[----:B------:R-:W-:Y:S05]  /*ffb0*/  BRA.DIV ~URZ, `(.L_x_3266) ;  /* 0x000046c27f007947 */ /* 0x000fea000b800000 */
[----:B----4-:R4:W1:Y:S02]  /*ffc0*/  SHFL.IDX PT, R0, R12, 0x2, 0x1c1f ;  /* 0x005c1f000c007f89 */ /* 0x01086400000e0000 */
.L_x_3341:
        /* <DEDUP_REMOVED lines=19> */
.L_x_3268:
[----:B------:R-:W-:Y:S05]  /*10100*/  BSYNC B0 ;  /* 0x0000000000007941 */ /* 0x000fea0003800000 */
.L_x_3267:
[----:B------:R-:W-:Y:S05]  /*10110*/  BRA.DIV ~URZ, `(.L_x_3269) ;  /* 0x000045d27f007947 */ /* 0x000fea000b800000 */
[----:B--2---:R2:W3:Y:S04]  /*10120*/  SHFL.IDX PT, R4, R5, 0x3, 0x1c1f ;  /* 0x007c1f0005047f89 */ /* 0x0044e800000e0000 */
[----:B-1----:R2:W1:Y:S02]  /*10130*/  SHFL.IDX PT, R0, R12, 0x3, 0x1c1f ;  /* 0x007c1f000c007f89 */ /* 0x00246400000e0000 */
.L_x_3342:
        /* <DEDUP_REMOVED lines=18> */
.L_x_3242:
[----:B------:R-:W-:Y:S05]  /*10260*/  BSYNC B1 ;  /* 0x0000000000017941 */ /* 0x000fea0003800000 */
.L_x_3226:
        /* <DEDUP_REMOVED lines=9> */
[----:B--2-4-:R-:W-:-:S04]  /*10300*/  LOP3.LUT R12, R0, 0x1f, RZ, 0xc0, !PT ;  /* 0x0000001f000c7812 */ /* 0x014fc800078ec0ff */
[----:B------:R-:W-:Y:S01]  /*10310*/  ISETP.NE.AND P5, PT, R12, 0x1f, PT ;  /* 0x0000001f0c00780c */ /* 0x000fe20003fa5270 */
[----:B------:R-:W-:Y:S10]  /*10320*/  BRA.DIV ~URZ, `(.L_x_3271) ;  /* 0x000044927f007947 */ /* 0x000ff4000b800000 */
[----:B------:R2:W3:Y:S02]  /*10330*/  SHFL.IDX PT, R9, R74, RZ, 0x1f ;  /* 0x00001fff4a097589 */ /* 0x0004e400000e0000 */
.L_x_3343:
[----:B------:R-:W-:Y:S05]  /*10340*/  BRA.DIV ~URZ, `(.L_x_3272) ;  /* 0x000044e27f007947 */ /* 0x000fea000b800000 */
[----:B------:R4:W2:Y:S02]  /*10350*/  SHFL.IDX PT, R8, R74, 0x1, 0x1f ;  /* 0x00201f004a087f89 */ /* 0x0008a400000e0000 */
.L_x_3344:
[----:B-1----:R-:W-:Y:S02]  /*10360*/  IMAD.IADD R0, R247, 0x1, R12 ;  /* 0x00000001f7007824 */ /* 0x002fe400078e020c */
[----:B------:R-:W-:-:S03]  /*10370*/  IMAD.MOV.U32 R6, RZ, RZ, RZ ;  /* 0x000000ffff067224 */ /* 0x000fc600078e00ff */
        /* <DEDUP_REMOVED lines=15> */
[----:B------:R1:W4:Y:S02]  /*10470*/  SHFL.UP PT, R4, R0, 0x1, RZ ;  /* 0x0420000000047989 */ /* 0x00032400000e00ff */
.L_x_3345:
[----:B----4-:R-:W-:-:S04]  /*10480*/  SEL R4, R4, RZ, P0 ;  /* 0x000000ff04047207 */ /* 0x010fc80000000000 */
        /* <DEDUP_REMOVED lines=14> */
[----:B------:R1:W4:Y:S02]  /*10570*/  SHFL.IDX PT, R0, R4, 0x1f, 0x1f ;  /* 0x03e01f0004007f89 */ /* 0x00032400000e0000 */
.L_x_3346:
[----:B----4-:R-:W-:Y:S01]  /*10580*/  IMAD R0, R0, c[0x0][0x538], RZ ;  /* 0x00014e0000007a24 */ /* 0x010fe200078e02ff */
[----:B------:R-:W-:Y:S04]  /*10590*/  BSSY B1, `(.L_x_3275) ;  /* 0x00000c5000017945 */ /* 0x000fe80003800000 */
[----:B--2---:R-:W-:-:S04]  /*105a0*/  IADD3 R8, R0, R8, RZ ;  /* 0x0000000800087210 */ /* 0x004fc80007ffe0ff */
[----:B---3--:R-:W-:-:S13]  /*105b0*/  ISETP.GT.AND P6, PT, R8, R9, PT ;  /* 0x000000090800720c */ /* 0x008fda0003fc4270 */
[----:B------:R-:W-:Y:S05]  /*105c0*/  @P6 BRA `(.L_x_3276) ;  /* 0x0000024000006947 */ /* 0x000fea0003800000 */
.L_x_3280:
        /* <DEDUP_REMOVED lines=16> */
.L_x_3347:
        /* <DEDUP_REMOVED lines=16> */
.L_x_3348:
[----:B--2---:R-:W-:-:S05]  /*107d0*/  IMAD R0, R0, c[0x0][0x538], RZ ;  /* 0x00014e0000007a24 */ /* 0x004fca00078e02ff */
[----:B------:R-:W-:-:S04]  /*107e0*/  IADD3 R8, R0, R8, RZ ;  /* 0x0000000800087210 */ /* 0x000fc80007ffe0ff */
[----:B------:R-:W-:-:S13]  /*107f0*/  ISETP.GT.AND P6, PT, R8, R9, PT ;  /* 0x000000090800720c */ /* 0x000fda0003fc4270 */
[----:B-1----:R-:W-:Y:S05]  /*10800*/  @!P6 BRA `(.L_x_3280) ;  /* 0xfffffdc00000e947 */ /* 0x002fea000383ffff */
.L_x_3276:
[----:B------:R-:W-:-:S05]  /*10810*/  IADD3 R5, -R0, R8, RZ ;  /* 0x0000000800057210 */ /* 0x000fca0007ffe1ff */
[----:B------:R-:W-:-:S05]  /*10820*/  IMAD R0, R4, c[0x0][0x538], R5 ;  /* 0x00014e0004007a24 */ /* 0x000fca00078e0205 */
[----:B------:R-:W-:Y:S01]  /*10830*/  ISETP.GT.AND P0, PT, R0, R9, PT ;  /* 0x000000090000720c */ /* 0x000fe20003f04270 */
[----:B------:R-:W-:-:S12]  /*10840*/  BRA.DIV ~URZ, `(.L_x_3281) ;  /* 0x000044427f007947 */ /* 0x000fd8000b800000 */
[----:B------:R-:W-:-:S04]  /*10850*/  VOTE.ANY R10, PT, !P0 ;  /* 0x00000000000a7806 */ /* 0x000fc800040e0100 */
.L_x_3349:
[----:B------:R-:W2:Y:S02]  /*10860*/  POPC R0, R10 ;  /* 0x0000000a00007309 */ /* 0x000ea40000000000 */
[----:B--2---:R-:W-:Y:S01]  /*10870*/  IADD3 R247, R0, R247, RZ ;  /* 0x000000f700f77210 */ /* 0x004fe20007ffe0ff */
[----:B------:R-:W-:Y:S05]  /*10880*/  BRA.DIV ~URZ, `(.L_x_3282) ;  /* 0x000044527f007947 */ /* 0x000fea000b800000 */
[----:B------:R2:W3:Y:S04]  /*10890*/  SHFL.IDX PT, R8, R6, R0, 0x1f ;  /* 0x00001f0006087589 */ /* 0x0004e800000e0000 */
[----:B------:R2:W4:Y:S02]  /*108a0*/  SHFL.IDX PT, R7, R7, R0, 0x1f ;  /* 0x00001f0007077589 */ /* 0x00052400000e0000 */
.L_x_3350:
[----:B------:R-:W-:Y:S01]  /*108b0*/  ISETP.NE.AND P0, PT, R10, RZ, PT ;  /* 0x000000ff0a00720c */ /* 0x000fe20003f05270 */
[----:B------:R-:W-:-:S12]  /*108c0*/  BSSY B0, `(.L_x_3283) ;  /* 0x0000005000007945 */ /* 0x000fd80003800000 */
[----:B------:R-:W-:Y:S05]  /*108d0*/  @!P0 BRA `(.L_x_3284) ;  /* 0x0000003000008947 */ /* 0x000fea0003800000 */
[----:B--2---:R-:W-:Y:S01]  /*108e0*/  IADD3 R0, R0, -0x1, RZ ;  /* 0xffffffff00007810 */ /* 0x004fe20007ffe0ff */
[----:B------:R-:W-:Y:S05]  /*108f0*/  BRA.DIV ~URZ, `(.L_x_3285) ;  /* 0x000044b27f007947 */ /* 0x000fea000b800000 */
[----:B------:R2:W1:Y:S02]  /*10900*/  SHFL.IDX PT, R11, R4, R0, 0x1f ;  /* 0x00001f00040b7589 */ /* 0x00046400000e0000 */
.L_x_3284:
[----:B------:R-:W-:Y:S05]  /*10910*/  BSYNC B0 ;  /* 0x0000000000007941 */ /* 0x000fea0003800000 */
.L_x_3283:
[----:B----4-:R-:W-:Y:S01]  /*10920*/  ISETP.NE.AND P0, PT, R7, 0x1, PT ;  /* 0x000000010700780c */ /* 0x010fe20003f05270 */
[----:B-1----:R-:W-:Y:S01]  /*10930*/  IMAD R244, R11, c[0x0][0x538], R5 ;  /* 0x00014e000bf47a24 */ /* 0x002fe200078e0205 */
[----:B------:R-:W-:Y:S04]  /*10940*/  BSSY B0, `(.L_x_3286) ;  /* 0x0000082000007945 */ /* 0x000fe80003800000 */
[----:B------:R-:W-:-:S07]  /*10950*/  IADD3 R9, -R244, R9, RZ ;  /* 0x00000009f4097210 */ /* 0x000fce0007ffe1ff */
[----:B------:R-:W-:Y:S05]  /*10960*/  @!P0 BRA `(.L_x_3287) ;  /* 0x000003d000008947 */ /* 0x000fea0003800000 */
[-C--:B---3--:R-:W-:Y:S02]  /*10970*/  IABS R2, R8.reuse ;  /* 0x0000000800027213 */ /* 0x088fe40000000000 */
[----:B------:R-:W-:Y:S02]  /*10980*/  IABS R10, R8 ;  /* 0x00000008000a7213 */ /* 0x000fe40000000000 */
[----:B--2---:R-:W1:Y:S08]  /*10990*/  I2F.RP R0, R2 ;  /* 0x0000000200007306 */ /* 0x004e700000209400 */
        /* <DEDUP_REMOVED lines=56> */
[----:B------:R-:W-:Y:S01]  /*10d20*/  IMAD R246, R3, 0x10000, R0 ;  /* 0x0001000003f67824 */ /* 0x000fe200078e0200 */
[----:B------:R-:W-:Y:S05]  /*10d30*/  BRA `(.L_x_3288) ;  /* 0x0000042000007947 */ /* 0x000fea0003800000 */
.L_x_3287:
[----:B------:R-:W-:-:S04]  /*10d40*/  IMAD.MOV.U32 R2, RZ, RZ, 0x4 ;  /* 0x00000004ff027424 */ /* 0x000fc800078e00ff */
[----:B------:R-:W-:-:S05]  /*10d50*/  IMAD.WIDE R2, R247, R2, c[0x0][0x590] ;  /* 0x00016400f7027625 */ /* 0x000fca00078e0202 */
[----:B--2---:R-:W2:Y:S02]  /*10d60*/  LDG.E R4, [R2.64] ;  /* 0x0000000602047981 */ /* 0x004ea4000c1e1900 */
[----:B--23--:R-:W-:-:S05]  /*10d70*/  IMAD R10, R4, R8, RZ ;  /* 0x00000008040a7224 */ /* 0x00cfca00078e02ff */
        /* <DEDUP_REMOVED lines=61> */
[----:B------:R-:W-:Y:S02]  /*11150*/  IMAD R246, R2, R3, R6 ;  /* 0x0000000302f67224 */ /* 0x000fe400078e0206 */
.L_x_3288:
[----:B------:R-:W-:Y:S05]  /*11160*/  BSYNC B0 ;  /* 0x0000000000007941 */ /* 0x000fea0003800000 */
.L_x_3286:
[----:B------:R-:W-:-:S04]  /*11170*/  LOP3.LUT R2, RZ, R2, RZ, 0x33, !PT ;  /* 0x00000002ff027212 */ /* 0x000fc800078e33ff */
[----:B------:R-:W-:Y:S01]  /*11180*/  IADD3 R245, R2, R8, RZ ;  /* 0x0000000802f57210 */ /* 0x000fe20007ffe0ff */
[----:B------:R-:W-:Y:S05]  /*11190*/  BRA `(.L_x_3289) ;  /* 0x0000004000007947 */ /* 0x000fea0003800000 */
.L_x_3277:
[----:B------:R-:W-:Y:S01]  /*111a0*/  IMAD.MOV.U32 R244, RZ, RZ, R9 ;  /* 0x000000fffff47224 */ /* 0x000fe200078e0009 */
[----:B------:R-:W-:Y:S01]  /*111b0*/  MOV R246, RZ ;  /* 0x000000ff00f67202 */ /* 0x000fe20000000f00 */
[----:B------:R-:W-:Y:S01]  /*111c0*/  IMAD.MOV.U32 R245, RZ, RZ, RZ ;  /* 0x000000fffff57224 */ /* 0x000fe200078e00ff */
[----:B------:R-:W-:Y:S02]  /*111d0*/  MOV R247, c[0x0][0x53c] ;  /* 0x00014f0000f77a02 */ /* 0x000fe40000000f00 */
.L_x_3289:
[----:B------:R-:W-:Y:S05]  /*111e0*/  BSYNC B1 ;  /* 0x0000000000017941 */ /* 0x000fea0003800000 */
.L_x_3275:
[----:B------:R-:W-:Y:S01]  /*111f0*/  WARPSYNC 0xffffffff ;  /* 0xffffffff00007948 */ /* 0x000fe20003800000 */
[----:B------:R-:W-:Y:S01]  /*11200*/  BAR.SYNC.DEFER_BLOCKING 0x4, 0x80 ;  /* 0x0102000000007b1d */ /* 0x000fe20000010000 */
[----:B------:R-:W-:-:S13]  /*11210*/  ISETP.NE.AND P0, PT, R12, RZ, PT ;  /* 0x000000ff0c00720c */ /* 0x000fda0003f05270 */
[----:B------:R2:W-:Y:S04]  /*11220*/  @!P0 STS.128 [0xc080], R244 ;  /* 0x00c080f4ff008388 */ /* 0x0005e80000000c00 */
[----:B------:R-:W-:Y:S06]  /*11230*/  BAR.ARV 0x5, 0x80 ;  /* 0x0142000000007b1d */ /* 0x000fec0000002000 */
.L_x_3270:
[----:B-1----:R-:W-:-:S13]  /*11240*/  ISETP.GE.AND P0, PT, R247, c[0x0][0x53c], PT ;  /* 0x00014f00f7007a0c */ /* 0x002fda0003f06270 */
[----:B--23--:R-:W-:Y:S01]  /*11250*/  @P0 CALL.REL.NOINC `(.L_x_3290) ;  /* 0x0000001000000944 */ /* 0x00cfe20003c00000 */
[----:B------:R-:W-:Y:S05]  /*11260*/  BRA `(.L_x_3291) ;  /* 0xffff07c000007947 */ /* 0x000fea000383ffff */
.L_x_3290:
[----:B------:R-:W-:Y:S05]  /*11270*/  EXIT ;  /* 0x000000000000794d */ /* 0x000fea0003800000 */
.L_x_3153:
[----:B------:R-:W-:Y:S01]  /*11280*/  IMAD.MOV.U32 R0, RZ, RZ, R5 ;  /* 0x000000ffff007224 */ /* 0x000fe200078e0005 */
[----:B------:R-:W-:Y:S02]  /*11290*/  MOV R2, 0x1 ;  /* 0x0000000100027802 */ /* 0x000fe40000000f00 */
[----:B------:R-:W-:Y:S02]  /*112a0*/  MOV R3, 0x112c0 ;  /* 0x000112c000037802 */ /* 0x000fe40000000f00 */
[----:B--2---:R-:W-:Y:S05]  /*112b0*/  CALL.REL.NOINC `($__internal_48_$__cuda_sm70_shflsync_up_p) ;  /* 0x00003c2000007944 */ /* 0x004fea0003c00000 */
[----:B------:R-:W-:Y:S01]  /*112c0*/  MOV R0, R4 ;  /* 0x0000000400007202 */ /* 0x000fe20000000f00 */
[----:B------:R-:W-:Y:S05]  /*112d0*/  BRA `(.L_x_3292) ;  /* 0xfffef16000007947 */ /* 0x000fea000383ffff */
.L_x_3154:
[----:B------:R-:W-:Y:S01]  /*112e0*/  IMAD.MOV.U32 R0, RZ, RZ, R5 ;  /* 0x000000ffff007224 */ /* 0x000fe200078e0005 */
[----:B------:R-:W-:Y:S02]  /*112f0*/  MOV R2, 0x2 ;  /* 0x0000000200027802 */ /* 0x000fe40000000f00 */
[----:B------:R-:W-:Y:S02]  /*11300*/  MOV R3, 0x11320 ;  /* 0x0001132000037802 */ /* 0x000fe40000000f00 */
[----:B--2---:R-:W-:Y:S05]  /*11310*/  CALL.REL.NOINC `($__internal_48_$__cuda_sm70_shflsync_up_p) ;  /* 0x00003bc000007944 */ /* 0x004fea0003c00000 */
[----:B------:R-:W-:Y:S01]  /*11320*/  SEL R0, R4, RZ, P4 ;  /* 0x000000ff04007207 */ /* 0x000fe20002000000 */
[----:B------:R-:W-:Y:S01]  /*11330*/  IMAD.MOV.U32 R2, RZ, RZ, 0x4 ;  /* 0x00000004ff027424 */ /* 0x000fe200078e00ff */
[----:B------:R-:W-:-:S03]  /*11340*/  MOV R3, 0x11370 ;  /* 0x0001137000037802 */ /* 0x000fc60000000f00 */
[----:B------:R-:W-:Y:S02]  /*11350*/  IMAD.IADD R0, R5, 0x1, R0 ;  /* 0x0000000105007824 */ /* 0x000fe400078e0200 */
[----:B------:R-:W-:Y:S05]  /*11360*/  CALL.REL.NOINC `($__internal_48_$__cuda_sm70_shflsync_up_p) ;  /* 0x00003b7000007944 */ /* 0x000fea0003c00000 */
        /* <DEDUP_REMOVED lines=12> */
[----:B------:R-:W-:Y:S02]  /*11430*/  MOV R204, 0x1f ;  /* 0x0000001f00cc7802 */ /* 0x000fe40000000f00 */
[----:B------:R-:W-:Y:S01]  /*11440*/  MOV R3, 0x11480 ;  /* 0x0001148000037802 */ /* 0x000fe20000000f00 */
[----:B------:R-:W-:-:S04]  /*11450*/  IMAD.IADD R4, R0, 0x1, R4 ;  /* 0x0000000100047824 */ /* 0x000fc800078e0204 */
[----:B------:R-:W-:Y:S02]  /*11460*/  IMAD.MOV.U32 R116, RZ, RZ, R4 ;  /* 0x000000ffff747224 */ /* 0x000fe400078e0004 */
[----:B------:R-:W-:Y:S05]  /*11470*/  CALL.REL.NOINC `($__internal_47_$__cuda_sm70_shflsync_idx_p) ;  /* 0x00003a0000007944 */ /* 0x000fea0003c00000 */
[----:B------:R-:W-:Y:S01]  /*11480*/  MOV R0, R204 ;  /* 0x000000cc00007202 */ /* 0x000fe20000000f00 */
[----:B------:R-:W-:Y:S05]  /*11490*/  BRA `(.L_x_3293) ;  /* 0xfffef0a000007947 */ /* 0x000fea000383ffff */
.L_x_3156:
[----:B------:R-:W-:Y:S02]  /*114a0*/  SEL R0, RZ, 0x1, P0 ;  /* 0x00000001ff007807 */ /* 0x000fe40000000000 */
[----:B------:R-:W-:Y:S02]  /*114b0*/  MOV R2, 0x114d0 ;  /* 0x000114d000027802 */ /* 0x000fe40000000f00 */
[----:B--2---:R-:W-:Y:S05]  /*114c0*/  CALL.REL.NOINC `($__internal_49_$__cuda_sm70_votesync_ballot) ;  /* 0x00003a8000007944 */ /* 0x004fea0003c00000 */
[----:B------:R-:W-:Y:S01]  /*114d0*/  MOV R6, R0 ;  /* 0x0000000000067202 */ /* 0x000fe20000000f00 */
[----:B------:R-:W-:Y:S05]  /*114e0*/  BRA `(.L_x_3294) ;  /* 0xfffef0e000007947 */ /* 0x000fea000383ffff */
.L_x_3157:
[----:B------:R-:W-:Y:S01]  /*114f0*/  IMAD.MOV.U32 R116, RZ, RZ, R9 ;  /* 0x000000ffff747224 */ /* 0x000fe200078e0009 */
[----:B------:R-:W-:Y:S01]  /*11500*/  MOV R2, R0 ;  /* 0x0000000000027202 */ /* 0x000fe20000000f00 */
[----:B------:R-:W-:Y:S01]  /*11510*/  IMAD.MOV.U32 R204, RZ, RZ, 0x1f ;  /* 0x0000001fffcc7424 */ /* 0x000fe200078e00ff */
[----:B------:R-:W-:Y:S02]  /*11520*/  MOV R3, 0x11540 ;  /* 0x0001154000037802 */ /* 0x000fe40000000f00 */
[----:B------:R-:W-:Y:S05]  /*11530*/  CALL.REL.NOINC `($__internal_47_$__cuda_sm70_shflsync_idx_p) ;  /* 0x0000394000007944 */ /* 0x000fea0003c00000 */
[----:B------:R-:W-:Y:S01]  /*11540*/  IMAD.MOV.U32 R245, RZ, RZ, R204 ;  /* 0x000000fffff57224 */ /* 0x000fe200078e00cc */
[----:B------:R-:W-:Y:S01]  /*11550*/  MOV R116, R8 ;  /* 0x0000000800747202 */ /* 0x000fe20000000f00 */
[----:B------:R-:W-:Y:S01]  /*11560*/  IMAD.MOV.U32 R5, RZ, RZ, RZ ;  /* 0x000000ffff057224 */ /* 0x000fe200078e00ff */
[----:B------:R-:W-:Y:S01]  /*11570*/  MOV R2, R0 ;  /* 0x0000000000027202 */ /* 0x000fe20000000f00 */
[----:B------:R-:W-:Y:S01]  /*11580*/  IMAD.MOV.U32 R204, RZ, RZ, 0x1f ;  /* 0x0000001fffcc7424 */ /* 0x000fe200078e00ff */
[----:B------:R-:W-:-:S02]  /*11590*/  MOV R3, 0x115b0 ;  /* 0x000115b000037802 */ /* 0x000fc40000000f00 */
[----:B------:R-:W-:Y:S05]  /*115a0*/  CALL.REL.NOINC `($__internal_47_$__cuda_sm70_shflsync_idx_p) ;  /* 0x000038d000007944 */ /* 0x000fea0003c00000 */
[----:B------:R-:W-:Y:S01]  /*115b0*/  MOV R9, R204 ;  /* 0x000000cc00097202 */ /* 0x000fe20000000f00 */
[----:B------:R-:W-:Y:S05]  /*115c0*/  BRA `(.L_x_3295) ;  /* 0xfffef06000007947 */ /* 0x000fea000383ffff */
.L_x_3160:
[----:B------:R-:W-:Y:S01]  /*115d0*/  IMAD.MOV.U32 R116, RZ, RZ, R4 ;  /* 0x000000ffff747224 */ /* 0x000fe200078e0004 */
[----:B------:R-:W-:Y:S01]  /*115e0*/  MOV R2, R0 ;  /* 0x0000000000027202 */ /* 0x000fe20000000f00 */
[----:B------:R-:W-:Y:S01]  /*115f0*/  IMAD.MOV.U32 R204, RZ, RZ, 0x1f ;  /* 0x0000001fffcc7424 */ /* 0x000fe200078e00ff */
[----:B------:R-:W-:-:S02]  /*11600*/  MOV R3, 0x11620 ;  /* 0x0001162000037802 */ /* 0x000fc40000000f00 */
[----:B--23--:R-:W-:Y:S05]  /*11610*/  CALL.REL.NOINC `($__internal_47_$__cuda_sm70_shflsync_idx_p) ;  /* 0x0000386000007944 */ /* 0x00cfea0003c00000 */
[----:B------:R-:W-:Y:S01]  /*11620*/  MOV R5, R204 ;  /* 0x000000cc00057202 */ /* 0x000fe20000000f00 */
[----:B------:R-:W-:Y:S05]  /*11630*/  BRA `(.L_x_3159) ;  /* 0xfffef05000007947 */ /* 0x000fea000383ffff */
.L_x_3171:
[----:B------:R-:W-:Y:S01]  /*11640*/  IMAD.MOV.U32 R116, RZ, RZ, R5 ;  /* 0x000000ffff747224 */ /* 0x000fe200078e0005 */
[----:B------:R-:W-:Y:S01]  /*11650*/  MOV R2, RZ ;  /* 0x000000ff00027202 */ /* 0x000fe20000000f00 */
[----:B------:R-:W-:Y:S01]  /*11660*/  IMAD.MOV.U32 R204, RZ, RZ, 0x1c1f ;  /* 0x00001c1fffcc7424 */ /* 0x000fe200078e00ff */
[----:B------:R-:W-:-:S02]  /*11670*/  MOV R3, 0x11690 ;  /* 0x0001169000037802 */ /* 0x000fc40000000f00 */
[----:B-----5:R-:W-:Y:S05]  /*11680*/  CALL.REL.NOINC `($__internal_47_$__cuda_sm70_shflsync_idx_p) ;  /* 0x000037f000007944 */ /* 0x020fea0003c00000 */
[----:B------:R-:W-:Y:S01]  /*11690*/  MOV R4, R204 ;  /* 0x000000cc00047202 */ /* 0x000fe20000000f00 */
[----:B------:R-:W-:Y:S05]  /*116a0*/  BRA `(.L_x_3296) ;  /* 0xffff10a000007947 */ /* 0x000fea000383ffff */
.L_x_3172:
[----:B------:R-:W-:Y:S01]  /*116b0*/  IMAD.MOV.U32 R116, RZ, RZ, R12 ;  /* 0x000000ffff747224 */ /* 0x000fe200078e000c */
[----:B------:R-:W-:Y:S01]  /*116c0*/  MOV R2, RZ ;  /* 0x000000ff00027202 */ /* 0x000fe20000000f00 */
[----:B------:R-:W-:Y:S01]  /*116d0*/  IMAD.MOV.U32 R204, RZ, RZ, 0x1c1f ;  /* 0x00001c1fffcc7424 */ /* 0x000fe200078e00ff */
[----:B------:R-:W-:-:S02]  /*116e0*/  MOV R3, 0x11700 ;  /* 0x0001170000037802 */ /* 0x000fc40000000f00 */
[----:B-12--5:R-:W-:Y:S05]  /*116f0*/  CALL.REL.NOINC `($__internal_47_$__cuda_sm70_shflsync_idx_p) ;  /* 0x0000378000007944 */ /* 0x026fea0003c00000 */
[----:B------:R-:W-:Y:S01]  /*11700*/  MOV R0, R204 ;  /* 0x000000cc00007202 */ /* 0x000fe20000000f00 */
[----:B------:R-:W-:Y:S05]  /*11710*/  BRA `(.L_x_3297) ;  /* 0xffff105000007947 */ /* 0x000fea000383ffff */
.L_x_3175:
[----:B------:R-:W-:Y:S01]  /*11720*/  IMAD.MOV.U32 R116, RZ, RZ, R5 ;  /* 0x000000ffff747224 */ /* 0x000fe200078e0005 */
[----:B--2---:R-:W-:Y:S01]  /*11730*/  MOV R2, 0x1 ;  /* 0x0000000100027802 */ /* 0x004fe20000000f00 */
[----:B------:R-:W-:Y:S01]  /*11740*/  IMAD.MOV.U32 R204, RZ, RZ, 0x1c1f ;  /* 0x00001c1fffcc7424 */ /* 0x000fe200078e00ff */
[----:B------:R-:W-:-:S02]  /*11750*/  MOV R3, 0x11770 ;  /* 0x0001177000037802 */ /* 0x000fc40000000f00 */
[----:B-1-345:R-:W-:Y:S05]  /*11760*/  CALL.REL.NOINC `($__internal_47_$__cuda_sm70_shflsync_idx_p) ;  /* 0x0000371000007944 */ /* 0x03afea0003c00000 */
[----:B------:R-:W-:Y:S01]  /*11770*/  IMAD.MOV.U32 R4, RZ, RZ, R204 ;  /* 0x000000ffff047224 */ /* 0x000fe200078e00cc */
[----:B------:R-:W-:Y:S01]  /*11780*/  MOV R2, 0x1 ;  /* 0x0000000100027802 */ /* 0x000fe20000000f00 */
[----:B------:R-:W-:Y:S01]  /*11790*/  IMAD.MOV.U32 R116, RZ, RZ, R12 ;  /* 0x000000ffff747224 */ /* 0x000fe200078e000c */
[----:B------:R-:W-:-:S02]  /*117a0*/  MOV R204, 0x1c1f ;  /* 0x00001c1f00cc7802 */ /* 0x000fc40000000f00 */
[----:B------:R-:W-:Y:S02]  /*117b0*/  MOV R3, 0x117d0 ;  /* 0x000117d000037802 */ /* 0x000fe40000000f00 */
[----:B------:R-:W-:Y:S05]  /*117c0*/  CALL.REL.NOINC `($__internal_47_$__cuda_sm70_shflsync_idx_p) ;  /* 0x000036b000007944 */ /* 0x000fea0003c00000 */
[----:B------:R-:W-:Y:S01]  /*117d0*/  MOV R0, R204 ;  /* 0x000000cc00007202 */ /* 0x000fe20000000f00 */
[----:B------:R-:W-:Y:S05]  /*117e0*/  BRA `(.L_x_3298) ;  /* 0xffff112000007947 */ /* 0x000fea000383ffff */
.L_x_3178:
[----:B------:R-:W-:Y:S01]  /*117f0*/  IMAD.MOV.U32 R116, RZ, RZ, R5 ;  /* 0x000000ffff747224 */ /* 0x000fe200078e0005 */
[----:B-1----:R-:W-:Y:S01]  /*11800*/  MOV R2, 0x2 ;  /* 0x0000000200027802 */ /* 0x002fe20000000f00 */
[----:B------:R-:W-:Y:S01]  /*11810*/  IMAD.MOV.U32 R204, RZ, RZ, 0x1c1f ;  /* 0x00001c1fffcc7424 */ /* 0x000fe200078e00ff */
[----:B------:R-:W-:Y:S02]  /*11820*/  MOV R3, 0x11840 ;  /* 0x0001184000037802 */ /* 0x000fe40000000f00 */
[----:B--2345:R-:W-:Y:S05]  /*11830*/  CALL.REL.NOINC `($__internal_47_$__cuda_sm70_shflsync_idx_p) ;  /* 0x0000364000007944 */ /* 0x03cfea0003c00000 */
[----:B------:R-:W-:Y:S01]  /*11840*/  MOV R4, R204 ;  /* 0x000000cc00047202 */ /* 0x000fe20000000f00 */
[----:B------:R-:W-:Y:S05]  /*11850*/  BRA `(.L_x_3299) ;  /* 0xffff123000007947 */ /* 0x000fea000383ffff */
.L_x_3179:
[----:B------:R-:W-:Y:S01]  /*11860*/  IMAD.MOV.U32 R116, RZ, RZ, R12 ;  /* 0x000000ffff747224 */ /* 0x000fe200078e000c */
[----:B------:R-:W-:Y:S01]  /*11870*/  MOV R2, 0x2 ;  /* 0x0000000200027802 */ /* 0x000fe20000000f00 */
[----:B------:R-:W-:Y:S01]  /*11880*/  IMAD.MOV.U32 R204, RZ, RZ, 0x1c1f ;  /* 0x00001c1fffcc7424 */ /* 0x000fe200078e00ff */
[----:B------:R-:W-:Y:S02]  /*11890*/  MOV R3, 0x118b0 ;  /* 0x000118b000037802 */ /* 0x000fe40000000f00 */
[----:B-12345:R-:W-:Y:S05]  /*118a0*/  CALL.REL.NOINC `($__internal_47_$__cuda_sm70_shflsync_idx_p) ;  /* 0x000035d000007944 */ /* 0x03efea0003c00000 */
[----:B------:R-:W-:Y:S01]  /*118b0*/  MOV R0, R204 ;  /* 0x000000cc00007202 */ /* 0x000fe20000000f00 */
[----:B------:R-:W-:Y:S05]  /*118c0*/  BRA `(.L_x_3300) ;  /* 0xffff11e000007947 */ /* 0x000fea000383ffff */
.L_x_3182:
[----:B------:R-:W-:Y:S01]  /*118d0*/  IMAD.MOV.U32 R116, RZ, RZ, R5 ;  /* 0x000000ffff747224 */ /* 0x000fe200078e0005 */
[----:B-1----:R-:W-:Y:S01]  /*118e0*/  MOV R2, 0x3 ;  /* 0x0000000300027802 */ /* 0x002fe20000000f00 */
[----:B------:R-:W-:Y:S01]  /*118f0*/  IMAD.MOV.U32 R204, RZ, RZ, 0x1c1f ;  /* 0x00001c1fffcc7424 */ /* 0x000fe200078e00ff */
[----:B------:R-:W-:-:S02]  /*11900*/  MOV R3, 0x11920 ;  /* 0x0001192000037802 */ /* 0x000fc40000000f00 */
[----:B--2345:R-:W-:Y:S05]  /*11910*/  CALL.REL.NOINC `($__internal_47_$__cuda_sm70_shflsync_idx_p) ;  /* 0x0000356000007944 */ /* 0x03cfea0003c00000 */
        /* <DEDUP_REMOVED lines=8> */
.L_x_3185:
[----:B------:R-:W-:Y:S01]  /*119a0*/  IMAD.MOV.U32 R116, RZ, RZ, R24 ;  /* 0x000000ffff747224 */ /* 0x000fe200078e0018 */
[----:B-1----:R-:W-:Y:S01]  /*119b0*/  MOV R2, 0x1 ;  /* 0x0000000100027802 */ /* 0x002fe20000000f00 */
[----:B------:R-:W-:Y:S01]  /*119c0*/  IMAD.MOV.U32 R204, RZ, RZ, 0x1c1f ;  /* 0x00001c1fffcc7424 */ /* 0x000fe200078e00ff */
[----:B------:R-:W-:Y:S02]  /*119d0*/  MOV R3, 0x119f0 ;  /* 0x000119f000037802 */ /* 0x000fe40000000f00 */
[----:B------:R-:W-:Y:S05]  /*119e0*/  CALL.REL.NOINC `($__internal_47_$__cuda_sm70_shflsync_idx_p) ;  /* 0x0000349000007944 */ /* 0x000fea0003c00000 */
[----:B------:R-:W-:Y:S01]  /*119f0*/  IMAD.MOV.U32 R20, RZ, RZ, R204 ;  /* 0x000000ffff147224 */ /* 0x000fe200078e00cc */
[----:B------:R-:W-:Y:S01]  /*11a00*/  MOV R2, 0x1 ;  /* 0x0000000100027802 */ /* 0x000fe20000000f00 */
[----:B------:R-:W-:Y:S01]  /*11a10*/  IMAD.MOV.U32 R116, RZ, RZ, R25 ;  /* 0x000000ffff747224 */ /* 0x000fe200078e0019 */
[----:B------:R-:W-:Y:S02]  /*11a20*/  MOV R204, 0x1c1f ;  /* 0x00001c1f00cc7802 */ /* 0x000fe40000000f00 */
[----:B------:R-:W-:Y:S02]  /*11a30*/  MOV R3, 0x11a50 ;  /* 0x00011a5000037802 */ /* 0x000fe40000000f00 */
[----:B------:R-:W-:Y:S05]  /*11a40*/  CALL.REL.NOINC `($__internal_47_$__cuda_sm70_shflsync_idx_p) ;  /* 0x0000343000007944 */ /* 0x000fea0003c00000 */
[----:B------:R-:W-:Y:S01]  /*11a50*/  MOV R2, R204 ;  /* 0x000000cc00027202 */ /* 0x000fe20000000f00 */
[----:B------:R-:W-:Y:S05]  /*11a60*/  BRA `(.L_x_3302) ;  /* 0xffff1bb000007947 */ /* 0x000fea000383ffff */
.L_x_3188:
[----:B------:R-:W-:Y:S01]  /*11a70*/  IMAD.MOV.U32 R116, RZ, RZ, R5 ;  /* 0x000000ffff747224 */ /* 0x000fe200078e0005 */
[----:B------:R-:W-:Y:S01]  /*11a80*/  MOV R2, RZ ;  /* 0x000000ff00027202 */ /* 0x000fe20000000f00 */
[----:B------:R-:W-:Y:S01]  /*11a90*/  IMAD.MOV.U32 R204, RZ, RZ, 0x1c1f ;  /* 0x00001c1fffcc7424 */ /* 0x000fe200078e00ff */
[----:B------:R-:W-:-:S02]  /*11aa0*/  MOV R3, 0x11ac0 ;  /* 0x00011ac000037802 */ /* 0x000fc40000000f00 */
[----:B------:R-:W-:Y:S05]  /*11ab0*/  CALL.REL.NOINC `($__internal_47_$__cuda_sm70_shflsync_idx_p) ;  /* 0x000033c000007944 */ /* 0x000fea0003c00000 */
[----:B------:R-:W-:Y:S01]  /*11ac0*/  MOV R4, R204 ;  /* 0x000000cc00047202 */ /* 0x000fe20000000f00 */
[----:B------:R-:W-:Y:S05]  /*11ad0*/  BRA `(.L_x_3303) ;  /* 0xffff249000007947 */ /* 0x000fea000383ffff */
.L_x_3189:
[----:B------:R-:W-:Y:S01]  /*11ae0*/  IMAD.MOV.U32 R116, RZ, RZ, R10 ;  /* 0x000000ffff747224 */ /* 0x000fe200078e000a */
[----:B------:R-:W-:Y:S01]  /*11af0*/  MOV R2, RZ ;  /* 0x000000ff00027202 */ /* 0x000fe20000000f00 */
[----:B------:R-:W-:Y:S01]  /*11b00*/  IMAD.MOV.U32 R204, RZ, RZ, 0x1c1f ;  /* 0x00001c1fffcc7424 */ /* 0x000fe200078e00ff */
[----:B------:R-:W-:-:S02]  /*11b10*/  MOV R3, 0x11b30 ;  /* 0x00011b3000037802 */ /* 0x000fc40000000f00 */
[----:B-12---:R-:W-:Y:S05]  /*11b20*/  CALL.REL.NOINC `($__internal_47_$__cuda_sm70_shflsync_idx_p) ;  /* 0x0000335000007944 */ /* 0x006fea0003c00000 */
[----:B------:R-:W-:Y:S01]  /*11b30*/  MOV R0, R204 ;  /* 0x000000cc00007202 */ /* 0x000fe20000000f00 */
[----:B------:R-:W-:Y:S05]  /*11b40*/  BRA `(.L_x_3304) ;  /* 0xffff244000007947 */ /* 0x000fea000383ffff */
.L_x_3192:
[----:B------:R-:W-:Y:S01]  /*11b50*/  IMAD.MOV.U32 R116, RZ, RZ, R5 ;  /* 0x000000ffff747224 */ /* 0x000fe200078e0005 */
[----:B--2---:R-:W-:Y:S01]  /*11b60*/  MOV R2, 0x1 ;  /* 0x0000000100027802 */ /* 0x004fe20000000f00 */
[----:B------:R-:W-:Y:S01]  /*11b70*/  IMAD.MOV.U32 R204, RZ, RZ, 0x1c1f ;  /* 0x00001c1fffcc7424 */ /* 0x000fe200078e00ff */
[----:B------:R-:W-:-:S03]  /*11b80*/  MOV R3, 0x11ba0 ;  /* 0x00011ba000037802 */ /* 0x000fc60000000f00 */
[----:B-1-34-:R-:W-:Y:S05]  /*11b90*/  CALL.REL.NOINC `($__internal_47_$__cuda_sm70_shflsync_idx_p) ;  /* 0x000032e000007944 */ /* 0x01afea0003c00000 */
        /* <DEDUP_REMOVED lines=8> */
.L_x_3193:
[----:B------:R-:W-:Y:S01]  /*11c20*/  IMAD.MOV.U32 R116, RZ, RZ, R0 ;  /* 0x000000ffff747224 */ /* 0x000fe200078e0000 */
[----:B------:R-:W-:Y:S01]  /*11c30*/  MOV R2, RZ ;  /* 0x000000ff00027202 */ /* 0x000fe20000000f00 */
[----:B------:R-:W-:Y:S01]  /*11c40*/  IMAD.MOV.U32 R204, RZ, RZ, 0x1c1f ;  /* 0x00001c1fffcc7424 */ /* 0x000fe200078e00ff */
[----:B------:R-:W-:Y:S02]  /*11c50*/  MOV R3, 0x11c70 ;  /* 0x00011c7000037802 */ /* 0x000fe40000000f00 */
[----:B---3--:R-:W-:Y:S05]  /*11c60*/  CALL.REL.NOINC `($__internal_47_$__cuda_sm70_shflsync_idx_p) ;  /* 0x0000321000007944 */ /* 0x008fea0003c00000 */
[----:B------:R-:W-:Y:S01]  /*11c70*/  MOV R2, R204 ;  /* 0x000000cc00027202 */ /* 0x000fe20000000f00 */
[----:B------:R-:W-:Y:S05]  /*11c80*/  BRA `(.L_x_3306) ;  /* 0xffff266000007947 */ /* 0x000fea000383ffff */
.L_x_3194:
[----:B------:R-:W-:Y:S01]  /*11c90*/  IMAD.MOV.U32 R116, RZ, RZ, R0 ;  /* 0x000000ffff747224 */ /* 0x000fe200078e0000 */
[----:B------:R-:W-:Y:S01]  /*11ca0*/  MOV R2, 0x1 ;  /* 0x0000000100027802 */ /* 0x000fe20000000f00 */
[----:B------:R-:W-:Y:S01]  /*11cb0*/  IMAD.MOV.U32 R204, RZ, RZ, 0x1c1f ;  /* 0x00001c1fffcc7424 */ /* 0x000fe200078e00ff */
[----:B------:R-:W-:Y:S02]  /*11cc0*/  MOV R3, 0x11ce0 ;  /* 0x00011ce000037802 */ /* 0x000fe40000000f00 */
[----:B-1----:R-:W-:Y:S05]  /*11cd0*/  CALL.REL.NOINC `($__internal_47_$__cuda_sm70_shflsync_idx_p) ;  /* 0x000031a000007944 */ /* 0x002fea0003c00000 */
        /* <DEDUP_REMOVED lines=30> */
[----:B------:R-:W-:Y:S05]  /*11ec0*/  CALL.REL.NOINC `($__internal_47_$__cuda_sm70_shflsync_idx_p) ;  /* 0x00002fb000007944 */ /* 0x000fea0003c00000 */
        /* <DEDUP_REMOVED lines=32> */
[----:B------:R-:W-:Y:S01]  /*120d0*/  FMNMX.FTZ R121, R10, R11, !PT ;  /* 0x0000000b0a797209 */ /* 0x000fe20007810000 */
[----:B------:R-:W-:Y:S01]  /*120e0*/  IMAD.MOV.U32 R0, RZ, RZ, 0x2 ;  /* 0x00000002ff007424 */ /* 0x000fe200078e00ff */
[----:B------:R-:W-:-:S02]  /*120f0*/  FMNMX.FTZ R120, R12, R13, !PT ;  /* 0x0000000d0c787209 */ /* 0x000fc40007810000 */
[----:B------:R-:W-:Y:S02]  /*12100*/  IMNMX R5, R5, R4, PT ;  /* 0x0000000405057217 */ /* 0x000fe40003800200 */
[----:B------:R-:W-:Y:S02]  /*12110*/  FMNMX.FTZ R121, R14, R121, !PT ;  /* 0x000000790e797209 */ /* 0x000fe40007810000 */
[C---:B------:R-:W-:Y:S02]  /*12120*/  ISETP.GT.AND P6, PT, R5.reuse, RZ, PT ;  /* 0x000000ff0500720c */ /* 0x040fe40003fc4270 */
[C---:B------:R-:W-:Y:S02]  /*12130*/  ISETP.GT.AND P5, PT, R5.reuse, 0x1, PT ;  /* 0x000000010500780c */ /* 0x040fe40003fa4270 */
[----:B------:R-:W-:Y:S02]  /*12140*/  ISETP.GT.AND P4, PT, R5, 0x8, PT ;  /* 0x000000080500780c */ /* 0x000fe40003f84270 */
[----:B------:R-:W-:-:S02]  /*12150*/  FSEL R23, R74, -INF , P6 ;  /* 0xff8000004a177808 */ /* 0x000fc40003000000 */
[----:B------:R-:W-:Y:S02]  /*12160*/  FSEL R30, R75, -INF , P5 ;  /* 0xff8000004b1e7808 */ /* 0x000fe40002800000 */
[----:B------:R-:W-:Y:S02]  /*12170*/  ISETP.GT.AND P0, PT, R5, 0x9, PT ;  /* 0x000000090500780c */ /* 0x000fe40003f04270 */
[----:B------:R-:W-:Y:S02]  /*12180*/  FSEL R34, R70, -INF , P4 ;  /* 0xff80000046227808 */ /* 0x000fe40002000000 */
[----:B------:R-:W-:Y:S02]  /*12190*/  FMNMX.FTZ R119, R25, R27, !PT ;  /* 0x0000001b19777209 */ /* 0x000fe40007810000 */
[----:B------:R-:W-:Y:S02]  /*121a0*/  FMNMX.FTZ R3, R23, R30, !PT ;  /* 0x0000001e17037209 */ /* 0x000fe40007810000 */
[----:B------:R-:W-:-:S02]  /*121b0*/  FMNMX.FTZ R121, R15, R121, !PT ;  /* 0x000000790f797209 */ /* 0x000fc40007810000 */
[----:B------:R-:W-:Y:S02]  /*121c0*/  FSEL R40, R71, -INF , P0 ;  /* 0xff80000047287808 */ /* 0x000fe40000000000 */
[----:B------:R-:W-:Y:S02]  /*121d0*/  ISETP.GT.AND P6, PT, R5, 0x10, PT ;  /* 0x000000100500780c */ /* 0x000fe40003fc4270 */
        /* <DEDUP_REMOVED lines=47> */
[----:B------:R-:W-:Y:S01]  /*124d0*/  FMNMX.FTZ R120, R113, R120, !PT ;  /* 0x0000007871787209 */ /* 0x000fe20007810000 */
[----:B------:R-:W-:Y:S01]  /*124e0*/  IMAD.MOV.U32 R116, RZ, RZ, R121 ;  /* 0x000000ffff747224 */ /* 0x000fe200078e0079 */
[----:B------:R-:W-:Y:S02]  /*124f0*/  FMNMX.FTZ R119, R130, R119, !PT ;  /* 0x0000007782777209 */ /* 0x000fe40007810000 */
[----:B------:R-:W-:Y:S02]  /*12500*/  FMNMX.FTZ R8, R126, R8, !PT ;  /* 0x000000087e087209 */ /* 0x000fe40007810000 */
[----:B------:R-:W-:Y:S02]  /*12510*/  FMNMX.FTZ R120, R112, R120, !PT ;  /* 0x0000007870787209 */ /* 0x000fe40007810000 */
[----:B------:R-:W-:-:S02]  /*12520*/  FMNMX.FTZ R119, R129, R119, !PT ;  /* 0x0000007781777209 */ /* 0x000fc40007810000 */
[----:B------:R-:W-:Y:S02]  /*12530*/  FMNMX.FTZ R8, R125, R8, !PT ;  /* 0x000000087d087209 */ /* 0x000fe40007810000 */
[----:B------:R-:W-:Y:S02]  /*12540*/  MOV R2, 0x12560 ;  /* 0x0001256000027802 */ /* 0x000fe40000000f00 */
[----:B------:R-:W-:Y:S05]  /*12550*/  CALL.REL.NOINC `($__internal_46_$__cuda_sm70_shflsync_bfly_p) ;  /* 0x000028c000007944 */ /* 0x000fea0003c00000 */
[----:B------:R-:W-:Y:S01]  /*12560*/  FMNMX.FTZ R121, R121, R0, !PT ;  /* 0x0000000079797209 */ /* 0x000fe20007810000 */
[----:B------:R-:W-:Y:S01]  /*12570*/  IMAD.MOV.U32 R0, RZ, RZ, 0x1 ;  /* 0x00000001ff007424 */ /* 0x000fe200078e00ff */
[----:B------:R-:W-:-:S03]  /*12580*/  MOV R2, 0x125b0 ;  /* 0x000125b000027802 */ /* 0x000fc60000000f00 */
[----:B------:R-:W-:Y:S02]  /*12590*/  IMAD.MOV.U32 R116, RZ, RZ, R121 ;  /* 0x000000ffff747224 */ /* 0x000fe400078e0079 */
[----:B------:R-:W-:Y:S05]  /*125a0*/  CALL.REL.NOINC `($__internal_46_$__cuda_sm70_shflsync_bfly_p) ;  /* 0x0000287000007944 */ /* 0x000fea0003c00000 */
[----:B------:R-:W-:Y:S01]  /*125b0*/  FMNMX.FTZ R121, R121, R0, !PT ;  /* 0x0000000079797209 */ /* 0x000fe20007810000 */
[----:B------:R-:W-:Y:S01]  /*125c0*/  IMAD.MOV.U32 R116, RZ, RZ, R120 ;  /* 0x000000ffff747224 */ /* 0x000fe200078e0078 */
[----:B------:R-:W-:Y:S01]  /*125d0*/  MOV R2, 0x12600 ;  /* 0x0001260000027802 */ /* 0x000fe20000000f00 */
[----:B------:R-:W-:Y:S02]  /*125e0*/  IMAD.MOV.U32 R0, RZ, RZ, 0x2 ;  /* 0x00000002ff007424 */ /* 0x000fe400078e00ff */
        /* <DEDUP_REMOVED lines=26> */
[----:B------:R-:W-:Y:S01]  /*12790*/  MOV R9, R0 ;  /* 0x0000000000097202 */ /* 0x000fe20000000f00 */
[----:B------:R-:W-:Y:S05]  /*127a0*/  BRA `(.L_x_3307) ;  /* 0xffff25b000007947 */ /* 0x000fea000383ffff */
.L_x_3198:
[----:B------:R-:W-:Y:S01]  /*127b0*/  MOV R2, RZ ;  /* 0x000000ff00027202 */ /* 0x000fe20000000f00 */
[----:B------:R-:W-:Y:S01]  /*127c0*/  IMAD.MOV.U32 R116, RZ, RZ, R5 ;  /* 0x000000ffff747224 */ /* 0x000fe200078e0005 */
[----:B------:R-:W-:Y:S01]  /*127d0*/  MOV R3, 0x12800 ;  /* 0x0001280000037802 */ /* 0x000fe20000000f00 */
[----:B------:R-:W-:Y:S02]  /*127e0*/  IMAD.MOV.U32 R204, RZ, RZ, 0x1c1f ;  /* 0x00001c1fffcc7424 */ /* 0x000fe400078e00ff */
[----:B-1234-:R-:W-:Y:S05]  /*127f0*/  CALL.REL.NOINC `($__internal_47_$__cuda_sm70_shflsync_idx_p) ;  /* 0x0000268000007944 */ /* 0x01efea0003c00000 */
[----:B------:R-:W-:Y:S01]  /*12800*/  MOV R4, R204 ;  /* 0x000000cc00047202 */ /* 0x000fe20000000f00 */
[----:B------:R-:W-:-:S05]  /*12810*/  BRA `(.L_x_3308) ;  /* 0xffff39e000007947 */ /* 0x000fca000383ffff */
.L_x_3199:
[----:B------:R-:W-:Y:S01]  /*12820*/  MOV R2, RZ ;  /* 0x000000ff00027202 */ /* 0x000fe20000000f00 */
[----:B------:R-:W-:Y:S01]  /*12830*/  IMAD.MOV.U32 R116, RZ, RZ, R10 ;  /* 0x000000ffff747224 */ /* 0x000fe200078e000a */
[----:B------:R-:W-:Y:S01]  /*12840*/  MOV R3, 0x12870 ;  /* 0x0001287000037802 */ /* 0x000fe20000000f00 */
[----:B------:R-:W-:Y:S02]  /*12850*/  IMAD.MOV.U32 R204, RZ, RZ, 0x1c1f ;  /* 0x00001c1fffcc7424 */ /* 0x000fe400078e00ff */
[----:B-1234-:R-:W-:Y:S05]  /*12860*/  CALL.REL.NOINC `($__internal_47_$__cuda_sm70_shflsync_idx_p) ;  /* 0x0000261000007944 */ /* 0x01efea0003c00000 */
[----:B------:R-:W-:Y:S01]  /*12870*/  MOV R0, R204 ;  /* 0x000000cc00007202 */ /* 0x000fe20000000f00 */
[----:B------:R-:W-:-:S05]  /*12880*/  BRA `(.L_x_3309) ;  /* 0xffff399000007947 */ /* 0x000fca000383ffff */
.L_x_3200:
[----:B---3--:R-:W-:Y:S01]  /*12890*/  MOV R2, 0x1 ;  /* 0x0000000100027802 */ /* 0x008fe20000000f00 */
[----:B------:R-:W-:Y:S01]  /*128a0*/  IMAD.MOV.U32 R116, RZ, RZ, R5 ;  /* 0x000000ffff747224 */ /* 0x000fe200078e0005 */
[----:B------:R-:W-:Y:S01]  /*128b0*/  MOV R3, 0x128e0 ;  /* 0x000128e000037802 */ /* 0x000fe20000000f00 */
[----:B------:R-:W-:Y:S02]  /*128c0*/  IMAD.MOV.U32 R204, RZ, RZ, 0x1c1f ;  /* 0x00001c1fffcc7424 */ /* 0x000fe400078e00ff */
[----:B-12-4-:R-:W-:Y:S05]  /*128d0*/  CALL.REL.NOINC `($__internal_47_$__cuda_sm70_shflsync_idx_p) ;  /* 0x000025a000007944 */ /* 0x016fea0003c00000 */
[----:B------:R-:W-:Y:S01]  /*128e0*/  MOV R2, 0x1 ;  /* 0x0000000100027802 */ /* 0x000fe20000000f00 */
[----:B------:R-:W-:Y:S01]  /*128f0*/  IMAD.MOV.U32 R4, RZ, RZ, R204 ;  /* 0x000000ffff047224 */ /* 0x000fe200078e00cc */
[----:B------:R-:W-:Y:S01]  /*12900*/  MOV R204, 0x1c1f ;  /* 0x00001c1f00cc7802 */ /* 0x000fe20000000f00 */
[----:B------:R-:W-:Y:S01]  /*12910*/  IMAD.MOV.U32 R116, RZ, RZ, R10 ;  /* 0x000000ffff747224 */ /* 0x000fe200078e000a */
[----:B------:R-:W-:Y:S02]  /*12920*/  MOV R3, 0x12940 ;  /* 0x0001294000037802 */ /* 0x000fe40000000f00 */
[----:B------:R-:W-:Y:S05]  /*12930*/  CALL.REL.NOINC `($__internal_47_$__cuda_sm70_shflsync_idx_p) ;  /* 0x0000254000007944 */ /* 0x000fea0003c00000 */
[----:B------:R-:W-:Y:S01]  /*12940*/  MOV R0, R204 ;  /* 0x000000cc00007202 */ /* 0x000fe20000000f00 */
[----:B------:R-:W-:-:S05]  /*12950*/  BRA `(.L_x_3310) ;  /* 0xffff3a4000007947 */ /* 0x000fca000383ffff */
.L_x_3203:
[----:B------:R-:W-:Y:S01]  /*12960*/  MOV R2, RZ ;  /* 0x000000ff00027202 */ /* 0x000fe20000000f00 */
[----:B------:R-:W-:Y:S01]  /*12970*/  IMAD.MOV.U32 R116, RZ, RZ, R125 ;  /* 0x000000ffff747224 */ /* 0x000fe200078e007d */
[----:B------:R-:W-:Y:S01]  /*12980*/  MOV R3, 0x129b0 ;  /* 0x000129b000037802 */ /* 0x000fe20000000f00 */
[----:B------:R-:W-:Y:S02]  /*12990*/  IMAD.MOV.U32 R204, RZ, RZ, 0x1c1f ;  /* 0x00001c1fffcc7424 */ /* 0x000fe400078e00ff */
[----:B------:R-:W-:Y:S05]  /*129a0*/  CALL.REL.NOINC `($__internal_47_$__cuda_sm70_shflsync_idx_p) ;  /* 0x000024d000007944 */ /* 0x000fea0003c00000 */
[----:B------:R-:W-:Y:S01]  /*129b0*/  MOV R117, R204 ;  /* 0x000000cc00757202 */ /* 0x000fe20000000f00 */
[----:B------:R-:W-:-:S05]  /*129c0*/  BRA `(.L_x_3311) ;  /* 0xffff42f000007947 */ /* 0x000fca000383ffff */
.L_x_3204:
[----:B------:R-:W-:Y:S01]  /*129d0*/  MOV R2, RZ ;  /* 0x000000ff00027202 */ /* 0x000fe20000000f00 */
[----:B------:R-:W-:Y:S01]  /*129e0*/  IMAD.MOV.U32 R116, RZ, RZ, R126 ;  /* 0x000000ffff747224 */ /* 0x000fe200078e007e */
[----:B------:R-:W-:Y:S01]  /*129f0*/  MOV R3, 0x12a20 ;  /* 0x00012a2000037802 */ /* 0x000fe20000000f00 */
[----:B------:R-:W-:Y:S02]  /*12a00*/  IMAD.MOV.U32 R204, RZ, RZ, 0x1c1f ;  /* 0x00001c1fffcc7424 */ /* 0x000fe400078e00ff */
[----:B-12---:R-:W-:Y:S05]  /*12a10*/  CALL.REL.NOINC `($__internal_47_$__cuda_sm70_shflsync_idx_p) ;  /* 0x0000246000007944 */ /* 0x006fea0003c00000 */
[----:B------:R-:W-:Y:S01]  /*12a20*/  MOV R0, R204 ;  /* 0x000000cc00007202 */ /* 0x000fe20000000f00 */
[----:B------:R-:W-:-:S05]  /*12a30*/  BRA `(.L_x_3312) ;  /* 0xffff42a000007947 */ /* 0x000fca000383ffff */
.L_x_3205:
[----:B----4-:R-:W-:Y:S01]  /*12a40*/  MOV R2, 0x1 ;  /* 0x0000000100027802 */ /* 0x010fe20000000f00 */
[----:B------:R-:W-:Y:S01]  /*12a50*/  IMAD.MOV.U32 R116, RZ, RZ, R125 ;  /* 0x000000ffff747224 */ /* 0x000fe200078e007d */
[----:B------:R-:W-:Y:S01]  /*12a60*/  MOV R3, 0x12a90 ;  /* 0x00012a9000037802 */ /* 0x000fe20000000f00 */
[----:B------:R-:W-:Y:S03]  /*12a70*/  IMAD.MOV.U32 R204, RZ, RZ, 0x1c1f ;  /* 0x00001c1fffcc7424 */ /* 0x000fe600078e00ff */
[----:B-1-3--:R-:W-:Y:S05]  /*12a80*/  CALL.REL.NOINC `($__internal_47_$__cuda_sm70_shflsync_idx_p) ;  /* 0x000023f000007944 */ /* 0x00afea0003c00000 */
        /* <DEDUP_REMOVED lines=8> */
.L_x_3206:
[----:B------:R-:W-:Y:S01]  /*12b10*/  MOV R204, 0x1c1f ;  /* 0x00001c1f00cc7802 */ /* 0x000fe20000000f00 */
[----:B---3--:R-:W-:Y:S01]  /*12b20*/  IMAD.MOV.U32 R2, RZ, RZ, RZ ;  /* 0x000000ffff027224 */ /* 0x008fe200078e00ff */
[----:B------:R-:W-:Y:S02]  /*12b30*/  MOV R3, 0x12b50 ;  /* 0x00012b5000037802 */ /* 0x000fe40000000f00 */
[----:B--2---:R-:W-:Y:S05]  /*12b40*/  CALL.REL.NOINC `($__internal_47_$__cuda_sm70_shflsync_idx_p) ;  /* 0x0000233000007944 */ /* 0x004fea0003c00000 */
[----:B------:R-:W-:Y:S01]  /*12b50*/  MOV R0, R204 ;  /* 0x000000cc00007202 */ /* 0x000fe20000000f00 */
[----:B------:R-:W-:-:S05]  /*12b60*/  BRA `(.L_x_3314) ;  /* 0xffff449000007947 */ /* 0x000fca000383ffff */
.L_x_3207:
[----:B------:R-:W-:Y:S01]  /*12b70*/  MOV R204, 0x1c1f ;  /* 0x00001c1f00cc7802 */ /* 0x000fe20000000f00 */
[----:B---3--:R-:W-:Y:S01]  /*12b80*/  IMAD.MOV.U32 R2, RZ, RZ, 0x1 ;  /* 0x00000001ff027424 */ /* 0x008fe200078e00ff */
[----:B------:R-:W-:Y:S02]  /*12b90*/  MOV R3, 0x12bb0 ;  /* 0x00012bb000037802 */ /* 0x000fe40000000f00 */
[----:B-1----:R-:W-:Y:S05]  /*12ba0*/  CALL.REL.NOINC `($__internal_47_$__cuda_sm70_shflsync_idx_p) ;  /* 0x000022d000007944 */ /* 0x002fea0003c00000 */
[----:B------:R-:W-:Y:S01]  /*12bb0*/  MOV R3, 0x12d80 ;  /* 0x00012d8000037802 */ /* 0x000fe20000000f00 */
[----:B------:R-:W-:Y:S02]  /*12bc0*/  IMAD.IADD R204, R117, 0x1, R204 ;  /* 0x0000000175cc7824 */ /* 0x000fe400078e02cc */
[----:B------:R-:W-:Y:S03]  /*12bd0*/  IMAD.MOV.U32 R2, RZ, RZ, 0x2 ;  /* 0x00000002ff027424 */ /* 0x000fe600078e00ff */
        /* <DEDUP_REMOVED lines=20> */
[----:B------:R-:W-:Y:S01]  /*12d20*/  IMAD.MOV.U32 R204, RZ, RZ, 0x1c1f ;  /* 0x00001c1fffcc7424 */ /* 0x000fe200078e00ff */
[----:B------:R-:W-:Y:S02]  /*12d30*/  FSEL R34, R38, -INF , P6 ;  /* 0xff80000026227808 */ /* 0x000fe40003000000 */
[----:B------:R-:W-:Y:S02]  /*12d40*/  FSEL R32, R39, -INF , P5 ;  /* 0xff80000027207808 */ /* 0x000fe40002800000 */
[----:B------:R-:W-:Y:S02]  /*12d50*/  FSEL R22, R50, -INF , P4 ;  /* 0xff80000032167808 */ /* 0x000fe40002000000 */
[----:B------:R-:W-:Y:S02]  /*12d60*/  FSEL R20, R51, -INF , P0 ;  /* 0xff80000033147808 */ /* 0x000fe40000000000 */
[----:B------:R-:W-:Y:S05]  /*12d70*/  CALL.REL.NOINC `($__internal_47_$__cuda_sm70_shflsync_idx_p) ;  /* 0x0000210000007944 */ /* 0x000fea0003c00000 */
        /* <DEDUP_REMOVED lines=28> */
[----:B------:R-:W-:Y:S05]  /*12f40*/  CALL.REL.NOINC `($__internal_47_$__cuda_sm70_shflsync_idx_p) ;  /* 0x00001f3000007944 */ /* 0x000fea0003c00000 */
[----:B------:R-:W-:Y:S01]  /*12f50*/  FMNMX.FTZ R116, R4, R118, !PT ;  /* 0x0000007604747209 */ /* 0x000fe20007810000 */
[----:B------:R-:W-:Y:S01]  /*12f60*/  IMAD.IADD R117, R117, 0x1, R204 ;  /* 0x0000000175757824 */ /* 0x000fe200078e02cc */
[----:B------:R-:W-:Y:S01]  /*12f70*/  FMNMX.FTZ R9, R36, R122, !PT ;  /* 0x0000007a24097209 */ /* 0x000fe20007810000 */
[----:B------:R-:W-:Y:S01]  /*12f80*/  IMAD.MOV.U32 R0, RZ, RZ, 0x2 ;  /* 0x00000002ff007424 */ /* 0x000fe200078e00ff */
[----:B------:R-:W-:Y:S02]  /*12f90*/  FMNMX.FTZ R116, R174, R116, !PT ;  /* 0x00000074ae747209 */ /* 0x000fe40007810000 */
[C---:B------:R-:W-:Y:S02]  /*12fa0*/  ISETP.GT.AND P6, PT, R117.reuse, RZ, PT ;  /* 0x000000ff7500720c */ /* 0x040fe40003fc4270 */
[C---:B------:R-:W-:Y:S02]  /*12fb0*/  ISETP.GT.AND P5, PT, R117.reuse, 0x1, PT ;  /* 0x000000017500780c */ /* 0x040fe40003fa4270 */
[----:B------:R-:W-:Y:S02]  /*12fc0*/  FSEL R33, R10, -INF , P6 ;  /* 0xff8000000a217808 */ /* 0x000fe40003000000 */
[----:B------:R-:W-:Y:S02]  /*12fd0*/  ISETP.GT.AND P4, PT, R117, 0x8, PT ;  /* 0x000000087500780c */ /* 0x000fe40003f84270 */
[----:B------:R-:W-:Y:S02]  /*12fe0*/  FSEL R163, R11, -INF , P5 ;  /* 0xff8000000ba37808 */ /* 0x000fe40002800000 */
[----:B------:R-:W-:Y:S02]  /*12ff0*/  FMNMX.FTZ R10, R23, R123, !PT ;  /* 0x0000007b170a7209 */ /* 0x000fe40007810000 */
[----:B------:R-:W-:Y:S02]  /*13000*/  FMNMX.FTZ R11, R33, R124, !PT ;  /* 0x0000007c210b7209 */ /* 0x000fe40007810000 */
[----:B------:R-:W-:Y:S02]  /*13010*/  ISETP.GT.AND P0, PT, R117, 0x9, PT ;  /* 0x000000097500780c */ /* 0x000fe40003f04270 */
[----:B------:R-:W-:Y:S02]  /*13020*/  FSEL R38, R14, -INF , P4 ;  /* 0xff8000000e267808 */ /* 0x000fe40002000000 */
        /* <DEDUP_REMOVED lines=61> */
[----:B------:R-:W-:Y:S05]  /*13400*/  CALL.REL.NOINC `($__internal_46_$__cuda_sm70_shflsync_bfly_p) ;  /* 0x00001a1000007944 */ /* 0x000fea0003c00000 */
[----:B------:R-:W-:Y:S01]  /*13410*/  FMNMX.FTZ R116, R116, R0, !PT ;  /* 0x0000000074747209 */ /* 0x000fe20007810000 */
[----:B------:R-:W-:Y:S01]  /*13420*/  IMAD.MOV.U32 R0, RZ, RZ, 0x1 ;  /* 0x00000001ff007424 */ /* 0x000fe200078e00ff */
[----:B------:R-:W-:Y:S02]  /*13430*/  MOV R2, 0x13450 ;  /* 0x0001345000027802 */ /* 0x000fe40000000f00 */
        /* <DEDUP_REMOVED lines=28> */
[----:B------:R-:W-:-:S05]  /*13600*/  BRA `(.L_x_3315) ;  /* 0xffff446000007947 */ /* 0x000fca000383ffff */
.L_x_3210:
[----:B------:R-:W-:Y:S01]  /*13610*/  MOV R204, 0x1c1f ;  /* 0x00001c1f00cc7802 */ /* 0x000fe20000000f00 */
[----:B------:R-:W-:Y:S01]  /*13620*/  IMAD.MOV.U32 R2, RZ, RZ, RZ ;  /* 0x000000ffff027224 */ /* 0x000fe200078e00ff */
[----:B------:R-:W-:Y:S02]  /*13630*/  MOV R3, 0x13650 ;  /* 0x0001365000037802 */ /* 0x000fe40000000f00 */
[----:B-1234-:R-:W-:Y:S05]  /*13640*/  CALL.REL.NOINC `($__internal_47_$__cuda_sm70_shflsync_idx_p) ;  /* 0x0000183000007944 */ /* 0x01efea0003c00000 */
[----:B------:R-:W-:Y:S01]  /*13650*/  MOV R0, R204 ;  /* 0x000000cc00007202 */ /* 0x000fe20000000f00 */
[----:B------:R-:W-:-:S05]  /*13660*/  BRA `(.L_x_3316) ;  /* 0xffff5e8000007947 */ /* 0x000fca000383ffff */
.L_x_3213:
[----:B------:R-:W-:Y:S01]  /*13670*/  MOV R204, 0x1c1f ;  /* 0x00001c1f00cc7802 */ /* 0x000fe20000000f00 */
[----:B---3--:R-:W-:Y:S01]  /*13680*/  IMAD.MOV.U32 R2, RZ, RZ, 0x1 ;  /* 0x00000001ff027424 */ /* 0x008fe200078e00ff */
[----:B------:R-:W-:Y:S02]  /*13690*/  MOV R3, 0x136b0 ;  /* 0x000136b000037802 */ /* 0x000fe40000000f00 */
[----:B-12---:R-:W-:Y:S05]  /*136a0*/  CALL.REL.NOINC `($__internal_47_$__cuda_sm70_shflsync_idx_p) ;  /* 0x000017d000007944 */ /* 0x006fea0003c00000 */
        /* <DEDUP_REMOVED lines=8> */
.L_x_3216:
[----:B------:R-:W-:Y:S01]  /*13730*/  MOV R2, RZ ;  /* 0x000000ff00027202 */ /* 0x000fe20000000f00 */
[----:B------:R-:W-:Y:S01]  /*13740*/  IMAD.MOV.U32 R116, RZ, RZ, R160 ;  /* 0x000000ffff747224 */ /* 0x000fe200078e00a0 */
[----:B------:R-:W-:Y:S01]  /*13750*/  MOV R3, 0x13780 ;  /* 0x0001378000037802 */ /* 0x000fe20000000f00 */
[----:B------:R-:W-:Y:S02]  /*13760*/  IMAD.MOV.U32 R204, RZ, RZ, 0x1c1f ;  /* 0x00001c1fffcc7424 */ /* 0x000fe400078e00ff */
[----:B------:R-:W-:Y:S05]  /*13770*/  CALL.REL.NOINC `($__internal_47_$__cuda_sm70_shflsync_idx_p) ;  /* 0x0000170000007944 */ /* 0x000fea0003c00000 */
[----:B------:R-:W-:Y:S01]  /*13780*/  MOV R118, R204 ;  /* 0x000000cc00767202 */ /* 0x000fe20000000f00 */
[----:B------:R-:W-:-:S05]  /*13790*/  BRA `(.L_x_3318) ;  /* 0xffff680000007947 */ /* 0x000fca000383ffff */
.L_x_3217:
[----:B------:R-:W-:Y:S01]  /*137a0*/  MOV R2, RZ ;  /* 0x000000ff00027202 */ /* 0x000fe20000000f00 */
[----:B------:R-:W-:Y:S01]  /*137b0*/  IMAD.MOV.U32 R116, RZ, RZ, R161 ;  /* 0x000000ffff747224 */ /* 0x000fe200078e00a1 */
[----:B------:R-:W-:Y:S01]  /*137c0*/  MOV R3, 0x137f0 ;  /* 0x000137f000037802 */ /* 0x000fe20000000f00 */
[----:B------:R-:W-:Y:S02]  /*137d0*/  IMAD.MOV.U32 R204, RZ, RZ, 0x1c1f ;  /* 0x00001c1fffcc7424 */ /* 0x000fe400078e00ff */
[----:B-12---:R-:W-:Y:S05]  /*137e0*/  CALL.REL.NOINC `($__internal_47_$__cuda_sm70_shflsync_idx_p) ;  /* 0x0000169000007944 */ /* 0x006fea0003c00000 */
[----:B------:R-:W-:Y:S01]  /*137f0*/  MOV R0, R204 ;  /* 0x000000cc00007202 */ /* 0x000fe20000000f00 */
[----:B------:R-:W-:-:S05]  /*13800*/  BRA `(.L_x_3319) ;  /* 0xffff67b000007947 */ /* 0x000fca000383ffff */
.L_x_3218:
        /* <DEDUP_REMOVED lines=13> */
.L_x_3219:
[----:B------:R-:W-:Y:S02]  /*138e0*/  MOV R0, 0x2 ;  /* 0x0000000200007802 */ /* 0x000fe40000000f00 */
[----:B------:R-:W-:Y:S02]  /*138f0*/  MOV R2, 0x13910 ;  /* 0x0001391000027802 */ /* 0x000fe40000000f00 */
[----:B--2---:R-:W-:Y:S05]  /*13900*/  CALL.REL.NOINC `($__internal_46_$__cuda_sm70_shflsync_bfly_p) ;  /* 0x0000151000007944 */ /* 0x004fea0003c00000 */
[----:B------:R-:W-:-:S05]  /*13910*/  BRA `(.L_x_3321) ;  /* 0xffff6c0000007947 */ /* 0x000fca000383ffff */
.L_x_3220:
[----:B------:R-:W-:Y:S02]  /*13920*/  MOV R0, 0x1 ;  /* 0x0000000100007802 */ /* 0x000fe40000000f00 */
[----:B------:R-:W-:Y:S02]  /*13930*/  MOV R2, 0x13950 ;  /* 0x0001395000027802 */ /* 0x000fe40000000f00 */
[----:B--2---:R-:W-:Y:S05]  /*13940*/  CALL.REL.NOINC `($__internal_46_$__cuda_sm70_shflsync_bfly_p) ;  /* 0x000014d000007944 */ /* 0x004fea0003c00000 */
        /* <DEDUP_REMOVED lines=28> */
.L_x_3222:
[----:B------:R-:W-:Y:S01]  /*13b10*/  IMAD.MOV.U32 R116, RZ, RZ, R206 ;  /* 0x000000ffff747224 */ /* 0x000fe200078e00ce */
[----:B------:R-:W-:-:S02]  /*13b20*/  MOV R0, 0x2 ;  /* 0x0000000200007802 */ /* 0x000fc40000000f00 */
[----:B------:R-:W-:Y:S02]  /*13b30*/  MOV R2, 0x13b50 ;  /* 0x00013b5000027802 */ /* 0x000fe40000000f00 */
[----:B------:R-:W-:Y:S05]  /*13b40*/  CALL.REL.NOINC `($__internal_46_$__cuda_sm70_shflsync_bfly_p) ;  /* 0x000012d000007944 */ /* 0x000fea0003c00000 */
[----:B------:R-:W-:Y:S05]  /*13b50*/  BRA `(.L_x_3323) ;  /* 0xffff827000007947 */ /* 0x000fea000383ffff */
.L_x_3223:
[----:B------:R-:W-:Y:S01]  /*13b60*/  IMAD.MOV.U32 R116, RZ, RZ, R7 ;  /* 0x000000ffff747224 */ /* 0x000fe200078e0007 */
[----:B------:R-:W-:Y:S02]  /*13b70*/  MOV R0, 0x1 ;  /* 0x0000000100007802 */ /* 0x000fe40000000f00 */
[----:B------:R-:W-:Y:S02]  /*13b80*/  MOV R2, 0x13ba0 ;  /* 0x00013ba000027802 */ /* 0x000fe40000000f00 */
[----:B-1----:R-:W-:Y:S05]  /*13b90*/  CALL.REL.NOINC `($__internal_46_$__cuda_sm70_shflsync_bfly_p) ;  /* 0x0000128000007944 */ /* 0x002fea0003c00000 */
[----:B------:R-:W-:Y:S01]  /*13ba0*/  FADD.FTZ R7, R7, R0 ;  /* 0x0000000007077221 */ /* 0x000fe20000010000 */
[----:B------:R-:W-:Y:S02]  /*13bb0*/  MOV R116, R203 ;  /* 0x000000cb00747202 */ /* 0x000fe40000000f00 */
[----:B------:R-:W-:Y:S02]  /*13bc0*/  MOV R0, 0x2 ;  /* 0x0000000200007802 */ /* 0x000fe40000000f00 */
[----:B------:R-:W-:Y:S02]  /*13bd0*/  MOV R2, 0x13bf0 ;  /* 0x00013bf000027802 */ /* 0x000fe40000000f00 */
[----:B------:R-:W-:Y:S05]  /*13be0*/  CALL.REL.NOINC `($__internal_46_$__cuda_sm70_shflsync_bfly_p) ;  /* 0x0000123000007944 */ /* 0x000fea0003c00000 */
[----:B------:R-:W-:Y:S01]  /*13bf0*/  FADD.FTZ R6, R203, R0 ;  /* 0x00000000cb067221 */ /* 0x000fe20000010000 */
[----:B------:R-:W-:Y:S02]  /*13c00*/  MOV R0, 0x1 ;  /* 0x0000000100007802 */ /* 0x000fe40000000f00 */
[----:B------:R-:W-:-:S02]  /*13c10*/  MOV R2, 0x13c40 ;  /* 0x00013c4000027802 */ /* 0x000fc40000000f00 */
[----:B------:R-:W-:Y:S02]  /*13c20*/  MOV R116, R6 ;  /* 0x0000000600747202 */ /* 0x000fe40000000f00 */
[----:B------:R-:W-:Y:S05]  /*13c30*/  CALL.REL.NOINC `($__internal_46_$__cuda_sm70_shflsync_bfly_p) ;  /* 0x000011e000007944 */ /* 0x000fea0003c00000 */
[----:B------:R-:W-:Y:S01]  /*13c40*/  FADD.FTZ R6, R6, R0 ;  /* 0x0000000006067221 */ /* 0x000fe20000010000 */
[----:B------:R-:W-:Y:S02]  /*13c50*/  MOV R116, R215 ;  /* 0x000000d700747202 */ /* 0x000fe40000000f00 */
[----:B------:R-:W-:Y:S02]  /*13c60*/  MOV R0, 0x2 ;  /* 0x0000000200007802 */ /* 0x000fe40000000f00 */
[----:B------:R-:W-:Y:S02]  /*13c70*/  MOV R2, 0x13c90 ;  /* 0x00013c9000027802 */ /* 0x000fe40000000f00 */
[----:B------:R-:W-:Y:S05]  /*13c80*/  CALL.REL.NOINC `($__internal_46_$__cuda_sm70_shflsync_bfly_p) ;  /* 0x0000119000007944 */ /* 0x000fea0003c00000 */
[----:B------:R-:W-:Y:S01]  /*13c90*/  FADD.FTZ R5, R215, R0 ;  /* 0x00000000d7057221 */ /* 0x000fe20000010000 */
[----:B------:R-:W-:Y:S02]  /*13ca0*/  MOV R0, 0x1 ;  /* 0x0000000100007802 */ /* 0x000fe40000000f00 */
[----:B------:R-:W-:Y:S02]  /*13cb0*/  MOV R2, 0x13ce0 ;  /* 0x00013ce000027802 */ /* 0x000fe40000000f00 */
[----:B------:R-:W-:-:S02]  /*13cc0*/  MOV R116, R5 ;  /* 0x0000000500747202 */ /* 0x000fc40000000f00 */
[----:B------:R-:W-:Y:S05]  /*13cd0*/  CALL.REL.NOINC `($__internal_46_$__cuda_sm70_shflsync_bfly_p) ;  /* 0x0000114000007944 */ /* 0x000fea0003c00000 */
[----:B------:R-:W-:Y:S01]  /*13ce0*/  FADD.FTZ R5, R5, R0 ;  /* 0x0000000005057221 */ /* 0x000fe20000010000 */
[----:B------:R-:W-:-:S02]  /*13cf0*/  MOV R116, R216 ;  /* 0x000000d800747202 */ /* 0x000fc40000000f00 */
[----:B------:R-:W-:Y:S02]  /*13d00*/  MOV R0, 0x2 ;  /* 0x0000000200007802 */ /* 0x000fe40000000f00 */
[----:B------:R-:W-:Y:S02]  /*13d10*/  MOV R2, 0x13d30 ;  /* 0x00013d3000027802 */ /* 0x000fe40000000f00 */
[----:B------:R-:W-:Y:S05]  /*13d20*/  CALL.REL.NOINC `($__internal_46_$__cuda_sm70_shflsync_bfly_p) ;  /* 0x000010f000007944 */ /* 0x000fea0003c00000 */
[----:B------:R-:W-:Y:S01]  /*13d30*/  FADD.FTZ R4, R216, R0 ;  /* 0x00000000d8047221 */ /* 0x000fe20000010000 */
[----:B------:R-:W-:Y:S02]  /*13d40*/  MOV R0, 0x1 ;  /* 0x0000000100007802 */ /* 0x000fe40000000f00 */
[----:B------:R-:W-:Y:S02]  /*13d50*/  MOV R2, 0x13d80 ;  /* 0x00013d8000027802 */ /* 0x000fe40000000f00 */
[----:B------:R-:W-:Y:S02]  /*13d60*/  MOV R116, R4 ;  /* 0x0000000400747202 */ /* 0x000fe40000000f00 */
[----:B------:R-:W-:Y:S05]  /*13d70*/  CALL.REL.NOINC `($__internal_46_$__cuda_sm70_shflsync_bfly_p) ;  /* 0x000010a000007944 */ /* 0x000fea0003c00000 */
[----:B------:R-:W-:Y:S01]  /*13d80*/  MOV R8, R0 ;  /* 0x0000000000087202 */ /* 0x000fe20000000f00 */
[----:B------:R-:W-:Y:S05]  /*13d90*/  BRA `(.L_x_3324) ;  /* 0xffff812000007947 */ /* 0x000fea000383ffff */
.L_x_3230:
[----:B-1234-:R-:W-:Y:S01]  /*13da0*/  IMAD.MOV.U32 R116, RZ, RZ, R10 ;  /* 0x000000ffff747224 */ /* 0x01efe200078e000a */
[----:B------:R-:W-:Y:S01]  /*13db0*/  MOV R2, RZ ;  /* 0x000000ff00027202 */ /* 0x000fe20000000f00 */
[----:B------:R-:W-:Y:S01]  /*13dc0*/  IMAD.MOV.U32 R204, RZ, RZ, 0x1c1f ;  /* 0x00001c1fffcc7424 */ /* 0x000fe200078e00ff */
[----:B------:R-:W-:-:S02]  /*13dd0*/  MOV R3, 0x13df0 ;  /* 0x00013df000037802 */ /* 0x000fc40000000f00 */
[----:B------:R-:W-:Y:S05]  /*13de0*/  CALL.REL.NOINC `($__internal_47_$__cuda_sm70_shflsync_idx_p) ;  /* 0x0000109000007944 */ /* 0x000fea0003c00000 */
[----:B------:R-:W-:Y:S01]  /*13df0*/  MOV R5, R204 ;  /* 0x000000cc00057202 */ /* 0x000fe20000000f00 */
[----:B------:R-:W-:Y:S05]  /*13e00*/  BRA `(.L_x_3325) ;  /* 0xffff9a3000007947 */ /* 0x000fea000383ffff */
.L_x_3231:
[----:B------:R-:W-:Y:S01]  /*13e10*/  IMAD.MOV.U32 R116, RZ, RZ, R12 ;  /* 0x000000ffff747224 */ /* 0x000fe200078e000c */
[----:B------:R-:W-:Y:S01]  /*13e20*/  MOV R2, RZ ;  /* 0x000000ff00027202 */ /* 0x000fe20000000f00 */
[----:B------:R-:W-:Y:S01]  /*13e30*/  IMAD.MOV.U32 R204, RZ, RZ, 0x1c1f ;  /* 0x00001c1fffcc7424 */ /* 0x000fe200078e00ff */
[----:B------:R-:W-:-:S02]  /*13e40*/  MOV R3, 0x13e60 ;  /* 0x00013e6000037802 */ /* 0x000fc40000000f00 */
[----:B-12---:R-:W-:Y:S05]  /*13e50*/  CALL.REL.NOINC `($__internal_47_$__cuda_sm70_shflsync_idx_p) ;  /* 0x0000102000007944 */ /* 0x006fea0003c00000 */
[----:B------:R-:W-:Y:S01]  /*13e60*/  MOV R0, R204 ;  /* 0x000000cc00007202 */ /* 0x000fe20000000f00 */
[----:B------:R-:W-:Y:S05]  /*13e70*/  BRA `(.L_x_3326) ;  /* 0xffff99e000007947 */ /* 0x000fea000383ffff */
.L_x_3234:
[----:B------:R-:W-:Y:S01]  /*13e80*/  IMAD.MOV.U32 R116, RZ, RZ, R10 ;  /* 0x000000ffff747224 */ /* 0x000fe200078e000a */
[----:B--2---:R-:W-:Y:S01]  /*13e90*/  MOV R2, 0x1 ;  /* 0x0000000100027802 */ /* 0x004fe20000000f00 */
[----:B------:R-:W-:Y:S01]  /*13ea0*/  IMAD.MOV.U32 R204, RZ, RZ, 0x1c1f ;  /* 0x00001c1fffcc7424 */ /* 0x000fe200078e00ff */
[----:B------:R-:W-:-:S02]  /*13eb0*/  MOV R3, 0x13ed0 ;  /* 0x00013ed000037802 */ /* 0x000fc40000000f00 */
        /* <DEDUP_REMOVED lines=9> */
.L_x_3237:
[----:B------:R-:W-:Y:S01]  /*13f50*/  IMAD.MOV.U32 R116, RZ, RZ, R10 ;  /* 0x000000ffff747224 */ /* 0x000fe200078e000a */
[----:B-1----:R-:W-:Y:S01]  /*13f60*/  MOV R2, 0x2 ;  /* 0x0000000200027802 */ /* 0x002fe20000000f00 */
[----:B------:R-:W-:Y:S01]  /*13f70*/  IMAD.MOV.U32 R204, RZ, RZ, 0x1c1f ;  /* 0x00001c1fffcc7424 */ /* 0x000fe200078e00ff */
[----:B------:R-:W-:Y:S02]  /*13f80*/  MOV R3, 0x13fa0 ;  /* 0x00013fa000037802 */ /* 0x000fe40000000f00 */
[----:B--234-:R-:W-:Y:S05]  /*13f90*/  CALL.REL.NOINC `($__internal_47_$__cuda_sm70_shflsync_idx_p) ;  /* 0x00000ee000007944 */ /* 0x01cfea0003c00000 */
[----:B------:R-:W-:Y:S01]  /*13fa0*/  MOV R5, R204 ;  /* 0x000000cc00057202 */ /* 0x000fe20000000f00 */
[----:B------:R-:W-:Y:S05]  /*13fb0*/  BRA `(.L_x_3328) ;  /* 0xffff9b7000007947 */ /* 0x000fea000383ffff */
.L_x_3238:
[----:B------:R-:W-:Y:S01]  /*13fc0*/  IMAD.MOV.U32 R116, RZ, RZ, R12 ;  /* 0x000000ffff747224 */ /* 0x000fe200078e000c */
[----:B------:R-:W-:Y:S01]  /*13fd0*/  MOV R2, 0x2 ;  /* 0x0000000200027802 */ /* 0x000fe20000000f00 */
[----:B------:R-:W-:Y:S01]  /*13fe0*/  IMAD.MOV.U32 R204, RZ, RZ, 0x1c1f ;  /* 0x00001c1fffcc7424 */ /* 0x000fe200078e00ff */
[----:B------:R-:W-:Y:S02]  /*13ff0*/  MOV R3, 0x14010 ;  /* 0x0001401000037802 */ /* 0x000fe40000000f00 */
[----:B-1234-:R-:W-:Y:S05]  /*14000*/  CALL.REL.NOINC `($__internal_47_$__cuda_sm70_shflsync_idx_p) ;  /* 0x00000e7000007944 */ /* 0x01efea0003c00000 */
[----:B------:R-:W-:Y:S01]  /*14010*/  MOV R0, R204 ;  /* 0x000000cc00007202 */ /* 0x000fe20000000f00 */
[----:B------:R-:W-:Y:S05]  /*14020*/  BRA `(.L_x_3329) ;  /* 0xffff9b2000007947 */ /* 0x000fea000383ffff */
.L_x_3241:
[----:B------:R-:W-:Y:S01]  /*14030*/  IMAD.MOV.U32 R116, RZ, RZ, R10 ;  /* 0x000000ffff747224 */ /* 0x000fe200078e000a */
[----:B-1----:R-:W-:Y:S01]  /*14040*/  MOV R2, 0x3 ;  /* 0x0000000300027802 */ /* 0x002fe20000000f00 */
[----:B------:R-:W-:Y:S01]  /*14050*/  IMAD.MOV.U32 R204, RZ, RZ, 0x1c1f ;  /* 0x00001c1fffcc7424 */ /* 0x000fe200078e00ff */
[----:B------:R-:W-:-:S02]  /*14060*/  MOV R3, 0x14080 ;  /* 0x0001408000037802 */ /* 0x000fc40000000f00 */
[----:B--234-:R-:W-:Y:S05]  /*14070*/  CALL.REL.NOINC `($__internal_47_$__cuda_sm70_shflsync_idx_p) ;  /* 0x00000e0000007944 */ /* 0x01cfea0003c00000 */
        /* <DEDUP_REMOVED lines=8> */
.L_x_3243:
[----:B------:R-:W-:Y:S01]  /*14100*/  IMAD.MOV.U32 R116, RZ, RZ, R5 ;  /* 0x000000ffff747224 */ /* 0x000fe200078e0005 */
[----:B------:R-:W-:Y:S01]  /*14110*/  MOV R2, RZ ;  /* 0x000000ff00027202 */ /* 0x000fe20000000f00 */
[----:B------:R-:W-:Y:S01]  /*14120*/  IMAD.MOV.U32 R204, RZ, RZ, 0x1c1f ;  /* 0x00001c1fffcc7424 */ /* 0x000fe200078e00ff */
[----:B------:R-:W-:Y:S02]  /*14130*/  MOV R3, 0x14150 ;  /* 0x0001415000037802 */ /* 0x000fe40000000f00 */
[----:B------:R-:W-:Y:S05]  /*14140*/  CALL.REL.NOINC `($__internal_47_$__cuda_sm70_shflsync_idx_p) ;  /* 0x00000d3000007944 */ /* 0x000fea0003c00000 */
[----:B------:R-:W-:Y:S01]  /*14150*/  MOV R4, R204 ;  /* 0x000000cc00047202 */ /* 0x000fe20000000f00 */
[----:B------:R-:W-:Y:S05]  /*14160*/  BRA `(.L_x_3331) ;  /* 0xffff9ea000007947 */ /* 0x000fea000383ffff */
.L_x_3244:
[----:B------:R-:W-:Y:S01]  /*14170*/  IMAD.MOV.U32 R116, RZ, RZ, R12 ;  /* 0x000000ffff747224 */ /* 0x000fe200078e000c */
[----:B------:R-:W-:Y:S01]  /*14180*/  MOV R2, RZ ;  /* 0x000000ff00027202 */ /* 0x000fe20000000f00 */
[----:B------:R-:W-:Y:S01]  /*14190*/  IMAD.MOV.U32 R204, RZ, RZ, 0x1c1f ;  /* 0x00001c1fffcc7424 */ /* 0x000fe200078e00ff */
[----:B------:R-:W-:Y:S02]  /*141a0*/  MOV R3, 0x141c0 ;  /* 0x000141c000037802 */ /* 0x000fe40000000f00 */
[----:B-12---:R-:W-:Y:S05]  /*141b0*/  CALL.REL.NOINC `($__internal_47_$__cuda_sm70_shflsync_idx_p) ;  /* 0x00000cc000007944 */ /* 0x006fea0003c00000 */
[----:B------:R-:W-:Y:S01]  /*141c0*/  MOV R0, R204 ;  /* 0x000000cc00007202 */ /* 0x000fe20000000f00 */
[----:B------:R-:W-:Y:S05]  /*141d0*/  BRA `(.L_x_3332) ;  /* 0xffff9e5000007947 */ /* 0x000fea000383ffff */
.L_x_3247:
[----:B------:R-:W-:Y:S01]  /*141e0*/  IMAD.MOV.U32 R116, RZ, RZ, R5 ;  /* 0x000000ffff747224 */ /* 0x000fe200078e0005 */
[----:B----4-:R-:W-:Y:S01]  /*141f0*/  MOV R2, 0x1 ;  /* 0x0000000100027802 */ /* 0x010fe20000000f00 */
[----:B------:R-:W-:Y:S01]  /*14200*/  IMAD.MOV.U32 R204, RZ, RZ, 0x1c1f ;  /* 0x00001c1fffcc7424 */ /* 0x000fe200078e00ff */
[----:B------:R-:W-:-:S02]  /*14210*/  MOV R3, 0x14230 ;  /* 0x0001423000037802 */ /* 0x000fc40000000f00 */
[----:B-123--:R-:W-:Y:S05]  /*14220*/  CALL.REL.NOINC `($__internal_47_$__cuda_sm70_shflsync_idx_p) ;  /* 0x00000c5000007944 */ /* 0x00efea0003c00000 */
        /* <DEDUP_REMOVED lines=8> */
.L_x_3250:
[----:B------:R-:W-:Y:S01]  /*142b0*/  IMAD.MOV.U32 R116, RZ, RZ, R5 ;  /* 0x000000ffff747224 */ /* 0x000fe200078e0005 */
[----:B--2---:R-:W-:Y:S01]  /*142c0*/  MOV R2, 0x2 ;  /* 0x0000000200027802 */ /* 0x004fe20000000f00 */
[----:B------:R-:W-:Y:S01]  /*142d0*/  IMAD.MOV.U32 R204, RZ, RZ, 0x1c1f ;  /* 0x00001c1fffcc7424 */ /* 0x000fe200078e00ff */
[----:B------:R-:W-:Y:S02]  /*142e0*/  MOV R3, 0x14300 ;  /* 0x0001430000037802 */ /* 0x000fe40000000f00 */
[----:B-1-34-:R-:W-:Y:S05]  /*142f0*/  CALL.REL.NOINC `($__internal_47_$__cuda_sm70_shflsync_idx_p) ;  /* 0x00000b8000007944 */ /* 0x01afea0003c00000 */
[----:B------:R-:W-:Y:S01]  /*14300*/  MOV R4, R204 ;  /* 0x000000cc00047202 */ /* 0x000fe20000000f00 */
[----:B------:R-:W-:Y:S05]  /*14310*/  BRA `(.L_x_3334) ;  /* 0xffffa7c000007947 */ /* 0x000fea000383ffff */
.L_x_3251:
[----:B------:R-:W-:Y:S01]  /*14320*/  IMAD.MOV.U32 R116, RZ, RZ, R12 ;  /* 0x000000ffff747224 */ /* 0x000fe200078e000c */
[----:B--2---:R-:W-:Y:S01]  /*14330*/  MOV R2, 0x2 ;  /* 0x0000000200027802 */ /* 0x004fe20000000f00 */
[----:B------:R-:W-:Y:S01]  /*14340*/  IMAD.MOV.U32 R204, RZ, RZ, 0x1c1f ;  /* 0x00001c1fffcc7424 */ /* 0x000fe200078e00ff */
[----:B------:R-:W-:Y:S02]  /*14350*/  MOV R3, 0x14370 ;  /* 0x0001437000037802 */ /* 0x000fe40000000f00 */
[----:B-1-34-:R-:W-:Y:S05]  /*14360*/  CALL.REL.NOINC `($__internal_47_$__cuda_sm70_shflsync_idx_p) ;  /* 0x00000b1000007944 */ /* 0x01afea0003c00000 */
[----:B------:R-:W-:Y:S01]  /*14370*/  MOV R0, R204 ;  /* 0x000000cc00007202 */ /* 0x000fe20000000f00 */
[----:B------:R-:W-:Y:S05]  /*14380*/  BRA `(.L_x_3335) ;  /* 0xffffa77000007947 */ /* 0x000fea000383ffff */
.L_x_3254:
[----:B------:R-:W-:Y:S01]  /*14390*/  IMAD.MOV.U32 R116, RZ, RZ, R5 ;  /* 0x000000ffff747224 */ /* 0x000fe200078e0005 */
[----:B--23--:R-:W-:Y:S01]  /*143a0*/  MOV R2, 0x3 ;  /* 0x0000000300027802 */ /* 0x00cfe20000000f00 */
[----:B------:R-:W-:Y:S01]  /*143b0*/  IMAD.MOV.U32 R204, RZ, RZ, 0x1c1f ;  /* 0x00001c1fffcc7424 */ /* 0x000fe200078e00ff */
[----:B------:R-:W-:-:S02]  /*143c0*/  MOV R3, 0x143e0 ;  /* 0x000143e000037802 */ /* 0x000fc40000000f00 */
[----:B-1--4-:R-:W-:Y:S05]  /*143d0*/  CALL.REL.NOINC `($__internal_47_$__cuda_sm70_shflsync_idx_p) ;  /* 0x00000aa000007944 */ /* 0x012fea0003c00000 */
        /* <DEDUP_REMOVED lines=8> */
.L_x_3258:
[----:B------:R-:W-:Y:S01]  /*14460*/  IMAD.MOV.U32 R116, RZ, RZ, R5 ;  /* 0x000000ffff747224 */ /* 0x000fe200078e0005 */
[----:B------:R-:W-:Y:S01]  /*14470*/  MOV R2, RZ ;  /* 0x000000ff00027202 */ /* 0x000fe20000000f00 */
[----:B------:R-:W-:Y:S01]  /*14480*/  IMAD.MOV.U32 R204, RZ, RZ, 0x1c1f ;  /* 0x00001c1fffcc7424 */ /* 0x000fe200078e00ff */
[----:B------:R-:W-:Y:S02]  /*14490*/  MOV R3, 0x144b0 ;  /* 0x000144b000037802 */ /* 0x000fe40000000f00 */
[----:B------:R-:W-:Y:S05]  /*144a0*/  CALL.REL.NOINC `($__internal_47_$__cuda_sm70_shflsync_idx_p) ;  /* 0x000009d000007944 */ /* 0x000fea0003c00000 */
[----:B------:R-:W-:Y:S01]  /*144b0*/  MOV R4, R204 ;  /* 0x000000cc00047202 */ /* 0x000fe20000000f00 */
[----:B------:R-:W-:Y:S05]  /*144c0*/  BRA `(.L_x_3337) ;  /* 0xffffb7e000007947 */ /* 0x000fea000383ffff */
.L_x_3259:
[----:B------:R-:W-:Y:S01]  /*144d0*/  IMAD.MOV.U32 R116, RZ, RZ, R12 ;  /* 0x000000ffff747224 */ /* 0x000fe200078e000c */
[----:B------:R-:W-:Y:S01]  /*144e0*/  MOV R2, RZ ;  /* 0x000000ff00027202 */ /* 0x000fe20000000f00 */
[----:B------:R-:W-:Y:S01]  /*144f0*/  IMAD.MOV.U32 R204, RZ, RZ, 0x1c1f ;  /* 0x00001c1fffcc7424 */ /* 0x000fe200078e00ff */
[----:B------:R-:W-:Y:S02]  /*14500*/  MOV R3, 0x14520 ;  /* 0x0001452000037802 */ /* 0x000fe40000000f00 */
[----:B-12---:R-:W-:Y:S05]  /*14510*/  CALL.REL.NOINC `($__internal_47_$__cuda_sm70_shflsync_idx_p) ;  /* 0x0000096000007944 */ /* 0x006fea0003c00000 */
[----:B------:R-:W-:Y:S01]  /*14520*/  MOV R0, R204 ;  /* 0x000000cc00007202 */ /* 0x000fe20000000f00 */
[----:B------:R-:W-:Y:S05]  /*14530*/  BRA `(.L_x_3338) ;  /* 0xffffb79000007947 */ /* 0x000fea000383ffff */
.L_x_3262:
        /* <DEDUP_REMOVED lines=13> */
.L_x_3265:
[----:B------:R-:W-:Y:S01]  /*14610*/  IMAD.MOV.U32 R116, RZ, RZ, R5 ;  /* 0x000000ffff747224 */ /* 0x000fe200078e0005 */
[----:B-1----:R-:W-:Y:S01]  /*14620*/  MOV R2, 0x2 ;  /* 0x0000000200027802 */ /* 0x002fe20000000f00 */
[----:B------:R-:W-:Y:S01]  /*14630*/  IMAD.MOV.U32 R204, RZ, RZ, 0x1c1f ;  /* 0x00001c1fffcc7424 */ /* 0x000fe200078e00ff */
[----:B------:R-:W-:Y:S02]  /*14640*/  MOV R3, 0x14660 ;  /* 0x0001466000037802 */ /* 0x000fe40000000f00 */
[----:B--234-:R-:W-:Y:S05]  /*14650*/  CALL.REL.NOINC `($__internal_47_$__cuda_sm70_shflsync_idx_p) ;  /* 0x0000082000007944 */ /* 0x01cfea0003c00000 */
[----:B------:R-:W-:Y:S01]  /*14660*/  MOV R4, R204 ;  /* 0x000000cc00047202 */ /* 0x000fe20000000f00 */
[----:B------:R-:W-:Y:S05]  /*14670*/  BRA `(.L_x_3340) ;  /* 0xffffb93000007947 */ /* 0x000fea000383ffff */
.L_x_3266:
[----:B------:R-:W-:Y:S01]  /*14680*/  IMAD.MOV.U32 R116, RZ, RZ, R12 ;  /* 0x000000ffff747224 */ /* 0x000fe200078e000c */
[----:B------:R-:W-:Y:S01]  /*14690*/  MOV R2, 0x2 ;  /* 0x0000000200027802 */ /* 0x000fe20000000f00 */
[----:B------:R-:W-:Y:S01]  /*146a0*/  IMAD.MOV.U32 R204, RZ, RZ, 0x1c1f ;  /* 0x00001c1fffcc7424 */ /* 0x000fe200078e00ff */
[----:B------:R-:W-:Y:S02]  /*146b0*/  MOV R3, 0x146d0 ;  /* 0x000146d000037802 */ /* 0x000fe40000000f00 */
[----:B-1234-:R-:W-:Y:S05]  /*146c0*/  CALL.REL.NOINC `($__internal_47_$__cuda_sm70_shflsync_idx_p) ;  /* 0x000007b000007944 */ /* 0x01efea0003c00000 */
[----:B------:R-:W-:Y:S01]  /*146d0*/  MOV R0, R204 ;  /* 0x000000cc00007202 */ /* 0x000fe20000000f00 */
[----:B------:R-:W-:Y:S05]  /*146e0*/  BRA `(.L_x_3341) ;  /* 0xffffb8e000007947 */ /* 0x000fea000383ffff */
.L_x_3269:
        /* <DEDUP_REMOVED lines=13> */
.L_x_3271:
[----:B------:R-:W-:Y:S01]  /*147c0*/  IMAD.MOV.U32 R116, RZ, RZ, R74 ;  /* 0x000000ffff747224 */ /* 0x000fe200078e004a */
[----:B------:R-:W-:Y:S01]  /*147d0*/  MOV R2, RZ ;  /* 0x000000ff00027202 */ /* 0x000fe20000000f00 */
[----:B------:R-:W-:Y:S01]  /*147e0*/  IMAD.MOV.U32 R204, RZ, RZ, 0x1f ;  /* 0x0000001fffcc7424 */ /* 0x000fe200078e00ff */
[----:B------:R-:W-:Y:S02]  /*147f0*/  MOV R3, 0x14810 ;  /* 0x0001481000037802 */ /* 0x000fe40000000f00 */
[----:B-1----:R-:W-:Y:S05]  /*14800*/  CALL.REL.NOINC `($__internal_47_$__cuda_sm70_shflsync_idx_p) ;  /* 0x0000067000007944 */ /* 0x002fea0003c00000 */
[----:B------:R-:W-:Y:S01]  /*14810*/  MOV R9, R204 ;  /* 0x000000cc00097202 */ /* 0x000fe20000000f00 */
[----:B------:R-:W-:Y:S05]  /*14820*/  BRA `(.L_x_3343) ;  /* 0xffffbb1000007947 */ /* 0x000fea000383ffff */
.L_x_3272:
[----:B------:R-:W-:Y:S01]  /*14830*/  IMAD.MOV.U32 R116, RZ, RZ, R74 ;  /* 0x000000ffff747224 */ /* 0x000fe200078e004a */
[----:B------:R-:W-:Y:S01]  /*14840*/  MOV R2, 0x1 ;  /* 0x0000000100027802 */ /* 0x000fe20000000f00 */
[----:B------:R-:W-:Y:S01]  /*14850*/  IMAD.MOV.U32 R204, RZ, RZ, 0x1f ;  /* 0x0000001fffcc7424 */ /* 0x000fe200078e00ff */
[----:B------:R-:W-:Y:S02]  /*14860*/  MOV R3, 0x14880 ;  /* 0x0001488000037802 */ /* 0x000fe40000000f00 */
[----:B-123--:R-:W-:Y:S05]  /*14870*/  CALL.REL.NOINC `($__internal_47_$__cuda_sm70_shflsync_idx_p) ;  /* 0x0000060000007944 */ /* 0x00efea0003c00000 */
[----:B------:R-:W-:Y:S01]  /*14880*/  MOV R8, R204 ;  /* 0x000000cc00087202 */ /* 0x000fe20000000f00 */
[----:B------:R-:W-:Y:S05]  /*14890*/  BRA `(.L_x_3344) ;  /* 0xffffbac000007947 */ /* 0x000fea000383ffff */
.L_x_3273:
[----:B------:R-:W-:Y:S02]  /*148a0*/  MOV R2, 0x1 ;  /* 0x0000000100027802 */ /* 0x000fe40000000f00 */
[----:B------:R-:W-:-:S02]  /*148b0*/  MOV R3, 0x148d0 ;  /* 0x000148d000037802 */ /* 0x000fc40000000f00 */
[----:B--234-:R-:W-:Y:S05]  /*148c0*/  CALL.REL.NOINC `($__internal_48_$__cuda_sm70_shflsync_up_p) ;  /* 0x0000061000007944 */ /* 0x01cfea0003c00000 */
[----:B------:R-:W-:Y:S05]  /*148d0*/  BRA `(.L_x_3345) ;  /* 0xffffbba000007947 */ /* 0x000fea000383ffff */
.L_x_3274:
[----:B------:R-:W-:Y:S02]  /*148e0*/  MOV R2, 0x2 ;  /* 0x0000000200027802 */ /* 0x000fe40000000f00 */
[----:B------:R-:W-:-:S02]  /*148f0*/  MOV R3, 0x14910 ;  /* 0x0001491000037802 */ /* 0x000fc40000000f00 */
[----:B--23--:R-:W-:Y:S05]  /*14900*/  CALL.REL.NOINC `($__internal_48_$__cuda_sm70_shflsync_up_p) ;  /* 0x000005d000007944 */ /* 0x00cfea0003c00000 */
        /* <DEDUP_REMOVED lines=24> */
.L_x_3278:
[----:B------:R-:W-:Y:S02]  /*14a90*/  MOV R2, 0x1 ;  /* 0x0000000100027802 */ /* 0x000fe40000000f00 */
[----:B------:R-:W-:Y:S02]  /*14aa0*/  MOV R3, 0x14ac0 ;  /* 0x00014ac000037802 */ /* 0x000fe40000000f00 */
[----:B------:R-:W-:Y:S05]  /*14ab0*/  CALL.REL.NOINC `($__internal_48_$__cuda_sm70_shflsync_up_p) ;  /* 0x0000042000007944 */ /* 0x000fea0003c00000 */
[----:B------:R-:W-:Y:S01]  /*14ac0*/  MOV R2, R4 ;  /* 0x0000000400027202 */ /* 0x000fe20000000f00 */
[----:B------:R-:W-:Y:S05]  /*14ad0*/  BRA `(.L_x_3347) ;  /* 0xffffbbf000007947 */ /* 0x000fea000383ffff */
.L_x_3279:
[----:B------:R-:W-:Y:S02]  /*14ae0*/  MOV R2, 0x2 ;  /* 0x0000000200027802 */ /* 0x000fe40000000f00 */
[----:B------:R-:W-:Y:S02]  /*14af0*/  MOV R3, 0x14b10 ;  /* 0x00014b1000037802 */ /* 0x000fe40000000f00 */
        /* <DEDUP_REMOVED lines=25> */
.L_x_3281:
[----:B------:R-:W-:Y:S02]  /*14c90*/  SEL R0, RZ, 0x1, P0 ;  /* 0x00000001ff007807 */ /* 0x000fe40000000000 */
[----:B------:R-:W-:Y:S02]  /*14ca0*/  MOV R2, 0x14cc0 ;  /* 0x00014cc000027802 */ /* 0x000fe40000000f00 */
[----:B-1----:R-:W-:Y:S05]  /*14cb0*/  CALL.REL.NOINC `($__internal_49_$__cuda_sm70_votesync_ballot) ;  /* 0x0000029000007944 */ /* 0x002fea0003c00000 */
[----:B------:R-:W-:Y:S01]  /*14cc0*/  MOV R10, R0 ;  /* 0x00000000000a7202 */ /* 0x000fe20000000f00 */
[----:B------:R-:W-:Y:S05]  /*14cd0*/  BRA `(.L_x_3349) ;  /* 0xffffbb8000007947 */ /* 0x000fea000383ffff */
.L_x_3282:
[----:B------:R-:W-:Y:S01]  /*14ce0*/  IMAD.MOV.U32 R116, RZ, RZ, R6 ;  /* 0x000000ffff747224 */ /* 0x000fe200078e0006 */
[----:B------:R-:W-:Y:S01]  /*14cf0*/  MOV R2, R0 ;  /* 0x0000000000027202 */ /* 0x000fe20000000f00 */
[----:B------:R-:W-:Y:S01]  /*14d00*/  IMAD.MOV.U32 R204, RZ, RZ, 0x1f ;  /* 0x0000001fffcc7424 */ /* 0x000fe200078e00ff */
[----:B------:R-:W-:Y:S02]  /*14d10*/  MOV R3, 0x14d30 ;  /* 0x00014d3000037802 */ /* 0x000fe40000000f00 */
[----:B-1----:R-:W-:Y:S05]  /*14d20*/  CALL.REL.NOINC `($__internal_47_$__cuda_sm70_shflsync_idx_p) ;  /* 0x0000015000007944 */ /* 0x002fea0003c00000 */
[----:B------:R-:W-:Y:S01]  /*14d30*/  IMAD.MOV.U32 R8, RZ, RZ, R204 ;  /* 0x000000ffff087224 */ /* 0x000fe200078e00cc */
[----:B------:R-:W-:Y:S01]  /*14d40*/  MOV R2, R0 ;  /* 0x0000000000027202 */ /* 0x000fe20000000f00 */
[----:B------:R-:W-:Y:S01]  /*14d50*/  IMAD.MOV.U32 R116, RZ, RZ, R7 ;  /* 0x000000ffff747224 */ /* 0x000fe200078e0007 */
[----:B------:R-:W-:-:S02]  /*14d60*/  MOV R204, 0x1f ;  /* 0x0000001f00cc7802 */ /* 0x000fc40000000f00 */
[----:B------:R-:W-:Y:S02]  /*14d70*/  MOV R3, 0x14d90 ;  /* 0x00014d9000037802 */ /* 0x000fe40000000f00 */
[----:B------:R-:W-:Y:S05]  /*14d80*/  CALL.REL.NOINC `($__internal_47_$__cuda_sm70_shflsync_idx_p) ;  /* 0x000000f000007944 */ /* 0x000fea0003c00000 */
[----:B------:R-:W-:Y:S01]  /*14d90*/  MOV R7, R204 ;  /* 0x000000cc00077202 */ /* 0x000fe20000000f00 */
[----:B------:R-:W-:Y:S05]  /*14da0*/  BRA `(.L_x_3350) ;  /* 0xffffbb0000007947 */ /* 0x000fea000383ffff */
.L_x_3285:
[----:B------:R-:W-:Y:S01]  /*14db0*/  IMAD.MOV.U32 R116, RZ, RZ, R4 ;  /* 0x000000ffff747224 */ /* 0x000fe200078e0004 */
[----:B------:R-:W-:Y:S01]  /*14dc0*/  MOV R2, R0 ;  /* 0x0000000000027202 */ /* 0x000fe20000000f00 */
[----:B------:R-:W-:Y:S01]  /*14dd0*/  IMAD.MOV.U32 R204, RZ, RZ, 0x1f ;  /* 0x0000001fffcc7424 */ /* 0x000fe200078e00ff */
[----:B------:R-:W-:Y:S02]  /*14de0*/  MOV R3, 0x14e00 ;  /* 0x00014e0000037802 */ /* 0x000fe40000000f00 */
[----:B-1-34-:R-:W-:Y:S05]  /*14df0*/  CALL.REL.NOINC `($__internal_47_$__cuda_sm70_shflsync_idx_p) ;  /* 0x0000008000007944 */ /* 0x01afea0003c00000 */
[----:B------:R-:W-:Y:S01]  /*14e00*/  MOV R11, R204 ;  /* 0x000000cc000b7202 */ /* 0x000fe20000000f00 */
[----:B------:R-:W-:Y:S05]  /*14e10*/  BRA `(.L_x_3284) ;  /* 0xffffbaf000007947 */ /* 0x000fea000383ffff */
        .weak           $__internal_46_$__cuda_sm70_shflsync_bfly_p
        .type           $__internal_46_$__cuda_sm70_shflsync_bfly_p,@function
        .size           $__internal_46_$__cuda_sm70_shflsync_bfly_p,($__internal_47_$__cuda_sm70_shflsync_idx_p - $__internal_46_$__cuda_sm70_shflsync_bfly_p)
$__internal_46_$__cuda_sm70_shflsync_bfly_p:
[----:B------:R-:W-:Y:S02]  /*14e20*/  MOV R175, 0xffffffff ;  /* 0xffffffff00af7802 */ /* 0x000fe40000000f00 */
[----:B------:R-:W-:Y:S02]  /*14e30*/  MOV R3, 0x1f ;  /* 0x0000001f00037802 */ /* 0x000fe40000000f00 */
[----:B------:R-:W-:Y:S04]  /*14e40*/  WARPSYNC R175 ;  /* 0x000000af00007348 */ /* 0x000fe80003800000 */
[----:B------:R1:W2:Y:S02]  /*14e50*/  SHFL.BFLY PT, R0, R116, R0, R3 ;  /* 0x0c00000074007389 */ /* 0x0002a400000e0003 */
[----:B-1----:R-:W-:-:S04]  /*14e60*/  MOV R3, 0x0 ;  /* 0x0000000000037802 */ /* 0x002fc80000000f00 */
[----:B--2---:R-:W-:Y:S05]  /*14e70*/  RET.REL.NODEC R2 `(_ZN7cutlass13device_kernelIN5flash19enable_sm80_to_sm89INS1_16FlashAttnFwdSm80INS1_25CollectiveMainloopFwdSm80ILi4ELi1ELb0EN4cute5tupleIJNS5_1CILi128EEENS7_ILi48EEENS7_ILi96EEEEEELi96ENS_10bfloat16_tEfNS_4arch4Sm80ELb1ELb0ELb0ELb1ELb1ELb0ELb1ELb1EEENS1_21CollectiveEpilogueFwdINS6_IJS8_SA_S9_EEENS6_IJNS7_ILi1EEESI_SI_EEESC_SE_Li128ELb1ELb1ELb1ELb0EEENS1_36VarlenDynamicPersistentTileSchedulerILi128ELi48ELi128ELi128ELb1ELb1ELb0ELb1ELb1ELb1EEEEEEEEEvNT_6ParamsE) ;  /* 0xfffeb18002007950 */ /* 0x004fea0003c3ffff */
        .weak           $__internal_47_$__cuda_sm70_shflsync_idx_p
        .type           $__internal_47_$__cuda_sm70_shflsync_idx_p,@function
        .size           $__internal_47_$__cuda_sm70_shflsync_idx_p,($__internal_48_$__cuda_sm70_shflsync_up_p - $__internal_47_$__cuda_sm70_shflsync_idx_p)
$__internal_47_$__cuda_sm70_shflsync_idx_p:
[----:B------:R-:W-:-:S04]  /*14e80*/  MOV R205, 0xffffffff ;  /* 0xffffffff00cd7802 */ /* 0x000fc80000000f00 */
[----:B------:R-:W-:Y:S04]  /*14e90*/  WARPSYNC R205 ;  /* 0x000000cd00007348 */ /* 0x000fe80003800000 */
[----:B------:R1:W2:Y:S02]  /*14ea0*/  SHFL.IDX PT, R204, R116, R2, R204 ;  /* 0x0000000274cc7389 */ /* 0x0002a400000e00cc */
[----:B-1----:R-:W-:Y:S02]  /*14eb0*/  MOV R2, R3 ;  /* 0x0000000300027202 */ /* 0x002fe40000000f00 */
[----:B------:R-:W-:-:S04]  /*14ec0*/  MOV R3, 0x0 ;  /* 0x0000000000037802 */ /* 0x000fc80000000f00 */
[----:B--2---:R-:W-:Y:S05]  /*14ed0*/  RET.REL.NODEC R2 `(_ZN7cutlass13device_kernelIN5flash19enable_sm80_to_sm89INS1_16FlashAttnFwdSm80INS1_25CollectiveMainloopFwdSm80ILi4ELi1ELb0EN4cute5tupleIJNS5_1CILi128EEENS7_ILi48EEENS7_ILi96EEEEEELi96ENS_10bfloat16_tEfNS_4arch4Sm80ELb1ELb0ELb0ELb1ELb1ELb0ELb1ELb1EEENS1_21CollectiveEpilogueFwdINS6_IJS8_SA_S9_EEENS6_IJNS7_ILi1EEESI_SI_EEESC_SE_Li128ELb1ELb1ELb1ELb0EEENS1_36VarlenDynamicPersistentTileSchedulerILi128ELi48ELi128ELi128ELb1ELb1ELb0ELb1ELb1ELb1EEEEEEEEEvNT_6ParamsE) ;  /* 0xfffeb12002007950 */ /* 0x004fea0003c3ffff */
        .weak           $__internal_48_$__cuda_sm70_shflsync_up_p
        .type           $__internal_48_$__cuda_sm70_shflsync_up_p,@function
        .size           $__internal_48_$__cuda_sm70_shflsync_up_p,($__internal_49_$__cuda_sm70_votesync_ballot - $__internal_48_$__cuda_sm70_shflsync_up_p)
$__internal_48_$__cuda_sm70_shflsync_up_p:
[----:B------:R-:W-:Y:S02]  /*14ee0*/  IMAD.MOV.U32 R4, RZ, RZ, RZ ;  /* 0x000000ffff047224 */ /* 0x000fe400078e00ff */
[----:B------:R-:W-:-:S04]  /*14ef0*/  IMAD.MOV.U32 R10, RZ, RZ, -0x1 ;  /* 0xffffffffff0a7424 */ /* 0x000fc800078e00ff */
[----:B------:R-:W-:Y:S04]  /*14f00*/  WARPSYNC R10 ;  /* 0x0000000a00007348 */ /* 0x000fe80003800000 */
[----:B------:R1:W2:Y:S02]  /*14f10*/  SHFL.UP PT, R4, R0, R2, R4 ;  /* 0x0400000200047389 */ /* 0x0002a400000e0004 */
[----:B-1----:R-:W-:Y:S02]  /*14f20*/  MOV R2, R3 ;  /* 0x0000000300027202 */ /* 0x002fe40000000f00 */
[----:B------:R-:W-:-:S04]  /*14f30*/  MOV R3, 0x0 ;  /* 0x0000000000037802 */ /* 0x000fc80000000f00 */
[----:B--2---:R-:W-:Y:S05]  /*14f40*/  RET.REL.NODEC R2 `(_ZN7cutlass13device_kernelIN5flash19enable_sm80_to_sm89INS1_16FlashAttnFwdSm80INS1_25CollectiveMainloopFwdSm80ILi4ELi1ELb0EN4cute5tupleIJNS5_1CILi128EEENS7_ILi48EEENS7_ILi96EEEEEELi96ENS_10bfloat16_tEfNS_4arch4Sm80ELb1ELb0ELb0ELb1ELb1ELb0ELb1ELb1EEENS1_21CollectiveEpilogueFwdINS6_IJS8_SA_S9_EEENS6_IJNS7_ILi1EEESI_SI_EEESC_SE_Li128ELb1ELb1ELb1ELb0EEENS1_36VarlenDynamicPersistentTileSchedulerILi128ELi48ELi128ELi128ELb1ELb1ELb0ELb1ELb1ELb1EEEEEEEEEvNT_6ParamsE) ;  /* 0xfffeb0b002007950 */ /* 0x004fea0003c3ffff */
        .weak           $__internal_49_$__cuda_sm70_votesync_ballot
        .type           $__internal_49_$__cuda_sm70_votesync_ballot,@function
        .size           $__internal_49_$__cuda_sm70_votesync_ballot,(.L_x_3690 - $__internal_49_$__cuda_sm70_votesync_ballot)
$__internal_49_$__cuda_sm70_votesync_ballot:
[----:B------:R-:W-:Y:S01]  /*14f50*/  ISETP.NE.U32.AND P0, PT, R0, 0x1, PT ;  /* 0x000000010000780c */ /* 0x000fe20003f05070 */
[----:B------:R-:W-:-:S04]  /*14f60*/  IMAD.MOV.U32 R3, RZ, RZ, -0x1 ;  /* 0xffffffffff037424 */ /* 0x000fc800078e00ff */
[----:B------:R-:W-:Y:S08]  /*14f70*/  WARPSYNC R3 ;  /* 0x0000000300007348 */ /* 0x000ff00003800000 */
[----:B------:R-:W-:-:S04]  /*14f80*/  VOTE.ANY R0, PT, !P0 ;  /* 0x0000000000007806 */ /* 0x000fc800040e0100 */
[----:B------:R-:W-:Y:S01]  /*14f90*/  LOP3.LUT R0, R0, R3, RZ, 0xc0, !PT ;  /* 0x0000000300007212 */ /* 0x000fe200078ec0ff */
[----:B------:R-:W-:-:S04]  /*14fa0*/  IMAD.MOV.U32 R3, RZ, RZ, 0x0 ;  /* 0x00000000ff037424 */ /* 0x000fc800078e00ff */
[----:B------:R-:W-:Y:S05]  /*14fb0*/  RET.REL.NODEC R2 `(_ZN7cutlass13device_kernelIN5flash19enable_sm80_to_sm89INS1_16FlashAttnFwdSm80INS1_25CollectiveMainloopFwdSm80ILi4ELi1ELb0EN4cute5tupleIJNS5_1CILi128EEENS7_ILi48EEENS7_ILi96EEEEEELi96ENS_10bfloat16_tEfNS_4arch4Sm80ELb1ELb0ELb0ELb1ELb1ELb0ELb1ELb1EEENS1_21CollectiveEpilogueFwdINS6_IJS8_SA_S9_EEENS6_IJNS7_ILi1EEESI_SI_EEESC_SE_Li128ELb1ELb1ELb1ELb0EEENS1_36VarlenDynamicPersistentTileSchedulerILi128ELi48ELi128ELi128ELb1ELb1ELb0ELb1ELb1ELb1EEEEEEEEEvNT_6ParamsE) ;  /* 0xfffeb04002007950 */ /* 0x000fea0003c3ffff */
.L_x_3351:
        /* <DEDUP_REMOVED lines=12> */
.L_x_3690:


//--------------------- .text._ZN7cutlass13device_kernelIN5flash19enable_sm80_to_sm89INS1_16FlashAttnFwdSm80INS1_25CollectiveMainloopFwdSm80ILi4ELi1ELb0EN4cute5tupleIJNS5_1CILi128EEENS7_ILi48EEENS7_ILi96EEEEEELi96ENS_10bfloat16_tEfNS_4arch4Sm80ELb1ELb0ELb0ELb1ELb1ELb1ELb1ELb1EEENS1_21CollectiveEpilogueFwdINS6_IJS8_SA_S9_EEENS6_IJNS7_ILi1EEESI_SI_EEESC_SE_Li128ELb1ELb1ELb1ELb0EEENS1_36VarlenDynamicPersistentTileSchedulerILi128ELi48ELi128ELi128ELb1ELb1ELb0ELb1ELb1ELb1EEEEEEEEEvNT_6ParamsE --------------------------
	.section	.text._ZN7cutlass13device_kernelIN5flash19enable_sm80_to_sm89INS1_16FlashAttnFwdSm80INS1_25CollectiveMainloopFwdSm80ILi4ELi1ELb0EN4cute5tupleIJNS5_1CILi128EEENS7_ILi48EEENS7_ILi96EEEEEELi96ENS_10bfloat16_tEfNS_4arch4Sm80ELb1ELb0ELb0ELb1ELb1ELb1ELb1ELb1EEENS1_21CollectiveEpilogueFwdINS6_IJS8_SA_S9_EEENS6_IJNS7_ILi1EEESI_SI_EEESC_SE_Li128ELb1ELb1ELb1ELb0EEENS1_36VarlenDynamicPersistentTileSchedulerILi128ELi48ELi128ELi128ELb1ELb1ELb0ELb1ELb1ELb1EEEEEEEEEvNT_6ParamsE,"ax",@progbits
	.sectioninfo	@"SHI_REGISTERS=255"
	.align	128
.text._ZN7cutlass13device_kernelIN5flash19enable_sm80_to_sm89INS1_16FlashAttnFwdSm80INS1_25CollectiveMainloopFwdSm80ILi4ELi1ELb0EN4cute5tupleIJNS5_1CILi128EEENS7_ILi48EEENS7_ILi96EEEEEELi96ENS_10bfloat16_tEfNS_4arch4Sm80ELb1ELb0ELb0ELb1ELb1ELb1ELb1ELb1EEENS1_21CollectiveEpilogueFwdINS6_IJS8_SA_S9_EEENS6_IJNS7_ILi1EEESI_SI_EEESC_SE_Li128ELb1ELb1ELb1ELb0EEENS1_36VarlenDynamicPersistentTileSchedulerILi128ELi48ELi128ELi128ELb1ELb1ELb0ELb1ELb1ELb1EEEEEEEEEvNT_6ParamsE:
        .type           _ZN7cutlass13device_kernelIN5flash19enable_sm80_to_sm89INS1_16FlashAttnFwdSm80INS1_25CollectiveMainloopFwdSm80ILi4ELi1ELb0EN4cute5tupleIJNS5_1CILi128EEENS7_ILi48EEENS7_ILi96EEEEEELi96ENS_10bfloat16_tEfNS_4arch4Sm80ELb1ELb0ELb0ELb1ELb1ELb1ELb1ELb1EEENS1_21CollectiveEpilogueFwdINS6_IJS8_SA_S9_EEENS6_IJNS7_ILi1EEESI_SI_EEESC_SE_Li128ELb1ELb1ELb1ELb0EEENS1_36VarlenDynamicPersistentTileSchedulerILi128ELi48ELi128ELi128ELb1ELb1ELb0ELb1ELb1ELb1EEEEEEEEEvNT_6ParamsE,@function
        .size           _ZN7cutlass13device_kernelIN5flash19enable_sm80_to_sm89INS1_16FlashAttnFwdSm80INS1_25CollectiveMainloopFwdSm80ILi4ELi1ELb0EN4cute5tupleIJNS5_1CILi128EEENS7_ILi48EEENS7_ILi96EEEEEELi96ENS_10bfloat16_tEfNS_4arch4Sm80ELb1ELb0ELb0ELb1ELb1ELb1ELb1ELb1EEENS1_21CollectiveEpilogueFwdINS6_IJS8_SA_S9_EEENS6_IJNS7_ILi1EEESI_SI_EEESC_SE_Li128ELb1ELb1ELb1ELb0EEENS1_36VarlenDynamicPersistentTileSchedulerILi128ELi48ELi128ELi128ELb1ELb1ELb0ELb1ELb1ELb1EEEEEEEEEvNT_6ParamsE,(.L_x_3695 - _ZN7cutlass13device_kernelIN5flash19enable_sm80_to_sm89INS1_16FlashAttnFwdSm80INS1_25CollectiveMainloopFwdSm80ILi4ELi1ELb0EN4cute5tupleIJNS5_1CILi128EEENS7_ILi48EEENS7_ILi96EEEEEELi96ENS_10bfloat16_tEfNS_4arch4Sm80ELb1ELb0ELb0ELb1ELb1ELb1ELb1ELb1EEENS1_21CollectiveEpilogueFwdINS6_IJS8_SA_S9_EEENS6_IJNS7_ILi1EEESI_SI_EEESC_SE_Li128ELb1ELb1ELb1ELb0EEENS1_36VarlenDynamicPersistentTileSchedulerILi128ELi48ELi128ELi128ELb1ELb1ELb0ELb1ELb1ELb1EEEEEEEEEvNT_6ParamsE)
        .other          _ZN7cutlass13device_kernelIN5flash19enable_sm80_to_sm89INS1_16FlashAttnFwdSm80INS1_25CollectiveMainloopFwdSm80ILi4ELi1ELb0EN4cute5tupleIJNS5_1CILi128EEENS7_ILi48EEENS7_ILi96EEEEEELi96ENS_10bfloat16_tEfNS_4arch4Sm80ELb1ELb0ELb0ELb1ELb1ELb1ELb1ELb1EEENS1_21CollectiveEpilogueFwdINS6_IJS8_SA_S9_EEENS6_IJNS7_ILi1EEESI_SI_EEESC_SE_Li128ELb1ELb1ELb1ELb0EEENS1_36VarlenDynamicPersistentTileSchedulerILi128ELi48ELi128ELi128ELb1ELb1ELb0ELb1ELb1ELb1EEEEEEEEEvNT_6ParamsE,@"STO_CUDA_ENTRY STV_DEFAULT"
_ZN7cutlass13device_kernelIN5flash19enable_sm80_to_sm89INS1_16FlashAttnFwdSm80INS1_25CollectiveMainloopFwdSm80ILi4ELi1ELb0EN4cute5tupleIJNS5_1CILi128EEENS7_ILi48EEENS7_ILi96EEEEEELi96ENS_10bfloat16_tEfNS_4arch4Sm80ELb1ELb0ELb0ELb1ELb1ELb1ELb1ELb1EEENS1_21CollectiveEpilogueFwdINS6_IJS8_SA_S9_EEENS6_IJNS7_ILi1EEESI_SI_EEESC_SE_Li128ELb1ELb1ELb1ELb0EEENS1_36VarlenDynamicPersistentTileSchedulerILi128ELi48ELi128ELi128ELb1ELb1ELb0ELb1ELb1ELb1EEEEEEEEEvNT_6ParamsE:
        /* <DEDUP_REMOVED lines=54> */
.L_x_3357:
        /* <DEDUP_REMOVED lines=16> */
.L_x_3568:
        /* <DEDUP_REMOVED lines=16> */
.L_x_3569:
[----:B--2---:R-:W-:-:S05]  /*0560*/  IMAD R0, R0, c[0x0][0x538], RZ ;  /* 0x00014e0000007a24 */ /* 0x004fca00078e02ff */
[----:B------:R-:W-:-:S04]  /*0570*/  IADD3 R7, R0, R7, RZ ;  /* 0x0000000700077210 */ /* 0x000fc80007ffe0ff */
[----:B------:R-:W-:-:S13]  /*0580*/  ISETP.GT.AND P0, PT, R7, UR4, PT ;  /* 0x0000000407007c0c */ /* 0x000fda000bf04270 */
[----:B-1----:R-:W-:Y:S05]  /*0590*/  @!P0 BRA `(.L_x_3357) ;  /* 0xfffffdc000008947 */ /* 0x002fea000383ffff */
.L_x_3353:
[----:B------:R-:W-:-:S05]  /*05a0*/  IADD3 R10, -R0, R7, RZ ;  /* 0x00000007000a7210 */ /* 0x000fca0007ffe1ff */
[----:B------:R-:W-:-:S05]  /*05b0*/  IMAD R0, R4, c[0x0][0x538], R10 ;  /* 0x00014e0004007a24 */ /* 0x000fca00078e020a */
[----:B------:R-:W-:Y:S01]  /*05c0*/  ISETP.GT.AND P0, PT, R0, UR4, PT ;  /* 0x0000000400007c0c */ /* 0x000fe2000bf04270 */
[----:B------:R-:W-:-:S12]  /*05d0*/  BRA.DIV ~URZ, `(.L_x_3358) ;  /* 0x0001e7d27f007947 */ /* 0x000fd8000b800000 */
[----:B------:R-:W-:-:S04]  /*05e0*/  VOTE.ANY R7, PT, !P0 ;  /* 0x0000000000077806 */ /* 0x000fc800040e0100 */
.L_x_3570:
[----:B------:R-:W1:Y:S02]  /*05f0*/  POPC R0, R7 ;  /* 0x0000000700007309 */ /* 0x000e640000000000 */
[----:B-1----:R-:W-:-:S05]  /*0600*/  IADD3 R2, R0, R6, RZ ;  /* 0x0000000600027210 */ /* 0x002fca0007ffe0ff */
[----:B------:R1:W-:Y:S01]  /*0610*/  STL [R1+0x7c], R2 ;  /* 0x00007c0201007387 */ /* 0x0003e20000100800 */
[----:B------:R-:W-:Y:S05]  /*0620*/  BRA.DIV ~URZ, `(.L_x_3359) ;  /* 0x0001e7d27f007947 */ /* 0x000fea000b800000 */
[----:B------:R2:W3:Y:S01]  /*0630*/  SHFL.IDX PT, R12, R9, R0, 0x1f ;  /* 0x00001f00090c7589 */ /* 0x0004e200000e0000 */
[----:B------:R-:W-:-:S03]  /*0640*/  MOV R5, RZ ;  /* 0x000000ff00057202 */ /* 0x000fc60000000f00 */
[----:B------:R2:W4:Y:S04]  /*0650*/  SHFL.IDX PT, R9, R8, R0, 0x1f ;  /* 0x00001f0008097589 */ /* 0x00052800000e0000 */
.L_x_3571:
[----:B------:R-:W-:Y:S01]  /*0660*/  ISETP.NE.AND P0, PT, R7, RZ, PT ;  /* 0x000000ff0700720c */ /* 0x000fe20003f05270 */
[----:B------:R-:W-:-:S12]  /*0670*/  BSSY B0, `(.L_x_3360) ;  /* 0x0000005000007945 */ /* 0x000fd80003800000 */
[----:B------:R-:W-:Y:S05]  /*0680*/  @!P0 BRA `(.L_x_3361) ;  /* 0x0000003000008947 */ /* 0x000fea0003800000 */
[----:B--2---:R-:W-:Y:S01]  /*0690*/  IADD3 R0, R0, -0x1, RZ ;  /* 0xffffffff00007810 */ /* 0x004fe20007ffe0ff */
[----:B------:R-:W-:Y:S05]  /*06a0*/  BRA.DIV ~URZ, `(.L_x_3362) ;  /* 0x0001e8327f007947 */ /* 0x000fea000b800000 */
[----:B------:R2:W1:Y:S02]  /*06b0*/  SHFL.IDX PT, R5, R4, R0, 0x1f ;  /* 0x00001f0004057589 */ /* 0x00046400000e0000 */
.L_x_3361:
[----:B------:R-:W-:Y:S05]  /*06c0*/  BSYNC B0 ;  /* 0x0000000000007941 */ /* 0x000fea0003800000 */
.L_x_3360:
        /* <DEDUP_REMOVED lines=69> */
.L_x_3364:
        /* <DEDUP_REMOVED lines=70> */
.L_x_3365:
[----:B------:R-:W-:Y:S05]  /*0f80*/  BSYNC B0 ;  /* 0x0000000000007941 */ /* 0x000fea0003800000 */
.L_x_3363:
[----:B------:R-:W-:-:S04]  /*0f90*/  LOP3.LUT R0, RZ, R0, RZ, 0x33, !PT ;  /* 0x00000000ff007212 */ /* 0x000fc800078e33ff */
[----:B------:R-:W-:-:S05]  /*0fa0*/  IADD3 R0, R0, R12, RZ ;  /* 0x0000000c00007210 */ /* 0x000fca0007ffe0ff */
[----:B------:R2:W-:Y:S01]  /*0fb0*/  STL [R1+0x74], R0 ;  /* 0x0000740001007387 */ /* 0x0005e20000100800 */
[----:B------:R-:W-:Y:S05]  /*0fc0*/  BRA `(.L_x_3366) ;  /* 0x0000006000007947 */ /* 0x000fea0003800000 */
.L_x_3354:
[----:B------:R-:W-:Y:S01]  /*0fd0*/  MOV R0, UR4 ;  /* 0x0000000400007c02 */ /* 0x000fe20008000f00 */
[----:B------:R-:W-:Y:S04]  /*0fe0*/  STL [R1+0x74], RZ ;  /* 0x000074ff01007387 */ /* 0x000fe80000100800 */
[----:B------:R-:W-:Y:S04]  /*0ff0*/  STL [R1+0x78], RZ ;  /* 0x000078ff01007387 */ /* 0x000fe80000100800 */
[----:B------:R1:W-:Y:S02]  /*1000*/  STL [R1+0x70], R0 ;  /* 0x0000700001007387 */ /* 0x0003e40000100800 */
[----:B-1----:R-:W-:-:S05]  /*1010*/  MOV R0, c[0x0][0x53c] ;  /* 0x00014f0000007a02 */ /* 0x002fca0000000f00 */
[----:B------:R1:W-:Y:S02]  /*1020*/  STL [R1+0x7c], R0 ;  /* 0x00007c0001007387 */ /* 0x0003e40000100800 */
.L_x_3366:
        /* <DEDUP_REMOVED lines=8> */
.L_x_3352:
        /* <DEDUP_REMOVED lines=86> */
[----:B------:R-:W-:Y:S02]  /*1610*/  IMAD.IADD R12, R6, 0x1, -R5 ;  /* 0x00000001060c7824 */ /* 0x000fe400078e0a05 */
        /* <DEDUP_REMOVED lines=45> */
[----:B------:R-:W-:-:S02]  /*18f0*/  LOP3.LUT R28, R6, 0xc0, RZ, 0xc0, !PT ;  /* 0x000000c0061c7812 */ /* 0x000fc400078ec0ff */
[-C--:B------:R-:W-:Y:S02]  /*1900*/  LEA.HI R0, R3, R113.reuse, RZ, 0x5 ;  /* 0x0000007103007211 */ /* 0x080fe400078f28ff */
        /* <DEDUP_REMOVED lines=48> */
[----:B------:R-:W-:Y:S02]  /*1c10*/  SHF.R.S32.HI R5, RZ, 0x1f, R166 ;  /* 0x0000001fff057819 */ /* 0x000fe400000114a6 */
[----:B------:R-:W-:Y:S01]  /*1c20*/  IADD3 R167, R164, 0x28, RZ ;  /* 0x00000028a4a77810 */ /* 0x000fe20007ffe0ff */
[----:B------:R1:W-:Y:S01]  /*1c30*/  STL [R1+0x8], R3 ;  /* 0x0000080301007387 */ /* 0x0003e20000100800 */
[C---:B------:R-:W-:Y:S02]  /*1c40*/  IADD3 R252, R108.reuse, 0x30, RZ ;  /* 0x000000306cfc7810 */ /* 0x040fe40007ffe0ff */
[----:B------:R-:W-:Y:S01]  /*1c50*/  IADD3 R251, R108, 0x40, RZ ;  /* 0x000000406cfb7810 */ /* 0x000fe20007ffe0ff */
[----:B------:R2:W-:Y:S01]  /*1c60*/  STL [R1+0x128], R8 ;  /* 0x0001280801007387 */ /* 0x0005e20000100800 */
[----:B------:R-:W-:-:S02]  /*1c70*/  SHF.R.S32.HI R13, RZ, 0x1f, R252 ;  /* 0x0000001fff0d7819 */ /* 0x000fc400000114fc */
[----:B------:R-:W-:Y:S01]  /*1c80*/  IADD3 R250, R108, 0x50, RZ ;  /* 0x000000506cfa7810 */ /* 0x000fe20007ffe0ff */
[----:B------:R-:W-:Y:S01]  /*1c90*/  STL.64 [R1], R30 ;  /* 0x0000001e01007387 */ /* 0x000fe20000100a00 */
[----:B------:R-:W-:Y:S02]  /*1ca0*/  SHF.R.S32.HI R15, RZ, 0x1f, R251 ;  /* 0x0000001fff0f7819 */ /* 0x000fe400000114fb */
[----:B------:R-:W-:Y:S01]  /*1cb0*/  LEA R171, R2, 0x3c80, 0x1 ;  /* 0x00003c8002ab7811 */ /* 0x000fe200078e08ff */
[----:B------:R3:W-:Y:S01]  /*1cc0*/  STL [R1+0x124], R5 ;  /* 0x0001240501007387 */ /* 0x0007e20000100800 */
[----:B------:R-:W-:Y:S02]  /*1cd0*/  LEA R2, R17, 0x6080, 0x1 ;  /* 0x0000608011027811 */ /* 0x000fe400078e08ff */
[----:B------:R-:W-:Y:S02]  /*1ce0*/  LEA R198, R0, 0x6080, 0x1 ;  /* 0x0000608000c67811 */ /* 0x000fe400078e08ff */
[----:B------:R-:W-:-:S02]  /*1cf0*/  IADD3 R200, R171, 0x20, RZ ;  /* 0x00000020abc87810 */ /* 0x000fc40007ffe0ff */
[----:B------:R-:W-:Y:S02]  /*1d00*/  LEA R196, R4, 0x1880, 0x1 ;  /* 0x0000188004c47811 */ /* 0x000fe400078e08ff */
[----:B------:R-:W-:Y:S02]  /*1d10*/  @P3 IADD3 R200, R171, -0x20, RZ ;  /* 0xffffffe0abc83810 */ /* 0x000fe40007ffe0ff */
[----:B------:R-:W-:Y:S02]  /*1d20*/  SHF.R.S32.HI R109, RZ, 0x1f, R108 ;  /* 0x0000001fff6d7819 */ /* 0x000fe4000001146c */
[----:B-1----:R-:W-:Y:S02]  /*1d30*/  SHF.R.S32.HI R3, RZ, 0x1f, R168 ;  /* 0x0000001fff037819 */ /* 0x002fe400000114a8 */
[----:B------:R-:W-:Y:S02]  /*1d40*/  IADD3 R208, R200, 0x400, RZ ;  /* 0x00000400c8d07810 */ /* 0x000fe40007ffe0ff */
[----:B--2---:R-:W-:Y:S01]  /*1d50*/  IADD3 R8, R30, 0x20, RZ ;  /* 0x000000201e087810 */ /* 0x004fe20007ffe0ff */
[----:B------:R1:W-:Y:S01]  /*1d60*/  STL [R1+0x120], R3 ;  /* 0x0001200301007387 */ /* 0x0003e20000100800 */
[----:B------:R-:W-:-:S02]  /*1d70*/  IADD3 R207, R200, 0x800, RZ ;  /* 0x00000800c8cf7810 */ /* 0x000fc40007ffe0ff */
[C---:B------:R-:W-:Y:S02]  /*1d80*/  IADD3 R206, R200.reuse, 0xc00, RZ ;  /* 0x00000c00c8ce7810 */ /* 0x040fe40007ffe0ff */
[C---:B------:R-:W-:Y:S02]  /*1d90*/  IADD3 R205, R200.reuse, 0x1000, RZ ;  /* 0x00001000c8cd7810 */ /* 0x040fe40007ffe0ff */
[----:B---3--:R-:W-:Y:S02]  /*1da0*/  SHF.R.S32.HI R5, RZ, 0x1f, R115 ;  /* 0x0000001fff057819 */ /* 0x008fe40000011473 */
[C---:B------:R-:W-:Y:S02]  /*1db0*/  IADD3 R204, R200.reuse, 0x1400, RZ ;  /* 0x00001400c8cc7810 */ /* 0x040fe40007ffe0ff */
[C---:B------:R-:W-:Y:S01]  /*1dc0*/  IADD3 R203, R200.reuse, 0x1800, RZ ;  /* 0x00001800c8cb7810 */ /* 0x040fe20007ffe0ff */
[----:B------:R2:W-:Y:S01]  /*1dd0*/  STL [R1+0x11c], R5 ;  /* 0x00011c0501007387 */ /* 0x0005e20000100800 */
[----:B------:R-:W-:-:S02]  /*1de0*/  IADD3 R202, R200, 0x1c00, RZ ;  /* 0x00001c00c8ca7810 */ /* 0x000fc40007ffe0ff */
[----:B------:R-:W-:Y:S02]  /*1df0*/  IADD3 R201, R200, 0x2000, RZ ;  /* 0x00002000c8c97810 */ /* 0x000fe40007ffe0ff */
[----:B-1----:R-:W-:-:S05]  /*1e00*/  SHF.R.S32.HI R3, RZ, 0x1f, R167 ;  /* 0x0000001fff037819 */ /* 0x002fca00000114a7 */
[----:B------:R1:W-:Y:S04]  /*1e10*/  STL [R1+0x118], R3 ;  /* 0x0001180301007387 */ /* 0x0003e80000100800 */
[----:B------:R3:W-:Y:S01]  /*1e20*/  STL [R1+0xc], R8 ;  /* 0x00000c0801007387 */ /* 0x0007e20000100800 */
[----:B--2---:R-:W-:-:S03]  /*1e30*/  IADD3 R5, R30, 0x40, RZ ;  /* 0x000000401e057810 */ /* 0x004fc60007ffe0ff */
[----:B------:R2:W-:Y:S04]  /*1e40*/  STL [R1+0x5c], R13 ;  /* 0x00005c0d01007387 */ /* 0x0005e80000100800 */
[----:B------:R-:W-:Y:S04]  /*1e50*/  STL [R1+0x10], R5 ;  /* 0x0000100501007387 */ /* 0x000fe80000100800 */
[----:B------:R-:W-:Y:S01]  /*1e60*/  STL [R1+0x58], R15 ;  /* 0x0000580f01007387 */ /* 0x000fe20000100800 */
[----:B-1----:R-:W-:Y:S02]  /*1e70*/  LOP3.LUT R3, R18, 0x7ffffffc, RZ, 0xc0, !PT ;  /* 0x7ffffffc12037812 */ /* 0x002fe400078ec0ff */
[----:B---3--:R-:W-:-:S03]  /*1e80*/  SHF.R.S32.HI R8, RZ, 0x1f, R8 ;  /* 0x0000001fff087819 */ /* 0x008fc60000011408 */
[----:B------:R-:W-:Y:S01]  /*1e90*/  IMAD.IADD R3, R29, 0x1, -R3 ;  /* 0x000000011d037824 */ /* 0x000fe200078e0a03 */
[----:B--2---:R-:W-:-:S05]  /*1ea0*/  SHF.R.S32.HI R13, RZ, 0x1f, R250 ;  /* 0x0000001fff0d7819 */ /* 0x004fca00000114fa */
[----:B------:R1:W-:Y:S04]  /*1eb0*/  STL [R1+0x54], R13 ;  /* 0x0000540d01007387 */ /* 0x0003e80000100800 */
[----:B------:R2:W-:Y:S01]  /*1ec0*/  STL [R1+0x88], R8 ;  /* 0x0000880801007387 */ /* 0x0005e20000100800 */
[----:B-1----:R-:W-:Y:S02]  /*1ed0*/  SHF.R.S32.HI R13, RZ, 0x1f, R5 ;  /* 0x0000001fff0d7819 */ /* 0x002fe40000011405 */
[----:B------:R-:W-:Y:S01]  /*1ee0*/  LOP3.LUT R5, R28, 0x18, R108, 0xf8, !PT ;  /* 0x000000181c057812 */ /* 0x000fe200078ef86c */
[----:B--2---:R-:W-:Y:S02]  /*1ef0*/  IMAD.IADD R8, R27, 0x1, R22 ;  /* 0x000000011b087824 */ /* 0x004fe400078e0216 */
[----:B------:R1:W-:Y:S04]  /*1f00*/  STL [R1+0x84], R13 ;  /* 0x0000840d01007387 */ /* 0x0003e80000100800 */
[----:B------:R2:W-:Y:S01]  /*1f10*/  STL [R1+0x80], R8 ;  /* 0x0000800801007387 */ /* 0x0005e20000100800 */
[----:B-1----:R-:W-:Y:S01]  /*1f20*/  IMAD.SHL.U32 R13, R3, 0x2, RZ ;  /* 0x00000002030d7824 */ /* 0x002fe200078e00ff */
[----:B------:R-:W-:-:S02]  /*1f30*/  SHF.R.S32.HI R3, RZ, 0x3, R9 ;  /* 0x00000003ff037819 */ /* 0x000fc40000011409 */
[C-C-:B------:R-:W-:Y:S02]  /*1f40*/  LOP3.LUT R9, R26.reuse, 0x18, R108.reuse, 0xf8, !PT ;  /* 0x000000181a097812 */ /* 0x140fe400078ef86c */
[----:B--2---:R-:W-:Y:S01]  /*1f50*/  LOP3.LUT R8, R26, 0x8, R108, 0xf8, !PT ;  /* 0x000000081a087812 */ /* 0x004fe200078ef86c */
[----:B------:R1:W-:Y:S01]  /*1f60*/  STL [R1+0x30], R3 ;  /* 0x0000300301007387 */ /* 0x0003e20000100800 */
[C---:B------:R-:W-:Y:S02]  /*1f70*/  IADD3 R27, R13.reuse, 0x8, RZ ;  /* 0x000000080d1b7810 */ /* 0x040fe40007ffe0ff */
[----:B------:R-:W-:Y:S01]  /*1f80*/  IADD3 R26, R13, 0x10, RZ ;  /* 0x000000100d1a7810 */ /* 0x000fe20007ffe0ff */
[----:B------:R2:W-:Y:S01]  /*1f90*/  STL [R1+0x68], R13 ;  /* 0x0000680d01007387 */ /* 0x0005e20000100800 */
[-C--:B------:R-:W-:Y:S02]  /*1fa0*/  LOP3.LUT R8, R8, R24.reuse, RZ, 0x3c, !PT ;  /* 0x0000001808087212 */ /* 0x080fe400078e3cff */
[----:B------:R-:W-:-:S02]  /*1fb0*/  LOP3.LUT R9, R9, R24, RZ, 0x3c, !PT ;  /* 0x0000001809097212 */ /* 0x000fc400078e3cff */
[----:B------:R-:W-:Y:S01]  /*1fc0*/  IADD3 R24, R13, 0x20, RZ ;  /* 0x000000200d187810 */ /* 0x000fe20007ffe0ff */
[----:B------:R-:W-:Y:S01]  /*1fd0*/  IMAD.IADD R8, R7, 0x1, R8 ;  /* 0x0000000107087824 */ /* 0x000fe200078e0208 */
[----:B------:R-:W-:Y:S01]  /*1fe0*/  IADD3 R22, R13, 0x30, RZ ;  /* 0x000000300d167810 */ /* 0x000fe20007ffe0ff */
[----:B------:R-:W-:Y:S01]  /*1ff0*/  IMAD.IADD R9, R7, 0x1, R9 ;  /* 0x0000000107097824 */ /* 0x000fe200078e0209 */
[C---:B------:R-:W-:Y:S02]  /*2000*/  IADD3 R19, R13.reuse, 0x38, RZ ;  /* 0x000000380d137810 */ /* 0x040fe40007ffe0ff */
[C---:B------:R-:W-:Y:S02]  /*2010*/  IADD3 R18, R13.reuse, 0x40, RZ ;  /* 0x000000400d127810 */ /* 0x040fe40007ffe0ff */
[C---:B------:R-:W-:Y:S02]  /*2020*/  IADD3 R16, R13.reuse, 0x48, RZ ;  /* 0x000000480d107810 */ /* 0x040fe40007ffe0ff */
[----:B------:R-:W-:-:S02]  /*2030*/  IADD3 R15, R13, 0x50, RZ ;  /* 0x000000500d0f7810 */ /* 0x000fc40007ffe0ff */
[----:B------:R-:W-:Y:S02]  /*2040*/  LEA R248, R8, 0x1880, 0x1 ;  /* 0x0000188008f87811 */ /* 0x000fe400078e08ff */
[----:B-1----:R-:W-:Y:S02]  /*2050*/  LOP3.LUT R3, R5, R25, RZ, 0x3c, !PT ;  /* 0x0000001905037212 */ /* 0x002fe400078e3cff */
[----:B------:R-:W-:Y:S02]  /*2060*/  SHF.R.S32.HI R5, RZ, 0x3, R6 ;  /* 0x00000003ff057819 */ /* 0x000fe40000011406 */
[----:B------:R-:W-:Y:S01]  /*2070*/  IADD3 R25, R13, 0x18, RZ ;  /* 0x000000180d197810 */ /* 0x000fe20007ffe0ff */
[----:B------:R-:W-:Y:S01]  /*2080*/  IMAD.IADD R6, R23, 0x1, R3 ;  /* 0x0000000117067824 */ /* 0x000fe200078e0203 */
[----:B------:R-:W-:Y:S01]  /*2090*/  SHF.R.S32.HI R3, RZ, 0x1f, R13 ;  /* 0x0000001fff037819 */ /* 0x000fe2000001140d */
[----:B------:R1:W-:Y:S01]  /*20a0*/  STL [R1+0x2c], R5 ;  /* 0x00002c0501007387 */ /* 0x0003e20000100800 */
[----:B------:R-:W-:-:S02]  /*20b0*/  IADD3 R23, R13, 0x28, RZ ;  /* 0x000000280d177810 */ /* 0x000fc40007ffe0ff */
[----:B--2---:R-:W-:Y:S01]  /*20c0*/  IADD3 R13, R13, 0x58, RZ ;  /* 0x000000580d0d7810 */ /* 0x004fe20007ffe0ff */
[----:B------:R2:W-:Y:S01]  /*20d0*/  STL [R1+0x108], R3 ;  /* 0x0001080301007387 */ /* 0x0005e20000100800 */
[----:B------:R-:W-:Y:S02]  /*20e0*/  LEA R28, R6, 0x6080, 0x1 ;  /* 0x00006080061c7811 */ /* 0x000fe400078e08ff */
[----:B------:R-:W-:Y:S01]  /*20f0*/  SHF.R.S32.HI R6, RZ, 0x1f, R26 ;  /* 0x0000001fff067819 */ /* 0x000fe2000001141a */
[----:B------:R-:W-:Y:S01]  /*2100*/  STL [R1+0xc8], R27 ;  /* 0x0000c81b01007387 */ /* 0x000fe20000100800 */
[C---:B------:R-:W-:Y:S02]  /*2110*/  IADD3 R249, R248.reuse, 0x20, RZ ;  /* 0x00000020f8f97810 */ /* 0x040fe40007ffe0ff */
[----:B------:R-:W-:Y:S01]  /*2120*/  @P0 IADD3 R249, R248, -0x20, RZ ;  /* 0xffffffe0f8f90810 */ /* 0x000fe20007ffe0ff */
[----:B------:R-:W-:Y:S04]  /*2130*/  STL [R1+0xc4], R26 ;  /* 0x0000c41a01007387 */ /* 0x000fe80000100800 */
[----:B------:R3:W-:Y:S04]  /*2140*/  STL [R1+0xc0], R25 ;  /* 0x0000c01901007387 */ /* 0x0007e80000100800 */
        /* <DEDUP_REMOVED lines=47> */
.L_x_3567:
        /* <DEDUP_REMOVED lines=47> */
.L_x_3367:
[----:B------:R-:W-:-:S04]  /*2730*/  ISETP.NE.U32.AND P0, PT, RZ, c[0x0][0x368], PT ;  /* 0x0000da00ff007a0c */ /* 0x000fc80003f05070 */
[----:B------:R-:W-:-:S13]  /*2740*/  ISETP.NE.AND.EX P0, PT, RZ, c[0x0][0x36c], PT, P0 ;  /* 0x0000db00ff007a0c */ /* 0x000fda0003f05300 */
[----:B------:R-:W-:Y:S05]  /*2750*/  @!P0 BRA `(.L_x_3368) ;  /* 0x0000004000008947 */ /* 0x000fea0003800000 */
[----:B-1----:R-:W-:-:S04]  /*2760*/  IADD3 R4, P0, R21, c[0x0][0x368], RZ ;  /* 0x0000da0015047a10 */ /* 0x002fc80007f1e0ff */
[----:B------:R-:W-:-:S05]  /*2770*/  IADD3.X R5, R20, c[0x0][0x36c], RZ, P0, !PT ;  /* 0x0000db0014057a10 */ /* 0x000fca00007fe4ff */
[----:B------:R1:W5:Y:S01]  /*2780*/  LDG.E R13, [R4.64] ;  /* 0x00000008040d7981 */ /* 0x000362000c1e1900 */
[----:B------:R-:W-:Y:S05]  /*2790*/  BRA `(.L_x_3369) ;  /* 0x0000005000007947 */ /* 0x000fea0003800000 */
.L_x_3368:
[----:B------:R-:W-:Y:S01]  /*27a0*/  MOV R13, UR6 ;  /* 0x00000006000d7c02 */ /* 0x000fe20008000f00 */
[----:B------:R-:W-:Y:S05]  /*27b0*/  @!P5 BRA `(.L_x_3369) ;  /* 0x000000300000d947 */ /* 0x000fea0003800000 */
[----:B------:R-:W2:Y:S04]  /*27c0*/  LDG.E R6, [R4.64] ;  /* 0x0000000804067981 */ /* 0x000ea8000c1e1900 */
[----:B------:R-:W2:Y:S02]  /*27d0*/  LDG.E R0, [R4.64+0x4] ;  /* 0x0000040804007981 */ /* 0x000ea4000c1e1900 */
[----:B--2---:R-:W-:Y:S02]  /*27e0*/  IADD3 R13, -R6, R0, RZ ;  /* 0x00000000060d7210 */ /* 0x004fe40007ffe1ff */
.L_x_3369:
[----:B------:R-:W2:Y:S04]  /*27f0*/  LDL.LU R0, [R1+0x74] ;  /* 0x0000740001007983 */ /* 0x000ea80000300800 */
[----:B-1----:R1:W3:Y:S04]  /*2800*/  @P6 LDG.E R5, [R2.64] ;  /* 0x0000000802056981 */ /* 0x0022e8000c1e1900 */
[----:B------:R1:W3:Y:S04]  /*2810*/  @P6 LDG.E R4, [R2.64+0x4] ;  /* 0x0000040802046981 */ /* 0x0002e8000c1e1900 */
[----:B------:R-:W4:Y:S01]  /*2820*/  LDL R24, [R1+0x78] ;  /* 0x0000780001187983 */ /* 0x000f220000100800 */
[----:B------:R-:W-:-:S04]  /*2830*/  ISETP.NE.U32.AND P0, PT, RZ, c[0x0][0x378], PT ;  /* 0x0000de00ff007a0c */ /* 0x000fc80003f05070 */
[----:B------:R-:W-:Y:S01]  /*2840*/  ISETP.NE.AND.EX P1, PT, RZ, c[0x0][0x37c], PT, P0 ;  /* 0x0000df00ff007a0c */ /* 0x000fe20003f25300 */
[----:B------:R-:W-:Y:S02]  /*2850*/  IMAD.MOV.U32 R6, RZ, RZ, c[0x0][0x2c4] ;  /* 0x0000b100ff067624 */ /* 0x000fe400078e00ff */
[----:B-----5:R-:W-:-:S03]  /*2860*/  IMAD.MOV.U32 R129, RZ, RZ, R13 ;  /* 0x000000ffff817224 */ /* 0x020fc600078e000d */
[----:B------:R-:W-:-:S07]  /*2870*/  ISETP.NE.AND P2, PT, R6, 0x1, PT ;  /* 0x000000010600780c */ /* 0x000fce0003f45270 */
[----:B-1----:R-:W-:-:S04]  /*2880*/  @P1 IADD3 R2, P0, R21, c[0x0][0x378], RZ ;  /* 0x0000de0015021a10 */ /* 0x002fc80007f1e0ff */
[----:B------:R-:W-:Y:S01]  /*2890*/  @P1 IADD3.X R3, R20, c[0x0][0x37c], RZ, P0, !PT ;  /* 0x0000df0014031a10 */ /* 0x000fe200007fe4ff */
[----:B------:R-:W-:-:S04]  /*28a0*/  IMAD.IADD R8, R13, 0x1, -R10 ;  /* 0x000000010d087824 */ /* 0x000fc800078e0a0a */
[----:B------:R1:W5:Y:S02]  /*28b0*/  @P1 LDG.E R129, [R2.64] ;  /* 0x0000000802811981 */ /* 0x000364000c1e1900 */
[----:B-1----:R-:W-:Y:S01]  /*28c0*/  IMAD.MOV.U32 R2, RZ, RZ, c[0x0][0x228] ;  /* 0x00008a00ff027624 */ /* 0x002fe200078e00ff */
[----:B------:R-:W-:Y:S01]  /*28d0*/  LOP3.LUT R247, R247, 0xffffffdf, RZ, 0xc0, !PT ;  /* 0xffffffdff7f77812 */ /* 0x000fe200078ec0ff */
[----:B------:R-:W-:Y:S03]  /*28e0*/  BSSY B0, `(.L_x_3370) ;  /* 0x000003d000007945 */ /* 0x000fe60003800000 */
[----:B------:R-:W-:Y:S01]  /*28f0*/  @P2 LOP3.LUT R247, R247, 0x20, RZ, 0xfc, !PT ;  /* 0x00000020f7f72812 */ /* 0x000fe200078efcff */
[----:B--2---:R-:W-:-:S05]  /*2900*/  IMAD.SHL.U32 R0, R0, 0x80, RZ ;  /* 0x0000008000007824 */ /* 0x004fca00078e00ff */
[----:B------:R1:W-:Y:S01]  /*2910*/  STL [R1+0x64], R0 ;  /* 0x0000640001007387 */ /* 0x0003e20000100800 */
[----:B---3--:R-:W-:-:S04]  /*2920*/  @P6 IMAD.IADD R2, R4, 0x1, -R5 ;  /* 0x0000000104026824 */ /* 0x008fc800078e0a05 */
[----:B------:R-:W-:-:S05]  /*2930*/  IMAD.IADD R4, R8, 0x1, R2 ;  /* 0x0000000108047824 */ /* 0x000fca00078e0202 */
[----:B------:R-:W-:Y:S02]  /*2940*/  IADD3 R138, R4, 0x30, -R246 ;  /* 0x00000030048a7810 */ /* 0x000fe40007ffe8f6 */
[----:B-1----:R-:W-:-:S05]  /*2950*/  IADD3 R0, R0, 0x7f, RZ ;  /* 0x0000007f00007810 */ /* 0x002fca0007ffe0ff */
[----:B------:R-:W-:Y:S01]  /*2960*/  @P2 IMAD.HI.U32 R3, R0, c[0x0][0x2c8], RZ ;  /* 0x0000b20000032a27 */ /* 0x000fe200078e00ff */
[----:B------:R1:W-:Y:S04]  /*2970*/  STL [R1+0x6c], R4 ;  /* 0x00006c0401007387 */ /* 0x0003e80000100800 */
[----:B------:R-:W-:Y:S02]  /*2980*/  @P2 SHF.R.U32.HI R0, RZ, c[0x0][0x2cc], R3 ;  /* 0x0000b300ff002a19 */ /* 0x000fe40000011603 */
[----:B----4-:R-:W-:-:S03]  /*2990*/  LOP3.LUT R5, R24, 0xff000000, RZ, 0xc0, !PT ;  /* 0xff00000018057812 */ /* 0x010fc600078ec0ff */
        /* <DEDUP_REMOVED lines=49> */
.L_x_3371:
[----:B------:R-:W-:Y:S05]  /*2cb0*/  BSYNC B0 ;  /* 0x0000000000007941 */ /* 0x000fea0003800000 */
.L_x_3370:
        /* <DEDUP_REMOVED lines=20> */
[----:B------:R-:W3:Y:S04]  /*2e00*/  LDL R12, [R1+0x18] ;  /* 0x00001800010c7983 */ /* 0x000ee80000100800 */
        /* <DEDUP_REMOVED lines=18> */
[----:B------:R-:W-:Y:S02]  /*2f30*/  IMAD.IADD R142, R135, 0x1, R142 ;  /* 0x00000001878e7824 */ /* 0x000fe400078e028e */
        /* <DEDUP_REMOVED lines=23> */
[----:B----4-:R-:W-:Y:S01]  /*30b0*/  ISETP.GE.AND P4, PT, R22, c[0x0][0x1d4], PT ;  /* 0x0000750016007a0c */ /* 0x010fe20003f86270 */
[----:B------:R-:W-:Y:S01]  /*30c0*/  IMAD.IADD R3, R9, 0x1, R3 ;  /* 0x0000000109037824 */ /* 0x000fe200078e0203 */
[----:B------:R-:W-:Y:S02]  /*30d0*/  ISETP.GT.AND P0, PT, R0, 0x20, PT ;  /* 0x000000200000780c */ /* 0x000fe40003f04270 */
[----:B------:R-:W-:Y:S01]  /*30e0*/  @P1 LEA R4, P2, R8, c[0x0][0x220], 0x1 ;  /* 0x0000880008041a11 */ /* 0x000fe200078408ff */
[----:B------:R-:W-:-:S03]  /*30f0*/  @P1 IMAD.SHL.U32 R0, R12, 0x2, RZ ;  /* 0x000000020c001824 */ /* 0x000fc600078e00ff */
        /* <DEDUP_REMOVED lines=140> */
.L_x_3399:
        /* <DEDUP_REMOVED lines=107> */
.L_x_3377:
[----:B------:R-:W-:Y:S05]  /*4070*/  BSYNC B0 ;  /* 0x0000000000007941 */ /* 0x000fea0003800000 */
.L_x_3376:
        /* <DEDUP_REMOVED lines=94> */
.L_x_3380:
[----:B------:R-:W-:Y:S05]  /*4660*/  BSYNC B0 ;  /* 0x0000000000007941 */ /* 0x000fea0003800000 */
.L_x_3379:
        /* <DEDUP_REMOVED lines=60> */
.L_x_3382:
[----:B------:R-:W-:Y:S05]  /*4a30*/  BSYNC B0 ;  /* 0x0000000000007941 */ /* 0x000fea0003800000 */
.L_x_3381:
        /* <DEDUP_REMOVED lines=62> */
.L_x_3384:
[----:B------:R-:W-:Y:S05]  /*4e20*/  BSYNC B0 ;  /* 0x0000000000007941 */ /* 0x000fea0003800000 */
.L_x_3383:
        /* <DEDUP_REMOVED lines=59> */
.L_x_3386:
[----:B------:R-:W-:Y:S05]  /*51e0*/  BSYNC B0 ;  /* 0x0000000000007941 */ /* 0x000fea0003800000 */
.L_x_3385:
        /* <DEDUP_REMOVED lines=59> */
.L_x_3388:
[----:B------:R-:W-:Y:S05]  /*55a0*/  BSYNC B0 ;  /* 0x0000000000007941 */ /* 0x000fea0003800000 */
.L_x_3387:
        /* <DEDUP_REMOVED lines=59> */
.L_x_3375:
        /* <DEDUP_REMOVED lines=47> */
.L_x_3390:
[----:B------:R-:W-:Y:S05]  /*5c50*/  BSYNC B0 ;  /* 0x0000000000007941 */ /* 0x000fea0003800000 */
.L_x_3389:
        /* <DEDUP_REMOVED lines=159> */
.L_x_3392:
[----:B------:R-:W-:Y:S05]  /*6650*/  BSYNC B0 ;  /* 0x0000000000007941 */ /* 0x000fea0003800000 */
.L_x_3391:
        /* <DEDUP_REMOVED lines=122> */
.L_x_3394:
[----:B------:R-:W-:Y:S05]  /*6e00*/  BSYNC B0 ;  /* 0x0000000000007941 */ /* 0x000fea0003800000 */
.L_x_3393:
        /* <DEDUP_REMOVED lines=125> */
.L_x_3374:
        /* <DEDUP_REMOVED lines=45> */
.L_x_3378:
[----:B------:R-:W-:Y:S05]  /*78b0*/  BSYNC B1 ;  /* 0x0000000000017941 */ /* 0x000fea0003800000 */
.L_x_3373:
        /* <DEDUP_REMOVED lines=103> */
.L_x_3396:
[----:B-123--:R-:W-:Y:S05]  /*7f30*/  BSYNC B0 ;  /* 0x0000000000007941 */ /* 0x00efea0003800000 */
.L_x_3395:
        /* <DEDUP_REMOVED lines=43> */
.L_x_3398:
[----:B------:R-:W-:Y:S05]  /*81f0*/  BSYNC B0 ;  /* 0x0000000000007941 */ /* 0x000fea0003800000 */
.L_x_3397:
[----:B------:R-:W0:Y:S01]  /*8200*/  LDGDEPBAR ;  /* 0x00000000000079af */ /* 0x000e220000000000 */
[----:B------:R-:W-:Y:S01]  /*8210*/  IADD3 R31, R31, -0x1, RZ ;  /* 0xffffffff1f1f7810 */ /* 0x000fe20007ffe0ff */
[----:B------:R-:W-:-:S05]  /*8220*/  @P5 BRA `(.L_x_3399) ;  /* 0xffffb79000005947 */ /* 0x000fca000383ffff */
[----:B------:R-:W-:Y:S01]  /*8230*/  WARPSYNC 0xffffffff ;  /* 0xffffffff00007948 */ /* 0x000fe20003800000 */
[----:B------:R-:W-:Y:S06]  /*8240*/  BAR.SYNC.DEFER_BLOCKING 0x0 ;  /* 0x0000000000007b1d */ /* 0x000fec0000010000 */
.L_x_3372:
        /* <DEDUP_REMOVED lines=43> */
.L_x_3401:
[----:B------:R-:W-:Y:S05]  /*8500*/  BSYNC B0 ;  /* 0x0000000000007941 */ /* 0x000fea0003800000 */
.L_x_3400:
        /* <DEDUP_REMOVED lines=61> */
[----:B------:R-:W4:Y:S01]  /*88e0*/  LDL R4, [R1+0x8] ;  /* 0x0000080001047983 */ /* 0x000f220000100800 */
[----:B------:R-:W-:-:S03]  /*88f0*/  ISETP.NE.U32.AND P0, PT, RZ, c[0x0][0x340], PT ;  /* 0x0000d000ff007a0c */ /* 0x000fc60003f05070 */
[----:B------:R-:W4:Y:S01]  /*8900*/  LDL R5, [R1+0xd4] ;  /* 0x0000d40001057983 */ /* 0x000f220000100800 */
[----:B------:R-:W-:-:S03]  /*8910*/  ISETP.NE.AND.EX P1, PT, RZ, c[0x0][0x344], PT, P0 ;  /* 0x0000d100ff007a0c */ /* 0x000fc60003f25300 */
[----:B------:R-:W4:Y:S04]  /*8920*/  LDL R9, [R1+0x94] ;  /* 0x0000940001097983 */ /* 0x000f280000100800 */
[----:B------:R-:W4:Y:S04]  /*8930*/  LDL.64 R16, [R1] ;  /* 0x0000000001107983 */ /* 0x000f280000100a00 */
[----:B------:R-:W4:Y:S01]  /*8940*/  LDL R14, [R1+0x10] ;  /* 0x00001000010e7983 */ /* 0x000f220000100800 */
[----:B------:R-:W-:Y:S02]  /*8950*/  SHF.R.S32.HI R0, RZ, 0x1f, R136 ;  /* 0x0000001fff007819 */ /* 0x000fe40000011488 */
[----:B--2---:R-:W-:-:S04]  /*8960*/  @P1 IADD3 R2, P0, R3, c[0x0][0x340], RZ ;  /* 0x0000d00003021a10 */ /* 0x004fc80007f1e0ff */
[----:B---3--:R-:W-:Y:S02]  /*8970*/  @P1 IADD3.X R3, R10, c[0x0][0x344], RZ, P0, !PT ;  /* 0x0000d1000a031a10 */ /* 0x008fe400007fe4ff */
[----:B------:R-:W2:Y:S04]  /*8980*/  LDL R10, [R1+0xc] ;  /* 0x00000c00010a7983 */ /* 0x000ea80000100800 */
[----:B------:R1:W5:Y:S01]  /*8990*/  @P1 LDG.E R13, [R2.64] ;  /* 0x00000008020d1981 */ /* 0x000362000c1e1900 */
[----:B------:R-:W-:Y:S01]  /*89a0*/  IMAD R0, R0, c[0x0][0x178], RZ ;  /* 0x00005e0000007a24 */ /* 0x000fe200078e02ff */
[----:B------:R-:W-:Y:S02]  /*89b0*/  ISETP.NE.U32.AND P0, PT, RZ, c[0x0][0x348], PT ;  /* 0x0000d200ff007a0c */ /* 0x000fe40003f05070 */
[----:B----4-:R-:W-:Y:S01]  /*89c0*/  LOP3.LUT R88, R8, 0xffff, RZ, 0xc0, !PT ;  /* 0x0000ffff08587812 */ /* 0x010fe200078ec0ff */
[----:B------:R-:W-:Y:S01]  /*89d0*/  IMAD R0, R136, c[0x0][0x17c], R0 ;  /* 0x00005f0088007a24 */ /* 0x000fe200078e0200 */
[----:B------:R-:W-:Y:S01]  /*89e0*/  ISETP.NE.AND.EX P0, PT, RZ, c[0x0][0x34c], PT, P0 ;  /* 0x0000d300ff007a0c */ /* 0x000fe20003f05300 */
[----:B------:R-:W-:Y:S01]  /*89f0*/  IMAD.IADD R4, R4, 0x1, R11 ;  /* 0x0000000104047824 */ /* 0x000fe200078e020b */
[----:B------:R-:W3:Y:S02]  /*8a00*/  S2R R15, SR_TID.X ;  /* 0x00000000000f7919 */ /* 0x000ee40000002100 */
[----:B------:R-:W-:Y:S01]  /*8a10*/  SEL R6, R5, RZ, !P0 ;  /* 0x000000ff05067207 */ /* 0x000fe20004000000 */
[----:B------:R-:W-:Y:S01]  /*8a20*/  @P3 IMAD.HI.U32 R8, R4, c[0x0][0x2c8], RZ ;  /* 0x0000b20004083a27 */ /* 0x000fe200078e00ff */
[----:B------:R-:W-:-:S03]  /*8a30*/  SEL R5, R9, RZ, !P0 ;  /* 0x000000ff09057207 */ /* 0x000fc60004000000 */
        /* <DEDUP_REMOVED lines=23> */
[----:B------:R-:W-:Y:S02]  /*8bb0*/  LEA R12, P0, R2, c[0x0][0x160], 0x1 ;  /* 0x00005800020c7a11 */ /* 0x000fe400078008ff */
[----:B------:R-:W-:Y:S02]  /*8bc0*/  ISETP.GE.AND P3, PT, R14, c[0x0][0x198], PT ;  /* 0x000066000e007a0c */ /* 0x000fe40003f66270 */
[----:B------:R-:W-:Y:S02]  /*8bd0*/  LEA.HI.X R6, R2, c[0x0][0x164], R0, 0x1, P0 ;  /* 0x0000590002067a11 */ /* 0x000fe400000f0c00 */
[----:B------:R-:W-:Y:S02]  /*8be0*/  IADD3 R128, R211, -0x1, RZ ;  /* 0xffffffffd3807810 */ /* 0x000fe40007ffe0ff */
[----:B--2---:R-:W-:-:S02]  /*8bf0*/  ISETP.GE.AND P4, PT, R10, c[0x0][0x198], PT ;  /* 0x000066000a007a0c */ /* 0x004fc40003f86270 */
[----:B---3--:R-:W-:-:S04]  /*8c00*/  SHF.R.S32.HI R10, RZ, 0x1f, R15 ;  /* 0x0000001fff0a7819 */ /* 0x008fc8000001140f */
[----:B------:R-:W-:-:S04]  /*8c10*/  LEA.HI R10, R10, R15, RZ, 0x2 ;  /* 0x0000000f0a0a7211 */ /* 0x000fc800078f10ff */
[----:B------:R-:W-:Y:S02]  /*8c20*/  SHF.R.S32.HI R10, RZ, 0x2, R10 ;  /* 0x00000002ff0a7819 */ /* 0x000fe4000001140a */
[----:B------:R-:W-:-:S03]  /*8c30*/  @!P1 MOV R13, R9 ;  /* 0x00000009000d9202 */ /* 0x000fc60000000f00 */
[----:B------:R-:W-:Y:S01]  /*8c40*/  IMAD.IADD R5, R10, 0x1, R11 ;  /* 0x000000010a057824 */ /* 0x000fe200078e020b */
[----:B------:R-:W-:Y:S05]  /*8c50*/  BRA.DIV ~URZ, `(.L_x_3403) ;  /* 0x000162f27f007947 */ /* 0x000fea000b800000 */
[----:B------:R1:W2:Y:S02]  /*8c60*/  SHFL.IDX PT, R4, R6, RZ, 0x1c1f ;  /* 0x001c1fff06047589 */ /* 0x0002a400000e0000 */
.L_x_3572:
[----:B------:R-:W-:Y:S05]  /*8c70*/  BRA.DIV ~URZ, `(.L_x_3404) ;  /* 0x000163427f007947 */ /* 0x000fea000b800000 */
[----:B------:R3:W4:Y:S02]  /*8c80*/  SHFL.IDX PT, R0, R12, RZ, 0x1c1f ;  /* 0x001c1fff0c007589 */ /* 0x00072400000e0000 */
.L_x_3573:
        /* <DEDUP_REMOVED lines=8> */
[----:B------:R-:W2:Y:S04]  /*8d10*/  LDL R18, [R1+0x88] ;  /* 0x0000880001127983 */ /* 0x000ea80000100800 */
[----:B------:R-:W2:Y:S01]  /*8d20*/  LDL R16, [R1+0x84] ;  /* 0x0000840001107983 */ /* 0x000ea20000100800 */
[----:B---3--:R-:W-:-:S02]  /*8d30*/  LEA R10, P2, R20, R0, 0x1 ;  /* 0x00000000140a7211 */ /* 0x008fc400078408ff */
[----:B----4-:R-:W-:Y:S02]  /*8d40*/  LEA R8, P1, R17, R0, 0x1 ;  /* 0x0000000011087211 */ /* 0x010fe400078208ff */
[----:B------:R-:W-:Y:S02]  /*8d50*/  LEA.HI.X R11, R20, R4, R21, 0x1, P2 ;  /* 0x00000004140b7211 */ /* 0x000fe400010f0c15 */
[----:B--2---:R-:W-:Y:S01]  /*8d60*/  LEA R2, P0, R15, R0, 0x1 ;  /* 0x000000000f027211 */ /* 0x004fe200078008ff */
[----:B------:R-:W-:Y:S01]  /*8d70*/  IMAD.SHL.U32 R0, R14, 0x2, RZ ;  /* 0x000000020e007824 */ /* 0x000fe200078e00ff */
        /* <DEDUP_REMOVED lines=8> */
.L_x_3406:
[----:B------:R-:W-:Y:S05]  /*8e00*/  BSYNC B0 ;  /* 0x0000000000007941 */ /* 0x000fea0003800000 */
.L_x_3405:
[----:B------:R-:W-:Y:S05]  /*8e10*/  BRA.DIV ~URZ, `(.L_x_3407) ;  /* 0x000162127f007947 */ /* 0x000fea000b800000 */
[----:B--2---:R2:W1:Y:S04]  /*8e20*/  SHFL.IDX PT, R4, R6, 0x1, 0x1c1f ;  /* 0x003c1f0006047f89 */ /* 0x00446800000e0000 */
[----:B----4-:R2:W4:Y:S02]  /*8e30*/  SHFL.IDX PT, R0, R12, 0x1, 0x1c1f ;  /* 0x003c1f000c007f89 */ /* 0x01052400000e0000 */
.L_x_3574:
        /* <DEDUP_REMOVED lines=8> */
[----:B------:R-:W4:Y:S04]  /*8ec0*/  LDL R18, [R1+0x88] ;  /* 0x0000880001127983 */ /* 0x000f280000100800 */
[----:B------:R-:W4:Y:S01]  /*8ed0*/  LDL R16, [R1+0x84] ;  /* 0x0000840001107983 */ /* 0x000f220000100800 */
[----:B--2---:R-:W-:-:S02]  /*8ee0*/  LEA R10, P2, R20, R0, 0x1 ;  /* 0x00000000140a7211 */ /* 0x004fc400078408ff */
[----:B---3--:R-:W-:Y:S02]  /*8ef0*/  LEA R8, P1, R17, R0, 0x1 ;  /* 0x0000000011087211 */ /* 0x008fe400078208ff */
[----:B-1----:R-:W-:Y:S02]  /*8f00*/  LEA.HI.X R11, R20, R4, R21, 0x1, P2 ;  /* 0x00000004140b7211 */ /* 0x002fe400010f0c15 */
[----:B----4-:R-:W-:Y:S01]  /*8f10*/  LEA R2, P0, R15, R0, 0x1 ;  /* 0x000000000f027211 */ /* 0x010fe200078008ff */
        /* <DEDUP_REMOVED lines=9> */
.L_x_3409:
[----:B------:R-:W-:Y:S05]  /*8fb0*/  BSYNC B0 ;  /* 0x0000000000007941 */ /* 0x000fea0003800000 */
.L_x_3408:
[----:B------:R-:W-:Y:S05]  /*8fc0*/  BRA.DIV ~URZ, `(.L_x_3410) ;  /* 0x000161327f007947 */ /* 0x000fea000b800000 */
[----:B-1----:R1:W2:Y:S02]  /*8fd0*/  SHFL.IDX PT, R4, R6, 0x2, 0x1c1f ;  /* 0x005c1f0006047f89 */ /* 0x0022a400000e0000 */
.L_x_3575:
[----:B------:R-:W-:Y:S05]  /*8fe0*/  BRA.DIV ~URZ, `(.L_x_3411) ;  /* 0x000161827f007947 */ /* 0x000fea000b800000 */
[----:B----4-:R4:W1:Y:S02]  /*8ff0*/  SHFL.IDX PT, R0, R12, 0x2, 0x1c1f ;  /* 0x005c1f000c007f89 */ /* 0x01086400000e0000 */
.L_x_3576:
        /* <DEDUP_REMOVED lines=10> */
[----:B-1-3--:R-:W-:-:S02]  /*90a0*/  LEA R10, P2, R20, R0, 0x1 ;  /* 0x00000000140a7211 */ /* 0x00afc400078408ff */
        /* <DEDUP_REMOVED lines=12> */
.L_x_3413:
[----:B------:R-:W-:Y:S05]  /*9170*/  BSYNC B0 ;  /* 0x0000000000007941 */ /* 0x000fea0003800000 */
.L_x_3412:
[----:B------:R-:W-:Y:S05]  /*9180*/  BRA.DIV ~URZ, `(.L_x_3414) ;  /* 0x000160527f007947 */ /* 0x000fea000b800000 */
[----:B--2---:R2:W3:Y:S04]  /*9190*/  SHFL.IDX PT, R4, R6, 0x3, 0x1c1f ;  /* 0x007c1f0006047f89 */ /* 0x0044e800000e0000 */
[----:B-1----:R2:W1:Y:S02]  /*91a0*/  SHFL.IDX PT, R0, R12, 0x3, 0x1c1f ;  /* 0x007c1f000c007f89 */ /* 0x00246400000e0000 */
.L_x_3577:
[----:B--2---:R-:W2:Y:S04]  /*91b0*/  LDL.64 R106, [R1] ;  /* 0x00000000016a7983 */ /* 0x004ea80000100a00 */
[----:B----4-:R-:W4:Y:S04]  /*91c0*/  LDL R101, [R1+0xc] ;  /* 0x00000c0001657983 */ /* 0x010f280000100800 */
[----:B---3--:R-:W3:Y:S04]  /*91d0*/  LDL R99, [R1+0x10] ;  /* 0x0000100001637983 */ /* 0x008ee80000100800 */
[----:B------:R-:W3:Y:S04]  /*91e0*/  LDL R104, [R1+0x18] ;  /* 0x0000180001687983 */ /* 0x000ee80000100800 */
[----:B------:R-:W3:Y:S04]  /*91f0*/  LDL R102, [R1+0x88] ;  /* 0x0000880001667983 */ /* 0x000ee80000100800 */
[----:B------:R-:W3:Y:S01]  /*9200*/  LDL R100, [R1+0x84] ;  /* 0x0000840001647983 */ /* 0x000ee20000100800 */
[----:B------:R-:W-:-:S04]  /*9210*/  IADD3 R2, R5, 0x60, RZ ;  /* 0x0000006005027810 */ /* 0x000fc80007ffe0ff */
[----:B------:R-:W-:Y:S01]  /*9220*/  ISETP.GE.AND P0, PT, R2, R38, PT ;  /* 0x000000260200720c */ /* 0x000fe20003f06270 */
[----:B-----5:R-:W-:-:S05]  /*9230*/  IMAD.WIDE.U32 R16, R13, c[0x0][0x2b0], RZ ;  /* 0x0000ac000d107a25 */ /* 0x020fca00078e00ff */
[----:B------:R1:W-:Y:S07]  /*9240*/  STL.64 [R1+0x48], R16 ;  /* 0x0000481001007387 */ /* 0x0003ee0000100a00 */
[CC--:B-12---:R-:W-:Y:S02]  /*9250*/  @!P0 LEA R10, P1, R106.reuse, R0.reuse, 0x1 ;  /* 0x000000006a0a8211 */ /* 0x0c6fe400078208ff */
[----:B----4-:R-:W-:Y:S02]  /*9260*/  @!P0 LEA R8, P2, R101, R0, 0x1 ;  /* 0x0000000065088211 */ /* 0x010fe400078408ff */
[----:B------:R-:W-:-:S02]  /*9270*/  @!P0 LEA.HI.X R11, R106, R4, R107, 0x1, P1 ;  /* 0x000000046a0b8211 */ /* 0x000fc400008f0c6b */
[----:B---3--:R-:W-:Y:S01]  /*9280*/  @!P0 LEA R2, P1, R99, R0, 0x1 ;  /* 0x0000000063028211 */ /* 0x008fe200078208ff */
[----:B------:R-:W-:Y:S01]  /*9290*/  @!P0 IMAD.SHL.U32 R0, R104, 0x2, RZ ;  /* 0x0000000268008824 */ /* 0x000fe200078e00ff */
        /* <DEDUP_REMOVED lines=16> */
[----:B------:R-:W3:Y:S04]  /*93a0*/  LDL R14, [R1+0x6c] ;  /* 0x00006c00010e7983 */ /* 0x000ee80000100800 */
[----:B------:R-:W4:Y:S01]  /*93b0*/  LDL R15, [R1+0x60] ;  /* 0x00006000010f7983 */ /* 0x000f220000100800 */
[----:B------:R-:W-:-:S02]  /*93c0*/  IMAD.MOV.U32 R111, RZ, RZ, 0x30 ;  /* 0x00000030ff6f7424 */ /* 0x000fc400078e00ff */
[----:B------:R-:W-:Y:S02]  /*93d0*/  IMAD.MOV.U32 R0, RZ, RZ, c[0x0][0x2b8] ;  /* 0x0000ae00ff007624 */ /* 0x000fe400078e00ff */
[----:B------:R-:W-:Y:S01]  /*93e0*/  IMAD R111, R211, R111, -0x30 ;  /* 0xffffffd0d36f7424 */ /* 0x000fe200078e026f */
[----:B------:R-:W-:Y:S02]  /*93f0*/  BAR.SYNC.DEFER_BLOCKING 0x0 ;  /* 0x0000000000007b1d */ /* 0x000fe40000010000 */
[----:B------:R-:W-:Y:S02]  /*9400*/  ISETP.NE.AND P1, PT, R0, 0x1, PT ;  /* 0x000000010000780c */ /* 0x000fe40003f25270 */
[----:B------:R-:W-:Y:S01]  /*9410*/  LOP3.LUT R247, R247, 0xfffffffe, RZ, 0xc0, !PT ;  /* 0xfffffffef7f77812 */ /* 0x000fe200078ec0ff */
[----:B------:R-:W-:-:S10]  /*9420*/  IMAD.MOV.U32 R210, RZ, RZ, RZ ;  /* 0x000000ffffd27224 */ /* 0x000fd400078e00ff */
[----:B------:R-:W-:Y:S01]  /*9430*/  @P1 LOP3.LUT R247, R247, 0x1, RZ, 0xfc, !PT ;  /* 0x00000001f7f71812 */ /* 0x000fe200078efcff */
[----:B--2---:R-:W-:-:S05]  /*9440*/  IMAD.IADD R2, R12, 0x1, R111 ;  /* 0x000000010c027824 */ /* 0x004fca00078e026f */
[C---:B---3--:R-:W-:Y:S01]  /*9450*/  ISETP.GE.AND P0, PT, R2.reuse, R14, PT ;  /* 0x0000000e0200720c */ /* 0x048fe20003f06270 */
[----:B----4-:R-:W-:-:S03]  /*9460*/  IMAD.IADD R2, R2, 0x1, R15 ;  /* 0x0000000102027824 */ /* 0x010fc600078e020f */
        /* <DEDUP_REMOVED lines=30> */
[----:B------:R-:W-:Y:S02]  /*9650*/  ISETP.GT.AND P6, PT, R12, 0x2f, PT ;  /* 0x0000002f0c00780c */ /* 0x000fe40003fc4270 */
        /* <DEDUP_REMOVED lines=38> */
[----:B------:R-:W0:Y:S10]  /*98c0*/  LDGDEPBAR ;  /* 0x00000000000079af */ /* 0x000e340000000000 */
[----:B------:R-:W-:Y:S05]  /*98d0*/  @P0 BRA `(.L_x_3415) ;  /* 0x0000002000000947 */ /* 0x000fea0003800000 */
[----:B------:R-:W-:-:S04]  /*98e0*/  DEPBAR.LE SB0, 0x1 ;  /* 0x000080400000791a */ /* 0x000fc80000000000 */
[----:B------:R-:W-:Y:S05]  /*98f0*/  BRA `(.L_x_3416) ;  /* 0x00006e0000007947 */ /* 0x000fea0003800000 */
.L_x_3415:
        /* <DEDUP_REMOVED lines=123> */
.L_x_3419:
[----:B--2---:R-:W-:Y:S05]  /*a0b0*/  BSYNC B0 ;  /* 0x0000000000007941 */ /* 0x004fea0003800000 */
.L_x_3418:
        /* <DEDUP_REMOVED lines=117> */
.L_x_3421:
[----:B---34-:R-:W-:Y:S05]  /*a810*/  BSYNC B0 ;  /* 0x0000000000007941 */ /* 0x018fea0003800000 */
.L_x_3420:
        /* <DEDUP_REMOVED lines=96> */
.L_x_3425:
[----:B------:R-:W-:Y:S05]  /*ae20*/  BSYNC B0 ;  /* 0x0000000000007941 */ /* 0x000fea0003800000 */
.L_x_3424:
        /* <DEDUP_REMOVED lines=49> */
.L_x_3427:
[----:B------:R-:W-:Y:S05]  /*b140*/  BSYNC B0 ;  /* 0x0000000000007941 */ /* 0x000fea0003800000 */
.L_x_3426:
        /* <DEDUP_REMOVED lines=49> */
.L_x_3429:
[----:B------:R-:W-:Y:S05]  /*b460*/  BSYNC B0 ;  /* 0x0000000000007941 */ /* 0x000fea0003800000 */
.L_x_3428:
        /* <DEDUP_REMOVED lines=49> */
.L_x_3431:
[----:B------:R-:W-:Y:S05]  /*b780*/  BSYNC B0 ;  /* 0x0000000000007941 */ /* 0x000fea0003800000 */
.L_x_3430:
        /* <DEDUP_REMOVED lines=49> */
.L_x_3433:
[----:B------:R-:W-:Y:S05]  /*baa0*/  BSYNC B0 ;  /* 0x0000000000007941 */ /* 0x000fea0003800000 */
.L_x_3432:
        /* <DEDUP_REMOVED lines=48> */
.L_x_3423:
[----:B------:R-:W-:Y:S05]  /*bdb0*/  BSYNC B1 ;  /* 0x0000000000017941 */ /* 0x000fea0003800000 */
.L_x_3422:
        /* <DEDUP_REMOVED lines=52> */
.L_x_3436:
[----:B------:R-:W-:Y:S05]  /*c100*/  BSYNC B0 ;  /* 0x0000000000007941 */ /* 0x000fea0003800000 */
.L_x_3435:
        /* <DEDUP_REMOVED lines=49> */
.L_x_3438:
[----:B------:R-:W-:Y:S05]  /*c420*/  BSYNC B0 ;  /* 0x0000000000007941 */ /* 0x000fea0003800000 */
.L_x_3437:
        /* <DEDUP_REMOVED lines=49> */
.L_x_3440:
[----:B------:R-:W-:Y:S05]  /*c740*/  BSYNC B0 ;  /* 0x0000000000007941 */ /* 0x000fea0003800000 */
.L_x_3439:
        /* <DEDUP_REMOVED lines=49> */
.L_x_3442:
[----:B------:R-:W-:Y:S05]  /*ca60*/  BSYNC B0 ;  /* 0x0000000000007941 */ /* 0x000fea0003800000 */
.L_x_3441:
        /* <DEDUP_REMOVED lines=49> */
.L_x_3444:
[----:B------:R-:W-:Y:S05]  /*cd80*/  BSYNC B0 ;  /* 0x0000000000007941 */ /* 0x000fea0003800000 */
.L_x_3443:
        /* <DEDUP_REMOVED lines=49> */
.L_x_3417:
        /* <DEDUP_REMOVED lines=75> */
.L_x_3446:
[----:B--2---:R-:W-:Y:S05]  /*d550*/  BSYNC B0 ;  /* 0x0000000000007941 */ /* 0x004fea0003800000 */
.L_x_3445:
        /* <DEDUP_REMOVED lines=88> */
.L_x_3448:
[----:B---3--:R-:W-:Y:S05]  /*dae0*/  BSYNC B0 ;  /* 0x0000000000007941 */ /* 0x008fea0003800000 */
.L_x_3447:
        /* <DEDUP_REMOVED lines=156> */
.L_x_3452:
[----:B------:R-:W-:Y:S05]  /*e4b0*/  BSYNC B0 ;  /* 0x0000000000007941 */ /* 0x000fea0003800000 */
.L_x_3451:
        /* <DEDUP_REMOVED lines=108> */
.L_x_3454:
[----:B------:R-:W-:Y:S05]  /*eb80*/  BSYNC B0 ;  /* 0x0000000000007941 */ /* 0x000fea0003800000 */
.L_x_3453:
        /* <DEDUP_REMOVED lines=107> */
.L_x_3450:
[----:B------:R-:W-:Y:S05]  /*f240*/  BSYNC B1 ;  /* 0x0000000000017941 */ /* 0x000fea0003800000 */
.L_x_3449:
        /* <DEDUP_REMOVED lines=113> */
.L_x_3456:
[----:B------:R-:W-:Y:S05]  /*f960*/  BSYNC B0 ;  /* 0x0000000000007941 */ /* 0x000fea0003800000 */
.L_x_3455:
        /* <DEDUP_REMOVED lines=108> */
.L_x_3458:
[----:B------:R-:W-:Y:S05]  /*10030*/  BSYNC B0 ;  /* 0x0000000000007941 */ /* 0x000fea0003800000 */
.L_x_3457:
        /* <DEDUP_REMOVED lines=107> */
.L_x_3434:
[----:B------:R-:W-:Y:S05]  /*106f0*/  BSYNC B2 ;  /* 0x0000000000027941 */ /* 0x000fea0003800000 */
.L_x_3416:
[----:B-1----:R-:W-:Y:S01]  /*10700*/  IMAD R0, R97, c[0x0][0x208], RZ ;  /* 0x0000820061007a24 */ /* 0x002fe200078e02ff */
[----:B------:R-:W-:-:S04]  /*10710*/  DEPBAR.LE SB0, 0x0 ;  /* 0x000080000000791a */ /* 0x000fc80000000000 */
[----:B------:R-:W-:Y:S01]  /*10720*/  IMAD.WIDE.U32 R2, R212, c[0x0][0x208], RZ ;  /* 0x00008200d4027a25 */ /* 0x000fe200078e00ff */
[----:B------:R-:W-:Y:S01]  /*10730*/  BAR.SYNC.DEFER_BLOCKING 0x0 ;  /* 0x0000000000007b1d */ /* 0x000fe20000010000 */
[----:B------:R-:W-:Y:S02]  /*10740*/  ISETP.GE.AND P3, PT, R106, c[0x0][0x1d4], PT ;  /* 0x000075006a007a0c */ /* 0x000fe40003f66270 */
[----:B------:R-:W-:Y:S01]  /*10750*/  IMAD R0, R212, c[0x0][0x20c], R0 ;  /* 0x00008300d4007a24 */ /* 0x000fe200078e0200 */
[----:B------:R-:W-:Y:S01]  /*10760*/  SHF.L.U64.HI R228, R106, 0x1, R107 ;  /* 0x000000016ae47819 */ /* 0x000fe2000001026b */
[----:B--2---:R-:W-:Y:S01]  /*10770*/  IMAD.WIDE.U32 R8, R88, c[0x0][0x210], RZ ;  /* 0x0000840058087a25 */ /* 0x004fe200078e00ff */
        /* <DEDUP_REMOVED lines=8> */
[----:B------:R-:W-:Y:S03]  /*10800*/  BSSY B0, `(.L_x_3459) ;  /* 0x000003d000007945 */ /* 0x000fe60003800000 */
[----:B------:R-:W-:Y:S01]  /*10810*/  IMAD R4, R210, c[0x0][0x21c], R0 ;  /* 0x00008700d2047a24 */ /* 0x000fe200078e0200 */
[----:B------:R-:W-:Y:S01]  /*10820*/  IADD3 R0, P0, R2, R8, RZ ;  /* 0x0000000802007210 */ /* 0x000fe20007f1e0ff */
[----:B------:R-:W-:-:S02]  /*10830*/  IMAD R5, R88, c[0x0][0x214], R9 ;  /* 0x0000850058057a24 */ /* 0x000fc400078e0209 */
[----:B------:R-:W-:Y:S02]  /*10840*/  IMAD.SHL.U32 R229, R106, 0x2, RZ ;  /* 0x000000026ae57824 */ /* 0x000fe400078e00ff */
[----:B------:R-:W-:Y:S01]  /*10850*/  IMAD.SHL.U32 R209, R104, 0x2, RZ ;  /* 0x0000000268d17824 */ /* 0x000fe200078e00ff */
[----:B------:R-:W-:Y:S01]  /*10860*/  IADD3.X R2, R5, R3, R4, P0, !PT ;  /* 0x0000000305027210 */ /* 0x000fe200007fe404 */
[----:B------:R-:W-:Y:S01]  /*10870*/  STL [R1+0x28], R5 ;  /* 0x0000280501007387 */ /* 0x000fe20000100800 */
[C---:B------:R-:W-:Y:S01]  /*10880*/  LEA R24, P0, R0.reuse, c[0x0][0x1f8], 0x1 ;  /* 0x00007e0000187a11 */ /* 0x040fe200078008ff */
[----:B------:R-:W-:Y:S02]  /*10890*/  IMAD.SHL.U32 R230, R101, 0x2, RZ ;  /* 0x0000000265e67824 */ /* 0x000fe400078e00ff */
[----:B------:R-:W-:Y:S01]  /*108a0*/  LDSM.16.M88.4 R16, [R198] ;  /* 0x00000000c610783b */ /* 0x000fe20000000200 */
[----:B------:R-:W-:Y:S01]  /*108b0*/  LEA.HI.X R6, R0, c[0x0][0x1fc], R2, 0x1, P0 ;  /* 0x00007f0000067a11 */ /* 0x000fe200000f0c02 */
[----:B------:R-:W-:-:S02]  /*108c0*/  IMAD.IADD R0, R110, 0x1, -R103 ;  /* 0x000000016e007824 */ /* 0x000fc400078e0a67 */
[----:B------:R-:W2:Y:S01]  /*108d0*/  SHFL.IDX PT, R2, R24, RZ, 0x1c1f ;  /* 0x001c1fff18027589 */ /* 0x000ea200000e0000 */
[----:B------:R-:W-:Y:S02]  /*108e0*/  IMAD.SHL.U32 R227, R99, 0x2, RZ ;  /* 0x0000000263e37824 */ /* 0x000fe400078e00ff */
[C---:B------:R-:W-:Y:S01]  /*108f0*/  ISETP.LT.OR P1, PT, R0.reuse, 0x1, P3 ;  /* 0x000000010000780c */ /* 0x040fe20001f21670 */
[----:B------:R-:W4:Y:S01]  /*10900*/  SHFL.IDX PT, R3, R6, RZ, 0x1c1f ;  /* 0x001c1fff06037589 */ /* 0x000f2200000e0000 */
[----:B------:R-:W-:-:S03]  /*10910*/  ISETP.LT.OR P2, PT, R0, 0x1, P4 ;  /* 0x000000010000780c */ /* 0x000fc60002741670 */
[----:B------:R3:W1:Y:S04]  /*10920*/  LDSM.16.M88.4 R12, [R198+0x1000] ;  /* 0x00100000c60c783b */ /* 0x0006680000000200 */
[----:B-----5:R3:W1:Y:S04]  /*10930*/  LDSM.16.M88.4 R36, [R171] ;  /* 0x00000000ab24783b */ /* 0x0206680000000200 */
[----:B------:R3:W1:Y:S04]  /*10940*/  LDSM.16.M88.4 R32, [R171+0x400] ;  /* 0x00040000ab20783b */ /* 0x0006680000000200 */
[----:B------:R3:W1:Y:S01]  /*10950*/  LDSM.16.M88.4 R28, [R171+0x800] ;  /* 0x00080000ab1c783b */ /* 0x0006620000000200 */
[----:B--2---:R-:W-:-:S03]  /*10960*/  IADD3 R4, P0, R2, R229, RZ ;  /* 0x000000e502047210 */ /* 0x004fc60007f1e0ff */
[----:B------:R3:W2:Y:S02]  /*10970*/  LDSM.16.M88.4 R20, [R199] ;  /* 0x00000000c714783b */ /* 0x0006a40000000200 */
[----:B----4-:R-:W-:Y:S02]  /*10980*/  IMAD.X R5, R3, 0x1, R228, P0 ;  /* 0x0000000103057824 */ /* 0x010fe400000e06e4 */
[----:B------:R3:W4:Y:S04]  /*10990*/  LDSM.16.M88.4 R8, [R199+0x1000] ;  /* 0x00100000c708783b */ /* 0x0007280000000200 */
[----:B------:R3:W1:Y:S04]  /*109a0*/  LDSM.16.M88.4 R40, [R200] ;  /* 0x00000000c828783b */ /* 0x0006680000000200 */
[----:B------:R3:W1:Y:S04]  /*109b0*/  LDSM.16.M88.4 R48, [R208] ;  /* 0x00000000d030783b */ /* 0x0006680000000200 */
[----:B------:R3:W1:Y:S04]  /*109c0*/  LDSM.16.M88.4 R64, [R207] ;  /* 0x00000000cf40783b */ /* 0x0006680000000200 */
[----:B------:R-:W-:Y:S01]  /*109d0*/  @!PT LDS RZ, [RZ] ;  /* 0x00000000fffff984 */ /* 0x000fe20000000800 */
[----:B------:R-:W-:Y:S01]  /*109e0*/  @!PT LDS RZ, [RZ] ;  /* 0x00000000fffff984 */ /* 0x000fe20000000800 */
[----:B------:R-:W-:Y:S01]  /*109f0*/  @!PT LDS RZ, [RZ] ;  /* 0x00000000fffff984 */ /* 0x000fe20000000800 */
[----:B------:R2:W-:Y:S01]  /*10a00*/  LDGSTS.E.BYPASS.LTC128B.128 [R209+0x1880], [R4.64], !P1 ;  /* 0x0188000004d17fae */ /* 0x0005e2000c901d48 */
[----:B------:R-:W-:-:S02]  /*10a10*/  ISETP.GE.AND P1, PT, R99, c[0x0][0x1d4], PT ;  /* 0x0000750063007a0c */ /* 0x000fc40003f26270 */
[----:B--2---:R-:W-:-:S05]  /*10a20*/  IADD3 R4, P0, R2, R230, RZ ;  /* 0x000000e602047210 */ /* 0x004fca0007f1e0ff */
[----:B------:R-:W-:Y:S01]  /*10a30*/  IMAD.X R5, R3, 0x1, R225, P0 ;  /* 0x0000000103057824 */ /* 0x000fe200000e06e1 */
[----:B------:R-:W-:-:S04]  /*10a40*/  IADD3 R2, P0, R2, R227, RZ ;  /* 0x000000e302027210 */ /* 0x000fc80007f1e0ff */
[----:B------:R3:W-:Y:S01]  /*10a50*/  LDGSTS.E.BYPASS.LTC128B.128 [R209+0x2480], [R4.64], !P2 ;  /* 0x0248000004d17fae */ /* 0x0007e2000d101d48 */
[----:B------:R-:W-:Y:S01]  /*10a60*/  IMAD.X R3, R3, 0x1, R226, P0 ;  /* 0x0000000103037824 */ /* 0x000fe200000e06e2 */
[----:B------:R-:W-:-:S13]  /*10a70*/  ISETP.LT.OR P0, PT, R0, 0x1, P1 ;  /* 0x000000010000780c */ /* 0x000fda0000f01670 */
[----:B------:R3:W-:Y:S01]  /*10a80*/  LDGSTS.E.BYPASS.LTC128B.128 [R209+0x3080], [R2.64], !P0 ;  /* 0x0308000002d17fae */ /* 0x0007e2000c101d48 */
[----:B-1----:R-:W-:-:S13]  /*10a90*/  ISETP.GT.AND P0, PT, R25, 0x3f, PT ;  /* 0x0000003f1900780c */ /* 0x002fda0003f04270 */
[----:B------:R-:W-:Y:S05]  /*10aa0*/  @P0 BRA `(.L_x_3460) ;  /* 0x0000012000000947 */ /* 0x000fea0003800000 */
[----:B----4-:R-:W-:Y:S05]  /*10ab0*/  BRA.DIV ~URZ, `(.L_x_3461) ;  /* 0x0000e7f27f007947 */ /* 0x010fea000b800000 */
[----:B---3--:R1:W2:Y:S04]  /*10ac0*/  SHFL.IDX PT, R4, R6, 0x1, 0x1c1f ;  /* 0x003c1f0006047f89 */ /* 0x0082a800000e0000 */
[----:B------:R1:W3:Y:S02]  /*10ad0*/  SHFL.IDX PT, R2, R24, 0x1, 0x1c1f ;  /* 0x003c1f0018027f89 */ /* 0x0002e400000e0000 */
.L_x_3578:
[----:B---3--:R-:W-:Y:S02]  /*10ae0*/  IADD3 R26, P0, R2, R229, RZ ;  /* 0x000000e5021a7210 */ /* 0x008fe40007f1e0ff */
[C---:B------:R-:W-:Y:S02]  /*10af0*/  ISETP.LT.OR P3, PT, R0.reuse, 0x21, P3 ;  /* 0x000000210000780c */ /* 0x040fe40001f61670 */
[----:B------:R-:W-:Y:S01]  /*10b00*/  ISETP.LT.OR P2, PT, R0, 0x21, P4 ;  /* 0x000000210000780c */ /* 0x000fe20002741670 */
[----:B--2---:R-:W-:Y:S01]  /*10b10*/  IMAD.X R27, R4, 0x1, R228, P0 ;  /* 0x00000001041b7824 */ /* 0x004fe200000e06e4 */
[----:B-1----:R-:W-:-:S02]  /*10b20*/  IADD3 R24, P0, R2, R230, RZ ;  /* 0x000000e602187210 */ /* 0x002fc40007f1e0ff */
[----:B------:R-:W-:-:S03]  /*10b30*/  ISETP.LT.OR P1, PT, R0, 0x21, P1 ;  /* 0x000000210000780c */ /* 0x000fc60000f21670 */
[----:B------:R-:W-:Y:S01]  /*10b40*/  IMAD.X R25, R4, 0x1, R225, P0 ;  /* 0x0000000104197824 */ /* 0x000fe200000e06e1 */
[----:B------:R-:W-:-:S03]  /*10b50*/  IADD3 R2, P0, R2, R227, RZ ;  /* 0x000000e302027210 */ /* 0x000fc60007f1e0ff */
[----:B------:R-:W-:Y:S01]  /*10b60*/  @!PT LDS RZ, [RZ] ;  /* 0x00000000fffff984 */ /* 0x000fe20000000800 */
[----:B------:R-:W-:Y:S01]  /*10b70*/  @!PT LDS RZ, [RZ] ;  /* 0x00000000fffff984 */ /* 0x000fe20000000800 */
[----:B------:R-:W-:Y:S01]  /*10b80*/  @!PT LDS RZ, [RZ] ;  /* 0x00000000fffff984 */ /* 0x000fe20000000800 */
[----:B------:R1:W-:Y:S02]  /*10b90*/  LDGSTS.E.BYPASS.LTC128B.128 [R209+0x2080], [R26.64], !P3 ;  /* 0x020800001ad17fae */ /* 0x0003e4000d901d48 */
[----:B------:R-:W-:Y:S02]  /*10ba0*/  IMAD.X R3, R4, 0x1, R226, P0 ;  /* 0x0000000104037824 */ /* 0x000fe400000e06e2 */
[----:B------:R1:W-:Y:S04]  /*10bb0*/  LDGSTS.E.BYPASS.LTC128B.128 [R209+0x2c80], [R24.64], !P2 ;  /* 0x02c8000018d17fae */ /* 0x0003e8000d101d48 */
[----:B------:R1:W-:Y:S02]  /*10bc0*/  LDGSTS.E.BYPASS.LTC128B.128 [R209+0x3880], [R2.64], !P1 ;  /* 0x0388000002d17fae */ /* 0x0003e4000c901d48 */
.L_x_3460:
[----:B----4-:R-:W-:Y:S05]  /*10bd0*/  BSYNC B0 ;  /* 0x0000000000007941 */ /* 0x010fea0003800000 */
.L_x_3459:
[----:B------:R-:W2:Y:S04]  /*10be0*/  LDL R0, [R1+0x14] ;  /* 0x0000140001007983 */ /* 0x000ea80000100800 */
[----:B------:R-:W0:Y:S01]  /*10bf0*/  LDGDEPBAR ;  /* 0x00000000000079af */ /* 0x000e220000000000 */
[----:B------:R-:W-:Y:S01]  /*10c00*/  WARPSYNC 0xffffffff ;  /* 0xffffffff00007948 */ /* 0x000fe20003800000 */
[C---:B------:R-:W-:Y:S01]  /*10c10*/  HMMA.16816.F32.BF16 R60, R12.reuse, R36, RZ ;  /* 0x000000240c3c723c */ /* 0x040fe200000418ff */
[----:B------:R-:W-:Y:S07]  /*10c20*/  BSSY B1, `(.L_x_3462) ;  /* 0x00000b9000017945 */ /* 0x000fee0003800000 */
[C---:B------:R-:W-:Y:S08]  /*10c30*/  HMMA.16816.F32.BF16 R52, R12.reuse, R32, RZ ;  /* 0x000000200c34723c */ /* 0x040ff000000418ff */
[C---:B-1----:R-:W-:Y:S08]  /*10c40*/  HMMA.16816.F32.BF16 R24, R12.reuse, R28, RZ ;  /* 0x0000001c0c18723c */ /* 0x042ff000000418ff */
        /* <DEDUP_REMOVED lines=13> */
[----:B------:R-:W-:Y:S07]  /*10d20*/  LDSM.16.M88.4 R60, [R204] ;  /* 0x00000000cc3c783b */ /* 0x000fee0000000200 */
        /* <DEDUP_REMOVED lines=9> */
[----:B------:R-:W4:Y:S03]  /*10dc0*/  LDSM.16.M88.4 R12, [R198+0x2000] ;  /* 0x00200000c60c783b */ /* 0x000f260000000200 */
[C---:B------:R-:W-:Y:S08]  /*10dd0*/  HMMA.16816.F32.BF16 R72, R20.reuse, R40, R68 ;  /* 0x000000281448723c */ /* 0x040ff00000041844 */
[C---:B------:R-:W-:Y:S08]  /*10de0*/  HMMA.16816.F32.BF16 R40, R20.reuse, R42, R88 ;  /* 0x0000002a1428723c */ /* 0x040ff00000041858 */
[C---:B------:R-:W-:Y:S08]  /*10df0*/  HMMA.16816.F32.BF16 R44, R20.reuse, R48, R76 ;  /* 0x00000030142c723c */ /* 0x040ff0000004184c */
[C---:B------:R-:W-:Y:S08]  /*10e00*/  HMMA.16816.F32.BF16 R68, R20.reuse, R64, R84 ;  /* 0x000000401444723c */ /* 0x040ff00000041854 */
[C---:B------:R-:W-:Y:S08]  /*10e10*/  HMMA.16816.F32.BF16 R48, R20.reuse, R50, R92 ;  /* 0x000000321430723c */ /* 0x040ff0000004185c */
[----:B------:R-:W-:Y:S01]  /*10e20*/  HMMA.16816.F32.BF16 R20, R20, R66, R28 ;  /* 0x000000421414723c */ /* 0x000fe2000004181c */
[----:B------:R-:W5:Y:S07]  /*10e30*/  LDSM.16.M88.4 R28, [R199+0x2000] ;  /* 0x00200000c71c783b */ /* 0x000f6e0000000200 */
[C---:B-1----:R-:W-:Y:S08]  /*10e40*/  HMMA.16816.F32.BF16 R64, R8.reuse, R36, R120 ;  /* 0x000000240840723c */ /* 0x042ff00000041878 */
[C---:B------:R-:W-:Y:S08]  /*10e50*/  HMMA.16816.F32.BF16 R116, R8.reuse, R32, R116 ;  /* 0x000000200874723c */ /* 0x040ff00000041874 */
[----:B------:R-:W-:Y:S08]  /*10e60*/  HMMA.16816.F32.BF16 R100, R8, R38, R100 ;  /* 0x000000260864723c */ /* 0x000ff00000041864 */
[----:B----4-:R-:W-:Y:S08]  /*10e70*/  HMMA.16816.F32.BF16 R76, R12, R36, R72 ;  /* 0x000000240c4c723c */ /* 0x010ff00000041848 */
[C---:B------:R-:W-:Y:S08]  /*10e80*/  HMMA.16816.F32.BF16 R104, R8.reuse, R16, R104 ;  /* 0x000000100868723c */ /* 0x040ff00000041868 */
[----:B------:R-:W-:Y:S08]  /*10e90*/  HMMA.16816.F32.BF16 R96, R8, R34, R96 ;  /* 0x000000220860723c */ /* 0x000ff00000041860 */
[----:B------:R-:W-:Y:S01]  /*10ea0*/  HMMA.16816.F32.BF16 R72, R12, R38, R40 ;  /* 0x000000260c48723c */ /* 0x000fe20000041828 */
[----:B------:R-:W-:Y:S07]  /*10eb0*/  LDSM.16.M88.4 R40, [R171+0x2000] ;  /* 0x00200000ab28783b */ /* 0x000fee0000000200 */
        /* <DEDUP_REMOVED lines=8> */
[----:B------:R-:W4:Y:S03]  /*10f40*/  LDSM.16.M88.4 R20, [R198+0x4000] ;  /* 0x00400000c614783b */ /* 0x000f260000000200 */
[----:B------:R-:W-:Y:S01]  /*10f50*/  HMMA.16816.F32.BF16 R68, R24, R56, R64 ;  /* 0x000000381844723c */ /* 0x000fe20000041840 */
[----:B--2---:R-:W-:-:S07]  /*10f60*/  ISETP.GT.AND P0, PT, R128, R0, PT ;  /* 0x000000008000720c */ /* 0x004fce0003f04270 */
[C---:B------:R-:W-:Y:S08]  /*10f70*/  HMMA.16816.F32.BF16 R64, R24.reuse, R58, R100 ;  /* 0x0000003a1840723c */ /* 0x040ff00000041864 */
[C---:B------:R-:W-:Y:S08]  /*10f80*/  HMMA.16816.F32.BF16 R120, R24.reuse, R52, R116 ;  /* 0x000000341878723c */ /* 0x040ff00000041874 */
[C---:B------:R-:W-:Y:S08]  /*10f90*/  HMMA.16816.F32.BF16 R116, R24.reuse, R54, R96 ;  /* 0x000000361874723c */ /* 0x040ff00000041860 */
[----:B------:R-:W-:Y:S08]  /*10fa0*/  HMMA.16816.F32.BF16 R124, R24, R60, R104 ;  /* 0x0000003c187c723c */ /* 0x000ff00000041868 */
[----:B-----5:R-:W-:Y:S08]  /*10fb0*/  HMMA.16816.F32.BF16 R100, R28, R56, R76 ;  /* 0x000000381c64723c */ /* 0x020ff0000004184c */
[----:B------:R-:W-:Y:S01]  /*10fc0*/  HMMA.16816.F32.BF16 R104, R24, R62, R80 ;  /* 0x0000003e1868723c */ /* 0x000fe20000041850 */
[----:B------:R-:W-:Y:S07]  /*10fd0*/  LDSM.16.M88.4 R24, [R201] ;  /* 0x00000000c918783b */ /* 0x000fee0000000200 */
[C---:B------:R-:W-:Y:S08]  /*10fe0*/  HMMA.16816.F32.BF16 R96, R28.reuse, R58, R72 ;  /* 0x0000003a1c60723c */ /* 0x040ff00000041848 */
[C---:B------:R-:W-:Y:S01]  /*10ff0*/  HMMA.16816.F32.BF16 R92, R28.reuse, R52, R36 ;  /* 0x000000341c5c723c */ /* 0x040fe20000041824 */
[----:B------:R-:W-:Y:S07]  /*11000*/  LDSM.16.M88.4 R36, [R203] ;  /* 0x00000000cb24783b */ /* 0x000fee0000000200 */
[C---:B------:R-:W-:Y:S01]  /*11010*/  HMMA.16816.F32.BF16 R88, R28.reuse, R54, R32 ;  /* 0x000000361c58723c */ /* 0x040fe20000041820 */
[----:B------:R-:W-:Y:S07]  /*11020*/  LDSM.16.M88.4 R32, [R202] ;  /* 0x00000000ca20783b */ /* 0x000fee0000000200 */
[C---:B------:R-:W-:Y:S01]  /*11030*/  HMMA.16816.F32.BF16 R84, R28.reuse, R60, R8 ;  /* 0x0000003c1c54723c */ /* 0x040fe20000041808 */
[----:B------:R-:W2:Y:S07]  /*11040*/  LDSM.16.M88.4 R8, [R199+0x5000] ;  /* 0x00500000c708783b */ /* 0x000eae0000000200 */
[----:B------:R-:W-:Y:S01]  /*11050*/  HMMA.16816.F32.BF16 R80, R28, R62, R12 ;  /* 0x0000003e1c50723c */ /* 0x000fe2000004180c */
[----:B------:R-:W5:Y:S01]  /*11060*/  LDSM.16.M88.4 R12, [R199+0x4000] ;  /* 0x00400000c70c783b */ /* 0x000f620000000200 */
[----:B------:R-:W-:-:S06]  /*11070*/  DEPBAR.LE SB0, 0x0 ;  /* 0x000080000000791a */ /* 0x000fcc0000000000 */
[C---:B-1----:R-:W-:Y:S08]  /*11080*/  HMMA.16816.F32.BF16 R76, R16.reuse, R48, R68 ;  /* 0x00000030104c723c */ /* 0x042ff00000041844 */
        /* <DEDUP_REMOVED lines=10> */
[----:B------:R-:W-:Y:S08]  /*11130*/  HMMA.16816.F32.BF16 R20, R20, R42, R80 ;  /* 0x0000002a1414723c */ /* 0x000ff00000041850 */
[C---:B--2---:R-:W-:Y:S08]  /*11140*/  HMMA.16816.F32.BF16 R76, R8.reuse, R36, R76 ;  /* 0x00000024084c723c */ /* 0x044ff0000004184c */
[----:B------:R-:W-:Y:S08]  /*11150*/  HMMA.16816.F32.BF16 R72, R8, R38, R72 ;  /* 0x000000260848723c */ /* 0x000ff00000041848 */
[C---:B-----5:R-:W-:Y:S08]  /*11160*/  HMMA.16816.F32.BF16 R52, R12.reuse, R36, R52 ;  /* 0x000000240c34723c */ /* 0x060ff00000041834 */
        /* <DEDUP_REMOVED lines=12> */
[----:B---3--:R-:W2:Y:S04]  /*11230*/  LDL R2, [R1+0x60] ;  /* 0x0000600001027983 */ /* 0x008ea80000100800 */
        /* <DEDUP_REMOVED lines=41> */
.L_x_3579:
[----:B------:R-:W-:Y:S05]  /*114d0*/  BRA.DIV ~URZ, `(.L_x_3465) ;  /* 0x0000df127f007947 */ /* 0x000fea000b800000 */
[----:B------:R3:W4:Y:S02]  /*114e0*/  SHFL.IDX PT, R0, R6, RZ, 0x1c1f ;  /* 0x001c1fff06007589 */ /* 0x00072400000e0000 */
.L_x_3580:
[----:B------:R-:W-:Y:S01]  /*114f0*/  BSSY B0, `(.L_x_3466) ;  /* 0x0000014000007945 */ /* 0x000fe20003800000 */
[----:B------:R-:W-:Y:S05]  /*11500*/  @!P0 BRA `(.L_x_3467) ;  /* 0x0000012000008947 */ /* 0x000fea0003800000 */
[----:B------:R-:W5:Y:S04]  /*11510*/  LDL.64 R8, [R1] ;  /* 0x0000000001087983 */ /* 0x000f680000100a00 */
[----:B---3--:R-:W3:Y:S04]  /*11520*/  LDL R3, [R1+0xc] ;  /* 0x00000c0001037983 */ /* 0x008ee80000100800 */
[----:B----4-:R-:W4:Y:S01]  /*11530*/  LDL R2, [R1+0x10] ;  /* 0x0000100001027983 */ /* 0x010f220000100800 */
[----:B------:R-:W-:-:S05]  /*11540*/  IADD3 R10, P0, R0, R229, RZ ;  /* 0x000000e5000a7210 */ /* 0x000fca0007f1e0ff */
[----:B--2---:R-:W-:Y:S01]  /*11550*/  IMAD.X R11, R4, 0x1, R228, P0 ;  /* 0x00000001040b7824 */ /* 0x004fe200000e06e4 */
[----:B-----5:R-:W-:Y:S02]  /*11560*/  ISETP.GE.AND P3, PT, R8, c[0x0][0x1d4], PT ;  /* 0x0000750008007a0c */ /* 0x020fe40003f66270 */
[----:B------:R-:W-:Y:S02]  /*11570*/  IADD3 R8, P1, R0, R230, RZ ;  /* 0x000000e600087210 */ /* 0x000fe40007f3e0ff */
[----:B---3--:R-:W-:-:S03]  /*11580*/  ISETP.GE.AND P2, PT, R3, c[0x0][0x1d4], PT ;  /* 0x0000750003007a0c */ /* 0x008fc60003f46270 */
[----:B------:R-:W-:Y:S01]  /*11590*/  IMAD.X R9, R4, 0x1, R225, P1 ;  /* 0x0000000104097824 */ /* 0x000fe200008e06e1 */
[----:B----4-:R-:W-:Y:S02]  /*115a0*/  ISETP.GE.AND P0, PT, R2, c[0x0][0x1d4], PT ;  /* 0x0000750002007a0c */ /* 0x010fe40003f06270 */
        /* <DEDUP_REMOVED lines=8> */
.L_x_3467:
[----:B------:R-:W-:Y:S05]  /*11630*/  BSYNC B0 ;  /* 0x0000000000007941 */ /* 0x000fea0003800000 */
.L_x_3466:
[----:B------:R-:W-:Y:S01]  /*11640*/  ISETP.GE.AND P0, PT, R12, 0x21, PT ;  /* 0x000000210c00780c */ /* 0x000fe20003f06270 */
[----:B------:R-:W-:Y:S06]  /*11650*/  BRA.DIV ~URZ, `(.L_x_3468) ;  /* 0x0000de027f007947 */ /* 0x000fec000b800000 */
[----:B--2---:R2:W1:Y:S04]  /*11660*/  SHFL.IDX PT, R4, R5, 0x1, 0x1c1f ;  /* 0x003c1f0005047f89 */ /* 0x00446800000e0000 */
[----:B----4-:R2:W4:Y:S02]  /*11670*/  SHFL.IDX PT, R0, R6, 0x1, 0x1c1f ;  /* 0x003c1f0006007f89 */ /* 0x01052400000e0000 */
.L_x_3581:
[----:B------:R-:W-:Y:S05]  /*11680*/  @!P0 BRA `(.L_x_3463) ;  /* 0x0000012000008947 */ /* 0x000fea0003800000 */
[----:B------:R-:W5:Y:S04]  /*11690*/  LDL.64 R8, [R1] ;  /* 0x0000000001087983 */ /* 0x000f680000100a00 */
[----:B--2---:R-:W2:Y:S04]  /*116a0*/  LDL R3, [R1+0xc] ;  /* 0x00000c0001037983 */ /* 0x004ea80000100800 */
[----:B---3--:R-:W3:Y:S01]  /*116b0*/  LDL R2, [R1+0x10] ;  /* 0x0000100001027983 */ /* 0x008ee20000100800 */
[----:B----4-:R-:W-:-:S05]  /*116c0*/  IADD3 R10, P0, R0, R229, RZ ;  /* 0x000000e5000a7210 */ /* 0x010fca0007f1e0ff */
[----:B-1----:R-:W-:Y:S01]  /*116d0*/  IMAD.X R11, R4, 0x1, R228, P0 ;  /* 0x00000001040b7824 */ /* 0x002fe200000e06e4 */
[----:B-----5:R-:W-:Y:S02]  /*116e0*/  ISETP.GE.AND P3, PT, R8, c[0x0][0x1d4], PT ;  /* 0x0000750008007a0c */ /* 0x020fe40003f66270 */
[----:B------:R-:W-:Y:S02]  /*116f0*/  IADD3 R8, P1, R0, R230, RZ ;  /* 0x000000e600087210 */ /* 0x000fe40007f3e0ff */
[----:B--2---:R-:W-:-:S03]  /*11700*/  ISETP.GE.AND P2, PT, R3, c[0x0][0x1d4], PT ;  /* 0x0000750003007a0c */ /* 0x004fc60003f46270 */
[----:B------:R-:W-:Y:S01]  /*11710*/  IMAD.X R9, R4, 0x1, R225, P1 ;  /* 0x0000000104097824 */ /* 0x000fe200008e06e1 */
[----:B---3--:R-:W-:Y:S02]  /*11720*/  ISETP.GE.AND P0, PT, R2, c[0x0][0x1d4], PT ;  /* 0x0000750002007a0c */ /* 0x008fe40003f06270 */
        /* <DEDUP_REMOVED lines=8> */
.L_x_3463:
[----:B------:R-:W-:Y:S05]  /*117b0*/  BSYNC B1 ;  /* 0x0000000000017941 */ /* 0x000fea0003800000 */
.L_x_3462:
[----:B-1-3--:R-:W3:Y:S01]  /*117c0*/  LDL R2, [R1+0x64] ;  /* 0x0000640001027983 */ /* 0x00aee20000100800 */
[----:B------:R-:W-:-:S03]  /*117d0*/  IMAD.MOV.U32 R3, RZ, RZ, c[0x0][0x2c4] ;  /* 0x0000b100ff037624 */ /* 0x000fc600078e00ff */
[----:B----4-:R-:W3:Y:S04]  /*117e0*/  LDL R0, [R1+0x80] ;  /* 0x0000800001007983 */ /* 0x010ee80000100800 */
[----:B------:R-:W4:Y:S01]  /*117f0*/  LDL R4, [R1+0x68] ;  /* 0x0000680001047983 */ /* 0x000f220000100800 */
[----:B------:R-:W-:-:S03]  /*11800*/  ISETP.NE.AND P0, PT, R3, 0x1, PT ;  /* 0x000000010300780c */ /* 0x000fc60003f05270 */
[----:B------:R-:W0:Y:S01]  /*11810*/  LDGDEPBAR ;  /* 0x00000000000079af */ /* 0x000e220000000000 */
[----:B---3--:R-:W-:-:S09]  /*11820*/  IMAD.IADD R0, R0, 0x1, R2 ;  /* 0x0000000100007824 */ /* 0x008fd200078e0202 */
[----:B------:R-:W-:Y:S01]  /*11830*/  @P0 IMAD.HI.U32 R3, R0, c[0x0][0x2c8], RZ ;  /* 0x0000b20000030a27 */ /* 0x000fe200078e00ff */
[C---:B----4-:R-:W-:Y:S02]  /*11840*/  IADD3 R2, -R4.reuse, 0x1, R110 ;  /* 0x0000000104027810 */ /* 0x050fe40007ffe16e */
[----:B--2---:R-:W-:Y:S02]  /*11850*/  IADD3 R5, -R4, R110, RZ ;  /* 0x0000006e04057210 */ /* 0x004fe40007ffe1ff */
[----:B------:R-:W-:Y:S01]  /*11860*/  @P0 SHF.R.U32.HI R0, RZ, c[0x0][0x2cc], R3 ;  /* 0x0000b300ff000a19 */ /* 0x000fe20000011603 */
[----:B------:R-:W-:Y:S01]  /*11870*/  IMAD.IADD R4, R2, 0x1, -R246 ;  /* 0x0000000102047824 */ /* 0x000fe200078e0af6 */
[----:B------:R-:W-:Y:S05]  /*11880*/  BRA.DIV ~URZ, `(.L_x_3469) ;  /* 0x0000dca27f007947 */ /* 0x000fea000b800000 */
[----:B------:R1:W2:Y:S02]  /*11890*/  SHFL.IDX PT, R2, R0, RZ, 0x1c1f ;  /* 0x001c1fff00027589 */ /* 0x0002a400000e0000 */
.L_x_3582:
        /* <DEDUP_REMOVED lines=37> */
[C---:B------:R-:W-:Y:S02]  /*11af0*/  ISETP.GT.AND P0, PT, R3.reuse, 0x19, PT ;  /* 0x000000190300780c */ /* 0x040fe40003f04270 */
[----:B------:R-:W-:Y:S02]  /*11b00*/  ISETP.GT.AND P2, PT, R3, 0x1, PT ;  /* 0x000000010300780c */ /* 0x000fe40003f44270 */
[----:B------:R-:W-:-:S02]  /*11b10*/  FSEL R28, R47, -INF , P0 ;  /* 0xff8000002f1c7808 */ /* 0x000fc40000000000 */
[----:B------:R-:W-:Y:S02]  /*11b20*/  ISETP.GT.AND P0, PT, R3, 0x21, PT ;  /* 0x000000210300780c */ /* 0x000fe40003f04270 */
[----:B------:R-:W-:Y:S02]  /*11b30*/  IMNMX R2, R5, R2, PT ;  /* 0x0000000205027217 */ /* 0x000fe40003800200 */
[----:B------:R-:W-:Y:S02]  /*11b40*/  FSEL R18, R50, -INF , P1 ;  /* 0xff80000032127808 */ /* 0x000fe40000800000 */
[----:B------:R-:W-:Y:S02]  /*11b50*/  FSEL R14, R55, -INF , P2 ;  /* 0xff800000370e7808 */ /* 0x000fe40001000000 */
[----:B------:R-:W-:Y:S02]  /*11b60*/  ISETP.GT.AND P1, PT, R3, 0x18, PT ;  /* 0x000000180300780c */ /* 0x000fe40003f24270 */
[----:B------:R-:W-:-:S02]  /*11b70*/  FSEL R84, R35, -INF , P0 ;  /* 0xff80000023547808 */ /* 0x000fc40000000000 */
[----:B------:R-:W-:Y:S02]  /*11b80*/  ISETP.GT.AND P2, PT, R3, 0x11, PT ;  /* 0x000000110300780c */ /* 0x000fe40003f44270 */
[----:B------:R-:W-:Y:S02]  /*11b90*/  ISETP.GT.AND P0, PT, R2, RZ, PT ;  /* 0x000000ff0200720c */ /* 0x000fe40003f04270 */
[----:B------:R-:W-:Y:S02]  /*11ba0*/  IMNMX R0, R5, R0, PT ;  /* 0x0000000005007217 */ /* 0x000fe40003800200 */
[----:B------:R-:W-:Y:S02]  /*11bb0*/  FSEL R27, R46, -INF , P1 ;  /* 0xff8000002e1b7808 */ /* 0x000fe40000800000 */
[----:B------:R-:W-:Y:S02]  /*11bc0*/  ISETP.GT.AND P3, PT, R3, RZ, PT ;  /* 0x000000ff0300720c */ /* 0x000fe40003f64270 */
[----:B------:R-:W-:-:S02]  /*11bd0*/  FSEL R23, R39, -INF , P2 ;  /* 0xff80000027177808 */ /* 0x000fc40001000000 */
[C---:B------:R-:W-:Y:S02]  /*11be0*/  ISETP.GT.AND P1, PT, R3.reuse, 0x20, PT ;  /* 0x000000200300780c */ /* 0x040fe40003f24270 */
[----:B------:R-:W-:Y:S02]  /*11bf0*/  FSEL R24, R76, -INF , P0 ;  /* 0xff8000004c187808 */ /* 0x000fe40000000000 */
[----:B------:R-:W-:Y:S02]  /*11c00*/  ISETP.GT.AND P2, PT, R3, 0x29, PT ;  /* 0x000000290300780c */ /* 0x000fe40003f44270 */
[----:B------:R-:W-:Y:S02]  /*11c10*/  ISETP.GT.AND P0, PT, R0, 0x1, PT ;  /* 0x000000010000780c */ /* 0x000fe40003f04270 */
[----:B------:R-:W-:Y:S02]  /*11c20*/  FSEL R13, R54, -INF , P3 ;  /* 0xff800000360d7808 */ /* 0x000fe40001800000 */
[----:B------:R-:W-:-:S02]  /*11c30*/  FSEL R85, R34, -INF , P1 ;  /* 0xff80000022557808 */ /* 0x000fc40000800000 */
[----:B------:R-:W-:Y:S02]  /*11c40*/  ISETP.GT.AND P3, PT, R3, 0x10, PT ;  /* 0x000000100300780c */ /* 0x000fe40003f64270 */
[----:B------:R-:W-:Y:S02]  /*11c50*/  FSEL R82, R31, -INF , P2 ;  /* 0xff8000001f527808 */ /* 0x000fe40001000000 */
[----:B------:R-:W-:Y:S02]  /*11c60*/  FSEL R34, R79, -INF , P0 ;  /* 0xff8000004f227808 */ /* 0x000fe40000000000 */
[----:B------:R-:W-:Y:S02]  /*11c70*/  ISETP.GT.AND P2, PT, R2, 0x1, PT ;  /* 0x000000010200780c */ /* 0x000fe40003f44270 */
[----:B------:R-:W-:Y:S02]  /*11c80*/  ISETP.GT.AND P1, PT, R0, RZ, PT ;  /* 0x000000ff0000720c */ /* 0x000fe40003f24270 */
[----:B------:R-:W-:-:S02]  /*11c90*/  ISETP.GT.AND P0, PT, R2, 0x10, PT ;  /* 0x000000100200780c */ /* 0x000fc40003f04270 */
[----:B------:R-:W-:Y:S02]  /*11ca0*/  FSEL R21, R38, -INF , P3 ;  /* 0xff80000026157808 */ /* 0x000fe40001800000 */
[----:B------:R-:W-:Y:S02]  /*11cb0*/  ISETP.GT.AND P3, PT, R3, 0x28, PT ;  /* 0x000000280300780c */ /* 0x000fe40003f64270 */
[----:B------:R-:W-:Y:S02]  /*11cc0*/  FSEL R26, R77, -INF , P2 ;  /* 0xff8000004d1a7808 */ /* 0x000fe40001000000 */
[----:B------:R-:W-:Y:S02]  /*11cd0*/  FSEL R33, R78, -INF , P1 ;  /* 0xff8000004e217808 */ /* 0x000fe40000800000 */
[----:B------:R-:W-:Y:S02]  /*11ce0*/  FSEL R31, R68, -INF , P0 ;  /* 0xff800000441f7808 */ /* 0x000fe40000000000 */
[----:B------:R-:W-:-:S02]  /*11cf0*/  ISETP.GT.AND P2, PT, R2, 0x8, PT ;  /* 0x000000080200780c */ /* 0x000fc40003f44270 */
[----:B------:R-:W-:Y:S02]  /*11d00*/  ISETP.GT.AND P1, PT, R2, 0x9, PT ;  /* 0x000000090200780c */ /* 0x000fe40003f24270 */
[----:B------:R-:W-:Y:S02]  /*11d10*/  ISETP.GT.AND P0, PT, R0, 0x11, PT ;  /* 0x000000110000780c */ /* 0x000fe40003f04270 */
[----:B------:R-:W-:Y:S02]  /*11d20*/  FSEL R83, R30, -INF , P3 ;  /* 0xff8000001e537808 */ /* 0x000fe40001800000 */
[----:B------:R-:W-:Y:S02]  /*11d30*/  FSEL R29, R72, -INF , P2 ;  /* 0xff800000481d7808 */ /* 0x000fe40001000000 */
[----:B------:R-:W-:Y:S02]  /*11d40*/  FSEL R30, R73, -INF , P1 ;  /* 0xff800000491e7808 */ /* 0x000fe40000800000 */
[----:B------:R-:W-:-:S02]  /*11d50*/  FSEL R40, R71, -INF , P0 ;  /* 0xff80000047287808 */ /* 0x000fc40000000000 */
[C---:B------:R-:W-:Y:S02]  /*11d60*/  ISETP.GT.AND P2, PT, R0.reuse, 0x9, PT ;  /* 0x000000090000780c */ /* 0x040fe40003f44270 */
[----:B------:R-:W-:Y:S02]  /*11d70*/  ISETP.GT.AND P1, PT, R0, 0x10, PT ;  /* 0x000000100000780c */ /* 0x000fe40003f24270 */
[----:B------:R-:W-:Y:S02]  /*11d80*/  ISETP.GT.AND P0, PT, R2, 0x19, PT ;  /* 0x000000190200780c */ /* 0x000fe40003f04270 */
[----:B------:R-:W-:Y:S02]  /*11d90*/  FSEL R38, R75, -INF , P2 ;  /* 0xff8000004b267808 */ /* 0x000fe40001000000 */
[----:B------:R-:W-:Y:S02]  /*11da0*/  FSEL R39, R70, -INF , P1 ;  /* 0xff80000046277808 */ /* 0x000fe40000800000 */
[----:B------:R-:W-:-:S02]  /*11db0*/  FSEL R37, R65, -INF , P0 ;  /* 0xff80000041257808 */ /* 0x000fc40000000000 */
[C---:B------:R-:W-:Y:S02]  /*11dc0*/  ISETP.GT.AND P1, PT, R2.reuse, 0x18, PT ;  /* 0x000000180200780c */ /* 0x040fe40003f24270 */
[----:B------:R-:W-:Y:S02]  /*11dd0*/  ISETP.GT.AND P2, PT, R2, 0x20, PT ;  /* 0x000000200200780c */ /* 0x000fe40003f44270 */
[----:B------:R-:W-:Y:S02]  /*11de0*/  ISETP.GT.AND P0, PT, R0, 0x19, PT ;  /* 0x000000190000780c */ /* 0x000fe40003f04270 */
[----:B------:R-:W-:Y:S02]  /*11df0*/  ISETP.GT.AND P4, PT, R2, 0x11, PT ;  /* 0x000000110200780c */ /* 0x000fe40003f84270 */
[----:B------:R-:W-:Y:S02]  /*11e00*/  ISETP.GT.AND P3, PT, R0, 0x8, PT ;  /* 0x000000080000780c */ /* 0x000fe40003f64270 */
[----:B------:R-:W-:-:S02]  /*11e10*/  FMNMX.FTZ R3, R11, R12, !PT ;  /* 0x0000000c0b037209 */ /* 0x000fc40007810000 */
[----:B------:R-:W-:Y:S02]  /*11e20*/  FSEL R35, R64, -INF , P1 ;  /* 0xff80000040237808 */ /* 0x000fe40000800000 */
[----:B------:R-:W-:Y:S02]  /*11e30*/  FSEL R81, R60, -INF , P2 ;  /* 0xff8000003c517808 */ /* 0x000fe40001000000 */
[----:B------:R-:W-:Y:S02]  /*11e40*/  FSEL R49, R67, -INF , P0 ;  /* 0xff80000043317808 */ /* 0x000fe40000000000 */
[----:B------:R-:W-:Y:S02]  /*11e50*/  FSEL R36, R74, -INF , P3 ;  /* 0xff8000004a247808 */ /* 0x000fe40001800000 */
[----:B------:R-:W-:Y:S02]  /*11e60*/  FSEL R32, R69, -INF , P4 ;  /* 0xff80000045207808 */ /* 0x000fe40002000000 */
[----:B------:R-:W-:-:S02]  /*11e70*/  ISETP.GT.AND P1, PT, R0, 0x18, PT ;  /* 0x000000180000780c */ /* 0x000fc40003f24270 */
[----:B------:R-:W-:Y:S02]  /*11e80*/  ISETP.GT.AND P2, PT, R2, 0x28, PT ;  /* 0x000000280200780c */ /* 0x000fe40003f44270 */
[----:B------:R-:W-:Y:S02]  /*11e90*/  ISETP.GT.AND P0, PT, R0, 0x20, PT ;  /* 0x000000200000780c */ /* 0x000fe40003f04270 */
[C---:B------:R-:W-:Y:S02]  /*11ea0*/  ISETP.GT.AND P3, PT, R2.reuse, 0x21, PT ;  /* 0x000000210200780c */ /* 0x040fe40003f64270 */
[----:B------:R-:W-:Y:S02]  /*11eb0*/  ISETP.GT.AND P4, PT, R2, 0x29, PT ;  /* 0x000000290200780c */ /* 0x000fe40003f84270 */
[----:B------:R-:W-:Y:S02]  /*11ec0*/  FMNMX.FTZ R2, R15, R3, !PT ;  /* 0x000000030f027209 */ /* 0x000fe40007810000 */
[----:B------:R-:W-:-:S02]  /*11ed0*/  FSEL R48, R66, -INF , P1 ;  /* 0xff80000042307808 */ /* 0x000fc40000800000 */
[----:B------:R-:W-:Y:S02]  /*11ee0*/  FSEL R80, R56, -INF , P2 ;  /* 0xff80000038507808 */ /* 0x000fe40001000000 */
[----:B------:R-:W-:Y:S02]  /*11ef0*/  FSEL R53, R62, -INF , P0 ;  /* 0xff8000003e357808 */ /* 0x000fe40000000000 */
[C---:B------:R-:W-:Y:S02]  /*11f00*/  ISETP.GT.AND P2, PT, R0.reuse, 0x21, PT ;  /* 0x000000210000780c */ /* 0x040fe40003f44270 */
[C---:B------:R-:W-:Y:S02]  /*11f10*/  ISETP.GT.AND P1, PT, R0.reuse, 0x28, PT ;  /* 0x000000280000780c */ /* 0x040fe40003f24270 */
[----:B------:R-:W-:Y:S02]  /*11f20*/  ISETP.GT.AND P0, PT, R0, 0x29, PT ;  /* 0x000000290000780c */ /* 0x000fe40003f04270 */
        /* <DEDUP_REMOVED lines=62> */
.L_x_3583:
[C---:B------:R-:W-:Y:S01]  /*12310*/  FMUL.FTZ R0, R106.reuse, c[0x0][0x2d0] ;  /* 0x0000b4006a007a20 */ /* 0x040fe20000410000 */
[----:B------:R-:W-:Y:S01]  /*12320*/  FSETP.NEU.FTZ.AND P0, PT, R106, -INF , PT ;  /* 0xff8000006a00780b */ /* 0x000fe20003f1d000 */
[----:B------:R-:W2:Y:S03]  /*12330*/  LDL R194, [R1+0x64] ;  /* 0x0000640001c27983 */ /* 0x000ea60000100800 */
[----:B------:R-:W-:Y:S01]  /*12340*/  FSEL R4, R0, RZ, P0 ;  /* 0x000000ff00047208 */ /* 0x000fe20000000000 */
[----:B------:R-:W3:Y:S04]  /*12350*/  LDL R193, [R1+0x6c] ;  /* 0x00006c0001c17983 */ /* 0x000ee80000100800 */
[--C-:B------:R-:W-:Y:S01]  /*12360*/  FFMA.FTZ R0, R11, c[0x0][0x2d0], -R4.reuse ;  /* 0x0000b4000b007a23 */ /* 0x100fe20000010804 */
[----:B------:R-:W5:Y:S01]  /*12370*/  LDL R192, [R1+0x14] ;  /* 0x0000140001c07983 */ /* 0x000f620000100800 */
[C---:B------:R-:W-:Y:S01]  /*12380*/  FMUL.FTZ R3, R105.reuse, c[0x0][0x2d0] ;  /* 0x0000b40069037a20 */ /* 0x040fe20000410000 */
[----:B------:R-:W-:Y:S01]  /*12390*/  FSETP.NEU.FTZ.AND P0, PT, R105, -INF , PT ;  /* 0xff8000006900780b */ /* 0x000fe20003f1d000 */
[----:B------:R1:W-:Y:S01]  /*123a0*/  MUFU.EX2 R107, R0 ;  /* 0x00000000006b7308 */ /* 0x0003e20000000800 */
[----:B------:R-:W-:Y:S01]  /*123b0*/  FFMA.FTZ R2, R22, c[0x0][0x2d0], -R4 ;  /* 0x0000b40016027a23 */ /* 0x000fe20000010804 */
[----:B------:R-:W-:Y:S01]  /*123c0*/  WARPSYNC 0xffffffff ;  /* 0xffffffff00007948 */ /* 0x000fe20003800000 */
[----:B------:R-:W-:Y:S01]  /*123d0*/  FSEL R3, R3, RZ, P0 ;  /* 0x000000ff03037208 */ /* 0x000fe20000000000 */
[----:B------:R-:W-:Y:S01]  /*123e0*/  LDSM.16.MT88.4 R56, [R197] ;  /* 0x00000000c538783b */ /* 0x000fe20000004200 */
[----:B------:R-:W-:-:S02]  /*123f0*/  FSETP.NEU.FTZ.AND P0, PT, R104, -INF , PT ;  /* 0xff8000006800780b */ /* 0x000fc40003f1d000 */
[----:B------:R-:W-:Y:S01]  /*12400*/  MOV R195, c[0x0][0x2c4] ;  /* 0x0000b10000c37a02 */ /* 0x000fe20000000f00 */
[----:B------:R4:W-:Y:S01]  /*12410*/  MUFU.EX2 R145, R2 ;  /* 0x0000000200917308 */ /* 0x0009e20000000800 */
[----:B------:R-:W-:Y:S01]  /*12420*/  FFMA.FTZ R5, R27, c[0x0][0x2d0], -R3 ;  /* 0x0000b4001b057a23 */ /* 0x000fe20000010803 */
[----:B------:R-:W4:Y:S01]  /*12430*/  LDSM.16.MT88.4 R44, [R196] ;  /* 0x00000000c42c783b */ /* 0x000f220000004200 */
[----:B------:R-:W-:Y:S02]  /*12440*/  ISETP.NE.AND P1, PT, R195, 0x1, PT ;  /* 0x00000001c300780c */ /* 0x000fe40003f25270 */
[----:B------:R-:W-:Y:S01]  /*12450*/  IADD3 R211, R211, -0x2, RZ ;  /* 0xfffffffed3d37810 */ /* 0x000fe20007ffe0ff */
[----:B------:R-:W-:Y:S01]  /*12460*/  LDSM.16.MT88.4 R68, [R196+0xc00] ;  /* 0x000c0000c444783b */ /* 0x000fe20000004200 */
[----:B-1----:R-:W-:Y:S01]  /*12470*/  FFMA.FTZ R0, R12, c[0x0][0x2d0], -R4 ;  /* 0x0000b4000c007a23 */ /* 0x002fe20000010804 */
[----:B------:R1:W-:Y:S02]  /*12480*/  MUFU.EX2 R135, R5 ;  /* 0x0000000500877308 */ /* 0x0003e40000000800 */
[----:B------:R-:W-:Y:S04]  /*12490*/  LDSM.16.MT88.4 R72, [R197+0x400] ;  /* 0x00040000c548783b */ /* 0x000fe80000004200 */
[----:B------:R-:W2:Y:S01]  /*124a0*/  LDSM.16.MT88.4 R60, [R196+0x400] ;  /* 0x00040000c43c783b */ /* 0x000ea20000004200 */
[----:B----4-:R-:W-:Y:S01]  /*124b0*/  FMUL.FTZ R2, R104, c[0x0][0x2d0] ;  /* 0x0000b40068027a20 */ /* 0x010fe20000410000 */
[----:B------:R4:W-:Y:S02]  /*124c0*/  MUFU.EX2 R103, R0 ;  /* 0x0000000000677308 */ /* 0x0009e40000000800 */
[----:B------:R-:W2:Y:S02]  /*124d0*/  LDSM.16.MT88.4 R76, [R196+0x1000] ;  /* 0x00100000c44c783b */ /* 0x000ea40000004200 */
[----:B------:R-:W-:-:S02]  /*124e0*/  FSEL R2, R2, RZ, P0 ;  /* 0x000000ff02027208 */ /* 0x000fc40000000000 */
[----:B------:R-:W2:Y:S01]  /*124f0*/  LDSM.16.MT88.4 R64, [R197+0xc00] ;  /* 0x000c0000c540783b */ /* 0x000ea20000004200 */
[----:B-1----:R-:W-:Y:S02]  /*12500*/  FMNMX.FTZ R5, R10, R9, !PT ;  /* 0x000000090a057209 */ /* 0x002fe40007810000 */
[----:B------:R-:W-:Y:S02]  /*12510*/  FFMA.FTZ R6, R35, c[0x0][0x2d0], -R2 ;  /* 0x0000b40023067a23 */ /* 0x000fe40000010802 */
[----:B------:R-:W-:Y:S02]  /*12520*/  FSETP.NEU.FTZ.AND P0, PT, R5, -INF , PT ;  /* 0xff8000000500780b */ /* 0x000fe40003f1d000 */
[----:B------:R1:W-:Y:S01]  /*12530*/  MUFU.EX2 R132, R6 ;  /* 0x0000000600847308 */ /* 0x0003e20000000800 */
[----:B----4-:R-:W-:-:S07]  /*12540*/  FFMA.FTZ R0, R15, c[0x0][0x2d0], -R4 ;  /* 0x0000b4000f007a23 */ /* 0x010fce0000010804 */
[----:B------:R4:W-:Y:S01]  /*12550*/  MUFU.EX2 R111, R0 ;  /* 0x00000000006f7308 */ /* 0x0009e20000000800 */
[----:B-1----:R-:W-:-:S07]  /*12560*/  FFMA.FTZ R6, R37, c[0x0][0x2d0], -R2 ;  /* 0x0000b40025067a23 */ /* 0x002fce0000010802 */
[----:B------:R-:W-:Y:S01]  /*12570*/  MUFU.EX2 R133, R6 ;  /* 0x0000000600857308 */ /* 0x000fe20000000800 */
[----:B----4-:R-:W-:-:S07]  /*12580*/  FFMA.FTZ R0, R16, c[0x0][0x2d0], -R4 ;  /* 0x0000b40010007a23 */ /* 0x010fce0000010804 */
        /* <DEDUP_REMOVED lines=8> */
[----:B------:R1:W4:Y:S02]  /*12610*/  MUFU.EX2 R146, R0 ;  /* 0x0000000000927308 */ /* 0x0003240000000800 */
[----:B-1----:R-:W-:-:S06]  /*12620*/  FFMA.FTZ R0, R13, c[0x0][0x2d0], -R3 ;  /* 0x0000b4000d007a23 */ /* 0x002fcc0000010803 */
[----:B------:R1:W-:Y:S02]  /*12630*/  MUFU.EX2 R99, R0 ;  /* 0x0000000000637308 */ /* 0x0003e40000000800 */
[----:B-1----:R-:W-:Y:S01]  /*12640*/  FFMA.FTZ R0, R14, c[0x0][0x2d0], -R3 ;  /* 0x0000b4000e007a23 */ /* 0x002fe20000010803 */
[----:B----4-:R-:W-:-:S05]  /*12650*/  F2FP.BF16.PACK_AB R14, R146, R145 ;  /* 0x00000091920e723e */ /* 0x010fca00000010ff */
[----:B------:R1:W4:Y:S02]  /*12660*/  MUFU.EX2 R98, R0 ;  /* 0x0000000000627308 */ /* 0x0003240000000800 */
[----:B-1----:R-:W-:-:S06]  /*12670*/  FFMA.FTZ R0, R18, c[0x0][0x2d0], -R3 ;  /* 0x0000b40012007a23 */ /* 0x002fcc0000010803 */
[----:B------:R1:W-:Y:S02]  /*12680*/  MUFU.EX2 R101, R0 ;  /* 0x0000000000657308 */ /* 0x0003e40000000800 */
[----:B-1----:R-:W-:Y:S01]  /*12690*/  FFMA.FTZ R0, R20, c[0x0][0x2d0], -R3 ;  /* 0x0000b40014007a23 */ /* 0x002fe20000010803 */
[----:B------:R-:W-:-:S05]  /*126a0*/  F2FP.BF16.PACK_AB R20, R103, R107 ;  /* 0x0000006b6714723e */ /* 0x000fca00000010ff */
[----:B------:R1:W1:Y:S02]  /*126b0*/  MUFU.EX2 R116, R0 ;  /* 0x0000000000747308 */ /* 0x0002640000000800 */
[----:B-1----:R-:W-:Y:S01]  /*126c0*/  FFMA.FTZ R0, R21, c[0x0][0x2d0], -R3 ;  /* 0x0000b40015007a23 */ /* 0x002fe20000010803 */
[----:B----4-:R-:W-:-:S05]  /*126d0*/  F2FP.BF16.PACK_AB R21, R98, R99 ;  /* 0x000000636215723e */ /* 0x010fca00000010ff */
        /* <DEDUP_REMOVED lines=164> */
[C---:B--2---:R-:W-:Y:S01]  /*13120*/  F2FP.BF16.PACK_AB R97, R25.reuse, R28 ;  /* 0x0000001c1961723e */ /* 0x044fe200000010ff */
[----:B------:R-:W-:-:S06]  /*13130*/  FADD.FTZ R2, R25, R2 ;  /* 0x0000000219027221 */ /* 0x000fcc0000010000 */
        /* <DEDUP_REMOVED lines=17> */
[C---:B------:R-:W-:Y:S08]  /*13250*/  HMMA.16816.F32.BF16 R8, R20.reuse, R58, RZ ;  /* 0x0000003a1408723c */ /* 0x040ff000000418ff */
        /* <DEDUP_REMOVED lines=44> */
.L_x_3484:
        /* <DEDUP_REMOVED lines=35> */
.L_x_3584:
[----:B------:R-:W-:-:S05]  /*13750*/  BRA.DIV ~URZ, `(.L_x_3475) ;  /* 0x0000c9d27f007947 */ /* 0x000fca000b800000 */
[----:B------:R3:W4:Y:S02]  /*13760*/  SHFL.IDX PT, R0, R10, RZ, 0x1c1f ;  /* 0x001c1fff0a007589 */ /* 0x00072400000e0000 */
.L_x_3585:
[----:B------:R-:W5:Y:S04]  /*13770*/  LDL.64 R2, [R1] ;  /* 0x0000000001027983 */ /* 0x000f680000100a00 */
[----:B---3--:R-:W3:Y:S04]  /*13780*/  LDL R11, [R1+0x10] ;  /* 0x00001000010b7983 */ /* 0x008ee80000100800 */
[----:B----4-:R-:W4:Y:S02]  /*13790*/  LDL R8, [R1+0xc] ;  /* 0x00000c0001087983 */ /* 0x010f240000100800 */
[----:B----4-:R-:W-:Y:S02]  /*137a0*/  ISETP.GE.AND P3, PT, R8, c[0x0][0x1d4], PT ;  /* 0x0000750008007a0c */ /* 0x010fe40003f66270 */
[----:B-----5:R-:W-:Y:S02]  /*137b0*/  ISETP.GE.AND P1, PT, R2, c[0x0][0x1d4], PT ;  /* 0x0000750002007a0c */ /* 0x020fe40003f26270 */
[----:B------:R-:W-:Y:S02]  /*137c0*/  IADD3 R2, P0, R0, R229, RZ ;  /* 0x000000e500027210 */ /* 0x000fe40007f1e0ff */
[----:B---3--:R-:W-:Y:S02]  /*137d0*/  ISETP.GE.AND P2, PT, R11, c[0x0][0x1d4], PT ;  /* 0x000075000b007a0c */ /* 0x008fe40003f46270 */
[----:B------:R-:W3:Y:S01]  /*137e0*/  S2R R11, SR_TID.X ;  /* 0x00000000000b7919 */ /* 0x000ee20000002100 */
        /* <DEDUP_REMOVED lines=16> */
.L_x_3586:
        /* <DEDUP_REMOVED lines=12> */
.L_x_3473:
[----:B-1-34-:R-:W-:Y:S05]  /*139b0*/  BSYNC B0 ;  /* 0x0000000000007941 */ /* 0x01afea0003800000 */
.L_x_3472:
        /* <DEDUP_REMOVED lines=109> */
[----:B------:R-:W5:Y:S04]  /*14090*/  LDL R104, [R1+0x3c] ;  /* 0x00003c0001687983 */ /* 0x000f680000100800 */
[----:B------:R-:W1:Y:S01]  /*140a0*/  S2R R105, SR_TID.X ;  /* 0x0000000000697919 */ /* 0x000e620000002100 */
[----:B--2---:R-:W-:Y:S05]  /*140b0*/  IMAD R2, R211, 0x30, R2 ;  /* 0x00000030d3027824 */ /* 0x004fea00078e0202 */
[----:B---3--:R-:W-:Y:S05]  /*140c0*/  IADD3 R2, R2, -0x30, R0 ;  /* 0xffffffd002027810 */ /* 0x008fea0007ffe000 */
        /* <DEDUP_REMOVED lines=30> */
.L_x_3587:
[----:B------:R-:W-:-:S05]  /*142b0*/  BRA.DIV ~URZ, `(.L_x_3480) ;  /* 0x0000c0227f007947 */ /* 0x000fca000b800000 */
[----:B------:R3:W4:Y:S02]  /*142c0*/  SHFL.IDX PT, R0, R172, RZ, 0x1c1f ;  /* 0x001c1fffac007589 */ /* 0x00072400000e0000 */
.L_x_3588:
[----:B------:R-:W5:Y:S04]  /*142d0*/  LDL.64 R2, [R1] ;  /* 0x0000000001027983 */ /* 0x000f680000100a00 */
[----:B---3--:R-:W3:Y:S04]  /*142e0*/  LDL R104, [R1+0xc] ;  /* 0x00000c0001687983 */ /* 0x008ee80000100800 */
[----:B----4-:R-:W4:Y:S01]  /*142f0*/  LDL R173, [R1+0x10] ;  /* 0x0000100001ad7983 */ /* 0x010f220000100800 */
[----:B-----5:R-:W-:Y:S02]  /*14300*/  @P0 ISETP.GE.AND P1, PT, R2, c[0x0][0x1d4], PT ;  /* 0x0000750002000a0c */ /* 0x020fe40003f26270 */
[----:B------:R-:W-:Y:S02]  /*14310*/  @P0 IADD3 R2, P2, R0, R229, RZ ;  /* 0x000000e500020210 */ /* 0x000fe40007f5e0ff */
[----:B---3--:R-:W-:Y:S03]  /*14320*/  @P0 ISETP.GE.AND P3, PT, R104, c[0x0][0x1d4], PT ;  /* 0x0000750068000a0c */ /* 0x008fe60003f66270 */
[----:B--2---:R-:W-:Y:S01]  /*14330*/  @P0 IMAD.X R3, R4, 0x1, R228, P2 ;  /* 0x0000000104030824 */ /* 0x004fe200010e06e4 */
[----:B----4-:R-:W-:Y:S05]  /*14340*/  @P0 ISETP.GE.AND P2, PT, R173, c[0x0][0x1d4], PT ;  /* 0x00007500ad000a0c */ /* 0x010fea0003f46270 */
        /* <DEDUP_REMOVED lines=14> */
.L_x_3589:
[----:B---3--:R-:W3:Y:S04]  /*14430*/  LDL.64 R2, [R1] ;  /* 0x0000000001027983 */ /* 0x008ee80000100a00 */
[----:B------:R-:W5:Y:S04]  /*14440*/  LDL R104, [R1+0xc] ;  /* 0x00000c0001687983 */ /* 0x000f680000100800 */
[----:B--2---:R-:W2:Y:S01]  /*14450*/  LDL R5, [R1+0x10] ;  /* 0x0000100001057983 */ /* 0x004ea20000100800 */
[----:B---3--:R-:W-:Y:S02]  /*14460*/  @P0 ISETP.GE.AND P1, PT, R2, c[0x0][0x1d4], PT ;  /* 0x0000750002000a0c */ /* 0x008fe40003f26270 */
[----:B-1----:R-:W-:Y:S02]  /*14470*/  @P0 IADD3 R2, P2, R0, R229, RZ ;  /* 0x000000e500020210 */ /* 0x002fe40007f5e0ff */
[----:B-----5:R-:W-:Y:S03]  /*14480*/  @P0 ISETP.GE.AND P3, PT, R104, c[0x0][0x1d4], PT ;  /* 0x0000750068000a0c */ /* 0x020fe60003f66270 */
[----:B----4-:R-:W-:Y:S01]  /*14490*/  @P0 IMAD.X R3, R4, 0x1, R228, P2 ;  /* 0x0000000104030824 */ /* 0x010fe200010e06e4 */
[----:B--2---:R-:W-:Y:S05]  /*144a0*/  @P0 ISETP.GE.AND P2, PT, R5, c[0x0][0x1d4], PT ;  /* 0x0000750005000a0c */ /* 0x004fea0003f46270 */
        /* <DEDUP_REMOVED lines=10> */
.L_x_3478:
[----:B------:R-:W-:Y:S05]  /*14550*/  BSYNC B0 ;  /* 0x0000000000007941 */ /* 0x000fea0003800000 */
.L_x_3477:
[----:B------:R-:W3:Y:S01]  /*14560*/  LDL R4, [R1+0x64] ;  /* 0x0000640001047983 */ /* 0x000ee20000100800 */
[----:B------:R-:W-:Y:S03]  /*14570*/  IMAD.MOV.U32 R5, RZ, RZ, c[0x0][0x2c4] ;  /* 0x0000b100ff057624 */ /* 0x000fe600078e00ff */
[----:B------:R-:W3:Y:S02]  /*14580*/  LDL R0, [R1+0x80] ;  /* 0x0000800001007983 */ /* 0x000ee40000100800 */
[----:B------:R-:W-:Y:S02]  /*14590*/  ISETP.NE.AND P0, PT, R5, 0x1, PT ;  /* 0x000000010500780c */ /* 0x000fe40003f05270 */
[----:B--2---:R-:W2:Y:S04]  /*145a0*/  LDL R3, [R1+0x68] ;  /* 0x0000680001037983 */ /* 0x004ea80000100800 */
[----:B------:R-:W4:Y:S04]  /*145b0*/  LDL R2, [R1+0x6c] ;  /* 0x00006c0001027983 */ /* 0x000f280000100800 */
[----:B------:R-:W0:Y:S01]  /*145c0*/  LDGDEPBAR ;  /* 0x00000000000079af */ /* 0x000e220000000000 */
[----:B---3--:R-:W-:Y:S04]  /*145d0*/  IMAD.IADD R4, R0, 0x1, R4 ;  /* 0x0000000100047824 */ /* 0x008fe800078e0204 */
[----:B------:R-:W-:Y:S05]  /*145e0*/  @P0 IMAD.HI.U32 R0, R4, c[0x0][0x2c8], RZ ;  /* 0x0000b20004000a27 */ /* 0x000fea00078e00ff */
[----:B------:R-:W-:Y:S01]  /*145f0*/  @P0 SHF.R.U32.HI R4, RZ, c[0x0][0x2cc], R0 ;  /* 0x0000b300ff040a19 */ /* 0x000fe20000011600 */
[----:B------:R-:W-:Y:S05]  /*14600*/  IMAD R0, R211, -0x30, RZ ;  /* 0xffffffd0d3007824 */ /* 0x000fea00078e02ff */
[----:B--2---:R-:W-:Y:S04]  /*14610*/  IADD3 R0, -R3, 0x1, R0 ;  /* 0x0000000103007810 */ /* 0x004fe80007ffe100 */
[----:B----4-:R-:W-:Y:S01]  /*14620*/  IADD3 R5, -R246, R0, R2 ;  /* 0x00000000f6057210 */ /* 0x010fe20007ffe102 */
[----:B------:R-:W-:-:S05]  /*14630*/  BRA.DIV ~URZ, `(.L_x_3482) ;  /* 0x0000bde27f007947 */ /* 0x000fca000b800000 */
[----:B------:R1:W2:Y:S02]  /*14640*/  SHFL.IDX PT, R0, R4, RZ, 0x1c1f ;  /* 0x001c1fff04007589 */ /* 0x0002a400000e0000 */
.L_x_3590:
        /* <DEDUP_REMOVED lines=9> */
[----:B------:R-:W-:Y:S02]  /*146e0*/  ISETP.GT.AND P0, PT, R0, 0x18, PT ;  /* 0x000000180000780c */ /* 0x000fe40003f04270 */
[----:B------:R-:W-:Y:S02]  /*146f0*/  FSEL R186, R20, -INF , P3 ;  /* 0xff80000014ba7808 */ /* 0x000fe40001800000 */
        /* <DEDUP_REMOVED lines=20> */
[----:B------:R-:W-:Y:S01]  /*14840*/  IMAD.IADD R0, R5, 0x1, R0 ;  /* 0x0000000105007824 */ /* 0x000fe200078e0200 */
[----:B------:R-:W-:Y:S02]  /*14850*/  ISETP.GT.AND P4, PT, R2, 0x20, PT ;  /* 0x000000200200780c */ /* 0x000fe40003f84270 */
[C---:B------:R-:W-:Y:S02]  /*14860*/  ISETP.GT.AND P3, PT, R3.reuse, RZ, PT ;  /* 0x000000ff0300720c */ /* 0x040fe40003f64270 */
[C---:B------:R-:W-:Y:S02]  /*14870*/  ISETP.GT.AND P1, PT, R3.reuse, 0x8, PT ;  /* 0x000000080300780c */ /* 0x040fe40003f24270 */
[C---:B------:R-:W-:Y:S02]  /*14880*/  ISETP.GT.AND P0, PT, R3.reuse, 0x9, PT ;  /* 0x000000090300780c */ /* 0x040fe40003f04270 */
[----:B------:R-:W-:Y:S02]  /*14890*/  ISETP.GT.AND P2, PT, R3, 0x1, PT ;  /* 0x000000010300780c */ /* 0x000fe40003f44270 */
[----:B------:R-:W-:Y:S02]  /*148a0*/  FSEL R37, R10, -INF , P3 ;  /* 0xff8000000a257808 */ /* 0x000fe40001800000 */
[----:B------:R-:W-:Y:S02]  /*148b0*/  FSEL R179, R22, -INF , P1 ;  /* 0xff80000016b37808 */ /* 0x000fe40000800000 */
[----:B------:R-:W-:Y:S02]  /*148c0*/  FSEL R178, R23, -INF , P0 ;  /* 0xff80000017b27808 */ /* 0x000fe40000000000 */
[C---:B------:R-:W-:Y:S02]  /*148d0*/  ISETP.GT.AND P3, PT, R3.reuse, 0x10, PT ;  /* 0x000000100300780c */ /* 0x040fe40003f64270 */
[C---:B------:R-:W-:Y:S02]  /*148e0*/  ISETP.GT.AND P1, PT, R3.reuse, 0x18, PT ;  /* 0x000000180300780c */ /* 0x040fe40003f24270 */
[----:B------:R-:W-:Y:S02]  /*148f0*/  ISETP.GT.AND P0, PT, R3, 0x19, PT ;  /* 0x000000190300780c */ /* 0x000fe40003f04270 */
[----:B------:R-:W-:Y:S02]  /*14900*/  FSEL R180, R11, -INF , P2 ;  /* 0xff8000000bb47808 */ /* 0x000fe40001000000 */
        /* <DEDUP_REMOVED lines=12> */
[----:B------:R-:W-:Y:S02]  /*149d0*/  ISETP.GT.AND P3, PT, R0, RZ, PT ;  /* 0x000000ff0000720c */ /* 0x000fe40003f64270 */
[C---:B------:R-:W-:Y:S02]  /*149e0*/  ISETP.GT.AND P1, PT, R2.reuse, RZ, PT ;  /* 0x000000ff0200720c */ /* 0x040fe40003f24270 */
[----:B------:R-:W-:Y:S02]  /*149f0*/  ISETP.GT.AND P0, PT, R2, 0x1, PT ;  /* 0x000000010200780c */ /* 0x000fe40003f04270 */
[----:B------:R-:W-:Y:S02]  /*14a00*/  FSEL R25, R43, -INF , P2 ;  /* 0xff8000002b197808 */ /* 0x000fe40001000000 */
[----:B------:R-:W-:Y:S02]  /*14a10*/  ISETP.GT.AND P2, PT, R0, 0x1, PT ;  /* 0x000000010000780c */ /* 0x000fe40003f44270 */
[----:B------:R-:W-:Y:S02]  /*14a20*/  FSEL R12, R12, -INF , P3 ;  /* 0xff8000000c0c7808 */ /* 0x000fe40001800000 */
[----:B------:R-:W-:Y:S02]  /*14a30*/  FSEL R26, R14, -INF , P1 ;  /* 0xff8000000e1a7808 */ /* 0x000fe40000800000 */
[----:B------:R-:W-:Y:S02]  /*14a40*/  FSEL R54, R15, -INF , P0 ;  /* 0xff8000000f367808 */ /* 0x000fe40000000000 */
[----:B------:R-:W-:Y:S02]  /*14a50*/  ISETP.GT.AND P3, PT, R0, 0x8, PT ;  /* 0x000000080000780c */ /* 0x000fe40003f64270 */
[C---:B------:R-:W-:Y:S02]  /*14a60*/  ISETP.GT.AND P1, PT, R2.reuse, 0x8, PT ;  /* 0x000000080200780c */ /* 0x040fe40003f24270 */
        /* <DEDUP_REMOVED lines=101> */
.L_x_3591:
        /* <DEDUP_REMOVED lines=61> */
[----:B------:R-:W3:Y:S01]  /*15490*/  MUFU.EX2 R25, R32 ;  /* 0x0000002000197308 */ /* 0x000ee20000000800 */
[C---:B------:R-:W-:Y:S02]  /*154a0*/  FMUL.FTZ R88, R4.reuse, R88 ;  /* 0x0000005804587220 */ /* 0x040fe40000410000 */
[----:B------:R-:W-:Y:S02]  /*154b0*/  FMUL.FTZ R89, R4, R89 ;  /* 0x0000005904597220 */ /* 0x000fe40000410000 */
[C---:B-1----:R-:W-:Y:S02]  /*154c0*/  FFMA.FTZ R0, R3.reuse, R213, R22 ;  /* 0x000000d503007223 */ /* 0x042fe40000010016 */
        /* <DEDUP_REMOVED lines=16> */
[----:B---3--:R-:W-:Y:S01]  /*155d0*/  F2FP.BF16.PACK_AB R174, R25, R31 ;  /* 0x0000001f19ae723e */ /* 0x008fe200000010ff */
        /* <DEDUP_REMOVED lines=15> */
[----:B------:R-:W-:Y:S01]  /*156d0*/  MUFU.EX2 R24, R12 ;  /* 0x0000000c00187308 */ /* 0x000fe20000000800 */
[----:B------:R-:W-:Y:S02]  /*156e0*/  FMUL.FTZ R53, R4, R161 ;  /* 0x000000a104357220 */ /* 0x000fe40000410000 */
[C---:B------:R-:W-:Y:S02]  /*156f0*/  FMUL.FTZ R75, R3.reuse, R75 ;  /* 0x0000004b034b7220 */ /* 0x040fe40000410000 */
[----:B------:R-:W-:Y:S02]  /*15700*/  FADD.FTZ R2, -R2, R111 ;  /* 0x0000006f02027221 */ /* 0x000fe40000010100 */
[C---:B------:R-:W-:Y:S02]  /*15710*/  FMUL.FTZ R86, R3.reuse, R86 ;  /* 0x0000005603567220 */ /* 0x040fe40000410000 */
[----:B------:R-:W-:Y:S01]  /*15720*/  FMUL.FTZ R2, R2, c[0x0][0x2d0] ;  /* 0x0000b40002027a20 */ /* 0x000fe20000410000 */
[----:B------:R-:W2:Y:S01]  /*15730*/  MUFU.EX2 R0, R0 ;  /* 0x0000000000007308 */ /* 0x000ea20000000800 */
[----:B------:R-:W-:Y:S02]  /*15740*/  FMUL.FTZ R87, R3, R87 ;  /* 0x0000005703577220 */ /* 0x000fe40000410000 */
[----:B-1----:R-:W-:Y:S02]  /*15750*/  FMUL.FTZ R6, R5, c[0x0][0x2d0] ;  /* 0x0000b40005067a20 */ /* 0x002fe40000410000 */
[C---:B------:R-:W-:Y:S02]  /*15760*/  FMUL.FTZ R90, R3.reuse, R90 ;  /* 0x0000005a035a7220 */ /* 0x040fe40000410000 */
[C---:B------:R-:W-:Y:S01]  /*15770*/  FMUL.FTZ R91, R3.reuse, R91 ;  /* 0x0000005b035b7220 */ /* 0x040fe20000410000 */
[----:B------:R-:W-:Y:S01]  /*15780*/  FSEL R6, R6, RZ, P0 ;  /* 0x000000ff06067208 */ /* 0x000fe20000000000 */
[C---:B------:R-:W-:Y:S01]  /*15790*/  FMUL.FTZ R102, R3.reuse, R102 ;  /* 0x0000006603667220 */ /* 0x040fe20000410000 */
[----:B------:R-:W-:Y:S01]  /*157a0*/  MUFU.EX2 R2, R2 ;  /* 0x0000000200027308 */ /* 0x000fe20000000800 */
[----:B------:R-:W-:Y:S01]  /*157b0*/  FMUL.FTZ R103, R3, R103 ;  /* 0x0000006703677220 */ /* 0x000fe20000410000 */
[C---:B------:R-:W-:Y:S01]  /*157c0*/  ISETP.GT.AND P0, PT, R211.reuse, R245, PT ;  /* 0x000000f5d300720c */ /* 0x040fe20003f04270 */
[--C-:B------:R-:W-:Y:S01]  /*157d0*/  FFMA.FTZ R22, R38, c[0x0][0x2d0], -R6.reuse ;  /* 0x0000b40026167a23 */ /* 0x100fe20000010806 */
[----:B------:R-:W-:Y:S01]  /*157e0*/  IADD3 R211, R211, -0x1, RZ ;  /* 0xffffffffd3d37810 */ /* 0x000fe20007ffe0ff */
        /* <DEDUP_REMOVED lines=15> */
[----:B------:R-:W-:Y:S01]  /*158e0*/  MUFU.EX2 R243, R37 ;  /* 0x0000002500f37308 */ /* 0x000fe20000000800 */
[--C-:B------:R-:W-:Y:S02]  /*158f0*/  FFMA.FTZ R183, R18, c[0x0][0x2d0], -R6.reuse ;  /* 0x0000b40012b77a23 */ /* 0x100fe40000010806 */
[----:B------:R-:W-:Y:S01]  /*15900*/  FMUL.FTZ R12, R0, R136 ;  /* 0x00000088000c7220 */ /* 0x000fe20000410000 */
[----:B-1----:R-:W-:Y:S01]  /*15910*/  F2FP.BF16.PACK_AB R175, R234, R38 ;  /* 0x00000026eaaf723e */ /* 0x002fe200000010ff */
[----:B------:R-:W-:Y:S01]  /*15920*/  FMUL.FTZ R48, R0, R116 ;  /* 0x0000007400307220 */ /* 0x000fe20000410000 */
[----:B------:R-:W-:Y:S01]  /*15930*/  F2FP.BF16.PACK_AB R116, R24, R27 ;  /* 0x0000001b1874723e */ /* 0x000fe200000010ff */
        /* <DEDUP_REMOVED lines=11> */
[--C-:B------:R-:W-:Y:S02]  /*159f0*/  FFMA.FTZ R184, R15, c[0x0][0x2d0], -R6.reuse ;  /* 0x0000b4000fb87a23 */ /* 0x100fe40000010806 */
[--C-:B------:R-:W-:Y:S02]  /*15a00*/  FFMA.FTZ R194, R11, c[0x0][0x2d0], -R6.reuse ;  /* 0x0000b4000bc27a23 */ /* 0x100fe40000010806 */
[--C-:B------:R-:W-:Y:S01]  /*15a10*/  FFMA.FTZ R214, R10, c[0x0][0x2d0], -R6.reuse ;  /* 0x0000b4000ad67a23 */ /* 0x100fe20000010806 */
[----:B------:R-:W-:Y:S01]  /*15a20*/  MUFU.EX2 R240, R186 ;  /* 0x000000ba00f07308 */ /* 0x000fe20000000800 */
[--C-:B------:R-:W-:Y:S02]  /*15a30*/  FFMA.FTZ R216, R9, c[0x0][0x2d0], -R6.reuse ;  /* 0x0000b40009d87a23 */ /* 0x100fe40000010806 */
[----:B------:R-:W-:Y:S02]  /*15a40*/  FFMA.FTZ R6, R8, c[0x0][0x2d0], -R6 ;  /* 0x0000b40008067a23 */ /* 0x000fe40000010806 */
[C---:B------:R-:W-:Y:S02]  /*15a50*/  FFMA.FTZ R8, R0.reuse, R231, R27 ;  /* 0x000000e700087223 */ /* 0x040fe4000001001b */
[C---:B------:R-:W-:Y:S02]  /*15a60*/  FMUL.FTZ R13, R0.reuse, R137 ;  /* 0x00000089000d7220 */ /* 0x040fe40000410000 */
[C---:B------:R-:W-:Y:S01]  /*15a70*/  FMUL.FTZ R92, R0.reuse, R92 ;  /* 0x0000005c005c7220 */ /* 0x040fe20000410000 */
[----:B------:R-:W-:Y:S01]  /*15a80*/  MUFU.EX2 R231, R36 ;  /* 0x0000002400e77308 */ /* 0x000fe20000000800 */
[C---:B------:R-:W-:Y:S02]  /*15a90*/  FMUL.FTZ R93, R0.reuse, R93 ;  /* 0x0000005d005d7220 */ /* 0x040fe40000410000 */
[C---:B------:R-:W-:Y:S02]  /*15aa0*/  FMUL.FTZ R96, R0.reuse, R96 ;  /* 0x0000006000607220 */ /* 0x040fe40000410000 */
[----:B------:R-:W-:Y:S02]  /*15ab0*/  FMUL.FTZ R97, R0, R97 ;  /* 0x0000006100617220 */ /* 0x000fe40000410000 */
[----:B------:R-:W-:Y:S02]  /*15ac0*/  FADD.FTZ R10, R31, R30 ;  /* 0x0000001e1f0a7221 */ /* 0x000fe40000010000 */
[----:B------:R-:W-:Y:S01]  /*15ad0*/  FMUL.FTZ R14, R2, R138 ;  /* 0x0000008a020e7220 */ /* 0x000fe20000410000 */
[----:B------:R-:W3:Y:S01]  /*15ae0*/  MUFU.EX2 R0, R20 ;  /* 0x0000001400007308 */ /* 0x000ee20000000800 */
[----:B------:R-:W-:Y:S02]  /*15af0*/  FADD.FTZ R181, R25, R10 ;  /* 0x0000000a19b57221 */ /* 0x000fe40000010000 */
[----:B------:R-:W-:Y:S02]  /*15b00*/  FADD.FTZ R138, R24, R8 ;  /* 0x00000008188a7221 */ /* 0x000fe40000010000 */
[----:B------:R-:W4:Y:S01]  /*15b10*/  LDSM.16.MT88.4 R24, [R196] ;  /* 0x00000000c418783b */ /* 0x000f220000004200 */
[C---:B------:R-:W-:Y:S02]  /*15b20*/  FMUL.FTZ R9, R4.reuse, R141 ;  /* 0x0000008d04097220 */ /* 0x040fe40000410000 */
[C---:B------:R-:W-:Y:S02]  /*15b30*/  FMUL.FTZ R10, R3.reuse, R142 ;  /* 0x0000008e030a7220 */ /* 0x040fe40000410000 */
[C---:B------:R-:W-:Y:S01]  /*15b40*/  FMUL.FTZ R11, R3.reuse, R143 ;  /* 0x0000008f030b7220 */ /* 0x040fe20000410000 */
[----:B------:R-:W-:Y:S01]  /*15b50*/  MUFU.EX2 R241, R185 ;  /* 0x000000b900f17308 */ /* 0x000fe20000000800 */
[----:B------:R-:W-:Y:S02]  /*15b60*/  FMUL.FTZ R8, R4, R140 ;  /* 0x0000008c04087220 */ /* 0x000fe40000410000 */
[----:B------:R-:W-:Y:S02]  /*15b70*/  FADD.FTZ R136, R38, R40 ;  /* 0x0000002826887221 */ /* 0x000fe40000010000 */
[----:B--2---:R-:W2:Y:S01]  /*15b80*/  LDSM.16.MT88.4 R40, [R197] ;  /* 0x00000000c528783b */ /* 0x004ea20000004200 */
[C---:B------:R-:W-:Y:S02]  /*15b90*/  FMUL.FTZ R18, R2.reuse, R134 ;  /* 0x0000008602127220 */ /* 0x040fe40000410000 */
[----:B------:R-:W-:Y:S02]  /*15ba0*/  FMUL.FTZ R19, R2, R135 ;  /* 0x0000008702137220 */ /* 0x000fe40000410000 */
[----:B------:R-:W-:Y:S01]  /*15bb0*/  FMUL.FTZ R21, R4, R145 ;  /* 0x0000009104157220 */ /* 0x000fe20000410000 */
[----:B------:R-:W-:Y:S01]  /*15bc0*/  MUFU.EX2 R140, R188 ;  /* 0x000000bc008c7308 */ /* 0x000fe20000000800 */
[----:B-1----:R-:W-:Y:S01]  /*15bd0*/  FMUL.FTZ R22, R3, R146 ;  /* 0x0000009203167220 */ /* 0x002fe20000410000 */
[----:B------:R-:W-:Y:S01]  /*15be0*/  LDSM.16.MT88.4 R132, [R196+0x1000] ;  /* 0x00100000c484783b */ /* 0x000fe20000004200 */
[----:B---3--:R-:W-:Y:S01]  /*15bf0*/  FFMA.FTZ R137, R2, R232, R0 ;  /* 0x000000e802897223 */ /* 0x008fe20000010000 */
[----:B------:R-:W-:Y:S01]  /*15c00*/  F2FP.BF16.PACK_AB R117, R231, R0 ;  /* 0x00000000e775723e */ /* 0x000fe200000010ff */
[----:B------:R-:W-:Y:S02]  /*15c10*/  FMUL.FTZ R20, R4, R144 ;  /* 0x0000009004147220 */ /* 0x000fe40000410000 */
[C---:B------:R-:W-:Y:S02]  /*15c20*/  FMUL.FTZ R46, R2.reuse, R122 ;  /* 0x0000007a022e7220 */ /* 0x040fe40000410000 */
[C---:B------:R-:W-:Y:S01]  /*15c30*/  FMUL.FTZ R47, R2.reuse, R123 ;  /* 0x0000007b022f7220 */ /* 0x040fe20000410000 */
[----:B------:R-:W1:Y:S01]  /*15c40*/  MUFU.EX2 R232, R23 ;  /* 0x0000001700e87308 */ /* 0x000e620000000800 */
        /* <DEDUP_REMOVED lines=9> */
[-C--:B----4-:R-:W-:Y:S04]  /*15ce0*/  HMMA.16816.F32.BF16 R8, R172, R24.reuse, R8 ;  /* 0x00000018ac08723c */ /* 0x090fe80000041808 */
[----:B------:R-:W-:Y:S01]  /*15cf0*/  LDSM.16.MT88.4 R124, [R196+0x400] ;  /* 0x00040000c47c783b */ /* 0x000fe20000004200 */
[C---:B------:R-:W-:Y:S01]  /*15d00*/  FMUL.FTZ R50, R2.reuse, R118 ;  /* 0x0000007602327220 */ /* 0x040fe20000410000 */
[----:B------:R-:W-:Y:S01]  /*15d10*/  F2FP.BF16.PACK_AB R118, R243, R233 ;  /* 0x000000e9f376723e */ /* 0x000fe200000010ff */
[C---:B------:R-:W-:Y:S01]  /*15d20*/  FMUL.FTZ R51, R2.reuse, R119 ;  /* 0x0000007702337220 */ /* 0x040fe20000410000 */
[----:B------:R-:W-:Y:S01]  /*15d30*/  MUFU.EX2 R239, R179 ;  /* 0x000000b300ef7308 */ /* 0x000fe20000000800 */
[----:B------:R-:W-:Y:S03]  /*15d40*/  FMUL.FTZ R15, R2, R139 ;  /* 0x0000008b020f7220 */ /* 0x000fe60000410000 */
[----:B-1----:R-:W-:Y:S01]  /*15d50*/  F2FP.BF16.PACK_AB R119, R244, R232 ;  /* 0x000000e8f477723e */ /* 0x002fe200000010ff */
[C---:B------:R-:W-:Y:S02]  /*15d60*/  FMUL.FTZ R23, R3.reuse, R147 ;  /* 0x0000009303177220 */ /* 0x040fe40000410000 */
[----:B------:R-:W-:Y:S01]  /*15d70*/  LDSM.16.MT88.4 R144, [R196+0x800] ;  /* 0x00080000c490783b */ /* 0x000fe20000004200 */
[C---:B------:R-:W-:Y:S02]  /*15d80*/  FMUL.FTZ R38, R3.reuse, R154 ;  /* 0x0000009a03267220 */ /* 0x040fe40000410000 */
[C---:B------:R-:W-:Y:S01]  /*15d90*/  FMUL.FTZ R39, R3.reuse, R155 ;  /* 0x0000009b03277220 */ /* 0x040fe20000410000 */
[C---:B------:R-:W-:Y:S01]  /*15da0*/  HMMA.16816.F32.BF16 R12, R116.reuse, R24, R12 ;  /* 0x00000018740c723c */ /* 0x040fe2000004180c */
[----:B------:R-:W-:Y:S03]  /*15db0*/  MUFU.EX2 R139, R182 ;  /* 0x000000b6008b7308 */ /* 0x000fe60000000800 */
[----:B------:R-:W-:Y:S01]  /*15dc0*/  LDSM.16.MT88.4 R152, [R197+0x800] ;  /* 0x00080000c598783b */ /* 0x000fe20000004200 */
[C---:B------:R-:W-:Y:S02]  /*15dd0*/  FMUL.FTZ R54, R3.reuse, R162 ;  /* 0x000000a203367220 */ /* 0x040fe40000410000 */
[C---:B------:R-:W-:Y:S01]  /*15de0*/  FMUL.FTZ R62, R2.reuse, R62 ;  /* 0x0000003e023e7220 */ /* 0x040fe20000410000 */
[-C--:B------:R-:W-:Y:S03]  /*15df0*/  HMMA.16816.F32.BF16 R16, R116, R26.reuse, R16 ;  /* 0x0000001a7410723c */ /* 0x080fe60000041810 */
[----:B------:R-:W-:Y:S01]  /*15e00*/  MUFU.EX2 R242, R177 ;  /* 0x000000b100f27308 */ /* 0x000fe20000000800 */
[----:B------:R-:W-:Y:S01]  /*15e10*/  LDSM.16.MT88.4 R160, [R196+0x1400] ;  /* 0x00140000c4a0783b */ /* 0x000fe20000004200 */
[C---:B------:R-:W-:Y:S02]  /*15e20*/  FMUL.FTZ R63, R2.reuse, R63 ;  /* 0x0000003f023f7220 */ /* 0x040fe40000410000 */
[----:B------:R-:W-:Y:S01]  /*15e30*/  FMUL.FTZ R66, R2, R66 ;  /* 0x0000004202427220 */ /* 0x000fe20000410000 */
[C---:B------:R-:W-:Y:S04]  /*15e40*/  HMMA.16816.F32.BF16 R20, R172.reuse, R26, R20 ;  /* 0x0000001aac14723c */ /* 0x040fe80000041814 */
        /* <DEDUP_REMOVED lines=9> */
[-C--:B--2---:R-:W-:Y:S03]  /*15ee0*/  HMMA.16816.F32.BF16 R24, R172, R40.reuse, R24 ;  /* 0x00000028ac18723c */ /* 0x084fe60000041818 */
        /* <DEDUP_REMOVED lines=13> */
[----:B------:R-:W-:Y:S02]  /*15fc0*/  FADD.FTZ R4, R234, R136 ;  /* 0x00000088ea047221 */ /* 0x000fe40000010000 */
[----:B------:R-:W-:Y:S02]  /*15fd0*/  FMUL.FTZ R99, R2, R99 ;  /* 0x0000006302637220 */ /* 0x000fe40000410000 */
[C---:B------:R-:W-:Y:S04]  /*15fe0*/  FMUL.FTZ R42, R3.reuse, R158 ;  /* 0x0000009e032a7220 */ /* 0x040fe80000410000 */
[----:B------:R-:W-:Y:S01]  /*15ff0*/  FMUL.FTZ R43, R3, R159 ;  /* 0x0000009f032b7220 */ /* 0x000fe20000410000 */
[----:B------:R-:W-:Y:S01]  /*16000*/  MUFU.EX2 R136, R221 ;  /* 0x000000dd00887308 */ /* 0x000fe20000000800 */
[----:B------:R-:W-:Y:S02]  /*16010*/  FADD.FTZ R3, R233, R138 ;  /* 0x0000008ae9037221 */ /* 0x000fe40000010000 */
[----:B------:R-:W-:Y:S03]  /*16020*/  FADD.FTZ R0, R107, R181 ;  /* 0x000000b56b007221 */ /* 0x000fe60000010000 */
[-C--:B---3--:R-:W-:Y:S04]  /*16030*/  HMMA.16816.F32.BF16 R40, R172, R120.reuse, R40 ;  /* 0x00000078ac28723c */ /* 0x088fe80000041828 */
[----:B------:R-:W1:Y:S04]  /*16040*/  MUFU.EX2 R2, R191 ;  /* 0x000000bf00027308 */ /* 0x000e680000000800 */
[C---:B------:R-:W-:Y:S06]  /*16050*/  HMMA.16816.F32.BF16 R44, R116.reuse, R120, R44 ;  /* 0x00000078742c723c */ /* 0x040fec000004182c */
[----:B------:R-:W-:Y:S02]  /*16060*/  MUFU.EX2 R191, R184 ;  /* 0x000000b800bf7308 */ /* 0x000fe40000000800 */
[-C--:B------:R-:W-:Y:S08]  /*16070*/  HMMA.16816.F32.BF16 R48, R116, R122.reuse, R48 ;  /* 0x0000007a7430723c */ /* 0x080ff00000041830 */
[C---:B------:R-:W-:Y:S01]  /*16080*/  HMMA.16816.F32.BF16 R52, R172.reuse, R122, R52 ;  /* 0x0000007aac34723c */ /* 0x040fe20000041834 */
[----:B------:R-:W2:Y:S01]  /*16090*/  LDSM.16.MT88.4 R120, [R197+0xc00] ;  /* 0x000c0000c578783b */ /* 0x000ea20000004200 */
[----:B------:R-:W-:Y:S02]  /*160a0*/  MUFU.EX2 R189, R218 ;  /* 0x000000da00bd7308 */ /* 0x000fe40000000800 */
[----:B-1----:R-:W-:Y:S04]  /*160b0*/  FADD.FTZ R0, R2, R0 ;  /* 0x0000000002007221 */ /* 0x002fe80000010000 */
[----:B------:R-:W-:Y:S04]  /*160c0*/  FADD.FTZ R0, R111, R0 ;  /* 0x000000006f007221 */ /* 0x000fe80000010000 */
[----:B------:R-:W-:Y:S10]  /*160d0*/  MUFU.EX2 R190, R217 ;  /* 0x000000d900be7308 */ /* 0x000ff40000000800 */
[----:B------:R-:W-:Y:S10]  /*160e0*/  MUFU.EX2 R181, R214 ;  /* 0x000000d600b57308 */ /* 0x000ff40000000800 */
[----:B------:R-:W-:Y:S01]  /*160f0*/  MUFU.EX2 R184, R213 ;  /* 0x000000d500b87308 */ /* 0x000fe20000000800 */
[-C--:B--2---:R-:W-:Y:S09]  /*16100*/  HMMA.16816.F32.BF16 R56, R172, R120.reuse, R56 ;  /* 0x00000078ac38723c */ /* 0x084ff20000041838 */
[----:B------:R-:W1:Y:S01]  /*16110*/  MUFU.EX2 R187, R195 ;  /* 0x000000c300bb7308 */ /* 0x000e620000000800 */
[C---:B------:R-:W-:Y:S09]  /*16120*/  HMMA.16816.F32.BF16 R60, R116.reuse, R120, R60 ;  /* 0x00000078743c723c */ /* 0x040ff2000004183c */
[----:B------:R-:W-:Y:S01]  /*16130*/  MUFU.EX2 R188, R193 ;  /* 0x000000c100bc7308 */ /* 0x000fe20000000800 */
[-C--:B------:R-:W-:Y:S09]  /*16140*/  HMMA.16816.F32.BF16 R64, R116, R122.reuse, R64 ;  /* 0x0000007a7440723c */ /* 0x080ff20000041840 */
[----:B------:R-:W2:Y:S01]  /*16150*/  MUFU.EX2 R183, R215 ;  /* 0x000000d700b77308 */ /* 0x000ea20000000800 */
[C---:B------:R-:W-:Y:S01]  /*16160*/  HMMA.16816.F32.BF16 R68, R172.reuse, R122, R68 ;  /* 0x0000007aac44723c */ /* 0x040fe20000041844 */
[----:B------:R-:W3:Y:S03]  /*16170*/  LDSM.16.MT88.4 R120, [R196+0x1800] ;  /* 0x00180000c478783b */ /* 0x000ee60000004200 */
[----:B-1----:R-:W-:Y:S05]  /*16180*/  F2FP.BF16.PACK_AB R176, R187, R184 ;  /* 0x000000b8bbb0723e */ /* 0x002fea00000010ff */
[----:B------:R-:W1:Y:S10]  /*16190*/  MUFU.EX2 R182, R194 ;  /* 0x000000c200b67308 */ /* 0x000e740000000800 */
[----:B------:R-:W-:Y:S01]  /*161a0*/  MUFU.EX2 R180, R216 ;  /* 0x000000d800b47308 */ /* 0x000fe20000000800 */
[----:B--2---:R-:W-:Y:S09]  /*161b0*/  F2FP.BF16.PACK_AB R178, R183, R188 ;  /* 0x000000bcb7b2723e */ /* 0x004ff200000010ff */
[----:B------:R-:W2:Y:S01]  /*161c0*/  MUFU.EX2 R6, R6 ;  /* 0x0000000600067308 */ /* 0x000ea20000000800 */
[----:B-1----:R-:W-:Y:S01]  /*161d0*/  F2FP.BF16.PACK_AB R177, R181, R182 ;  /* 0x000000b6b5b1723e */ /* 0x002fe200000010ff */
[-C--:B---3--:R-:W-:Y:S08]  /*161e0*/  HMMA.16816.F32.BF16 R72, R172, R120.reuse, R72 ;  /* 0x00000078ac48723c */ /* 0x088ff00000041848 */
        /* <DEDUP_REMOVED lines=116> */
.L_x_3471:
[----:B------:R-:W2:Y:S02]  /*16930*/  LDL R0, [R1+0x14] ;  /* 0x0000140001007983 */ /* 0x000ea40000100800 */
[----:B--2---:R-:W-:-:S13]  /*16940*/  ISETP.GE.AND P0, PT, R211, R0, PT ;  /* 0x00000000d300720c */ /* 0x004fda0003f06270 */
[----:B------:R-:W-:Y:S05]  /*16950*/  @!P0 BRA `(.L_x_3485) ;  /* 0x00002b2000008947 */ /* 0x000fea0003800000 */
.L_x_3497:
        /* <DEDUP_REMOVED lines=33> */
.L_x_3592:
[----:B------:R-:W3:Y:S01]  /*16b70*/  LDL.64 R8, [R1] ;  /* 0x0000000001087983 */ /* 0x000ee20000100a00 */
[----:B------:R-:W-:Y:S03]  /*16b80*/  BSSY B0, `(.L_x_3487) ;  /* 0x0000024000007945 */ /* 0x000fe60003800000 */
[----:B------:R-:W4:Y:S04]  /*16b90*/  LDL R10, [R1+0xc] ;  /* 0x00000c00010a7983 */ /* 0x000f280000100800 */
[----:B------:R-:W5:Y:S04]  /*16ba0*/  LDL R3, [R1+0x10] ;  /* 0x0000100001037983 */ /* 0x000f680000100800 */
[----:B------:R-:W1:Y:S01]  /*16bb0*/  SHFL.IDX PT, R2, R6, RZ, 0x1c1f ;  /* 0x001c1fff06027589 */ /* 0x000e6200000e0000 */
[----:B-----5:R-:W-:Y:S02]  /*16bc0*/  ISETP.GE.AND P3, PT, R3, c[0x0][0x1d4], PT ;  /* 0x0000750003007a0c */ /* 0x020fe40003f66270 */
[----:B---3--:R-:W-:Y:S02]  /*16bd0*/  ISETP.GE.AND P2, PT, R8, c[0x0][0x1d4], PT ;  /* 0x0000750008007a0c */ /* 0x008fe40003f46270 */
[----:B-1----:R-:W-:Y:S02]  /*16be0*/  IADD3 R8, P0, R2, R229, RZ ;  /* 0x000000e502087210 */ /* 0x002fe40007f1e0ff */
[----:B----4-:R-:W-:Y:S02]  /*16bf0*/  ISETP.GE.AND P4, PT, R10, c[0x0][0x1d4], PT ;  /* 0x000075000a007a0c */ /* 0x010fe40003f86270 */
[----:B------:R-:W1:Y:S01]  /*16c00*/  S2R R10, SR_TID.X ;  /* 0x00000000000a7919 */ /* 0x000e620000002100 */
        /* <DEDUP_REMOVED lines=15> */
.L_x_3593:
        /* <DEDUP_REMOVED lines=12> */
.L_x_3488:
[----:B------:R-:W-:Y:S05]  /*16dc0*/  BSYNC B0 ;  /* 0x0000000000007941 */ /* 0x000fea0003800000 */
.L_x_3487:
        /* <DEDUP_REMOVED lines=51> */
[----:B--2---:R-:W-:Y:S03]  /*17100*/  ISETP.GT.AND P0, PT, R211, R0, PT ;  /* 0x00000000d300720c */ /* 0x004fe60003f04270 */
        /* <DEDUP_REMOVED lines=31> */
[----:B------:R-:W4:Y:S07]  /*17300*/  LDSM.16.M88.4 R172, [R202] ;  /* 0x00000000caac783b */ /* 0x000f2e0000000200 */
[-C--:B-1----:R-:W-:Y:S01]  /*17310*/  HMMA.16816.F32.BF16 R8, R176, R180.reuse, R8 ;  /* 0x000000b4b008723c */ /* 0x082fe20000041808 */
[----:B------:R-:W1:Y:S01]  /*17320*/  LDSM.16.M88.4 R188, [R201] ;  /* 0x00000000c9bc783b */ /* 0x000e620000000200 */
[----:B------:R-:W-:Y:S07]  /*17330*/  DEPBAR.LE SB0, 0x0 ;  /* 0x000080000000791a */ /* 0x000fee0000000000 */
[----:B------:R-:W-:Y:S01]  /*17340*/  BAR.SYNC.DEFER_BLOCKING 0x0 ;  /* 0x0000000000007b1d */ /* 0x000fe20000010000 */
[C---:B--2---:R-:W-:Y:S08]  /*17350*/  HMMA.16816.F32.BF16 R12, R184.reuse, R180, R12 ;  /* 0x000000b4b80c723c */ /* 0x044ff0000004180c */
        /* <DEDUP_REMOVED lines=15> */
[----:B------:R-:W4:Y:S02]  /*17450*/  LDL R0, [R1+0x8] ;  /* 0x0000080001007983 */ /* 0x000f240000100800 */
[----:B------:R-:W-:Y:S02]  /*17460*/  ISETP.NE.AND P1, PT, R3, 0x1, PT ;  /* 0x000000010300780c */ /* 0x000fe40003f25270 */
[----:B------:R-:W5:Y:S04]  /*17470*/  LDL.64 R218, [R1+0x48] ;  /* 0x0000480001da7983 */ /* 0x000f680000100a00 */
[----:B---3--:R-:W3:Y:S04]  /*17480*/  LDL R6, [R1+0x50] ;  /* 0x0000500001067983 */ /* 0x008ee80000100800 */
[----:B------:R-:W3:Y:S04]  /*17490*/  LDL.64 R216, [R1+0x40] ;  /* 0x0000400001d87983 */ /* 0x000ee80000100a00 */
[----:B------:R-:W3:Y:S04]  /*174a0*/  LDL R172, [R1+0x3c] ;  /* 0x00003c0001ac7983 */ /* 0x000ee80000100800 */
[----:B------:R-:W1:Y:S01]  /*174b0*/  S2R R215, SR_TID.X ;  /* 0x0000000000d77919 */ /* 0x000e620000002100 */
[----:B--2---:R-:W-:Y:S05]  /*174c0*/  IMAD R2, R211, 0x30, R2 ;  /* 0x00000030d3027824 */ /* 0x004fea00078e0202 */
[----:B----4-:R-:W-:Y:S05]  /*174d0*/  IADD3 R2, R2, -0x30, R0 ;  /* 0xffffffd002027810 */ /* 0x010fea0007ffe000 */
[----:B------:R-:W-:Y:S04]  /*174e0*/  @P1 IMAD.HI.U32 R3, R2, c[0x0][0x2bc], RZ ;  /* 0x0000af0002031a27 */ /* 0x000fe800078e00ff */
[----:B------:R-:W-:Y:S01]  /*174f0*/  IMAD.MOV.U32 R0, RZ, RZ, R2 ;  /* 0x000000ffff007224 */ /* 0x000fe200078e0002 */
[----:B------:R-:W-:Y:S04]  /*17500*/  @P1 SHF.R.U32.HI R0, RZ, c[0x0][0x2c0], R3 ;  /* 0x0000b000ff001a19 */ /* 0x000fe80000011603 */
[C---:B-----5:R-:W-:Y:S01]  /*17510*/  @!P6 IADD3 R3, P0, R0.reuse, R218, RZ ;  /* 0x000000da0003e210 */ /* 0x060fe20007f1e0ff */
[----:B------:R-:W-:Y:S03]  /*17520*/  IMAD.MOV R4, RZ, RZ, -R0 ;  /* 0x000000ffff047224 */ /* 0x000fe600078e0a00 */
[----:B---3--:R-:W-:Y:S01]  /*17530*/  @!P6 LEA.HI.X.SX32 R0, R0, R6, 0x1, P0 ;  /* 0x000000060000e211 */ /* 0x008fe200000f0eff */
        /* <DEDUP_REMOVED lines=9> */
[----:B------:R-:W-:Y:S01]  /*175d0*/  IMAD R0, R212, c[0x0][0x1e4], R0 ;  /* 0x00007900d4007a24 */ /* 0x000fe200078e0200 */
        /* <DEDUP_REMOVED lines=14> */
.L_x_3594:
[----:B------:R-:W-:-:S05]  /*176c0*/  BRA.DIV ~URZ, `(.L_x_3493) ;  /* 0x00009a427f007947 */ /* 0x000fca000b800000 */
[----:B------:R3:W4:Y:S02]  /*176d0*/  SHFL.IDX PT, R0, R175, RZ, 0x1c1f ;  /* 0x001c1fffaf007589 */ /* 0x00072400000e0000 */
.L_x_3595:
        /* <DEDUP_REMOVED lines=16> */
.L_x_3596:
        /* <DEDUP_REMOVED lines=12> */
.L_x_3491:
[----:B------:R-:W-:Y:S05]  /*178a0*/  BSYNC B0 ;  /* 0x0000000000007941 */ /* 0x000fea0003800000 */
.L_x_3490:
        /* <DEDUP_REMOVED lines=51> */
.L_x_3597:
        /* <DEDUP_REMOVED lines=15> */
.L_x_3598:
        /* <DEDUP_REMOVED lines=62> */
[----:B---3--:R-:W-:Y:S02]  /*180b0*/  FFMA.FTZ R0, R3, R213, R10 ;  /* 0x000000d503007223 */ /* 0x008fe4000001000a */
[----:B------:R-:W-:Y:S02]  /*180c0*/  FFMA.FTZ R213, R49, c[0x0][0x2d0], -R8 ;  /* 0x0000b40031d57a23 */ /* 0x000fe40000010808 */
[C---:B------:R-:W-:Y:S02]  /*180d0*/  FMUL.FTZ R56, R4.reuse, R56 ;  /* 0x0000003804387220 */ /* 0x040fe40000410000 */
[----:B------:R-:W3:Y:S01]  /*180e0*/  MUFU.EX2 R27, R20 ;  /* 0x00000014001b7308 */ /* 0x000ee20000000800 */
[----:B------:R-:W-:Y:S02]  /*180f0*/  FMUL.FTZ R57, R4, R57 ;  /* 0x0000003904397220 */ /* 0x000fe40000410000 */
[C---:B------:R-:W-:Y:S01]  /*18100*/  FMUL.FTZ R58, R3.reuse, R58 ;  /* 0x0000003a033a7220 */ /* 0x040fe20000410000 */
[C---:B----4-:R-:W-:Y:S01]  /*18110*/  F2FP.BF16.PACK_AB R173, R2.reuse, R10 ;  /* 0x0000000a02ad723e */ /* 0x050fe200000010ff */
        /* <DEDUP_REMOVED lines=23> */
[--C-:B------:R-:W-:Y:S02]  /*18290*/  FFMA.FTZ R220, R51, c[0x0][0x2d0], -R8.reuse ;  /* 0x0000b40033dc7a23 */ /* 0x100fe40000010808 */
        /* <DEDUP_REMOVED lines=92> */
[C---:B------:R-:W-:Y:S01]  /*18860*/  FMUL.FTZ R75, R3.reuse, R75 ;  /* 0x0000004b034b7220 */ /* 0x040fe20000410000 */
[----:B-1----:R-:W1:Y:S01]  /*18870*/  LDSM.16.MT88.4 R24, [R196] ;  /* 0x00000000c418783b */ /* 0x002e620000004200 */
[----:B--2---:R-:W-:Y:S01]  /*18880*/  F2FP.BF16.PACK_AB R175, R234, R0 ;  /* 0x00000000eaaf723e */ /* 0x004fe200000010ff */
[----:B------:R-:W-:Y:S02]  /*18890*/  FADD.FTZ R136, R0, R37 ;  /* 0x0000002500887221 */ /* 0x000fe40000010000 */
[C---:B------:R-:W-:Y:S02]  /*188a0*/  FMUL.FTZ R37, R4.reuse, R153 ;  /* 0x0000009904257220 */ /* 0x040fe40000410000 */
[C---:B------:R-:W-:Y:S01]  /*188b0*/  FMUL.FTZ R84, R4.reuse, R84 ;  /* 0x0000005404547220 */ /* 0x040fe20000410000 */
[----:B------:R-:W2:Y:S01]  /*188c0*/  MUFU.EX2 R2, R190 ;  /* 0x000000be00027308 */ /* 0x000ea20000000800 */
[----:B------:R-:W-:Y:S01]  /*188d0*/  LDSM.16.MT88.4 R152, [R197+0x800] ;  /* 0x00080000c598783b */ /* 0x000fe20000004200 */
[----:B------:R-:W-:Y:S01]  /*188e0*/  FMUL.FTZ R85, R4, R85 ;  /* 0x0000005504557220 */ /* 0x000fe20000410000 */
        /* <DEDUP_REMOVED lines=185> */
.L_x_3485:
[----:B------:R-:W-:Y:S05]  /*19480*/  BRA.DIV ~URZ, `(.L_x_3498) ;  /* 0x00007ff27f007947 */ /* 0x000fea000b800000 */
[----:B------:R1:W2:Y:S02]  /*19490*/  SHFL.BFLY PT, R0, R214, 0x2, 0x1f ;  /* 0x0c401f00d6007f89 */ /* 0x0002a400000e0000 */
.L_x_3599:
        /* <DEDUP_REMOVED lines=15> */
.L_x_3600:
        /* <DEDUP_REMOVED lines=134> */
.L_x_3402:
        /* <DEDUP_REMOVED lines=19> */
.L_x_3501:
[----:B--2---:R-:W-:Y:S05]  /*19f20*/  BSYNC B0 ;  /* 0x0000000000007941 */ /* 0x004fea0003800000 */
.L_x_3500:
        /* <DEDUP_REMOVED lines=130> */
.L_x_3504:
        /* <DEDUP_REMOVED lines=25> */
[----:B------:R-:W-:Y:S02]  /*1a8e0*/  IMAD R14, R8, R6, R0 ;  /* 0x00000006080e7224 */ /* 0x000fe400078e0200 */
        /* <DEDUP_REMOVED lines=100> */
[----:B------:R1:W1:Y:S01]  /*1af30*/  LDS.128 R32, [R9+0x2880] ;  /* 0x0028800009207984 */ /* 0x0002620000000c00 */
[----:B------:R-:W-:Y:S02]  /*1af40*/  IADD3 R5, R13, R77, RZ ;  /* 0x0000004d0d057210 */ /* 0x000fe40007ffe0ff */
[----:B------:R-:W-:Y:S01]  /*1af50*/  IADD3 R3, R3, R8, RZ ;  /* 0x0000000803037210 */ /* 0x000fe20007ffe0ff */
[----:B------:R1:W1:Y:S01]  /*1af60*/  LDS.128 R44, [R9+0x3080] ;  /* 0x00308000092c7984 */ /* 0x0002620000000c00 */
[----:B------:R-:W-:-:S03]  /*1af70*/  IMAD R4, R4, c[0x0][0x3d8], RZ ;  /* 0x0000f60004047a24 */ /* 0x000fc600078e02ff */
[----:B------:R1:W1:Y:S01]  /*1af80*/  LDS.128 R56, [R9+0x3880] ;  /* 0x0038800009387984 */ /* 0x0002620000000c00 */
[----:B------:R-:W-:-:S03]  /*1af90*/  IMAD.WIDE.U32 R2, R6, c[0x0][0x3d8], R2 ;  /* 0x0000f60006027a25 */ /* 0x000fc600078e0002 */
[----:B------:R1:W1:Y:S01]  /*1afa0*/  LDS.128 R16, [R9+0x4080] ;  /* 0x0040800009107984 */ /* 0x0002620000000c00 */
[----:B------:R-:W-:Y:S01]  /*1afb0*/  IMAD R6, R6, c[0x0][0x3dc], R4 ;  /* 0x0000f70006067a24 */ /* 0x000fe200078e0204 */
[C---:B------:R-:W-:Y:S02]  /*1afc0*/  LEA R12, P0, R2.reuse, c[0x0][0x380], 0x1 ;  /* 0x0000e000020c7a11 */ /* 0x040fe400078008ff */
[----:B------:R1:W1:Y:S02]  /*1afd0*/  LDS.128 R28, [R9+0x4880] ;  /* 0x00488000091c7984 */ /* 0x0002640000000c00 */
[----:B------:R-:W-:Y:S02]  /*1afe0*/  IADD3 R3, R3, R6, RZ ;  /* 0x0000000603037210 */ /* 0x000fe40007ffe0ff */
[----:B------:R1:W1:Y:S02]  /*1aff0*/  LDS.128 R40, [R9+0x5080] ;  /* 0x0050800009287984 */ /* 0x0002640000000c00 */
[----:B------:R-:W-:-:S02]  /*1b000*/  LEA.HI.X R6, R2, c[0x0][0x384], R3, 0x1, P0 ;  /* 0x0000e10002067a11 */ /* 0x000fc400000f0c03 */
[----:B------:R1:W1:Y:S01]  /*1b010*/  LDS.128 R52, [R9+0x5880] ;  /* 0x0058800009347984 */ /* 0x0002620000000c00 */
[----:B------:R-:W-:Y:S05]  /*1b020*/  BRA.DIV ~URZ, `(.L_x_3506) ;  /* 0x000066d27f007947 */ /* 0x000fea000b800000 */
[----:B--23--:R2:W3:Y:S02]  /*1b030*/  SHFL.IDX PT, R4, R6, RZ, 0x1c1f ;  /* 0x001c1fff06047589 */ /* 0x00c4e400000e0000 */
.L_x_3601:
[----:B------:R-:W-:Y:S05]  /*1b040*/  BRA.DIV ~URZ, `(.L_x_3507) ;  /* 0x000067227f007947 */ /* 0x000fea000b800000 */
[----:B------:R2:W4:Y:S02]  /*1b050*/  SHFL.IDX PT, R2, R12, RZ, 0x1c1f ;  /* 0x001c1fff0c027589 */ /* 0x00052400000e0000 */
.L_x_3602:
[----:B------:R-:W-:Y:S01]  /*1b060*/  ISETP.GE.AND P0, PT, R5, R0, PT ;  /* 0x000000000500720c */ /* 0x000fe20003f06270 */
[----:B------:R-:W-:-:S12]  /*1b070*/  BSSY B0, `(.L_x_3508) ;  /* 0x0000013000007945 */ /* 0x000fd80003800000 */
[----:B------:R-:W-:Y:S05]  /*1b080*/  @P0 BRA `(.L_x_3509) ;  /* 0x0000011000000947 */ /* 0x000fea0003800000 */
[----:B------:R-:W5:Y:S04]  /*1b090*/  LDL.64 R66, [R1] ;  /* 0x0000000001427983 */ /* 0x000f680000100a00 */
[----:B--2---:R-:W2:Y:S04]  /*1b0a0*/  LDL R15, [R1+0xc] ;  /* 0x00000c00010f7983 */ /* 0x004ea80000100800 */
[----:B----4-:R-:W4:Y:S04]  /*1b0b0*/  LDL R13, [R1+0x10] ;  /* 0x00001000010d7983 */ /* 0x010f280000100800 */
[----:B---3--:R-:W3:Y:S04]  /*1b0c0*/  LDL R64, [R1+0x88] ;  /* 0x0000880001407983 */ /* 0x008ee80000100800 */
[----:B------:R-:W3:Y:S01]  /*1b0d0*/  LDL R14, [R1+0x84] ;  /* 0x00008400010e7983 */ /* 0x000ee20000100800 */
[----:B-----5:R-:W-:-:S02]  /*1b0e0*/  ISETP.GE.AND P2, PT, R66, c[0x0][0x3c8], PT ;  /* 0x0000f20042007a0c */ /* 0x020fc40003f46270 */
[----:B--2---:R-:W-:Y:S02]  /*1b0f0*/  ISETP.GE.AND P1, PT, R15, c[0x0][0x3c8], PT ;  /* 0x0000f2000f007a0c */ /* 0x004fe40003f26270 */
[----:B----4-:R-:W-:-:S09]  /*1b100*/  ISETP.GE.AND P0, PT, R13, c[0x0][0x3c8], PT ;  /* 0x0000f2000d007a0c */ /* 0x010fd20003f06270 */
[CC--:B------:R-:W-:Y:S02]  /*1b110*/  @!P2 LEA R10, P5, R66.reuse, R2.reuse, 0x1 ;  /* 0x00000002420aa211 */ /* 0x0c0fe400078a08ff */
[----:B------:R-:W-:Y:S02]  /*1b120*/  @!P1 LEA R8, P4, R15, R2, 0x1 ;  /* 0x000000020f089211 */ /* 0x000fe400078808ff */
[----:B------:R-:W-:Y:S02]  /*1b130*/  @!P2 LEA.HI.X R11, R66, R4, R67, 0x1, P5 ;  /* 0x00000004420ba211 */ /* 0x000fe400028f0c43 */
[----:B------:R-:W-:Y:S02]  /*1b140*/  @!P0 LEA R2, P3, R13, R2, 0x1 ;  /* 0x000000020d028211 */ /* 0x000fe400078608ff */
[-C--:B-1-3--:R-:W-:Y:S02]  /*1b150*/  @!P1 LEA.HI.X R9, R15, R4.reuse, R64, 0x1, P4 ;  /* 0x000000040f099211 */ /* 0x08afe400020f0c40 */
[----:B------:R-:W-:Y:S01]  /*1b160*/  @!P0 LEA.HI.X R3, R13, R4, R14, 0x1, P3 ;  /* 0x000000040d038211 */ /* 0x000fe200018f0c0e */
[----:B------:R1:W-:Y:S04]  /*1b170*/  @!P2 ST.E.128 [R10.64], R24 ;  /* 0x000000180a00a985 */ /* 0x0003e8000c101d08 */
[----:B------:R1:W-:Y:S04]  /*1b180*/  @!P1 ST.E.128 [R8.64], R20 ;  /* 0x0000001408009985 */ /* 0x0003e8000c101d08 */
[----:B------:R1:W-:Y:S02]  /*1b190*/  @!P0 ST.E.128 [R2.64], R16 ;  /* 0x0000001002008985 */ /* 0x0003e4000c101d08 */
.L_x_3509:
[----:B------:R-:W-:Y:S05]  /*1b1a0*/  BSYNC B0 ;  /* 0x0000000000007941 */ /* 0x000fea0003800000 */
.L_x_3508:
[----:B------:R-:W-:Y:S05]  /*1b1b0*/  BRA.DIV ~URZ, `(.L_x_3510) ;  /* 0x000066227f007947 */ /* 0x000fea000b800000 */
[----:B---3--:R3:W2:Y:S04]  /*1b1c0*/  SHFL.IDX PT, R4, R6, 0x1, 0x1c1f ;  /* 0x003c1f0006047f89 */ /* 0x0086a800000e0000 */
[----:B-1--4-:R3:W1:Y:S02]  /*1b1d0*/  SHFL.IDX PT, R2, R12, 0x1, 0x1c1f ;  /* 0x003c1f000c027f89 */ /* 0x01266400000e0000 */
.L_x_3603:
[----:B------:R-:W-:Y:S01]  /*1b1e0*/  IADD3 R3, R5, 0x20, RZ ;  /* 0x0000002005037810 */ /* 0x000fe20007ffe0ff */
[----:B------:R-:W-:Y:S03]  /*1b1f0*/  BSSY B0, `(.L_x_3511) ;  /* 0x0000014000007945 */ /* 0x000fe60003800000 */
[----:B------:R-:W-:-:S13]  /*1b200*/  ISETP.GE.AND P0, PT, R3, R0, PT ;  /* 0x000000000300720c */ /* 0x000fda0003f06270 */
[----:B------:R-:W-:Y:S05]  /*1b210*/  @P0 BRA `(.L_x_3512) ;  /* 0x0000011000000947 */ /* 0x000fea0003800000 */
[----:B------:R-:W4:Y:S04]  /*1b220*/  LDL.64 R18, [R1] ;  /* 0x0000000001127983 */ /* 0x000f280000100a00 */
[----:B------:R-:W5:Y:S04]  /*1b230*/  LDL R15, [R1+0xc] ;  /* 0x00000c00010f7983 */ /* 0x000f680000100800 */
[----:B---3--:R-:W3:Y:S04]  /*1b240*/  LDL R13, [R1+0x10] ;  /* 0x00001000010d7983 */ /* 0x008ee80000100800 */
[----:B--2---:R-:W2:Y:S04]  /*1b250*/  LDL R16, [R1+0x88] ;  /* 0x0000880001107983 */ /* 0x004ea80000100800 */
[----:B------:R-:W2:Y:S01]  /*1b260*/  LDL R14, [R1+0x84] ;  /* 0x00008400010e7983 */ /* 0x000ea20000100800 */
[----:B----4-:R-:W-:-:S02]  /*1b270*/  ISETP.GE.AND P2, PT, R18, c[0x0][0x3c8], PT ;  /* 0x0000f20012007a0c */ /* 0x010fc40003f46270 */
[----:B-----5:R-:W-:Y:S02]  /*1b280*/  ISETP.GE.AND P1, PT, R15, c[0x0][0x3c8], PT ;  /* 0x0000f2000f007a0c */ /* 0x020fe40003f26270 */
[----:B---3--:R-:W-:-:S09]  /*1b290*/  ISETP.GE.AND P0, PT, R13, c[0x0][0x3c8], PT ;  /* 0x0000f2000d007a0c */ /* 0x008fd20003f06270 */
[CC--:B-1----:R-:W-:Y:S02]  /*1b2a0*/  @!P2 LEA R10, P5, R18.reuse, R2.reuse, 0x1 ;  /* 0x00000002120aa211 */ /* 0x0c2fe400078a08ff */
[----:B------:R-:W-:Y:S02]  /*1b2b0*/  @!P1 LEA R8, P4, R15, R2, 0x1 ;  /* 0x000000020f089211 */ /* 0x000fe400078808ff */
[----:B------:R-:W-:Y:S02]  /*1b2c0*/  @!P2 LEA.HI.X R11, R18, R4, R19, 0x1, P5 ;  /* 0x00000004120ba211 */ /* 0x000fe400028f0c13 */
[----:B------:R-:W-:Y:S02]  /*1b2d0*/  @!P0 LEA R2, P3, R13, R2, 0x1 ;  /* 0x000000020d028211 */ /* 0x000fe400078608ff */
[-C--:B--2---:R-:W-:Y:S02]  /*1b2e0*/  @!P1 LEA.HI.X R9, R15, R4.reuse, R16, 0x1, P4 ;  /* 0x000000040f099211 */ /* 0x084fe400020f0c10 */
[----:B------:R-:W-:Y:S01]  /*1b2f0*/  @!P0 LEA.HI.X R3, R13, R4, R14, 0x1, P3 ;  /* 0x000000040d038211 */ /* 0x000fe200018f0c0e */
[----:B------:R1:W-:Y:S04]  /*1b300*/  @!P2 ST.E.128 [R10.64], R36 ;  /* 0x000000240a00a985 */ /* 0x0003e8000c101d08 */
[----:B------:R1:W-:Y:S04]  /*1b310*/  @!P1 ST.E.128 [R8.64], R32 ;  /* 0x0000002008009985 */ /* 0x0003e8000c101d08 */
[----:B------:R1:W-:Y:S02]  /*1b320*/  @!P0 ST.E.128 [R2.64], R28 ;  /* 0x0000001c02008985 */ /* 0x0003e4000c101d08 */
.L_x_3512:
[----:B------:R-:W-:Y:S05]  /*1b330*/  BSYNC B0 ;  /* 0x0000000000007941 */ /* 0x000fea0003800000 */
.L_x_3511:
[----:B------:R-:W-:Y:S05]  /*1b340*/  BRA.DIV ~URZ, `(.L_x_3513) ;  /* 0x000065627f007947 */ /* 0x000fea000b800000 */
[----:B--2---:R2:W4:Y:S02]  /*1b350*/  SHFL.IDX PT, R4, R6, 0x2, 0x1c1f ;  /* 0x005c1f0006047f89 */ /* 0x00452400000e0000 */
.L_x_3604:
[----:B------:R-:W-:Y:S05]  /*1b360*/  BRA.DIV ~URZ, `(.L_x_3514) ;  /* 0x000065b27f007947 */ /* 0x000fea000b800000 */
[----:B-1----:R1:W2:Y:S02]  /*1b370*/  SHFL.IDX PT, R2, R12, 0x2, 0x1c1f ;  /* 0x005c1f000c027f89 */ /* 0x0022a400000e0000 */
.L_x_3605:
[----:B------:R-:W-:Y:S01]  /*1b380*/  IADD3 R3, R5, 0x40, RZ ;  /* 0x0000004005037810 */ /* 0x000fe20007ffe0ff */
[----:B------:R-:W-:Y:S03]  /*1b390*/  BSSY B0, `(.L_x_3515) ;  /* 0x0000014000007945 */ /* 0x000fe60003800000 */
[----:B------:R-:W-:-:S13]  /*1b3a0*/  ISETP.GE.AND P0, PT, R3, R0, PT ;  /* 0x000000000300720c */ /* 0x000fda0003f06270 */
[----:B------:R-:W-:Y:S05]  /*1b3b0*/  @P0 BRA `(.L_x_3516) ;  /* 0x0000011000000947 */ /* 0x000fea0003800000 */
[----:B------:R-:W5:Y:S04]  /*1b3c0*/  LDL.64 R18, [R1] ;  /* 0x0000000001127983 */ /* 0x000f680000100a00 */
[----:B---3--:R-:W3:Y:S04]  /*1b3d0*/  LDL R15, [R1+0xc] ;  /* 0x00000c00010f7983 */ /* 0x008ee80000100800 */
[----:B----4-:R-:W4:Y:S04]  /*1b3e0*/  LDL R13, [R1+0x10] ;  /* 0x00001000010d7983 */ /* 0x010f280000100800 */
[----:B--2---:R-:W2:Y:S04]  /*1b3f0*/  LDL R16, [R1+0x88] ;  /* 0x0000880001107983 */ /* 0x004ea80000100800 */
[----:B------:R-:W2:Y:S01]  /*1b400*/  LDL R14, [R1+0x84] ;  /* 0x00008400010e7983 */ /* 0x000ea20000100800 */
[----:B-----5:R-:W-:-:S02]  /*1b410*/  ISETP.GE.AND P2, PT, R18, c[0x0][0x3c8], PT ;  /* 0x0000f20012007a0c */ /* 0x020fc40003f46270 */
[----:B---3--:R-:W-:Y:S02]  /*1b420*/  ISETP.GE.AND P1, PT, R15, c[0x0][0x3c8], PT ;  /* 0x0000f2000f007a0c */ /* 0x008fe40003f26270 */
[----:B----4-:R-:W-:-:S09]  /*1b430*/  ISETP.GE.AND P0, PT, R13, c[0x0][0x3c8], PT ;  /* 0x0000f2000d007a0c */ /* 0x010fd20003f06270 */
[CC--:B------:R-:W-:Y:S02]  /*1b440*/  @!P2 LEA R10, P5, R18.reuse, R2.reuse, 0x1 ;  /* 0x00000002120aa211 */ /* 0x0c0fe400078a08ff */
        /* <DEDUP_REMOVED lines=8> */
.L_x_3516:
[----:B------:R-:W-:Y:S05]  /*1b4d0*/  BSYNC B0 ;  /* 0x0000000000007941 */ /* 0x000fea0003800000 */
.L_x_3515:
[----:B------:R-:W-:Y:S05]  /*1b4e0*/  BRA.DIV ~URZ, `(.L_x_3517) ;  /* 0x000064a27f007947 */ /* 0x000fea000b800000 */
[----:B----4-:R4:W1:Y:S04]  /*1b4f0*/  SHFL.IDX PT, R4, R6, 0x3, 0x1c1f ;  /* 0x007c1f0006047f89 */ /* 0x01086800000e0000 */
[----:B--2---:R4:W2:Y:S02]  /*1b500*/  SHFL.IDX PT, R2, R12, 0x3, 0x1c1f ;  /* 0x007c1f000c027f89 */ /* 0x0048a400000e0000 */
.L_x_3606:
[----:B------:R-:W-:-:S04]  /*1b510*/  IADD3 R3, R5, 0x60, RZ ;  /* 0x0000006005037810 */ /* 0x000fc80007ffe0ff */
[----:B------:R-:W-:-:S13]  /*1b520*/  ISETP.GE.AND P0, PT, R3, R0, PT ;  /* 0x000000000300720c */ /* 0x000fda0003f06270 */
[----:B------:R-:W-:Y:S05]  /*1b530*/  @P0 BRA `(.L_x_3518) ;  /* 0x0000251000000947 */ /* 0x000fea0003800000 */
[----:B------:R-:W5:Y:S04]  /*1b540*/  LDL.64 R14, [R1] ;  /* 0x00000000010e7983 */ /* 0x000f680000100a00 */
[----:B-1-34-:R-:W3:Y:S04]  /*1b550*/  LDL R12, [R1+0xc] ;  /* 0x00000c00010c7983 */ /* 0x01aee80000100800 */
[----:B------:R-:W4:Y:S04]  /*1b560*/  LDL R13, [R1+0x88] ;  /* 0x00008800010d7983 */ /* 0x000f280000100800 */
[----:B--2---:R-:W2:Y:S01]  /*1b570*/  LDL R6, [R1+0x10] ;  /* 0x0000100001067983 */ /* 0x004ea20000100800 */
[----:B-----5:R-:W-:-:S02]  /*1b580*/  ISETP.GE.AND P1, PT, R14, c[0x0][0x3c8], PT ;  /* 0x0000f2000e007a0c */ /* 0x020fc40003f26270 */
[----:B---3--:R-:W-:-:S11]  /*1b590*/  ISETP.GE.AND P0, PT, R12, c[0x0][0x3c8], PT ;  /* 0x0000f2000c007a0c */ /* 0x008fd60003f06270 */
[-C--:B------:R-:W-:Y:S02]  /*1b5a0*/  @!P1 LEA R10, P3, R14, R2.reuse, 0x1 ;  /* 0x000000020e0a9211 */ /* 0x080fe400078608ff */
[----:B------:R-:W-:Y:S02]  /*1b5b0*/  @!P0 LEA R8, P2, R12, R2, 0x1 ;  /* 0x000000020c088211 */ /* 0x000fe400078408ff */
[-C--:B------:R-:W-:Y:S02]  /*1b5c0*/  @!P1 LEA.HI.X R11, R14, R4.reuse, R15, 0x1, P3 ;  /* 0x000000040e0b9211 */ /* 0x080fe400018f0c0f */
[----:B----4-:R-:W-:-:S03]  /*1b5d0*/  @!P0 LEA.HI.X R9, R12, R4, R13, 0x1, P2 ;  /* 0x000000040c098211 */ /* 0x010fc600010f0c0d */
[----:B------:R1:W-:Y:S04]  /*1b5e0*/  @!P1 ST.E.128 [R10.64], R60 ;  /* 0x0000003c0a009985 */ /* 0x0003e8000c101d08 */
[----:B------:R1:W-:Y:S01]  /*1b5f0*/  @!P0 ST.E.128 [R8.64], R56 ;  /* 0x0000003808008985 */ /* 0x0003e2000c101d08 */
[----:B--2---:R-:W-:-:S13]  /*1b600*/  ISETP.GE.AND P0, PT, R6, c[0x0][0x3c8], PT ;  /* 0x0000f20006007a0c */ /* 0x004fda0003f06270 */
[----:B------:R-:W-:Y:S05]  /*1b610*/  @P0 BRA `(.L_x_3518) ;  /* 0x0000243000000947 */ /* 0x000fea0003800000 */
[----:B------:R-:W2:Y:S01]  /*1b620*/  LDL R12, [R1+0x84] ;  /* 0x00008400010c7983 */ /* 0x000ea20000100800 */
[----:B------:R-:W-:-:S04]  /*1b630*/  LEA R2, P0, R6, R2, 0x1 ;  /* 0x0000000206027211 */ /* 0x000fc800078008ff */
[----:B--2---:R-:W-:-:S05]  /*1b640*/  LEA.HI.X R3, R6, R4, R12, 0x1, P0 ;  /* 0x0000000406037211 */ /* 0x004fca00000f0c0c */
[----:B------:R2:W-:Y:S01]  /*1b650*/  ST.E.128 [R2.64], R52 ;  /* 0x0000003402007985 */ /* 0x0005e2000c101d08 */
[----:B------:R-:W-:Y:S05]  /*1b660*/  BRA `(.L_x_3518) ;  /* 0x000023e000007947 */ /* 0x000fea0003800000 */
.L_x_3505:
        /* <DEDUP_REMOVED lines=33> */
.L_x_3607:
[----:B------:R-:W-:Y:S05]  /*1b880*/  BRA.DIV ~URZ, `(.L_x_3520) ;  /* 0x000062427f007947 */ /* 0x000fea000b800000 */
[----:B------:R3:W4:Y:S02]  /*1b890*/  SHFL.IDX PT, R0, R6, RZ, 0x1c1f ;  /* 0x001c1fff06007589 */ /* 0x00072400000e0000 */
.L_x_3608:
        /* <DEDUP_REMOVED lines=74> */
.L_x_3522:
[----:B------:R-:W-:Y:S05]  /*1bd40*/  BSYNC B0 ;  /* 0x0000000000007941 */ /* 0x000fea0003800000 */
.L_x_3521:
[----:B------:R-:W-:Y:S05]  /*1bd50*/  BRA.DIV ~URZ, `(.L_x_3523) ;  /* 0x00005de27f007947 */ /* 0x000fea000b800000 */
[----:B--2---:R2:W1:Y:S04]  /*1bd60*/  SHFL.IDX PT, R4, R5, 0x1, 0x1c1f ;  /* 0x003c1f0005047f89 */ /* 0x00446800000e0000 */
[----:B----4-:R2:W4:Y:S02]  /*1bd70*/  SHFL.IDX PT, R0, R6, 0x1, 0x1c1f ;  /* 0x003c1f0006007f89 */ /* 0x01052400000e0000 */
.L_x_3609:
        /* <DEDUP_REMOVED lines=74> */
.L_x_3525:
[----:B------:R-:W-:Y:S05]  /*1c220*/  BSYNC B0 ;  /* 0x0000000000007941 */ /* 0x000fea0003800000 */
.L_x_3524:
[----:B------:R-:W-:Y:S05]  /*1c230*/  BRA.DIV ~URZ, `(.L_x_3526) ;  /* 0x000059d27f007947 */ /* 0x000fea000b800000 */
[----:B-1----:R1:W2:Y:S02]  /*1c240*/  SHFL.IDX PT, R4, R5, 0x2, 0x1c1f ;  /* 0x005c1f0005047f89 */ /* 0x0022a400000e0000 */
.L_x_3610:
[----:B------:R-:W-:Y:S05]  /*1c250*/  BRA.DIV ~URZ, `(.L_x_3527) ;  /* 0x00005a227f007947 */ /* 0x000fea000b800000 */
[----:B----4-:R4:W1:Y:S02]  /*1c260*/  SHFL.IDX PT, R0, R6, 0x2, 0x1c1f ;  /* 0x005c1f0006007f89 */ /* 0x01086400000e0000 */
.L_x_3611:
        /* <DEDUP_REMOVED lines=75> */
.L_x_3529:
[----:B------:R-:W-:Y:S05]  /*1c720*/  BSYNC B0 ;  /* 0x0000000000007941 */ /* 0x000fea0003800000 */
.L_x_3528:
[----:B------:R-:W-:Y:S05]  /*1c730*/  BRA.DIV ~URZ, `(.L_x_3530) ;  /* 0x000055b27f007947 */ /* 0x000fea000b800000 */
[----:B--2---:R2:W3:Y:S04]  /*1c740*/  SHFL.IDX PT, R4, R5, 0x3, 0x1c1f ;  /* 0x007c1f0005047f89 */ /* 0x0044e800000e0000 */
[----:B-1----:R2:W1:Y:S02]  /*1c750*/  SHFL.IDX PT, R0, R6, 0x3, 0x1c1f ;  /* 0x007c1f0006007f89 */ /* 0x00246400000e0000 */
.L_x_3612:
        /* <DEDUP_REMOVED lines=25> */
[-C--:B-1----:R-:W-:Y:S02]  /*1c8f0*/  @!P4 LEA R8, P6, R14, R0.reuse, 0x2 ;  /* 0x000000000e08c211 */ /* 0x082fe400078c10ff */
[----:B------:R-:W-:Y:S02]  /*1c900*/  @!P3 LEA R2, P5, R10, R0, 0x2 ;  /* 0x000000000a02b211 */ /* 0x000fe400078a10ff */
[-C--:B---3--:R-:W-:Y:S02]  /*1c910*/  @!P4 LEA.HI.X R9, R14, R4.reuse, R16, 0x2, P6 ;  /* 0x000000040e09c211 */ /* 0x088fe400030f1410 */
        /* <DEDUP_REMOVED lines=52> */
.L_x_3503:
        /* <DEDUP_REMOVED lines=22> */
.L_x_3531:
        /* <DEDUP_REMOVED lines=60> */
.L_x_3533:
[----:B------:R-:W-:Y:S05]  /*1d180*/  BSYNC B0 ;  /* 0x0000000000007941 */ /* 0x000fea0003800000 */
.L_x_3532:
[----:B------:R-:W-:-:S13]  /*1d190*/  ISETP.GT.AND P0, PT, R20, 0x1, PT ;  /* 0x000000011400780c */ /* 0x000fda0003f04270 */
[----:B------:R-:W-:Y:S05]  /*1d1a0*/  @P0 BRA `(.L_x_3518) ;  /* 0x000008a000000947 */ /* 0x000fea0003800000 */
[----:B-1----:R-:W2:Y:S04]  /*1d1b0*/  LDL.LU R2, [R1+0x64] ;  /* 0x0000640001027983 */ /* 0x002ea80000300800 */
[----:B------:R-:W3:Y:S01]  /*1d1c0*/  LDL R5, [R1+0x8] ;  /* 0x0000080001057983 */ /* 0x000ee20000100800 */
[----:B------:R-:W-:-:S03]  /*1d1d0*/  IMAD R4, R18, c[0x0][0x3a0], RZ ;  /* 0x0000e80012047a24 */ /* 0x000fc600078e02ff */
[----:B------:R-:W1:Y:S02]  /*1d1e0*/  S2R R12, SR_TID.X ;  /* 0x00000000000c7919 */ /* 0x000e640000002100 */
[----:B-1----:R-:W-:-:S04]  /*1d1f0*/  SHF.R.S32.HI R9, RZ, 0x1f, R12 ;  /* 0x0000001fff097819 */ /* 0x002fc8000001140c */
[----:B------:R-:W-:-:S04]  /*1d200*/  LEA.HI R9, R9, R12, RZ, 0x2 ;  /* 0x0000000c09097211 */ /* 0x000fc800078f10ff */
[----:B------:R-:W-:Y:S02]  /*1d210*/  SHF.R.S32.HI R9, RZ, 0x2, R9 ;  /* 0x00000002ff097819 */ /* 0x000fe40000011409 */
[----:B--2---:R-:W-:Y:S02]  /*1d220*/  MOV R11, R2 ;  /* 0x00000002000b7202 */ /* 0x004fe40000000f00 */
[----:B------:R-:W-:Y:S02]  /*1d230*/  MOV R2, c[0x0][0x4e8] ;  /* 0x00013a0000027a02 */ /* 0x000fe40000000f00 */
[----:B------:R-:W-:Y:S02]  /*1d240*/  IADD3 R12, R9, R11, RZ ;  /* 0x0000000b090c7210 */ /* 0x000fe40007ffe0ff */
[----:B------:R-:W-:Y:S01]  /*1d250*/  ISETP.NE.AND P0, PT, R2, 0x1, PT ;  /* 0x000000010200780c */ /* 0x000fe20003f05270 */
[----:B------:R-:W-:-:S04]  /*1d260*/  IMAD.WIDE.U32 R2, R0, c[0x0][0x3a0], RZ ;  /* 0x0000e80000027a25 */ /* 0x000fc800078e00ff */
[----:B------:R-:W-:Y:S01]  /*1d270*/  IMAD R0, R0, c[0x0][0x3a4], R4 ;  /* 0x0000e90000007a24 */ /* 0x000fe200078e0204 */
[----:B---3--:R-:W-:Y:S01]  /*1d280*/  IADD3 R4, R5, R11, RZ ;  /* 0x0000000b05047210 */ /* 0x008fe20007ffe0ff */
[----:B------:R-:W-:-:S03]  /*1d290*/  IMAD R5, R22, c[0x0][0x3f0], RZ ;  /* 0x0000fc0016057a24 */ /* 0x000fc600078e02ff */
[----:B------:R-:W-:Y:S02]  /*1d2a0*/  IADD3 R3, R3, R0, RZ ;  /* 0x0000000003037210 */ /* 0x000fe40007ffe0ff */
[----:B------:R-:W-:Y:S01]  /*1d2b0*/  MOV R0, R4 ;  /* 0x0000000400007202 */ /* 0x000fe20000000f00 */
[----:B------:R-:W-:-:S04]  /*1d2c0*/  @P0 IMAD.HI.U32 R8, R4, c[0x0][0x4ec], RZ ;  /* 0x00013b0004080a27 */ /* 0x000fc800078e00ff */
[----:B------:R-:W-:Y:S01]  /*1d2d0*/  IMAD.WIDE.U32 R2, R6, c[0x0][0x3e8], R2 ;  /* 0x0000fa0006027a25 */ /* 0x000fe200078e0002 */
[----:B------:R-:W-:-:S03]  /*1d2e0*/  @P0 SHF.R.U32.HI R0, RZ, c[0x0][0x4f0], R8 ;  /* 0x00013c00ff000a19 */ /* 0x000fc60000011608 */
[----:B------:R-:W-:Y:S01]  /*1d2f0*/  IMAD R3, R6, c[0x0][0x3ec], R3 ;  /* 0x0000fb0006037a24 */ /* 0x000fe200078e0203 */
[----:B------:R-:W-:Y:S01]  /*1d300*/  SHF.R.S32.HI R6, RZ, 0x1f, R0 ;  /* 0x0000001fff067819 */ /* 0x000fe20000011400 */
[----:B------:R-:W-:Y:S01]  /*1d310*/  IMAD R8, R10, c[0x0][0x3f4], R5 ;  /* 0x0000fd000a087a24 */ /* 0x000fe200078e0205 */
        /* <DEDUP_REMOVED lines=17> */
.L_x_3613:
[----:B------:R-:W-:Y:S05]  /*1d430*/  BRA.DIV ~URZ, `(.L_x_3535) ;  /* 0x000049f27f007947 */ /* 0x000fea000b800000 */
[----:B------:R3:W4:Y:S02]  /*1d440*/  SHFL.IDX PT, R0, R13, RZ, 0x1c1f ;  /* 0x001c1fff0d007589 */ /* 0x00072400000e0000 */
.L_x_3614:
[----:B------:R-:W-:Y:S01]  /*1d450*/  IMAD R6, R19, c[0x0][0x4e8], RZ ;  /* 0x00013a0013067a24 */ /* 0x000fe200078e02ff */
[----:B------:R-:W-:Y:S04]  /*1d460*/  BSSY B0, `(.L_x_3536) ;  /* 0x0000014000007945 */ /* 0x000fe80003800000 */
        /* <DEDUP_REMOVED lines=10> */
[-C--:B------:R-:W-:Y:S02]  /*1d510*/  @!P2 LEA R10, P5, R20, R0.reuse, 0x1 ;  /* 0x00000000140aa211 */ /* 0x080fe400078a08ff */
[----:B------:R-:W-:Y:S02]  /*1d520*/  @!P1 LEA R8, P4, R16, R0, 0x1 ;  /* 0x0000000010089211 */ /* 0x000fe400078808ff */
[----:B------:R-:W-:Y:S02]  /*1d530*/  @!P2 LEA.HI.X R11, R20, R4, R21, 0x1, P5 ;  /* 0x00000004140ba211 */ /* 0x000fe400028f0c15 */
[----:B------:R-:W-:Y:S02]  /*1d540*/  @!P0 LEA R2, P3, R14, R0, 0x1 ;  /* 0x000000000e028211 */ /* 0x000fe400078608ff */
[-C--:B--2---:R-:W-:Y:S02]  /*1d550*/  @!P1 LEA.HI.X R9, R16, R4.reuse, R17, 0x1, P4 ;  /* 0x0000000410099211 */ /* 0x084fe400020f0c11 */
[----:B------:R-:W-:Y:S01]  /*1d560*/  @!P0 LEA.HI.X R3, R14, R4, R15, 0x1, P3 ;  /* 0x000000040e038211 */ /* 0x000fe200018f0c0f */
[----:B------:R2:W-:Y:S04]  /*1d570*/  @!P2 ST.E.128 [R10.64], RZ ;  /* 0x000000ff0a00a985 */ /* 0x0005e8000c101d08 */
[----:B------:R2:W-:Y:S04]  /*1d580*/  @!P1 ST.E.128 [R8.64], RZ ;  /* 0x000000ff08009985 */ /* 0x0005e8000c101d08 */
[----:B------:R2:W-:Y:S02]  /*1d590*/  @!P0 ST.E.128 [R2.64], RZ ;  /* 0x000000ff02008985 */ /* 0x0005e4000c101d08 */
.L_x_3537:
[----:B------:R-:W-:Y:S05]  /*1d5a0*/  BSYNC B0 ;  /* 0x0000000000007941 */ /* 0x000fea0003800000 */
.L_x_3536:
[----:B------:R-:W-:Y:S05]  /*1d5b0*/  BRA.DIV ~URZ, `(.L_x_3538) ;  /* 0x000048e27f007947 */ /* 0x000fea000b800000 */
[----:B--2---:R2:W1:Y:S04]  /*1d5c0*/  SHFL.IDX PT, R4, R5, 0x1, 0x1c1f ;  /* 0x003c1f0005047f89 */ /* 0x00446800000e0000 */
[----:B----4-:R2:W4:Y:S02]  /*1d5d0*/  SHFL.IDX PT, R0, R13, 0x1, 0x1c1f ;  /* 0x003c1f000d007f89 */ /* 0x01052400000e0000 */
.L_x_3615:
[----:B------:R-:W-:Y:S01]  /*1d5e0*/  IADD3 R2, R12, 0x20, RZ ;  /* 0x000000200c027810 */ /* 0x000fe20007ffe0ff */
[----:B------:R-:W-:Y:S03]  /*1d5f0*/  BSSY B0, `(.L_x_3539) ;  /* 0x0000014000007945 */ /* 0x000fe60003800000 */
[----:B------:R-:W-:-:S13]  /*1d600*/  ISETP.GE.AND P0, PT, R2, R6, PT ;  /* 0x000000060200720c */ /* 0x000fda0003f06270 */
[----:B------:R-:W-:Y:S05]  /*1d610*/  @P0 BRA `(.L_x_3540) ;  /* 0x0000011000000947 */ /* 0x000fea0003800000 */
[----:B------:R-:W5:Y:S04]  /*1d620*/  LDL.64 R18, [R1] ;  /* 0x0000000001127983 */ /* 0x000f680000100a00 */
[----:B--2---:R-:W2:Y:S04]  /*1d630*/  LDL R16, [R1+0xc] ;  /* 0x00000c0001107983 */ /* 0x004ea80000100800 */
[----:B---3--:R-:W3:Y:S04]  /*1d640*/  LDL R14, [R1+0x10] ;  /* 0x00001000010e7983 */ /* 0x008ee80000100800 */
[----:B----4-:R-:W4:Y:S04]  /*1d650*/  LDL R17, [R1+0x88] ;  /* 0x0000880001117983 */ /* 0x010f280000100800 */
[----:B------:R-:W4:Y:S01]  /*1d660*/  LDL R15, [R1+0x84] ;  /* 0x00008400010f7983 */ /* 0x000f220000100800 */
[----:B-----5:R-:W-:-:S02]  /*1d670*/  ISETP.GE.AND P2, PT, R18, c[0x0][0x3c8], PT ;  /* 0x0000f20012007a0c */ /* 0x020fc40003f46270 */
[----:B--2---:R-:W-:Y:S02]  /*1d680*/  ISETP.GE.AND P1, PT, R16, c[0x0][0x3c8], PT ;  /* 0x0000f20010007a0c */ /* 0x004fe40003f26270 */
[----:B---3--:R-:W-:-:S09]  /*1d690*/  ISETP.GE.AND P0, PT, R14, c[0x0][0x3c8], PT ;  /* 0x0000f2000e007a0c */ /* 0x008fd20003f06270 */
[-C--:B------:R-:W-:Y:S02]  /*1d6a0*/  @!P2 LEA R10, P5, R18, R0.reuse, 0x1 ;  /* 0x00000000120aa211 */ /* 0x080fe400078a08ff */
[----:B------:R-:W-:Y:S02]  /*1d6b0*/  @!P1 LEA R8, P4, R16, R0, 0x1 ;  /* 0x0000000010089211 */ /* 0x000fe400078808ff */
[----:B-1----:R-:W-:Y:S02]  /*1d6c0*/  @!P2 LEA.HI.X R11, R18, R4, R19, 0x1, P5 ;  /* 0x00000004120ba211 */ /* 0x002fe400028f0c13 */
[----:B------:R-:W-:Y:S02]  /*1d6d0*/  @!P0 LEA R2, P3, R14, R0, 0x1 ;  /* 0x000000000e028211 */ /* 0x000fe400078608ff */
[-C--:B----4-:R-:W-:Y:S02]  /*1d6e0*/  @!P1 LEA.HI.X R9, R16, R4.reuse, R17, 0x1, P4 ;  /* 0x0000000410099211 */ /* 0x090fe400020f0c11 */
[----:B------:R-:W-:Y:S01]  /*1d6f0*/  @!P0 LEA.HI.X R3, R14, R4, R15, 0x1, P3 ;  /* 0x000000040e038211 */ /* 0x000fe200018f0c0f */
[----:B------:R1:W-:Y:S04]  /*1d700*/  @!P2 ST.E.128 [R10.64], RZ ;  /* 0x000000ff0a00a985 */ /* 0x0003e8000c101d08 */
[----:B------:R1:W-:Y:S04]  /*1d710*/  @!P1 ST.E.128 [R8.64], RZ ;  /* 0x000000ff08009985 */ /* 0x0003e8000c101d08 */
[----:B------:R1:W-:Y:S02]  /*1d720*/  @!P0 ST.E.128 [R2.64], RZ ;  /* 0x000000ff02008985 */ /* 0x0003e4000c101d08 */
.L_x_3540:
[----:B------:R-:W-:Y:S05]  /*1d730*/  BSYNC B0 ;  /* 0x0000000000007941 */ /* 0x000fea0003800000 */
.L_x_3539:
[----:B------:R-:W-:Y:S05]  /*1d740*/  BRA.DIV ~URZ, `(.L_x_3541) ;  /* 0x000048227f007947 */ /* 0x000fea000b800000 */
[----:B-1----:R1:W2:Y:S02]  /*1d750*/  SHFL.IDX PT, R4, R5, 0x2, 0x1c1f ;  /* 0x005c1f0005047f89 */ /* 0x0022a400000e0000 */
.L_x_3616:
[----:B------:R-:W-:Y:S05]  /*1d760*/  BRA.DIV ~URZ, `(.L_x_3542) ;  /* 0x000048727f007947 */ /* 0x000fea000b800000 */
[----:B----4-:R4:W1:Y:S02]  /*1d770*/  SHFL.IDX PT, R0, R13, 0x2, 0x1c1f ;  /* 0x005c1f000d007f89 */ /* 0x01086400000e0000 */
.L_x_3617:
        /* <DEDUP_REMOVED lines=12> */
[-C--:B-1----:R-:W-:Y:S02]  /*1d840*/  @!P2 LEA R10, P5, R18, R0.reuse, 0x1 ;  /* 0x00000000120aa211 */ /* 0x082fe400078a08ff */
        /* <DEDUP_REMOVED lines=8> */
.L_x_3544:
[----:B------:R-:W-:Y:S05]  /*1d8d0*/  BSYNC B0 ;  /* 0x0000000000007941 */ /* 0x000fea0003800000 */
.L_x_3543:
[----:B------:R-:W-:Y:S05]  /*1d8e0*/  BRA.DIV ~URZ, `(.L_x_3545) ;  /* 0x000047627f007947 */ /* 0x000fea000b800000 */
[----:B--2---:R2:W3:Y:S04]  /*1d8f0*/  SHFL.IDX PT, R4, R5, 0x3, 0x1c1f ;  /* 0x007c1f0005047f89 */ /* 0x0044e800000e0000 */
[----:B-1----:R2:W1:Y:S02]  /*1d900*/  SHFL.IDX PT, R0, R13, 0x3, 0x1c1f ;  /* 0x007c1f000d007f89 */ /* 0x00246400000e0000 */
.L_x_3618:
[----:B------:R-:W-:-:S04]  /*1d910*/  IADD3 R12, R12, 0x60, RZ ;  /* 0x000000600c0c7810 */ /* 0x000fc80007ffe0ff */
[----:B------:R-:W-:-:S13]  /*1d920*/  ISETP.GE.AND P0, PT, R12, R6, PT ;  /* 0x000000060c00720c */ /* 0x000fda0003f06270 */
        /* <DEDUP_REMOVED lines=9> */
[-C--:B-1----:R-:W-:Y:S02]  /*1d9c0*/  @!P2 LEA R10, P5, R16, R0.reuse, 0x1 ;  /* 0x00000000100aa211 */ /* 0x082fe400078a08ff */
[----:B------:R-:W-:Y:S02]  /*1d9d0*/  @!P1 LEA R8, P4, R14, R0, 0x1 ;  /* 0x000000000e089211 */ /* 0x000fe400078808ff */
[----:B------:R-:W-:Y:S02]  /*1d9e0*/  @!P2 LEA.HI.X R11, R16, R4, R17, 0x1, P5 ;  /* 0x00000004100ba211 */ /* 0x000fe400028f0c11 */
[C---:B------:R-:W-:Y:S02]  /*1d9f0*/  @!P0 LEA R2, P3, R5.reuse, R0, 0x1 ;  /* 0x0000000005028211 */ /* 0x040fe400078608ff */
[-C--:B---3--:R-:W-:Y:S02]  /*1da00*/  @!P1 LEA.HI.X R9, R14, R4.reuse, R15, 0x1, P4 ;  /* 0x000000040e099211 */ /* 0x088fe400020f0c0f */
[----:B------:R-:W-:Y:S01]  /*1da10*/  @!P0 LEA.HI.X R3, R5, R4, R13, 0x1, P3 ;  /* 0x0000000405038211 */ /* 0x000fe200018f0c0d */
[----:B------:R1:W-:Y:S04]  /*1da20*/  @!P2 ST.E.128 [R10.64], RZ ;  /* 0x000000ff0a00a985 */ /* 0x0003e8000c101d08 */
[----:B------:R1:W-:Y:S04]  /*1da30*/  @!P1 ST.E.128 [R8.64], RZ ;  /* 0x000000ff08009985 */ /* 0x0003e8000c101d08 */
[----:B------:R1:W-:Y:S02]  /*1da40*/  @!P0 ST.E.128 [R2.64], RZ ;  /* 0x000000ff02008985 */ /* 0x0003e4000c101d08 */
.L_x_3518:
[----:B------:R-:W-:Y:S05]  /*1da50*/  BSYNC B1 ;  /* 0x0000000000017941 */ /* 0x000fea0003800000 */
.L_x_3502:
        /* <DEDUP_REMOVED lines=11> */
[----:B--2345:R-:W-:-:S04]  /*1db10*/  LOP3.LUT R13, R0, 0x1f, RZ, 0xc0, !PT ;  /* 0x0000001f000d7812 */ /* 0x03cfc800078ec0ff */
[----:B------:R-:W-:Y:S01]  /*1db20*/  ISETP.NE.AND P6, PT, R13, 0x1f, PT ;  /* 0x0000001f0d00780c */ /* 0x000fe20003fc5270 */
[----:B------:R-:W-:Y:S10]  /*1db30*/  BRA.DIV ~URZ, `(.L_x_3547) ;  /* 0x000045e27f007947 */ /* 0x000ff4000b800000 */
[----:B------:R1:W2:Y:S02]  /*1db40*/  SHFL.IDX PT, R10, R76, RZ, 0x1f ;  /* 0x00001fff4c0a7589 */ /* 0x0002a400000e0000 */
.L_x_3619:
[----:B------:R-:W-:Y:S05]  /*1db50*/  BRA.DIV ~URZ, `(.L_x_3548) ;  /* 0x000046327f007947 */ /* 0x000fea000b800000 */
[----:B------:R3:W4:Y:S02]  /*1db60*/  SHFL.IDX PT, R9, R76, 0x1, 0x1f ;  /* 0x00201f004c097f89 */ /* 0x00072400000e0000 */
.L_x_3620:
        /* <DEDUP_REMOVED lines=19> */
.L_x_3621:
        /* <DEDUP_REMOVED lines=16> */
.L_x_3622:
[----:B---3--:R-:W-:Y:S01]  /*1dda0*/  IMAD R0, R0, c[0x0][0x538], RZ ;  /* 0x00014e0000007a24 */ /* 0x008fe200078e02ff */
[----:B------:R-:W-:Y:S04]  /*1ddb0*/  BSSY B1, `(.L_x_3551) ;  /* 0x00000cf000017945 */ /* 0x000fe80003800000 */
[----:B----4-:R-:W-:-:S04]  /*1ddc0*/  IADD3 R9, R0, R9, RZ ;  /* 0x0000000900097210 */ /* 0x010fc80007ffe0ff */
[----:B--2---:R-:W-:-:S13]  /*1ddd0*/  ISETP.GT.AND P0, PT, R9, R10, PT ;  /* 0x0000000a0900720c */ /* 0x004fda0003f04270 */
[----:B------:R-:W-:Y:S05]  /*1dde0*/  @P0 BRA `(.L_x_3552) ;  /* 0x0000026000000947 */ /* 0x000fea0003800000 */
.L_x_3556:
        /* <DEDUP_REMOVED lines=18> */
.L_x_3623:
        /* <DEDUP_REMOVED lines=16> */
.L_x_3624:
[----:B--2---:R-:W-:-:S05]  /*1e010*/  IMAD R0, R0, c[0x0][0x538], RZ ;  /* 0x00014e0000007a24 */ /* 0x004fca00078e02ff */
[----:B------:R-:W-:-:S04]  /*1e020*/  IADD3 R9, R0, R9, RZ ;  /* 0x0000000900097210 */ /* 0x000fc80007ffe0ff */
[----:B------:R-:W-:-:S13]  /*1e030*/  ISETP.GT.AND P0, PT, R9, R10, PT ;  /* 0x0000000a0900720c */ /* 0x000fda0003f04270 */
[----:B-1----:R-:W-:Y:S05]  /*1e040*/  @!P0 BRA `(.L_x_3556) ;  /* 0xfffffda000008947 */ /* 0x002fea000383ffff */
.L_x_3552:
[----:B------:R-:W-:-:S05]  /*1e050*/  IADD3 R9, -R0, R9, RZ ;  /* 0x0000000900097210 */ /* 0x000fca0007ffe1ff */
[----:B------:R-:W-:-:S05]  /*1e060*/  IMAD R0, R4, c[0x0][0x538], R9 ;  /* 0x00014e0004007a24 */ /* 0x000fca00078e0209 */
[----:B------:R-:W-:Y:S01]  /*1e070*/  ISETP.GT.AND P0, PT, R0, R10, PT ;  /* 0x0000000a0000720c */ /* 0x000fe20003f04270 */
[----:B------:R-:W-:-:S12]  /*1e080*/  BRA.DIV ~URZ, `(.L_x_3557) ;  /* 0x000045627f007947 */ /* 0x000fd8000b800000 */
[----:B------:R-:W-:-:S03]  /*1e090*/  VOTE.ANY R11, PT, !P0 ;  /* 0x00000000000b7806 */ /* 0x000fc600040e0100 */
.L_x_3625:
[----:B------:R-:W2:Y:S01]  /*1e0a0*/  LDL.LU R0, [R1+0x7c] ;  /* 0x00007c0001007983 */ /* 0x000ea20000300800 */
[----:B------:R-:W2:Y:S02]  /*1e0b0*/  POPC R5, R11 ;  /* 0x0000000b00057309 */ /* 0x000ea40000000000 */
[----:B--2---:R-:W-:-:S05]  /*1e0c0*/  IADD3 R0, R5, R0, RZ ;  /* 0x0000000005007210 */ /* 0x004fca0007ffe0ff */
[----:B------:R2:W-:Y:S01]  /*1e0d0*/  STL [R1+0x7c], R0 ;  /* 0x00007c0001007387 */ /* 0x0005e20000100800 */
[----:B------:R-:W-:Y:S05]  /*1e0e0*/  BRA.DIV ~URZ, `(.L_x_3558) ;  /* 0x000045527f007947 */ /* 0x000fea000b800000 */
[----:B------:R3:W4:Y:S04]  /*1e0f0*/  SHFL.IDX PT, R6, R6, R5, 0x1f ;  /* 0x00001f0506067589 */ /* 0x00072800000e0000 */
[----:B--2---:R3:W2:Y:S02]  /*1e100*/  SHFL.IDX PT, R0, R8, R5, 0x1f ;  /* 0x00001f0508007589 */ /* 0x0046a400000e0000 */
.L_x_3626:
[----:B------:R-:W-:Y:S01]  /*1e110*/  ISETP.NE.AND P0, PT, R11, RZ, PT ;  /* 0x000000ff0b00720c */ /* 0x000fe20003f05270 */
[----:B------:R-:W-:-:S12]  /*1e120*/  BSSY B0, `(.L_x_3559) ;  /* 0x0000005000007945 */ /* 0x000fd80003800000 */
[----:B------:R-:W-:Y:S05]  /*1e130*/  @!P0 BRA `(.L_x_3560) ;  /* 0x0000003000008947 */ /* 0x000fea0003800000 */
[----:B---3--:R-:W-:Y:S01]  /*1e140*/  IADD3 R5, R5, -0x1, RZ ;  /* 0xffffffff05057810 */ /* 0x008fe20007ffe0ff */
[----:B------:R-:W-:Y:S05]  /*1e150*/  BRA.DIV ~URZ, `(.L_x_3561) ;  /* 0x000045b27f007947 */ /* 0x000fea000b800000 */
[----:B------:R3:W1:Y:S02]  /*1e160*/  SHFL.IDX PT, R12, R4, R5, 0x1f ;  /* 0x00001f05040c7589 */ /* 0x00066400000e0000 */
.L_x_3560:
[----:B------:R-:W-:Y:S05]  /*1e170*/  BSYNC B0 ;  /* 0x0000000000007941 */ /* 0x000fea0003800000 */
.L_x_3559:
        /* <DEDUP_REMOVED lines=68> */
.L_x_3563:
        /* <DEDUP_REMOVED lines=68> */
.L_x_3564:
[----:B------:R-:W-:Y:S05]  /*1ea00*/  BSYNC B0 ;  /* 0x0000000000007941 */ /* 0x000fea0003800000 */
.L_x_3562:
[----:B------:R-:W-:-:S04]  /*1ea10*/  LOP3.LUT R2, RZ, R2, RZ, 0x33, !PT ;  /* 0x00000002ff027212 */ /* 0x000fc800078e33ff */
[----:B-1----:R-:W-:-:S05]  /*1ea20*/  IADD3 R0, R2, R6, RZ ;  /* 0x0000000602007210 */ /* 0x002fca0007ffe0ff */
[----:B------:R1:W-:Y:S01]  /*1ea30*/  STL [R1+0x74], R0 ;  /* 0x0000740001007387 */ /* 0x0003e20000100800 */
[----:B------:R-:W-:Y:S05]  /*1ea40*/  BRA `(.L_x_3565) ;  /* 0x0000005000007947 */ /* 0x000fea0003800000 */
.L_x_3553:
[----:B------:R-:W-:Y:S01]  /*1ea50*/  MOV R0, c[0x0][0x53c] ;  /* 0x00014f0000007a02 */ /* 0x000fe20000000f00 */
[----:B------:R2:W-:Y:S04]  /*1ea60*/  STL [R1+0x70], R10 ;  /* 0x0000700a01007387 */ /* 0x0005e80000100800 */
[----:B------:R2:W-:Y:S04]  /*1ea70*/  STL [R1+0x74], RZ ;  /* 0x000074ff01007387 */ /* 0x0005e80000100800 */
[----:B------:R2:W-:Y:S04]  /*1ea80*/  STL [R1+0x78], RZ ;  /* 0x000078ff01007387 */ /* 0x0005e80000100800 */
[----:B------:R2:W-:Y:S02]  /*1ea90*/  STL [R1+0x7c], R0 ;  /* 0x00007c0001007387 */ /* 0x0005e40000100800 */
.L_x_3565:
[----:B------:R-:W-:Y:S05]  /*1eaa0*/  BSYNC B1 ;  /* 0x0000000000017941 */ /* 0x000fea0003800000 */
.L_x_3551:
        /* <DEDUP_REMOVED lines=9> */
.L_x_3546:
[----:B-1----:R-:W5:Y:S02]  /*1eb40*/  LDL R0, [R1+0x7c] ;  /* 0x00007c0001007983 */ /* 0x002f640000100800 */
[----:B-----5:R-:W-:-:S13]  /*1eb50*/  ISETP.GE.AND P0, PT, R0, c[0x0][0x53c], PT ;  /* 0x00014f0000007a0c */ /* 0x020fda0003f06270 */
[----:B--234-:R-:W-:Y:S01]  /*1eb60*/  @P0 CALL.REL.NOINC `(.L_x_3566) ;  /* 0x0000001000000944 */ /* 0x01cfe20003c00000 */
[----:B------:R-:W-:Y:S05]  /*1eb70*/  BRA `(.L_x_3567) ;  /* 0xfffe38c000007947 */ /* 0x000fea000383ffff */
.L_x_3566:
[----:B------:R-:W-:Y:S05]  /*1eb80*/  EXIT ;  /* 0x000000000000794d */ /* 0x000fea0003800000 */
.L_x_3355:
[----:B------:R-:W-:Y:S01]  /*1eb90*/  IMAD.MOV.U32 R0, RZ, RZ, R5 ;  /* 0x000000ffff007224 */ /* 0x000fe200078e0005 */
[----:B------:R-:W-:Y:S02]  /*1eba0*/  MOV R3, 0x1 ;  /* 0x0000000100037802 */ /* 0x000fe40000000f00 */
[----:B------:R-:W-:Y:S02]  /*1ebb0*/  MOV R2, 0x1ebd0 ;  /* 0x0001ebd000027802 */ /* 0x000fe40000000f00 */
[----:B------:R-:W-:Y:S05]  /*1ebc0*/  CALL.REL.NOINC `($__internal_52_$__cuda_sm70_shflsync_up_p) ;  /* 0x00003c7000007944 */ /* 0x000fea0003c00000 */
[----:B------:R-:W-:Y:S01]  /*1ebd0*/  MOV R0, R4 ;  /* 0x0000000400007202 */ /* 0x000fe20000000f00 */
[----:B------:R-:W-:Y:S05]  /*1ebe0*/  BRA `(.L_x_3568) ;  /* 0xfffe187000007947 */ /* 0x000fea000383ffff */
.L_x_3356:
[----:B------:R-:W-:Y:S01]  /*1ebf0*/  IMAD.MOV.U32 R0, RZ, RZ, R5 ;  /* 0x000000ffff007224 */ /* 0x000fe200078e0005 */
[----:B------:R-:W-:Y:S02]  /*1ec00*/  MOV R3, 0x2 ;  /* 0x0000000200037802 */ /* 0x000fe40000000f00 */
[----:B------:R-:W-:Y:S02]  /*1ec10*/  MOV R2, 0x1ec30 ;  /* 0x0001ec3000027802 */ /* 0x000fe40000000f00 */
[----:B------:R-:W-:Y:S05]  /*1ec20*/  CALL.REL.NOINC `($__internal_52_$__cuda_sm70_shflsync_up_p) ;  /* 0x00003c1000007944 */ /* 0x000fea0003c00000 */
[----:B------:R-:W-:Y:S01]  /*1ec30*/  SEL R4, R4, RZ, P4 ;  /* 0x000000ff04047207 */ /* 0x000fe20002000000 */
[----:B------:R-:W-:Y:S01]  /*1ec40*/  IMAD.MOV.U32 R3, RZ, RZ, 0x4 ;  /* 0x00000004ff037424 */ /* 0x000fe200078e00ff */
[----:B------:R-:W-:-:S03]  /*1ec50*/  MOV R2, 0x1ec80 ;  /* 0x0001ec8000027802 */ /* 0x000fc60000000f00 */
[----:B------:R-:W-:Y:S02]  /*1ec60*/  IMAD.IADD R0, R5, 0x1, R4 ;  /* 0x0000000105007824 */ /* 0x000fe400078e0204 */
        /* <DEDUP_REMOVED lines=13> */
[----:B------:R-:W-:Y:S02]  /*1ed40*/  MOV R216, 0x1f ;  /* 0x0000001f00d87802 */ /* 0x000fe40000000f00 */
[----:B------:R-:W-:Y:S01]  /*1ed50*/  MOV R3, 0x1ed90 ;  /* 0x0001ed9000037802 */ /* 0x000fe20000000f00 */
[----:B------:R-:W-:-:S04]  /*1ed60*/  IMAD.IADD R4, R0, 0x1, R4 ;  /* 0x0000000100047824 */ /* 0x000fc800078e0204 */
[----:B------:R-:W-:Y:S02]  /*1ed70*/  IMAD.MOV.U32 R215, RZ, RZ, R4 ;  /* 0x000000ffffd77224 */ /* 0x000fe400078e0004 */
[----:B------:R-:W-:Y:S05]  /*1ed80*/  CALL.REL.NOINC `($__internal_51_$__cuda_sm70_shflsync_idx_p) ;  /* 0x00003a5000007944 */ /* 0x000fea0003c00000 */
[----:B------:R-:W-:Y:S01]  /*1ed90*/  MOV R0, R215 ;  /* 0x000000d700007202 */ /* 0x000fe20000000f00 */
[----:B------:R-:W-:Y:S05]  /*1eda0*/  BRA `(.L_x_3569) ;  /* 0xfffe17b000007947 */ /* 0x000fea000383ffff */
.L_x_3358:
[----:B------:R-:W-:Y:S02]  /*1edb0*/  SEL R0, RZ, 0x1, P0 ;  /* 0x00000001ff007807 */ /* 0x000fe40000000000 */
[----:B------:R-:W-:Y:S02]  /*1edc0*/  MOV R2, 0x1ede0 ;  /* 0x0001ede000027802 */ /* 0x000fe40000000f00 */
[----:B------:R-:W-:Y:S05]  /*1edd0*/  CALL.REL.NOINC `($__internal_53_$__cuda_sm70_votesync_ballot) ;  /* 0x00003ac000007944 */ /* 0x000fea0003c00000 */
[----:B------:R-:W-:Y:S01]  /*1ede0*/  MOV R7, R0 ;  /* 0x0000000000077202 */ /* 0x000fe20000000f00 */
[----:B------:R-:W-:Y:S05]  /*1edf0*/  BRA `(.L_x_3570) ;  /* 0xfffe17f000007947 */ /* 0x000fea000383ffff */
.L_x_3359:
[----:B------:R-:W-:Y:S01]  /*1ee00*/  IMAD.MOV.U32 R215, RZ, RZ, R9 ;  /* 0x000000ffffd77224 */ /* 0x000fe200078e0009 */
[----:B-1----:R-:W-:Y:S01]  /*1ee10*/  MOV R2, R0 ;  /* 0x0000000000027202 */ /* 0x002fe20000000f00 */
[----:B------:R-:W-:Y:S01]  /*1ee20*/  IMAD.MOV.U32 R216, RZ, RZ, 0x1f ;  /* 0x0000001fffd87424 */ /* 0x000fe200078e00ff */
[----:B------:R-:W-:Y:S02]  /*1ee30*/  MOV R3, 0x1ee50 ;  /* 0x0001ee5000037802 */ /* 0x000fe40000000f00 */
[----:B------:R-:W-:Y:S05]  /*1ee40*/  CALL.REL.NOINC `($__internal_51_$__cuda_sm70_shflsync_idx_p) ;  /* 0x0000399000007944 */ /* 0x000fea0003c00000 */
[----:B------:R-:W-:Y:S01]  /*1ee50*/  IMAD.MOV.U32 R12, RZ, RZ, R215 ;  /* 0x000000ffff0c7224 */ /* 0x000fe200078e00d7 */
[----:B------:R-:W-:Y:S01]  /*1ee60*/  MOV R215, R8 ;  /* 0x0000000800d77202 */ /* 0x000fe20000000f00 */
[----:B------:R-:W-:Y:S01]  /*1ee70*/  IMAD.MOV.U32 R5, RZ, RZ, RZ ;  /* 0x000000ffff057224 */ /* 0x000fe200078e00ff */
[----:B------:R-:W-:Y:S01]  /*1ee80*/  MOV R2, R0 ;  /* 0x0000000000027202 */ /* 0x000fe20000000f00 */
[----:B------:R-:W-:Y:S01]  /*1ee90*/  IMAD.MOV.U32 R216, RZ, RZ, 0x1f ;  /* 0x0000001fffd87424 */ /* 0x000fe200078e00ff */
[----:B------:R-:W-:-:S02]  /*1eea0*/  MOV R3, 0x1eec0 ;  /* 0x0001eec000037802 */ /* 0x000fc40000000f00 */
[----:B------:R-:W-:Y:S05]  /*1eeb0*/  CALL.REL.NOINC `($__internal_51_$__cuda_sm70_shflsync_idx_p) ;  /* 0x0000392000007944 */ /* 0x000fea0003c00000 */
[----:B------:R-:W-:Y:S01]  /*1eec0*/  MOV R9, R215 ;  /* 0x000000d700097202 */ /* 0x000fe20000000f00 */
[----:B------:R-:W-:Y:S05]  /*1eed0*/  BRA `(.L_x_3571) ;  /* 0xfffe178000007947 */ /* 0x000fea000383ffff */
.L_x_3362:
[----:B------:R-:W-:Y:S01]  /*1eee0*/  IMAD.MOV.U32 R215, RZ, RZ, R4 ;  /* 0x000000ffffd77224 */ /* 0x000fe200078e0004 */
[----:B-1----:R-:W-:Y:S01]  /*1eef0*/  MOV R2, R0 ;  /* 0x0000000000027202 */ /* 0x002fe20000000f00 */
[----:B------:R-:W-:Y:S01]  /*1ef00*/  IMAD.MOV.U32 R216, RZ, RZ, 0x1f ;  /* 0x0000001fffd87424 */ /* 0x000fe200078e00ff */
[----:B------:R-:W-:-:S02]  /*1ef10*/  MOV R3, 0x1ef30 ;  /* 0x0001ef3000037802 */ /* 0x000fc40000000f00 */
[----:B---34-:R-:W-:Y:S05]  /*1ef20*/  CALL.REL.NOINC `($__internal_51_$__cuda_sm70_shflsync_idx_p) ;  /* 0x000038b000007944 */ /* 0x018fea0003c00000 */
[----:B------:R-:W-:Y:S01]  /*1ef30*/  MOV R5, R215 ;  /* 0x000000d700057202 */ /* 0x000fe20000000f00 */
[----:B------:R-:W-:Y:S05]  /*1ef40*/  BRA `(.L_x_3361) ;  /* 0xfffe177000007947 */ /* 0x000fea000383ffff */
.L_x_3403:
[----:B------:R-:W-:Y:S01]  /*1ef50*/  IMAD.MOV.U32 R215, RZ, RZ, R6 ;  /* 0x000000ffffd77224 */ /* 0x000fe200078e0006 */
[----:B------:R-:W-:Y:S01]  /*1ef60*/  MOV R2, RZ ;  /* 0x000000ff00027202 */ /* 0x000fe20000000f00 */
[----:B------:R-:W-:Y:S01]  /*1ef70*/  IMAD.MOV.U32 R216, RZ, RZ, 0x1c1f ;  /* 0x00001c1fffd87424 */ /* 0x000fe200078e00ff */
[----:B------:R-:W-:-:S02]  /*1ef80*/  MOV R3, 0x1efa0 ;  /* 0x0001efa000037802 */ /* 0x000fc40000000f00 */
[----:B-----5:R-:W-:Y:S05]  /*1ef90*/  CALL.REL.NOINC `($__internal_51_$__cuda_sm70_shflsync_idx_p) ;  /* 0x0000384000007944 */ /* 0x020fea0003c00000 */
[----:B------:R-:W-:Y:S01]  /*1efa0*/  MOV R4, R215 ;  /* 0x000000d700047202 */ /* 0x000fe20000000f00 */
[----:B------:R-:W-:Y:S05]  /*1efb0*/  BRA `(.L_x_3572) ;  /* 0xfffe9cb000007947 */ /* 0x000fea000383ffff */
.L_x_3404:
[----:B------:R-:W-:Y:S01]  /*1efc0*/  IMAD.MOV.U32 R215, RZ, RZ, R12 ;  /* 0x000000ffffd77224 */ /* 0x000fe200078e000c */
[----:B------:R-:W-:Y:S01]  /*1efd0*/  MOV R2, RZ ;  /* 0x000000ff00027202 */ /* 0x000fe20000000f00 */
[----:B------:R-:W-:Y:S01]  /*1efe0*/  IMAD.MOV.U32 R216, RZ, RZ, 0x1c1f ;  /* 0x00001c1fffd87424 */ /* 0x000fe200078e00ff */
[----:B------:R-:W-:-:S02]  /*1eff0*/  MOV R3, 0x1f010 ;  /* 0x0001f01000037802 */ /* 0x000fc40000000f00 */
[----:B-12--5:R-:W-:Y:S05]  /*1f000*/  CALL.REL.NOINC `($__internal_51_$__cuda_sm70_shflsync_idx_p) ;  /* 0x000037d000007944 */ /* 0x026fea0003c00000 */
[----:B------:R-:W-:Y:S01]  /*1f010*/  MOV R0, R215 ;  /* 0x000000d700007202 */ /* 0x000fe20000000f00 */
[----:B------:R-:W-:Y:S05]  /*1f020*/  BRA `(.L_x_3573) ;  /* 0xfffe9c6000007947 */ /* 0x000fea000383ffff */
.L_x_3407:
[----:B------:R-:W-:Y:S01]  /*1f030*/  IMAD.MOV.U32 R215, RZ, RZ, R6 ;  /* 0x000000ffffd77224 */ /* 0x000fe200078e0006 */
[----:B--2---:R-:W-:Y:S01]  /*1f040*/  MOV R2, 0x1 ;  /* 0x0000000100027802 */ /* 0x004fe20000000f00 */
[----:B------:R-:W-:Y:S01]  /*1f050*/  IMAD.MOV.U32 R216, RZ, RZ, 0x1c1f ;  /* 0x00001c1fffd87424 */ /* 0x000fe200078e00ff */
[----:B------:R-:W-:-:S02]  /*1f060*/  MOV R3, 0x1f080 ;  /* 0x0001f08000037802 */ /* 0x000fc40000000f00 */
[----:B-1-345:R-:W-:Y:S05]  /*1f070*/  CALL.REL.NOINC `($__internal_51_$__cuda_sm70_shflsync_idx_p) ;  /* 0x0000376000007944 */ /* 0x03afea0003c00000 */
[----:B------:R-:W-:Y:S01]  /*1f080*/  IMAD.MOV.U32 R4, RZ, RZ, R215 ;  /* 0x000000ffff047224 */ /* 0x000fe200078e00d7 */
[----:B------:R-:W-:Y:S01]  /*1f090*/  MOV R2, 0x1 ;  /* 0x0000000100027802 */ /* 0x000fe20000000f00 */
[----:B------:R-:W-:Y:S01]  /*1f0a0*/  IMAD.MOV.U32 R215, RZ, RZ, R12 ;  /* 0x000000ffffd77224 */ /* 0x000fe200078e000c */
[----:B------:R-:W-:-:S02]  /*1f0b0*/  MOV R216, 0x1c1f ;  /* 0x00001c1f00d87802 */ /* 0x000fc40000000f00 */
[----:B------:R-:W-:Y:S02]  /*1f0c0*/  MOV R3, 0x1f0e0 ;  /* 0x0001f0e000037802 */ /* 0x000fe40000000f00 */
[----:B------:R-:W-:Y:S05]  /*1f0d0*/  CALL.REL.NOINC `($__internal_51_$__cuda_sm70_shflsync_idx_p) ;  /* 0x0000370000007944 */ /* 0x000fea0003c00000 */
[----:B------:R-:W-:Y:S01]  /*1f0e0*/  MOV R0, R215 ;  /* 0x000000d700007202 */ /* 0x000fe20000000f00 */
[----:B------:R-:W-:Y:S05]  /*1f0f0*/  BRA `(.L_x_3574) ;  /* 0xfffe9d4000007947 */ /* 0x000fea000383ffff */
.L_x_3410:
[----:B------:R-:W-:Y:S01]  /*1f100*/  IMAD.MOV.U32 R215, RZ, RZ, R6 ;  /* 0x000000ffffd77224 */ /* 0x000fe200078e0006 */
[----:B-1----:R-:W-:Y:S01]  /*1f110*/  MOV R2, 0x2 ;  /* 0x0000000200027802 */ /* 0x002fe20000000f00 */
[----:B------:R-:W-:Y:S01]  /*1f120*/  IMAD.MOV.U32 R216, RZ, RZ, 0x1c1f ;  /* 0x00001c1fffd87424 */ /* 0x000fe200078e00ff */
[----:B------:R-:W-:Y:S02]  /*1f130*/  MOV R3, 0x1f150 ;  /* 0x0001f15000037802 */ /* 0x000fe40000000f00 */
[----:B--2345:R-:W-:Y:S05]  /*1f140*/  CALL.REL.NOINC `($__internal_51_$__cuda_sm70_shflsync_idx_p) ;  /* 0x0000369000007944 */ /* 0x03cfea0003c00000 */
[----:B------:R-:W-:Y:S01]  /*1f150*/  MOV R4, R215 ;  /* 0x000000d700047202 */ /* 0x000fe20000000f00 */
[----:B------:R-:W-:Y:S05]  /*1f160*/  BRA `(.L_x_3575) ;  /* 0xfffe9e7000007947 */ /* 0x000fea000383ffff */
.L_x_3411:
[----:B------:R-:W-:Y:S01]  /*1f170*/  IMAD.MOV.U32 R215, RZ, RZ, R12 ;  /* 0x000000ffffd77224 */ /* 0x000fe200078e000c */
[----:B------:R-:W-:Y:S01]  /*1f180*/  MOV R2, 0x2 ;  /* 0x0000000200027802 */ /* 0x000fe20000000f00 */
[----:B------:R-:W-:Y:S01]  /*1f190*/  IMAD.MOV.U32 R216, RZ, RZ, 0x1c1f ;  /* 0x00001c1fffd87424 */ /* 0x000fe200078e00ff */
[----:B------:R-:W-:Y:S02]  /*1f1a0*/  MOV R3, 0x1f1c0 ;  /* 0x0001f1c000037802 */ /* 0x000fe40000000f00 */
[----:B-12345:R-:W-:Y:S05]  /*1f1b0*/  CALL.REL.NOINC `($__internal_51_$__cuda_sm70_shflsync_idx_p) ;  /* 0x0000362000007944 */ /* 0x03efea0003c00000 */
[----:B------:R-:W-:Y:S01]  /*1f1c0*/  MOV R0, R215 ;  /* 0x000000d700007202 */ /* 0x000fe20000000f00 */
[----:B------:R-:W-:Y:S05]  /*1f1d0*/  BRA `(.L_x_3576) ;  /* 0xfffe9e2000007947 */ /* 0x000fea000383ffff */
.L_x_3414:
[----:B------:R-:W-:Y:S01]  /*1f1e0*/  IMAD.MOV.U32 R215, RZ, RZ, R6 ;  /* 0x000000ffffd77224 */ /* 0x000fe200078e0006 */
[----:B-1----:R-:W-:Y:S01]  /*1f1f0*/  MOV R2, 0x3 ;  /* 0x0000000300027802 */ /* 0x002fe20000000f00 */
[----:B------:R-:W-:Y:S01]  /*1f200*/  IMAD.MOV.U32 R216, RZ, RZ, 0x1c1f ;  /* 0x00001c1fffd87424 */ /* 0x000fe200078e00ff */
[----:B------:R-:W-:-:S02]  /*1f210*/  MOV R3, 0x1f230 ;  /* 0x0001f23000037802 */ /* 0x000fc40000000f00 */
[----:B--2345:R-:W-:Y:S05]  /*1f220*/  CALL.REL.NOINC `($__internal_51_$__cuda_sm70_shflsync_idx_p) ;  /* 0x000035b000007944 */ /* 0x03cfea0003c00000 */
        /* <DEDUP_REMOVED lines=8> */
.L_x_3461:
[----:B------:R-:W-:Y:S01]  /*1f2b0*/  IMAD.MOV.U32 R215, RZ, RZ, R6 ;  /* 0x000000ffffd77224 */ /* 0x000fe200078e0006 */
[----:B---3--:R-:W-:Y:S01]  /*1f2c0*/  MOV R2, 0x1 ;  /* 0x0000000100027802 */ /* 0x008fe20000000f00 */
[----:B------:R-:W-:Y:S01]  /*1f2d0*/  IMAD.MOV.U32 R216, RZ, RZ, 0x1c1f ;  /* 0x00001c1fffd87424 */ /* 0x000fe200078e00ff */
[----:B------:R-:W-:Y:S02]  /*1f2e0*/  MOV R3, 0x1f300 ;  /* 0x0001f30000037802 */ /* 0x000fe40000000f00 */
[----:B------:R-:W-:Y:S05]  /*1f2f0*/  CALL.REL.NOINC `($__internal_51_$__cuda_sm70_shflsync_idx_p) ;  /* 0x000034e000007944 */ /* 0x000fea0003c00000 */
[----:B------:R-:W-:Y:S01]  /*1f300*/  IMAD.MOV.U32 R4, RZ, RZ, R215 ;  /* 0x000000ffff047224 */ /* 0x000fe200078e00d7 */
[----:B------:R-:W-:Y:S01]  /*1f310*/  MOV R2, 0x1 ;  /* 0x0000000100027802 */ /* 0x000fe20000000f00 */
[----:B------:R-:W-:Y:S01]  /*1f320*/  IMAD.MOV.U32 R215, RZ, RZ, R24 ;  /* 0x000000ffffd77224 */ /* 0x000fe200078e0018 */
[----:B------:R-:W-:Y:S02]  /*1f330*/  MOV R216, 0x1c1f ;  /* 0x00001c1f00d87802 */ /* 0x000fe40000000f00 */
[----:B------:R-:W-:Y:S02]  /*1f340*/  MOV R3, 0x1f360 ;  /* 0x0001f36000037802 */ /* 0x000fe40000000f00 */
[----:B------:R-:W-:Y:S05]  /*1f350*/  CALL.REL.NOINC `($__internal_51_$__cuda_sm70_shflsync_idx_p) ;  /* 0x0000348000007944 */ /* 0x000fea0003c00000 */
[----:B------:R-:W-:Y:S01]  /*1f360*/  MOV R2, R215 ;  /* 0x000000d700027202 */ /* 0x000fe20000000f00 */
[----:B------:R-:W-:Y:S05]  /*1f370*/  BRA `(.L_x_3578) ;  /* 0xffff176000007947 */ /* 0x000fea000383ffff */
.L_x_3464:
[----:B------:R-:W-:Y:S01]  /*1f380*/  IMAD.MOV.U32 R215, RZ, RZ, R5 ;  /* 0x000000ffffd77224 */ /* 0x000fe200078e0005 */
[----:B------:R-:W-:Y:S01]  /*1f390*/  MOV R2, RZ ;  /* 0x000000ff00027202 */ /* 0x000fe20000000f00 */
[----:B------:R-:W-:Y:S01]  /*1f3a0*/  IMAD.MOV.U32 R216, RZ, RZ, 0x1c1f ;  /* 0x00001c1fffd87424 */ /* 0x000fe200078e00ff */
[----:B------:R-:W-:-:S02]  /*1f3b0*/  MOV R3, 0x1f3d0 ;  /* 0x0001f3d000037802 */ /* 0x000fc40000000f00 */
[----:B------:R-:W-:Y:S05]  /*1f3c0*/  CALL.REL.NOINC `($__internal_51_$__cuda_sm70_shflsync_idx_p) ;  /* 0x0000341000007944 */ /* 0x000fea0003c00000 */
[----:B------:R-:W-:Y:S01]  /*1f3d0*/  MOV R4, R215 ;  /* 0x000000d700047202 */ /* 0x000fe20000000f00 */
[----:B------:R-:W-:Y:S05]  /*1f3e0*/  BRA `(.L_x_3579) ;  /* 0xffff20e000007947 */ /* 0x000fea000383ffff */
.L_x_3465:
[----:B------:R-:W-:Y:S01]  /*1f3f0*/  IMAD.MOV.U32 R215, RZ, RZ, R6 ;  /* 0x000000ffffd77224 */ /* 0x000fe200078e0006 */
[----:B------:R-:W-:Y:S01]  /*1f400*/  MOV R2, RZ ;  /* 0x000000ff00027202 */ /* 0x000fe20000000f00 */
[----:B------:R-:W-:Y:S01]  /*1f410*/  IMAD.MOV.U32 R216, RZ, RZ, 0x1c1f ;  /* 0x00001c1fffd87424 */ /* 0x000fe200078e00ff */
[----:B------:R-:W-:-:S02]  /*1f420*/  MOV R3, 0x1f440 ;  /* 0x0001f44000037802 */ /* 0x000fc40000000f00 */
[----:B-12---:R-:W-:Y:S05]  /*1f430*/  CALL.REL.NOINC `($__internal_51_$__cuda_sm70_shflsync_idx_p) ;  /* 0x000033a000007944 */ /* 0x006fea0003c00000 */
[----:B------:R-:W-:Y:S01]  /*1f440*/  MOV R0, R215 ;  /* 0x000000d700007202 */ /* 0x000fe20000000f00 */
[----:B------:R-:W-:Y:S05]  /*1f450*/  BRA `(.L_x_3580) ;  /* 0xffff209000007947 */ /* 0x000fea000383ffff */
.L_x_3468:
[----:B------:R-:W-:Y:S01]  /*1f460*/  IMAD.MOV.U32 R215, RZ, RZ, R5 ;  /* 0x000000ffffd77224 */ /* 0x000fe200078e0005 */
[----:B--2---:R-:W-:Y:S01]  /*1f470*/  MOV R2, 0x1 ;  /* 0x0000000100027802 */ /* 0x004fe20000000f00 */
[----:B------:R-:W-:Y:S01]  /*1f480*/  IMAD.MOV.U32 R216, RZ, RZ, 0x1c1f ;  /* 0x00001c1fffd87424 */ /* 0x000fe200078e00ff */
[----:B------:R-:W-:-:S03]  /*1f490*/  MOV R3, 0x1f4b0 ;  /* 0x0001f4b000037802 */ /* 0x000fc60000000f00 */
[----:B-1-34-:R-:W-:Y:S05]  /*1f4a0*/  CALL.REL.NOINC `($__internal_51_$__cuda_sm70_shflsync_idx_p) ;  /* 0x0000333000007944 */ /* 0x01afea0003c00000 */
        /* <DEDUP_REMOVED lines=8> */
.L_x_3469:
[----:B------:R-:W-:Y:S01]  /*1f530*/  IMAD.MOV.U32 R215, RZ, RZ, R0 ;  /* 0x000000ffffd77224 */ /* 0x000fe200078e0000 */
[----:B------:R-:W-:Y:S01]  /*1f540*/  MOV R2, RZ ;  /* 0x000000ff00027202 */ /* 0x000fe20000000f00 */
[----:B------:R-:W-:Y:S01]  /*1f550*/  IMAD.MOV.U32 R216, RZ, RZ, 0x1c1f ;  /* 0x00001c1fffd87424 */ /* 0x000fe200078e00ff */
[----:B------:R-:W-:Y:S02]  /*1f560*/  MOV R3, 0x1f580 ;  /* 0x0001f58000037802 */ /* 0x000fe40000000f00 */
[----:B------:R-:W-:Y:S05]  /*1f570*/  CALL.REL.NOINC `($__internal_51_$__cuda_sm70_shflsync_idx_p) ;  /* 0x0000326000007944 */ /* 0x000fea0003c00000 */
[----:B------:R-:W-:Y:S01]  /*1f580*/  MOV R2, R215 ;  /* 0x000000d700027202 */ /* 0x000fe20000000f00 */
[----:B------:R-:W-:Y:S05]  /*1f590*/  BRA `(.L_x_3582) ;  /* 0xffff230000007947 */ /* 0x000fea000383ffff */
.L_x_3470:
[----:B------:R-:W-:Y:S01]  /*1f5a0*/  IMAD.MOV.U32 R215, RZ, RZ, R0 ;  /* 0x000000ffffd77224 */ /* 0x000fe200078e0000 */
[----:B------:R-:W-:Y:S01]  /*1f5b0*/  MOV R2, 0x1 ;  /* 0x0000000100027802 */ /* 0x000fe20000000f00 */
[----:B------:R-:W-:Y:S01]  /*1f5c0*/  IMAD.MOV.U32 R216, RZ, RZ, 0x1c1f ;  /* 0x00001c1fffd87424 */ /* 0x000fe200078e00ff */
[----:B------:R-:W-:Y:S02]  /*1f5d0*/  MOV R3, 0x1f5f0 ;  /* 0x0001f5f000037802 */ /* 0x000fe40000000f00 */
[----:B-1----:R-:W-:Y:S05]  /*1f5e0*/  CALL.REL.NOINC `($__internal_51_$__cuda_sm70_shflsync_idx_p) ;  /* 0x000031f000007944 */ /* 0x002fea0003c00000 */
        /* <DEDUP_REMOVED lines=30> */
[----:B------:R-:W-:Y:S05]  /*1f7d0*/  CALL.REL.NOINC `($__internal_51_$__cuda_sm70_shflsync_idx_p) ;  /* 0x0000300000007944 */ /* 0x000fea0003c00000 */
[----:B------:R-:W-:Y:S01]  /*1f7e0*/  IMAD.IADD R2, R4, 0x1, R215 ;  /* 0x0000000104027824 */ /* 0x000fe200078e02d7 */
[----:B------:R-:W-:Y:S01]  /*1f7f0*/  MOV R3, 0x1f9d0 ;  /* 0x0001f9d000037802 */ /* 0x000fe20000000f00 */
[----:B------:R-:W-:-:S02]  /*1f800*/  IMAD.MOV.U32 R215, RZ, RZ, R0 ;  /* 0x000000ffffd77224 */ /* 0x000fc400078e0000 */
        /* <DEDUP_REMOVED lines=27> */
[----:B------:R-:W-:Y:S05]  /*1f9c0*/  CALL.REL.NOINC `($__internal_51_$__cuda_sm70_shflsync_idx_p) ;  /* 0x00002e1000007944 */ /* 0x000fea0003c00000 */
        /* <DEDUP_REMOVED lines=73> */
[----:B------:R-:W-:Y:S05]  /*1fe60*/  CALL.REL.NOINC `($__internal_50_$__cuda_sm70_shflsync_bfly_p) ;  /* 0x0000291000007944 */ /* 0x000fea0003c00000 */
[----:B------:R-:W-:Y:S01]  /*1fe70*/  FMNMX.FTZ R106, R106, R0, !PT ;  /* 0x000000006a6a7209 */ /* 0x000fe20007810000 */
[----:B------:R-:W-:Y:S01]  /*1fe80*/  IMAD.MOV.U32 R0, RZ, RZ, 0x1 ;  /* 0x00000001ff007424 */ /* 0x000fe200078e00ff */
[----:B------:R-:W-:-:S03]  /*1fe90*/  MOV R2, 0x1fec0 ;  /* 0x0001fec000027802 */ /* 0x000fc60000000f00 */
[----:B------:R-:W-:Y:S02]  /*1fea0*/  IMAD.MOV.U32 R4, RZ, RZ, R106 ;  /* 0x000000ffff047224 */ /* 0x000fe400078e006a */
[----:B------:R-:W-:Y:S05]  /*1feb0*/  CALL.REL.NOINC `($__internal_50_$__cuda_sm70_shflsync_bfly_p) ;  /* 0x000028c000007944 */ /* 0x000fea0003c00000 */
[----:B------:R-:W-:Y:S01]  /*1fec0*/  FMNMX.FTZ R106, R106, R0, !PT ;  /* 0x000000006a6a7209 */ /* 0x000fe20007810000 */
[----:B------:R-:W-:Y:S01]  /*1fed0*/  IMAD.MOV.U32 R4, RZ, RZ, R105 ;  /* 0x000000ffff047224 */ /* 0x000fe200078e0069 */
[----:B------:R-:W-:Y:S01]  /*1fee0*/  MOV R2, 0x1ff10 ;  /* 0x0001ff1000027802 */ /* 0x000fe20000000f00 */
[----:B------:R-:W-:Y:S02]  /*1fef0*/  IMAD.MOV.U32 R0, RZ, RZ, 0x2 ;  /* 0x00000002ff007424 */ /* 0x000fe400078e00ff */
        /* <DEDUP_REMOVED lines=26> */
[----:B------:R-:W-:Y:S01]  /*200a0*/  MOV R10, R0 ;  /* 0x00000000000a7202 */ /* 0x000fe20000000f00 */
[----:B------:R-:W-:Y:S05]  /*200b0*/  BRA `(.L_x_3583) ;  /* 0xffff225000007947 */ /* 0x000fea000383ffff */
.L_x_3474:
[----:B------:R-:W-:Y:S01]  /*200c0*/  MOV R2, RZ ;  /* 0x000000ff00027202 */ /* 0x000fe20000000f00 */
[----:B------:R-:W-:Y:S01]  /*200d0*/  IMAD.MOV.U32 R215, RZ, RZ, R5 ;  /* 0x000000ffffd77224 */ /* 0x000fe200078e0005 */
[----:B------:R-:W-:Y:S01]  /*200e0*/  MOV R3, 0x20110 ;  /* 0x0002011000037802 */ /* 0x000fe20000000f00 */
[----:B------:R-:W-:Y:S02]  /*200f0*/  IMAD.MOV.U32 R216, RZ, RZ, 0x1c1f ;  /* 0x00001c1fffd87424 */ /* 0x000fe400078e00ff */
[----:B------:R-:W-:Y:S05]  /*20100*/  CALL.REL.NOINC `($__internal_51_$__cuda_sm70_shflsync_idx_p) ;  /* 0x000026d000007944 */ /* 0x000fea0003c00000 */
[----:B------:R-:W-:Y:S01]  /*20110*/  MOV R4, R215 ;  /* 0x000000d700047202 */ /* 0x000fe20000000f00 */
[----:B------:R-:W-:-:S05]  /*20120*/  BRA `(.L_x_3584) ;  /* 0xffff362000007947 */ /* 0x000fca000383ffff */
.L_x_3475:
[----:B------:R-:W-:Y:S01]  /*20130*/  MOV R2, RZ ;  /* 0x000000ff00027202 */ /* 0x000fe20000000f00 */
[----:B------:R-:W-:Y:S01]  /*20140*/  IMAD.MOV.U32 R215, RZ, RZ, R10 ;  /* 0x000000ffffd77224 */ /* 0x000fe200078e000a */
[----:B------:R-:W-:Y:S01]  /*20150*/  MOV R3, 0x20180 ;  /* 0x0002018000037802 */ /* 0x000fe20000000f00 */
[----:B------:R-:W-:Y:S02]  /*20160*/  IMAD.MOV.U32 R216, RZ, RZ, 0x1c1f ;  /* 0x00001c1fffd87424 */ /* 0x000fe400078e00ff */
[----:B-12---:R-:W-:Y:S05]  /*20170*/  CALL.REL.NOINC `($__internal_51_$__cuda_sm70_shflsync_idx_p) ;  /* 0x0000266000007944 */ /* 0x006fea0003c00000 */
[----:B------:R-:W-:Y:S01]  /*20180*/  MOV R0, R215 ;  /* 0x000000d700007202 */ /* 0x000fe20000000f00 */
[----:B------:R-:W-:-:S05]  /*20190*/  BRA `(.L_x_3585) ;  /* 0xffff35d000007947 */ /* 0x000fca000383ffff */
.L_x_3476:
[----:B----4-:R-:W-:Y:S01]  /*201a0*/  MOV R2, 0x1 ;  /* 0x0000000100027802 */ /* 0x010fe20000000f00 */
[----:B------:R-:W-:Y:S01]  /*201b0*/  IMAD.MOV.U32 R215, RZ, RZ, R5 ;  /* 0x000000ffffd77224 */ /* 0x000fe200078e0005 */
[----:B------:R-:W-:Y:S01]  /*201c0*/  MOV R3, 0x201f0 ;  /* 0x000201f000037802 */ /* 0x000fe20000000f00 */
[----:B------:R-:W-:Y:S02]  /*201d0*/  IMAD.MOV.U32 R216, RZ, RZ, 0x1c1f ;  /* 0x00001c1fffd87424 */ /* 0x000fe400078e00ff */
[----:B-1----:R-:W-:Y:S05]  /*201e0*/  CALL.REL.NOINC `($__internal_51_$__cuda_sm70_shflsync_idx_p) ;  /* 0x000025f000007944 */ /* 0x002fea0003c00000 */
[----:B------:R-:W-:Y:S01]  /*201f0*/  MOV R2, 0x1 ;  /* 0x0000000100027802 */ /* 0x000fe20000000f00 */
[----:B------:R-:W-:Y:S01]  /*20200*/  IMAD.MOV.U32 R4, RZ, RZ, R215 ;  /* 0x000000ffff047224 */ /* 0x000fe200078e00d7 */
[----:B------:R-:W-:Y:S01]  /*20210*/  MOV R216, 0x1c1f ;  /* 0x00001c1f00d87802 */ /* 0x000fe20000000f00 */
[----:B------:R-:W-:Y:S01]  /*20220*/  IMAD.MOV.U32 R215, RZ, RZ, R10 ;  /* 0x000000ffffd77224 */ /* 0x000fe200078e000a */
[----:B------:R-:W-:Y:S02]  /*20230*/  MOV R3, 0x20250 ;  /* 0x0002025000037802 */ /* 0x000fe40000000f00 */
[----:B------:R-:W-:Y:S05]  /*20240*/  CALL.REL.NOINC `($__internal_51_$__cuda_sm70_shflsync_idx_p) ;  /* 0x0000259000007944 */ /* 0x000fea0003c00000 */
[----:B------:R-:W-:Y:S01]  /*20250*/  MOV R0, R215 ;  /* 0x000000d700007202 */ /* 0x000fe20000000f00 */
[----:B------:R-:W-:-:S05]  /*20260*/  BRA `(.L_x_3586) ;  /* 0xffff368000007947 */ /* 0x000fca000383ffff */
.L_x_3479:
[----:B------:R-:W-:Y:S01]  /*20270*/  MOV R2, RZ ;  /* 0x000000ff00027202 */ /* 0x000fe20000000f00 */
[----:B------:R-:W-:Y:S01]  /*20280*/  IMAD.MOV.U32 R215, RZ, RZ, R106 ;  /* 0x000000ffffd77224 */ /* 0x000fe200078e006a */
[----:B------:R-:W-:Y:S01]  /*20290*/  MOV R3, 0x202c0 ;  /* 0x000202c000037802 */ /* 0x000fe20000000f00 */
[----:B------:R-:W-:Y:S02]  /*202a0*/  IMAD.MOV.U32 R216, RZ, RZ, 0x1c1f ;  /* 0x00001c1fffd87424 */ /* 0x000fe400078e00ff */
[----:B------:R-:W-:Y:S05]  /*202b0*/  CALL.REL.NOINC `($__internal_51_$__cuda_sm70_shflsync_idx_p) ;  /* 0x0000252000007944 */ /* 0x000fea0003c00000 */
[----:B------:R-:W-:Y:S01]  /*202c0*/  MOV R4, R215 ;  /* 0x000000d700047202 */ /* 0x000fe20000000f00 */
[----:B------:R-:W-:-:S05]  /*202d0*/  BRA `(.L_x_3587) ;  /* 0xffff3fd000007947 */ /* 0x000fca000383ffff */
.L_x_3480:
[----:B------:R-:W-:Y:S01]  /*202e0*/  MOV R2, RZ ;  /* 0x000000ff00027202 */ /* 0x000fe20000000f00 */
[----:B------:R-:W-:Y:S01]  /*202f0*/  IMAD.MOV.U32 R215, RZ, RZ, R172 ;  /* 0x000000ffffd77224 */ /* 0x000fe200078e00ac */
[----:B------:R-:W-:Y:S01]  /*20300*/  MOV R3, 0x20330 ;  /* 0x0002033000037802 */ /* 0x000fe20000000f00 */
[----:B------:R-:W-:Y:S02]  /*20310*/  IMAD.MOV.U32 R216, RZ, RZ, 0x1c1f ;  /* 0x00001c1fffd87424 */ /* 0x000fe400078e00ff */
[----:B-12---:R-:W-:Y:S05]  /*20320*/  CALL.REL.NOINC `($__internal_51_$__cuda_sm70_shflsync_idx_p) ;  /* 0x000024b000007944 */ /* 0x006fea0003c00000 */
[----:B------:R-:W-:Y:S01]  /*20330*/  MOV R0, R215 ;  /* 0x000000d700007202 */ /* 0x000fe20000000f00 */
[----:B------:R-:W-:-:S05]  /*20340*/  BRA `(.L_x_3588) ;  /* 0xffff3f8000007947 */ /* 0x000fca000383ffff */
.L_x_3481:
[----:B---3--:R-:W-:Y:S01]  /*20350*/  MOV R2, 0x1 ;  /* 0x0000000100027802 */ /* 0x008fe20000000f00 */
[----:B------:R-:W-:Y:S01]  /*20360*/  IMAD.MOV.U32 R215, RZ, RZ, R106 ;  /* 0x000000ffffd77224 */ /* 0x000fe200078e006a */
[----:B------:R-:W-:Y:S01]  /*20370*/  MOV R3, 0x203a0 ;  /* 0x000203a000037802 */ /* 0x000fe20000000f00 */
[----:B------:R-:W-:Y:S03]  /*20380*/  IMAD.MOV.U32 R216, RZ, RZ, 0x1c1f ;  /* 0x00001c1fffd87424 */ /* 0x000fe600078e00ff */
        /* <DEDUP_REMOVED lines=9> */
.L_x_3482:
[----:B------:R-:W-:Y:S01]  /*20420*/  MOV R2, RZ ;  /* 0x000000ff00027202 */ /* 0x000fe20000000f00 */
[----:B------:R-:W-:Y:S01]  /*20430*/  IMAD.MOV.U32 R215, RZ, RZ, R4 ;  /* 0x000000ffffd77224 */ /* 0x000fe200078e0004 */
[----:B------:R-:W-:Y:S01]  /*20440*/  MOV R3, 0x20470 ;  /* 0x0002047000037802 */ /* 0x000fe20000000f00 */
[----:B------:R-:W-:Y:S02]  /*20450*/  IMAD.MOV.U32 R216, RZ, RZ, 0x1c1f ;  /* 0x00001c1fffd87424 */ /* 0x000fe400078e00ff */
[----:B------:R-:W-:Y:S05]  /*20460*/  CALL.REL.NOINC `($__internal_51_$__cuda_sm70_shflsync_idx_p) ;  /* 0x0000237000007944 */ /* 0x000fea0003c00000 */
[----:B------:R-:W-:Y:S01]  /*20470*/  MOV R0, R215 ;  /* 0x000000d700007202 */ /* 0x000fe20000000f00 */
[----:B------:R-:W-:-:S05]  /*20480*/  BRA `(.L_x_3590) ;  /* 0xffff41c000007947 */ /* 0x000fca000383ffff */
.L_x_3483:
[----:B------:R-:W-:Y:S01]  /*20490*/  MOV R2, 0x1 ;  /* 0x0000000100027802 */ /* 0x000fe20000000f00 */
[----:B------:R-:W-:Y:S01]  /*204a0*/  IMAD.MOV.U32 R215, RZ, RZ, R4 ;  /* 0x000000ffffd77224 */ /* 0x000fe200078e0004 */
[----:B------:R-:W-:Y:S01]  /*204b0*/  MOV R3, 0x204e0 ;  /* 0x000204e000037802 */ /* 0x000fe20000000f00 */
[----:B------:R-:W-:Y:S02]  /*204c0*/  IMAD.MOV.U32 R216, RZ, RZ, 0x1c1f ;  /* 0x00001c1fffd87424 */ /* 0x000fe400078e00ff */
[----:B-1----:R-:W-:Y:S05]  /*204d0*/  CALL.REL.NOINC `($__internal_51_$__cuda_sm70_shflsync_idx_p) ;  /* 0x0000230000007944 */ /* 0x002fea0003c00000 */
        /* <DEDUP_REMOVED lines=29> */
[----:B------:R-:W-:Y:S05]  /*206b0*/  CALL.REL.NOINC `($__internal_51_$__cuda_sm70_shflsync_idx_p) ;  /* 0x0000212000007944 */ /* 0x000fea0003c00000 */
[----:B------:R-:W-:Y:S01]  /*206c0*/  MOV R3, 0x208a0 ;  /* 0x000208a000037802 */ /* 0x000fe20000000f00 */
[----:B------:R-:W-:Y:S02]  /*206d0*/  IMAD.IADD R215, R5, 0x1, R215 ;  /* 0x0000000105d77824 */ /* 0x000fe400078e02d7 */
[----:B------:R-:W-:Y:S02]  /*206e0*/  IMAD.MOV.U32 R2, RZ, RZ, 0x3 ;  /* 0x00000003ff027424 */ /* 0x000fe400078e00ff */
        /* <DEDUP_REMOVED lines=19> */
[----:B------:R-:W-:Y:S01]  /*20820*/  ISETP.GT.AND P0, PT, R215, 0x29, PT ;  /* 0x00000029d700780c */ /* 0x000fe20003f04270 */
[----:B------:R-:W-:Y:S01]  /*20830*/  IMAD.MOV.U32 R215, RZ, RZ, R4 ;  /* 0x000000ffffd77224 */ /* 0x000fe200078e0004 */
[----:B------:R-:W-:Y:S02]  /*20840*/  FSEL R24, R33, -INF , P4 ;  /* 0xff80000021187808 */ /* 0x000fe40002000000 */
[----:B------:R-:W-:Y:S02]  /*20850*/  FSEL R20, R44, -INF , P3 ;  /* 0xff8000002c147808 */ /* 0x000fe40001800000 */
[----:B------:R-:W-:Y:S02]  /*20860*/  FSEL R17, R45, -INF , P2 ;  /* 0xff8000002d117808 */ /* 0x000fe40001000000 */
[----:B------:R-:W-:Y:S02]  /*20870*/  FSEL R16, R48, -INF , P1 ;  /* 0xff80000030107808 */ /* 0x000fe40000800000 */
[----:B------:R-:W-:Y:S02]  /*20880*/  FSEL R13, R49, -INF , P0 ;  /* 0xff800000310d7808 */ /* 0x000fe40000000000 */
[----:B------:R-:W-:Y:S05]  /*20890*/  CALL.REL.NOINC `($__internal_51_$__cuda_sm70_shflsync_idx_p) ;  /* 0x00001f4000007944 */ /* 0x000fea0003c00000 */
[----:B------:R-:W-:Y:S01]  /*208a0*/  FMNMX.FTZ R4, R176, R6, !PT ;  /* 0x00000006b0047209 */ /* 0x000fe20007810000 */
[----:B------:R-:W-:Y:S01]  /*208b0*/  IMAD.IADD R5, R5, 0x1, R215 ;  /* 0x0000000105057824 */ /* 0x000fe200078e02d7 */
[----:B------:R-:W-:Y:S01]  /*208c0*/  MOV R2, 0x20d60 ;  /* 0x00020d6000027802 */ /* 0x000fe20000000f00 */
[----:B------:R-:W-:Y:S01]  /*208d0*/  IMAD.MOV.U32 R0, RZ, RZ, 0x2 ;  /* 0x00000002ff007424 */ /* 0x000fe200078e00ff */
[----:B------:R-:W-:Y:S02]  /*208e0*/  FMNMX.FTZ R4, R187, R4, !PT ;  /* 0x00000004bb047209 */ /* 0x000fe40007810000 */
        /* <DEDUP_REMOVED lines=70> */
[----:B------:R-:W-:Y:S05]  /*20d50*/  CALL.REL.NOINC `($__internal_50_$__cuda_sm70_shflsync_bfly_p) ;  /* 0x00001a2000007944 */ /* 0x000fea0003c00000 */
[----:B------:R-:W-:Y:S01]  /*20d60*/  FMNMX.FTZ R4, R4, R0, !PT ;  /* 0x0000000004047209 */ /* 0x000fe20007810000 */
[----:B------:R-:W-:Y:S01]  /*20d70*/  IMAD.MOV.U32 R0, RZ, RZ, 0x1 ;  /* 0x00000001ff007424 */ /* 0x000fe200078e00ff */
[----:B------:R-:W-:Y:S02]  /*20d80*/  MOV R2, 0x20da0 ;  /* 0x00020da000027802 */ /* 0x000fe40000000f00 */
        /* <DEDUP_REMOVED lines=28> */
[----:B------:R-:W-:-:S05]  /*20f50*/  BRA `(.L_x_3591) ;  /* 0xffff416000007947 */ /* 0x000fca000383ffff */
.L_x_3486:
[----:B-1--4-:R-:W-:Y:S01]  /*20f60*/  MOV R2, RZ ;  /* 0x000000ff00027202 */ /* 0x012fe20000000f00 */
[----:B------:R-:W-:Y:S01]  /*20f70*/  IMAD.MOV.U32 R215, RZ, RZ, R4 ;  /* 0x000000ffffd77224 */ /* 0x000fe200078e0004 */
[----:B------:R-:W-:Y:S01]  /*20f80*/  MOV R3, 0x20fb0 ;  /* 0x00020fb000037802 */ /* 0x000fe20000000f00 */
[----:B------:R-:W-:Y:S02]  /*20f90*/  IMAD.MOV.U32 R216, RZ, RZ, 0x1c1f ;  /* 0x00001c1fffd87424 */ /* 0x000fe400078e00ff */
[----:B------:R-:W-:Y:S05]  /*20fa0*/  CALL.REL.NOINC `($__internal_51_$__cuda_sm70_shflsync_idx_p) ;  /* 0x0000183000007944 */ /* 0x000fea0003c00000 */
[----:B------:R-:W-:Y:S01]  /*20fb0*/  MOV R0, R215 ;  /* 0x000000d700007202 */ /* 0x000fe20000000f00 */
[----:B------:R-:W-:-:S05]  /*20fc0*/  BRA `(.L_x_3592) ;  /* 0xffff5ba000007947 */ /* 0x000fca000383ffff */
.L_x_3489:
[----:B--2---:R-:W-:Y:S01]  /*20fd0*/  MOV R2, 0x1 ;  /* 0x0000000100027802 */ /* 0x004fe20000000f00 */
[----:B------:R-:W-:Y:S01]  /*20fe0*/  IMAD.MOV.U32 R215, RZ, RZ, R4 ;  /* 0x000000ffffd77224 */ /* 0x000fe200078e0004 */
[----:B------:R-:W-:Y:S01]  /*20ff0*/  MOV R3, 0x21020 ;  /* 0x0002102000037802 */ /* 0x000fe20000000f00 */
[----:B------:R-:W-:Y:S02]  /*21000*/  IMAD.MOV.U32 R216, RZ, RZ, 0x1c1f ;  /* 0x00001c1fffd87424 */ /* 0x000fe400078e00ff */
[----:B------:R-:W-:Y:S05]  /*21010*/  CALL.REL.NOINC `($__internal_51_$__cuda_sm70_shflsync_idx_p) ;  /* 0x000017c000007944 */ /* 0x000fea0003c00000 */
        /* <DEDUP_REMOVED lines=8> */
.L_x_3492:
[----:B------:R-:W-:Y:S01]  /*210a0*/  MOV R2, RZ ;  /* 0x000000ff00027202 */ /* 0x000fe20000000f00 */
[----:B------:R-:W-:Y:S01]  /*210b0*/  IMAD.MOV.U32 R215, RZ, RZ, R174 ;  /* 0x000000ffffd77224 */ /* 0x000fe200078e00ae */
[----:B------:R-:W-:Y:S01]  /*210c0*/  MOV R3, 0x210f0 ;  /* 0x000210f000037802 */ /* 0x000fe20000000f00 */
[----:B------:R-:W-:Y:S02]  /*210d0*/  IMAD.MOV.U32 R216, RZ, RZ, 0x1c1f ;  /* 0x00001c1fffd87424 */ /* 0x000fe400078e00ff */
[----:B------:R-:W-:Y:S05]  /*210e0*/  CALL.REL.NOINC `($__internal_51_$__cuda_sm70_shflsync_idx_p) ;  /* 0x000016f000007944 */ /* 0x000fea0003c00000 */
[----:B------:R-:W-:Y:S01]  /*210f0*/  MOV R4, R215 ;  /* 0x000000d700047202 */ /* 0x000fe20000000f00 */
[----:B------:R-:W-:-:S05]  /*21100*/  BRA `(.L_x_3594) ;  /* 0xffff65b000007947 */ /* 0x000fca000383ffff */
.L_x_3493:
[----:B------:R-:W-:Y:S01]  /*21110*/  MOV R2, RZ ;  /* 0x000000ff00027202 */ /* 0x000fe20000000f00 */
[----:B------:R-:W-:Y:S01]  /*21120*/  IMAD.MOV.U32 R215, RZ, RZ, R175 ;  /* 0x000000ffffd77224 */ /* 0x000fe200078e00af */
[----:B------:R-:W-:Y:S01]  /*21130*/  MOV R3, 0x21160 ;  /* 0x0002116000037802 */ /* 0x000fe20000000f00 */
[----:B------:R-:W-:Y:S02]  /*21140*/  IMAD.MOV.U32 R216, RZ, RZ, 0x1c1f ;  /* 0x00001c1fffd87424 */ /* 0x000fe400078e00ff */
[----:B-12---:R-:W-:Y:S05]  /*21150*/  CALL.REL.NOINC `($__internal_51_$__cuda_sm70_shflsync_idx_p) ;  /* 0x0000168000007944 */ /* 0x006fea0003c00000 */
[----:B------:R-:W-:Y:S01]  /*21160*/  MOV R0, R215 ;  /* 0x000000d700007202 */ /* 0x000fe20000000f00 */
[----:B------:R-:W-:-:S05]  /*21170*/  BRA `(.L_x_3595) ;  /* 0xffff656000007947 */ /* 0x000fca000383ffff */
.L_x_3494:
[----:B----4-:R-:W-:Y:S01]  /*21180*/  MOV R2, 0x1 ;  /* 0x0000000100027802 */ /* 0x010fe20000000f00 */
[----:B------:R-:W-:Y:S01]  /*21190*/  IMAD.MOV.U32 R215, RZ, RZ, R174 ;  /* 0x000000ffffd77224 */ /* 0x000fe200078e00ae */
[----:B------:R-:W-:Y:S01]  /*211a0*/  MOV R3, 0x211d0 ;  /* 0x000211d000037802 */ /* 0x000fe20000000f00 */
[----:B------:R-:W-:Y:S03]  /*211b0*/  IMAD.MOV.U32 R216, RZ, RZ, 0x1c1f ;  /* 0x00001c1fffd87424 */ /* 0x000fe600078e00ff */
[----:B-1-3--:R-:W-:Y:S05]  /*211c0*/  CALL.REL.NOINC `($__internal_51_$__cuda_sm70_shflsync_idx_p) ;  /* 0x0000161000007944 */ /* 0x00afea0003c00000 */
        /* <DEDUP_REMOVED lines=8> */
.L_x_3495:
[----:B------:R-:W-:Y:S02]  /*21250*/  MOV R0, 0x2 ;  /* 0x0000000200007802 */ /* 0x000fe40000000f00 */
[----:B------:R-:W-:Y:S02]  /*21260*/  MOV R2, 0x21280 ;  /* 0x0002128000027802 */ /* 0x000fe40000000f00 */
[----:B--2---:R-:W-:Y:S05]  /*21270*/  CALL.REL.NOINC `($__internal_50_$__cuda_sm70_shflsync_bfly_p) ;  /* 0x0000150000007944 */ /* 0x004fea0003c00000 */
[----:B------:R-:W-:-:S05]  /*21280*/  BRA `(.L_x_3597) ;  /* 0xffff695000007947 */ /* 0x000fca000383ffff */
.L_x_3496:
[----:B------:R-:W-:Y:S02]  /*21290*/  MOV R0, 0x1 ;  /* 0x0000000100007802 */ /* 0x000fe40000000f00 */
[----:B------:R-:W-:Y:S02]  /*212a0*/  MOV R2, 0x212c0 ;  /* 0x000212c000027802 */ /* 0x000fe40000000f00 */
[----:B--2---:R-:W-:Y:S05]  /*212b0*/  CALL.REL.NOINC `($__internal_50_$__cuda_sm70_shflsync_bfly_p) ;  /* 0x000014c000007944 */ /* 0x004fea0003c00000 */
        /* <DEDUP_REMOVED lines=28> */
.L_x_3498:
[----:B------:R-:W-:Y:S01]  /*21480*/  IMAD.MOV.U32 R4, RZ, RZ, R214 ;  /* 0x000000ffff047224 */ /* 0x000fe200078e00d6 */
[----:B------:R-:W-:-:S02]  /*21490*/  MOV R0, 0x2 ;  /* 0x0000000200007802 */ /* 0x000fc40000000f00 */
[----:B------:R-:W-:Y:S02]  /*214a0*/  MOV R2, 0x214c0 ;  /* 0x000214c000027802 */ /* 0x000fe40000000f00 */
[----:B------:R-:W-:Y:S05]  /*214b0*/  CALL.REL.NOINC `($__internal_50_$__cuda_sm70_shflsync_bfly_p) ;  /* 0x000012c000007944 */ /* 0x000fea0003c00000 */
[----:B------:R-:W-:Y:S05]  /*214c0*/  BRA `(.L_x_3599) ;  /* 0xffff7fd000007947 */ /* 0x000fea000383ffff */
.L_x_3499:
[----:B------:R-:W-:Y:S02]  /*214d0*/  MOV R0, 0x1 ;  /* 0x0000000100007802 */ /* 0x000fe40000000f00 */
[----:B------:R-:W-:Y:S02]  /*214e0*/  MOV R2, 0x21500 ;  /* 0x0002150000027802 */ /* 0x000fe40000000f00 */
[----:B-1----:R-:W-:Y:S05]  /*214f0*/  CALL.REL.NOINC `($__internal_50_$__cuda_sm70_shflsync_bfly_p) ;  /* 0x0000128000007944 */ /* 0x002fea0003c00000 */
[----:B------:R-:W-:Y:S01]  /*21500*/  FADD.FTZ R9, R4, R0 ;  /* 0x0000000004097221 */ /* 0x000fe20000010000 */
[----:B------:R-:W-:Y:S02]  /*21510*/  MOV R4, R213 ;  /* 0x000000d500047202 */ /* 0x000fe40000000f00 */
[----:B------:R-:W-:Y:S02]  /*21520*/  MOV R0, 0x2 ;  /* 0x0000000200007802 */ /* 0x000fe40000000f00 */
[----:B------:R-:W-:Y:S02]  /*21530*/  MOV R2, 0x21550 ;  /* 0x0002155000027802 */ /* 0x000fe40000000f00 */
[----:B------:R-:W-:Y:S05]  /*21540*/  CALL.REL.NOINC `($__internal_50_$__cuda_sm70_shflsync_bfly_p) ;  /* 0x0000123000007944 */ /* 0x000fea0003c00000 */
[----:B------:R-:W-:Y:S01]  /*21550*/  FADD.FTZ R8, R213, R0 ;  /* 0x00000000d5087221 */ /* 0x000fe20000010000 */
[----:B------:R-:W-:Y:S02]  /*21560*/  MOV R0, 0x1 ;  /* 0x0000000100007802 */ /* 0x000fe40000000f00 */
[----:B------:R-:W-:-:S02]  /*21570*/  MOV R2, 0x215a0 ;  /* 0x000215a000027802 */ /* 0x000fc40000000f00 */
[----:B------:R-:W-:Y:S02]  /*21580*/  MOV R4, R8 ;  /* 0x0000000800047202 */ /* 0x000fe40000000f00 */
[----:B------:R-:W-:Y:S05]  /*21590*/  CALL.REL.NOINC `($__internal_50_$__cuda_sm70_shflsync_bfly_p) ;  /* 0x000011e000007944 */ /* 0x000fea0003c00000 */
[----:B------:R-:W-:Y:S01]  /*215a0*/  FADD.FTZ R8, R8, R0 ;  /* 0x0000000008087221 */ /* 0x000fe20000010000 */
[----:B------:R-:W-:Y:S02]  /*215b0*/  MOV R4, R231 ;  /* 0x000000e700047202 */ /* 0x000fe40000000f00 */
[----:B------:R-:W-:Y:S02]  /*215c0*/  MOV R0, 0x2 ;  /* 0x0000000200007802 */ /* 0x000fe40000000f00 */
[----:B------:R-:W-:Y:S02]  /*215d0*/  MOV R2, 0x215f0 ;  /* 0x000215f000027802 */ /* 0x000fe40000000f00 */
[----:B------:R-:W-:Y:S05]  /*215e0*/  CALL.REL.NOINC `($__internal_50_$__cuda_sm70_shflsync_bfly_p) ;  /* 0x0000119000007944 */ /* 0x000fea0003c00000 */
[----:B------:R-:W-:Y:S01]  /*215f0*/  FADD.FTZ R6, R231, R0 ;  /* 0x00000000e7067221 */ /* 0x000fe20000010000 */
[----:B------:R-:W-:Y:S02]  /*21600*/  MOV R0, 0x1 ;  /* 0x0000000100007802 */ /* 0x000fe40000000f00 */
[----:B------:R-:W-:Y:S02]  /*21610*/  MOV R2, 0x21640 ;  /* 0x0002164000027802 */ /* 0x000fe40000000f00 */
[----:B------:R-:W-:-:S02]  /*21620*/  MOV R4, R6 ;  /* 0x0000000600047202 */ /* 0x000fc40000000f00 */
[----:B------:R-:W-:Y:S05]  /*21630*/  CALL.REL.NOINC `($__internal_50_$__cuda_sm70_shflsync_bfly_p) ;  /* 0x0000114000007944 */ /* 0x000fea0003c00000 */
[----:B------:R-:W-:Y:S01]  /*21640*/  FADD.FTZ R6, R6, R0 ;  /* 0x0000000006067221 */ /* 0x000fe20000010000 */
[----:B------:R-:W-:-:S02]  /*21650*/  MOV R4, R232 ;  /* 0x000000e800047202 */ /* 0x000fc40000000f00 */
[----:B------:R-:W-:Y:S02]  /*21660*/  MOV R0, 0x2 ;  /* 0x0000000200007802 */ /* 0x000fe40000000f00 */
[----:B------:R-:W-:Y:S02]  /*21670*/  MOV R2, 0x21690 ;  /* 0x0002169000027802 */ /* 0x000fe40000000f00 */
[----:B------:R-:W-:Y:S05]  /*21680*/  CALL.REL.NOINC `($__internal_50_$__cuda_sm70_shflsync_bfly_p) ;  /* 0x000010f000007944 */ /* 0x000fea0003c00000 */
[----:B------:R-:W-:Y:S01]  /*21690*/  FADD.FTZ R10, R232, R0 ;  /* 0x00000000e80a7221 */ /* 0x000fe20000010000 */
[----:B------:R-:W-:Y:S02]  /*216a0*/  MOV R0, 0x1 ;  /* 0x0000000100007802 */ /* 0x000fe40000000f00 */
[----:B------:R-:W-:Y:S02]  /*216b0*/  MOV R2, 0x216e0 ;  /* 0x000216e000027802 */ /* 0x000fe40000000f00 */
[----:B------:R-:W-:Y:S02]  /*216c0*/  MOV R4, R10 ;  /* 0x0000000a00047202 */ /* 0x000fe40000000f00 */
[----:B------:R-:W-:Y:S05]  /*216d0*/  CALL.REL.NOINC `($__internal_50_$__cuda_sm70_shflsync_bfly_p) ;  /* 0x000010a000007944 */ /* 0x000fea0003c00000 */
[----:B------:R-:W-:Y:S01]  /*216e0*/  MOV R12, R0 ;  /* 0x00000000000c7202 */ /* 0x000fe20000000f00 */
[----:B------:R-:W-:Y:S05]  /*216f0*/  BRA `(.L_x_3600) ;  /* 0xffff7e9000007947 */ /* 0x000fea000383ffff */
.L_x_3506:
[----:B--23--:R-:W-:Y:S01]  /*21700*/  IMAD.MOV.U32 R215, RZ, RZ, R6 ;  /* 0x000000ffffd77224 */ /* 0x00cfe200078e0006 */
[----:B------:R-:W-:Y:S01]  /*21710*/  MOV R2, RZ ;  /* 0x000000ff00027202 */ /* 0x000fe20000000f00 */
[----:B------:R-:W-:Y:S01]  /*21720*/  IMAD.MOV.U32 R216, RZ, RZ, 0x1c1f ;  /* 0x00001c1fffd87424 */ /* 0x000fe200078e00ff */
[----:B------:R-:W-:-:S02]  /*21730*/  MOV R3, 0x21750 ;  /* 0x0002175000037802 */ /* 0x000fc40000000f00 */
[----:B-1--4-:R-:W-:Y:S05]  /*21740*/  CALL.REL.NOINC `($__internal_51_$__cuda_sm70_shflsync_idx_p) ;  /* 0x0000109000007944 */ /* 0x012fea0003c00000 */
[----:B------:R-:W-:Y:S01]  /*21750*/  MOV R4, R215 ;  /* 0x000000d700047202 */ /* 0x000fe20000000f00 */
[----:B------:R-:W-:Y:S05]  /*21760*/  BRA `(.L_x_3601) ;  /* 0xffff98d000007947 */ /* 0x000fea000383ffff */
.L_x_3507:
[----:B------:R-:W-:Y:S01]  /*21770*/  IMAD.MOV.U32 R215, RZ, RZ, R12 ;  /* 0x000000ffffd77224 */ /* 0x000fe200078e000c */
[----:B------:R-:W-:Y:S01]  /*21780*/  MOV R2, RZ ;  /* 0x000000ff00027202 */ /* 0x000fe20000000f00 */
[----:B------:R-:W-:Y:S01]  /*21790*/  IMAD.MOV.U32 R216, RZ, RZ, 0x1c1f ;  /* 0x00001c1fffd87424 */ /* 0x000fe200078e00ff */
[----:B------:R-:W-:-:S02]  /*217a0*/  MOV R3, 0x217c0 ;  /* 0x000217c000037802 */ /* 0x000fc40000000f00 */
[----:B-1234-:R-:W-:Y:S05]  /*217b0*/  CALL.REL.NOINC `($__internal_51_$__cuda_sm70_shflsync_idx_p) ;  /* 0x0000102000007944 */ /* 0x01efea0003c00000 */
[----:B------:R-:W-:Y:S01]  /*217c0*/  MOV R2, R215 ;  /* 0x000000d700027202 */ /* 0x000fe20000000f00 */
[----:B------:R-:W-:Y:S05]  /*217d0*/  BRA `(.L_x_3602) ;  /* 0xffff988000007947 */ /* 0x000fea000383ffff */
.L_x_3510:
[----:B------:R-:W-:Y:S01]  /*217e0*/  IMAD.MOV.U32 R215, RZ, RZ, R6 ;  /* 0x000000ffffd77224 */ /* 0x000fe200078e0006 */
[----:B-1--4-:R-:W-:Y:S01]  /*217f0*/  MOV R2, 0x1 ;  /* 0x0000000100027802 */ /* 0x012fe20000000f00 */
[----:B------:R-:W-:Y:S01]  /*21800*/  IMAD.MOV.U32 R216, RZ, RZ, 0x1c1f ;  /* 0x00001c1fffd87424 */ /* 0x000fe200078e00ff */
[----:B------:R-:W-:-:S02]  /*21810*/  MOV R3, 0x21830 ;  /* 0x0002183000037802 */ /* 0x000fc40000000f00 */
[----:B--23--:R-:W-:Y:S05]  /*21820*/  CALL.REL.NOINC `($__internal_51_$__cuda_sm70_shflsync_idx_p) ;  /* 0x00000fb000007944 */ /* 0x00cfea0003c00000 */
        /* <DEDUP_REMOVED lines=8> */
.L_x_3513:
[----:B------:R-:W-:Y:S01]  /*218b0*/  IMAD.MOV.U32 R215, RZ, RZ, R6 ;  /* 0x000000ffffd77224 */ /* 0x000fe200078e0006 */
[----:B-1----:R-:W-:Y:S01]  /*218c0*/  MOV R2, 0x2 ;  /* 0x0000000200027802 */ /* 0x002fe20000000f00 */
[----:B------:R-:W-:Y:S01]  /*218d0*/  IMAD.MOV.U32 R216, RZ, RZ, 0x1c1f ;  /* 0x00001c1fffd87424 */ /* 0x000fe200078e00ff */
[----:B------:R-:W-:Y:S02]  /*218e0*/  MOV R3, 0x21900 ;  /* 0x0002190000037802 */ /* 0x000fe40000000f00 */
[----:B--23--:R-:W-:Y:S05]  /*218f0*/  CALL.REL.NOINC `($__internal_51_$__cuda_sm70_shflsync_idx_p) ;  /* 0x00000ee000007944 */ /* 0x00cfea0003c00000 */
[----:B------:R-:W-:Y:S01]  /*21900*/  MOV R4, R215 ;  /* 0x000000d700047202 */ /* 0x000fe20000000f00 */
[----:B------:R-:W-:Y:S05]  /*21910*/  BRA `(.L_x_3604) ;  /* 0xffff9a4000007947 */ /* 0x000fea000383ffff */
.L_x_3514:
[----:B------:R-:W-:Y:S01]  /*21920*/  IMAD.MOV.U32 R215, RZ, RZ, R12 ;  /* 0x000000ffffd77224 */ /* 0x000fe200078e000c */
[----:B-1----:R-:W-:Y:S01]  /*21930*/  MOV R2, 0x2 ;  /* 0x0000000200027802 */ /* 0x002fe20000000f00 */
[----:B------:R-:W-:Y:S01]  /*21940*/  IMAD.MOV.U32 R216, RZ, RZ, 0x1c1f ;  /* 0x00001c1fffd87424 */ /* 0x000fe200078e00ff */
[----:B------:R-:W-:Y:S02]  /*21950*/  MOV R3, 0x21970 ;  /* 0x0002197000037802 */ /* 0x000fe40000000f00 */
[----:B--234-:R-:W-:Y:S05]  /*21960*/  CALL.REL.NOINC `($__internal_51_$__cuda_sm70_shflsync_idx_p) ;  /* 0x00000e7000007944 */ /* 0x01cfea0003c00000 */
[----:B------:R-:W-:Y:S01]  /*21970*/  MOV R2, R215 ;  /* 0x000000d700027202 */ /* 0x000fe20000000f00 */
[----:B------:R-:W-:Y:S05]  /*21980*/  BRA `(.L_x_3605) ;  /* 0xffff99f000007947 */ /* 0x000fea000383ffff */
.L_x_3517:
[----:B------:R-:W-:Y:S01]  /*21990*/  IMAD.MOV.U32 R215, RZ, RZ, R6 ;  /* 0x000000ffffd77224 */ /* 0x000fe200078e0006 */
[----:B--2---:R-:W-:Y:S01]  /*219a0*/  MOV R2, 0x3 ;  /* 0x0000000300027802 */ /* 0x004fe20000000f00 */
[----:B------:R-:W-:Y:S01]  /*219b0*/  IMAD.MOV.U32 R216, RZ, RZ, 0x1c1f ;  /* 0x00001c1fffd87424 */ /* 0x000fe200078e00ff */
[----:B------:R-:W-:-:S02]  /*219c0*/  MOV R3, 0x219e0 ;  /* 0x000219e000037802 */ /* 0x000fc40000000f00 */
        /* <DEDUP_REMOVED lines=9> */
.L_x_3519:
[----:B------:R-:W-:Y:S01]  /*21a60*/  IMAD.MOV.U32 R215, RZ, RZ, R5 ;  /* 0x000000ffffd77224 */ /* 0x000fe200078e0005 */
[----:B------:R-:W-:Y:S01]  /*21a70*/  MOV R2, RZ ;  /* 0x000000ff00027202 */ /* 0x000fe20000000f00 */
[----:B------:R-:W-:Y:S01]  /*21a80*/  IMAD.MOV.U32 R216, RZ, RZ, 0x1c1f ;  /* 0x00001c1fffd87424 */ /* 0x000fe200078e00ff */
[----:B------:R-:W-:Y:S02]  /*21a90*/  MOV R3, 0x21ab0 ;  /* 0x00021ab000037802 */ /* 0x000fe40000000f00 */
[----:B------:R-:W-:Y:S05]  /*21aa0*/  CALL.REL.NOINC `($__internal_51_$__cuda_sm70_shflsync_idx_p) ;  /* 0x00000d3000007944 */ /* 0x000fea0003c00000 */
[----:B------:R-:W-:Y:S01]  /*21ab0*/  MOV R4, R215 ;  /* 0x000000d700047202 */ /* 0x000fe20000000f00 */
[----:B------:R-:W-:Y:S05]  /*21ac0*/  BRA `(.L_x_3607) ;  /* 0xffff9db000007947 */ /* 0x000fea000383ffff */
.L_x_3520:
[----:B------:R-:W-:Y:S01]  /*21ad0*/  IMAD.MOV.U32 R215, RZ, RZ, R6 ;  /* 0x000000ffffd77224 */ /* 0x000fe200078e0006 */
[----:B------:R-:W-:Y:S01]  /*21ae0*/  MOV R2, RZ ;  /* 0x000000ff00027202 */ /* 0x000fe20000000f00 */
[----:B------:R-:W-:Y:S01]  /*21af0*/  IMAD.MOV.U32 R216, RZ, RZ, 0x1c1f ;  /* 0x00001c1fffd87424 */ /* 0x000fe200078e00ff */
[----:B------:R-:W-:Y:S02]  /*21b00*/  MOV R3, 0x21b20 ;  /* 0x00021b2000037802 */ /* 0x000fe40000000f00 */
[----:B-12---:R-:W-:Y:S05]  /*21b10*/  CALL.REL.NOINC `($__internal_51_$__cuda_sm70_shflsync_idx_p) ;  /* 0x00000cc000007944 */ /* 0x006fea0003c00000 */
[----:B------:R-:W-:Y:S01]  /*21b20*/  MOV R0, R215 ;  /* 0x000000d700007202 */ /* 0x000fe20000000f00 */
[----:B------:R-:W-:Y:S05]  /*21b30*/  BRA `(.L_x_3608) ;  /* 0xffff9d6000007947 */ /* 0x000fea000383ffff */
.L_x_3523:
        /* <DEDUP_REMOVED lines=13> */
.L_x_3526:
[----:B------:R-:W-:Y:S01]  /*21c10*/  IMAD.MOV.U32 R215, RZ, RZ, R5 ;  /* 0x000000ffffd77224 */ /* 0x000fe200078e0005 */
[----:B----4-:R-:W-:Y:S01]  /*21c20*/  MOV R2, 0x2 ;  /* 0x0000000200027802 */ /* 0x010fe20000000f00 */
[----:B------:R-:W-:Y:S01]  /*21c30*/  IMAD.MOV.U32 R216, RZ, RZ, 0x1c1f ;  /* 0x00001c1fffd87424 */ /* 0x000fe200078e00ff */
[----:B------:R-:W-:Y:S02]  /*21c40*/  MOV R3, 0x21c60 ;  /* 0x00021c6000037802 */ /* 0x000fe40000000f00 */
[----:B-123--:R-:W-:Y:S05]  /*21c50*/  CALL.REL.NOINC `($__internal_51_$__cuda_sm70_shflsync_idx_p) ;  /* 0x00000b8000007944 */ /* 0x00efea0003c00000 */
[----:B------:R-:W-:Y:S01]  /*21c60*/  MOV R4, R215 ;  /* 0x000000d700047202 */ /* 0x000fe20000000f00 */
[----:B------:R-:W-:Y:S05]  /*21c70*/  BRA `(.L_x_3610) ;  /* 0xffffa5d000007947 */ /* 0x000fea000383ffff */
.L_x_3527:
[----:B------:R-:W-:Y:S01]  /*21c80*/  IMAD.MOV.U32 R215, RZ, RZ, R6 ;  /* 0x000000ffffd77224 */ /* 0x000fe200078e0006 */
[----:B----4-:R-:W-:Y:S01]  /*21c90*/  MOV R2, 0x2 ;  /* 0x0000000200027802 */ /* 0x010fe20000000f00 */
[----:B------:R-:W-:Y:S01]  /*21ca0*/  IMAD.MOV.U32 R216, RZ, RZ, 0x1c1f ;  /* 0x00001c1fffd87424 */ /* 0x000fe200078e00ff */
[----:B------:R-:W-:Y:S02]  /*21cb0*/  MOV R3, 0x21cd0 ;  /* 0x00021cd000037802 */ /* 0x000fe40000000f00 */
[----:B-123--:R-:W-:Y:S05]  /*21cc0*/  CALL.REL.NOINC `($__internal_51_$__cuda_sm70_shflsync_idx_p) ;  /* 0x00000b1000007944 */ /* 0x00efea0003c00000 */
[----:B------:R-:W-:Y:S01]  /*21cd0*/  MOV R0, R215 ;  /* 0x000000d700007202 */ /* 0x000fe20000000f00 */
[----:B------:R-:W-:Y:S05]  /*21ce0*/  BRA `(.L_x_3611) ;  /* 0xffffa58000007947 */ /* 0x000fea000383ffff */
.L_x_3530:
        /* <DEDUP_REMOVED lines=13> */
.L_x_3534:
[----:B------:R-:W-:Y:S01]  /*21dc0*/  IMAD.MOV.U32 R215, RZ, RZ, R5 ;  /* 0x000000ffffd77224 */ /* 0x000fe200078e0005 */
[----:B------:R-:W-:Y:S01]  /*21dd0*/  MOV R2, RZ ;  /* 0x000000ff00027202 */ /* 0x000fe20000000f00 */
[----:B------:R-:W-:Y:S01]  /*21de0*/  IMAD.MOV.U32 R216, RZ, RZ, 0x1c1f ;  /* 0x00001c1fffd87424 */ /* 0x000fe200078e00ff */
[----:B------:R-:W-:Y:S02]  /*21df0*/  MOV R3, 0x21e10 ;  /* 0x00021e1000037802 */ /* 0x000fe40000000f00 */
[----:B------:R-:W-:Y:S05]  /*21e00*/  CALL.REL.NOINC `($__internal_51_$__cuda_sm70_shflsync_idx_p) ;  /* 0x000009d000007944 */ /* 0x000fea0003c00000 */
[----:B------:R-:W-:Y:S01]  /*21e10*/  MOV R4, R215 ;  /* 0x000000d700047202 */ /* 0x000fe20000000f00 */
[----:B------:R-:W-:Y:S05]  /*21e20*/  BRA `(.L_x_3613) ;  /* 0xffffb60000007947 */ /* 0x000fea000383ffff */
.L_x_3535:
[----:B------:R-:W-:Y:S01]  /*21e30*/  IMAD.MOV.U32 R215, RZ, RZ, R13 ;  /* 0x000000ffffd77224 */ /* 0x000fe200078e000d */
[----:B------:R-:W-:Y:S01]  /*21e40*/  MOV R2, RZ ;  /* 0x000000ff00027202 */ /* 0x000fe20000000f00 */
[----:B------:R-:W-:Y:S01]  /*21e50*/  IMAD.MOV.U32 R216, RZ, RZ, 0x1c1f ;  /* 0x00001c1fffd87424 */ /* 0x000fe200078e00ff */
[----:B------:R-:W-:Y:S02]  /*21e60*/  MOV R3, 0x21e80 ;  /* 0x00021e8000037802 */ /* 0x000fe40000000f00 */
[----:B-12---:R-:W-:Y:S05]  /*21e70*/  CALL.REL.NOINC `($__internal_51_$__cuda_sm70_shflsync_idx_p) ;  /* 0x0000096000007944 */ /* 0x006fea0003c00000 */
[----:B------:R-:W-:Y:S01]  /*21e80*/  MOV R0, R215 ;  /* 0x000000d700007202 */ /* 0x000fe20000000f00 */
[----:B------:R-:W-:Y:S05]  /*21e90*/  BRA `(.L_x_3614) ;  /* 0xffffb5b000007947 */ /* 0x000fea000383ffff */
.L_x_3538:
        /* <DEDUP_REMOVED lines=13> */
.L_x_3541:
[----:B------:R-:W-:Y:S01]  /*21f70*/  IMAD.MOV.U32 R215, RZ, RZ, R5 ;  /* 0x000000ffffd77224 */ /* 0x000fe200078e0005 */
[----:B-1----:R-:W-:Y:S01]  /*21f80*/  MOV R2, 0x2 ;  /* 0x0000000200027802 */ /* 0x002fe20000000f00 */
[----:B------:R-:W-:Y:S01]  /*21f90*/  IMAD.MOV.U32 R216, RZ, RZ, 0x1c1f ;  /* 0x00001c1fffd87424 */ /* 0x000fe200078e00ff */
[----:B------:R-:W-:Y:S02]  /*21fa0*/  MOV R3, 0x21fc0 ;  /* 0x00021fc000037802 */ /* 0x000fe40000000f00 */
[----:B--234-:R-:W-:Y:S05]  /*21fb0*/  CALL.REL.NOINC `($__internal_51_$__cuda_sm70_shflsync_idx_p) ;  /* 0x0000082000007944 */ /* 0x01cfea0003c00000 */
[----:B------:R-:W-:Y:S01]  /*21fc0*/  MOV R4, R215 ;  /* 0x000000d700047202 */ /* 0x000fe20000000f00 */
[----:B------:R-:W-:Y:S05]  /*21fd0*/  BRA `(.L_x_3616) ;  /* 0xffffb78000007947 */ /* 0x000fea000383ffff */
.L_x_3542:
[----:B------:R-:W-:Y:S01]  /*21fe0*/  IMAD.MOV.U32 R215, RZ, RZ, R13 ;  /* 0x000000ffffd77224 */ /* 0x000fe200078e000d */
[----:B------:R-:W-:Y:S01]  /*21ff0*/  MOV R2, 0x2 ;  /* 0x0000000200027802 */ /* 0x000fe20000000f00 */
[----:B------:R-:W-:Y:S01]  /*22000*/  IMAD.MOV.U32 R216, RZ, RZ, 0x1c1f ;  /* 0x00001c1fffd87424 */ /* 0x000fe200078e00ff */
[----:B------:R-:W-:Y:S02]  /*22010*/  MOV R3, 0x22030 ;  /* 0x0002203000037802 */ /* 0x000fe40000000f00 */
[----:B-1234-:R-:W-:Y:S05]  /*22020*/  CALL.REL.NOINC `($__internal_51_$__cuda_sm70_shflsync_idx_p) ;  /* 0x000007b000007944 */ /* 0x01efea0003c00000 */
[----:B------:R-:W-:Y:S01]  /*22030*/  MOV R0, R215 ;  /* 0x000000d700007202 */ /* 0x000fe20000000f00 */
[----:B------:R-:W-:Y:S05]  /*22040*/  BRA `(.L_x_3617) ;  /* 0xffffb73000007947 */ /* 0x000fea000383ffff */
.L_x_3545:
[----:B------:R-:W-:Y:S01]  /*22050*/  IMAD.MOV.U32 R215, RZ, RZ, R5 ;  /* 0x000000ffffd77224 */ /* 0x000fe200078e0005 */
[----:B-1----:R-:W-:Y:S01]  /*22060*/  MOV R2, 0x3 ;  /* 0x0000000300027802 */ /* 0x002fe20000000f00 */
[----:B------:R-:W-:Y:S01]  /*22070*/  IMAD.MOV.U32 R216, RZ, RZ, 0x1c1f ;  /* 0x00001c1fffd87424 */ /* 0x000fe200078e00ff */
[----:B------:R-:W-:-:S02]  /*22080*/  MOV R3, 0x220a0 ;  /* 0x000220a000037802 */ /* 0x000fc40000000f00 */
[----:B--234-:R-:W-:Y:S05]  /*22090*/  CALL.REL.NOINC `($__internal_51_$__cuda_sm70_shflsync_idx_p) ;  /* 0x0000074000007944 */ /* 0x01cfea0003c00000 */
        /* <DEDUP_REMOVED lines=8> */
.L_x_3547:
[----:B------:R-:W-:Y:S01]  /*22120*/  IMAD.MOV.U32 R215, RZ, RZ, R76 ;  /* 0x000000ffffd77224 */ /* 0x000fe200078e004c */
[----:B------:R-:W-:Y:S01]  /*22130*/  MOV R2, RZ ;  /* 0x000000ff00027202 */ /* 0x000fe20000000f00 */
[----:B------:R-:W-:Y:S01]  /*22140*/  IMAD.MOV.U32 R216, RZ, RZ, 0x1f ;  /* 0x0000001fffd87424 */ /* 0x000fe200078e00ff */
[----:B------:R-:W-:Y:S02]  /*22150*/  MOV R3, 0x22170 ;  /* 0x0002217000037802 */ /* 0x000fe40000000f00 */
[----:B------:R-:W-:Y:S05]  /*22160*/  CALL.REL.NOINC `($__internal_51_$__cuda_sm70_shflsync_idx_p) ;  /* 0x0000067000007944 */ /* 0x000fea0003c00000 */
[----:B------:R-:W-:Y:S01]  /*22170*/  MOV R10, R215 ;  /* 0x000000d7000a7202 */ /* 0x000fe20000000f00 */
[----:B------:R-:W-:Y:S05]  /*22180*/  BRA `(.L_x_3619) ;  /* 0xffffb9c000007947 */ /* 0x000fea000383ffff */
.L_x_3548:
[----:B------:R-:W-:Y:S01]  /*22190*/  IMAD.MOV.U32 R215, RZ, RZ, R76 ;  /* 0x000000ffffd77224 */ /* 0x000fe200078e004c */
[----:B------:R-:W-:Y:S01]  /*221a0*/  MOV R2, 0x1 ;  /* 0x0000000100027802 */ /* 0x000fe20000000f00 */
[----:B------:R-:W-:Y:S01]  /*221b0*/  IMAD.MOV.U32 R216, RZ, RZ, 0x1f ;  /* 0x0000001fffd87424 */ /* 0x000fe200078e00ff */
[----:B------:R-:W-:Y:S02]  /*221c0*/  MOV R3, 0x221e0 ;  /* 0x000221e000037802 */ /* 0x000fe40000000f00 */
[----:B-12---:R-:W-:Y:S05]  /*221d0*/  CALL.REL.NOINC `($__internal_51_$__cuda_sm70_shflsync_idx_p) ;  /* 0x0000060000007944 */ /* 0x006fea0003c00000 */
[----:B------:R-:W-:Y:S01]  /*221e0*/  MOV R9, R215 ;  /* 0x000000d700097202 */ /* 0x000fe20000000f00 */
[----:B------:R-:W-:Y:S05]  /*221f0*/  BRA `(.L_x_3620) ;  /* 0xffffb97000007947 */ /* 0x000fea000383ffff */
.L_x_3549:
[----:B------:R-:W-:Y:S02]  /*22200*/  MOV R3, 0x1 ;  /* 0x0000000100037802 */ /* 0x000fe40000000f00 */
[----:B------:R-:W-:-:S02]  /*22210*/  MOV R2, 0x22230 ;  /* 0x0002223000027802 */ /* 0x000fc40000000f00 */
[----:B-1234-:R-:W-:Y:S05]  /*22220*/  CALL.REL.NOINC `($__internal_52_$__cuda_sm70_shflsync_up_p) ;  /* 0x0000061000007944 */ /* 0x01efea0003c00000 */
[----:B------:R-:W-:Y:S05]  /*22230*/  BRA `(.L_x_3621) ;  /* 0xffffba6000007947 */ /* 0x000fea000383ffff */
.L_x_3550:
[----:B------:R-:W-:Y:S02]  /*22240*/  MOV R3, 0x2 ;  /* 0x0000000200037802 */ /* 0x000fe40000000f00 */
[----:B------:R-:W-:-:S02]  /*22250*/  MOV R2, 0x22270 ;  /* 0x0002227000027802 */ /* 0x000fc40000000f00 */
[----:B--2-4-:R-:W-:Y:S05]  /*22260*/  CALL.REL.NOINC `($__internal_52_$__cuda_sm70_shflsync_up_p) ;  /* 0x000005d000007944 */ /* 0x014fea0003c00000 */
        /* <DEDUP_REMOVED lines=24> */
.L_x_3554:
[----:B------:R-:W-:Y:S02]  /*223f0*/  MOV R3, 0x1 ;  /* 0x0000000100037802 */ /* 0x000fe40000000f00 */
[----:B------:R-:W-:Y:S02]  /*22400*/  MOV R2, 0x22420 ;  /* 0x0002242000027802 */ /* 0x000fe40000000f00 */
[----:B------:R-:W-:Y:S05]  /*22410*/  CALL.REL.NOINC `($__internal_52_$__cuda_sm70_shflsync_up_p) ;  /* 0x0000042000007944 */ /* 0x000fea0003c00000 */
[----:B------:R-:W-:Y:S01]  /*22420*/  MOV R2, R4 ;  /* 0x0000000400027202 */ /* 0x000fe20000000f00 */
[----:B------:R-:W-:Y:S05]  /*22430*/  BRA `(.L_x_3623) ;  /* 0xffffbad000007947 */ /* 0x000fea000383ffff */
.L_x_3555:
        /* <DEDUP_REMOVED lines=27> */
.L_x_3557:
[----:B------:R-:W-:Y:S02]  /*225f0*/  SEL R0, RZ, 0x1, P0 ;  /* 0x00000001ff007807 */ /* 0x000fe40000000000 */
[----:B------:R-:W-:Y:S02]  /*22600*/  MOV R2, 0x22620 ;  /* 0x0002262000027802 */ /* 0x000fe40000000f00 */
[----:B-1----:R-:W-:Y:S05]  /*22610*/  CALL.REL.NOINC `($__internal_53_$__cuda_sm70_votesync_ballot) ;  /* 0x0000028000007944 */ /* 0x002fea0003c00000 */
[----:B------:R-:W-:Y:S01]  /*22620*/  MOV R11, R0 ;  /* 0x00000000000b7202 */ /* 0x000fe20000000f00 */
[----:B------:R-:W-:Y:S05]  /*22630*/  BRA `(.L_x_3625) ;  /* 0xffffba6000007947 */ /* 0x000fea000383ffff */
.L_x_3558:
[----:B------:R-:W-:Y:S01]  /*22640*/  IMAD.MOV.U32 R215, RZ, RZ, R6 ;  /* 0x000000ffffd77224 */ /* 0x000fe200078e0006 */
[----:B------:R-:W-:Y:S01]  /*22650*/  MOV R2, R5 ;  /* 0x0000000500027202 */ /* 0x000fe20000000f00 */
[----:B------:R-:W-:Y:S01]  /*22660*/  IMAD.MOV.U32 R216, RZ, RZ, 0x1f ;  /* 0x0000001fffd87424 */ /* 0x000fe200078e00ff */
[----:B------:R-:W-:Y:S02]  /*22670*/  MOV R3, 0x22690 ;  /* 0x0002269000037802 */ /* 0x000fe40000000f00 */
[----:B-12---:R-:W-:Y:S05]  /*22680*/  CALL.REL.NOINC `($__internal_51_$__cuda_sm70_shflsync_idx_p) ;  /* 0x0000015000007944 */ /* 0x006fea0003c00000 */
[----:B------:R-:W-:Y:S01]  /*22690*/  IMAD.MOV.U32 R6, RZ, RZ, R215 ;  /* 0x000000ffff067224 */ /* 0x000fe200078e00d7 */
[----:B------:R-:W-:Y:S01]  /*226a0*/  MOV R2, R5 ;  /* 0x0000000500027202 */ /* 0x000fe20000000f00 */
[----:B------:R-:W-:Y:S01]  /*226b0*/  IMAD.MOV.U32 R215, RZ, RZ, R8 ;  /* 0x000000ffffd77224 */ /* 0x000fe200078e0008 */
[----:B------:R-:W-:-:S02]  /*226c0*/  MOV R216, 0x1f ;  /* 0x0000001f00d87802 */ /* 0x000fc40000000f00 */
[----:B------:R-:W-:Y:S02]  /*226d0*/  MOV R3, 0x226f0 ;  /* 0x000226f000037802 */ /* 0x000fe40000000f00 */
[----:B------:R-:W-:Y:S05]  /*226e0*/  CALL.REL.NOINC `($__internal_51_$__cuda_sm70_shflsync_idx_p) ;  /* 0x000000f000007944 */ /* 0x000fea0003c00000 */
[----:B------:R-:W-:Y:S01]  /*226f0*/  MOV R0, R215 ;  /* 0x000000d700007202 */ /* 0x000fe20000000f00 */
[----:B------:R-:W-:Y:S05]  /*22700*/  BRA `(.L_x_3626) ;  /* 0xffffba0000007947 */ /* 0x000fea000383ffff */
.L_x_3561:
[----:B------:R-:W-:Y:S01]  /*22710*/  IMAD.MOV.U32 R215, RZ, RZ, R4 ;  /* 0x000000ffffd77224 */ /* 0x000fe200078e0004 */
[----:B------:R-:W-:Y:S01]  /*22720*/  MOV R2, R5 ;  /* 0x0000000500027202 */ /* 0x000fe20000000f00 */
[----:B------:R-:W-:Y:S01]  /*22730*/  IMAD.MOV.U32 R216, RZ, RZ, 0x1f ;  /* 0x0000001fffd87424 */ /* 0x000fe200078e00ff */
[----:B------:R-:W-:Y:S02]  /*22740*/  MOV R3, 0x22760 ;  /* 0x0002276000037802 */ /* 0x000fe40000000f00 */
[----:B-12-4-:R-:W-:Y:S05]  /*22750*/  CALL.REL.NOINC `($__internal_51_$__cuda_sm70_shflsync_idx_p) ;  /* 0x0000008000007944 */ /* 0x016fea0003c00000 */
[----:B------:R-:W-:Y:S01]  /*22760*/  MOV R12, R215 ;  /* 0x000000d7000c7202 */ /* 0x000fe20000000f00 */
[----:B------:R-:W-:Y:S05]  /*22770*/  BRA `(.L_x_3560) ;  /* 0xffffb9f000007947 */ /* 0x000fea000383ffff */
        .weak           $__internal_50_$__cuda_sm70_shflsync_bfly_p
        .type           $__internal_50_$__cuda_sm70_shflsync_bfly_p,@function
        .size           $__internal_50_$__cuda_sm70_shflsync_bfly_p,($__internal_51_$__cuda_sm70_shflsync_idx_p - $__internal_50_$__cuda_sm70_shflsync_bfly_p)
$__internal_50_$__cuda_sm70_shflsync_bfly_p:
[----:B------:R-:W-:Y:S02]  /*22780*/  MOV R188, 0xffffffff ;  /* 0xffffffff00bc7802 */ /* 0x000fe40000000f00 */
[----:B------:R-:W-:Y:S02]  /*22790*/  MOV R3, 0x1f ;  /* 0x0000001f00037802 */ /* 0x000fe40000000f00 */
[----:B------:R-:W-:Y:S04]  /*227a0*/  WARPSYNC R188 ;  /* 0x000000bc00007348 */ /* 0x000fe80003800000 */
[----:B------:R1:W2:Y:S02]  /*227b0*/  SHFL.BFLY PT, R0, R4, R0, R3 ;  /* 0x0c00000004007389 */ /* 0x0002a400000e0003 */
[----:B-1----:R-:W-:-:S04]  /*227c0*/  MOV R3, 0x0 ;  /* 0x0000000000037802 */ /* 0x002fc80000000f00 */
[----:B--2---:R-:W-:Y:S05]  /*227d0*/  RET.REL.NODEC R2 `(_ZN7cutlass13device_kernelIN5flash19enable_sm80_to_sm89INS1_16FlashAttnFwdSm80INS1_25CollectiveMainloopFwdSm80ILi4ELi1ELb0EN4cute5tupleIJNS5_1CILi128EEENS7_ILi48EEENS7_ILi96EEEEEELi96ENS_10bfloat16_tEfNS_4arch4Sm80ELb1ELb0ELb0ELb1ELb1ELb1ELb1ELb1EEENS1_21CollectiveEpilogueFwdINS6_IJS8_SA_S9_EEENS6_IJNS7_ILi1EEESI_SI_EEESC_SE_Li128ELb1ELb1ELb1ELb0EEENS1_36VarlenDynamicPersistentTileSchedulerILi128ELi48ELi128ELi128ELb1ELb1ELb0ELb1ELb1ELb1EEEEEEEEEvNT_6ParamsE) ;  /* 0xfffdd82002007950 */ /* 0x004fea0003c3ffff */
        .weak           $__internal_51_$__cuda_sm70_shflsync_idx_p
        .type           $__internal_51_$__cuda_sm70_shflsync_idx_p,@function
        .size           $__internal_51_$__cuda_sm70_shflsync_idx_p,($__internal_52_$__cuda_sm70_shflsync_up_p - $__internal_51_$__cuda_sm70_shflsync_idx_p)
$__internal_51_$__cuda_sm70_shflsync_idx_p:
[----:B------:R-:W-:-:S04]  /*227e0*/  MOV R217, 0xffffffff ;  /* 0xffffffff00d97802 */ /* 0x000fc80000000f00 */
[----:B------:R-:W-:Y:S04]  /*227f0*/  WARPSYNC R217 ;  /* 0x000000d900007348 */ /* 0x000fe80003800000 */
[----:B------:R1:W2:Y:S02]  /*22800*/  SHFL.IDX PT, R215, R215, R2, R216 ;  /* 0x00000002d7d77389 */ /* 0x0002a400000e00d8 */
[----:B-1----:R-:W-:Y:S02]  /*22810*/  MOV R2, R3 ;  /* 0x0000000300027202 */ /* 0x002fe40000000f00 */
[----:B------:R-:W-:-:S04]  /*22820*/  MOV R3, 0x0 ;  /* 0x0000000000037802 */ /* 0x000fc80000000f00 */
[----:B--2---:R-:W-:Y:S05]  /*22830*/  RET.REL.NODEC R2 `(_ZN7cutlass13device_kernelIN5flash19enable_sm80_to_sm89INS1_16FlashAttnFwdSm80INS1_25CollectiveMainloopFwdSm80ILi4ELi1ELb0EN4cute5tupleIJNS5_1CILi128EEENS7_ILi48EEENS7_ILi96EEEEEELi96ENS_10bfloat16_tEfNS_4arch4Sm80ELb1ELb0ELb0ELb1ELb1ELb1ELb1ELb1EEENS1_21CollectiveEpilogueFwdINS6_IJS8_SA_S9_EEENS6_IJNS7_ILi1EEESI_SI_EEESC_SE_Li128ELb1ELb1ELb1ELb0EEENS1_36VarlenDynamicPersistentTileSchedulerILi128ELi48ELi128ELi128ELb1ELb1ELb0ELb1ELb1ELb1EEEEEEEEEvNT_6ParamsE) ;  /* 0xfffdd7c002007950 */ /* 0x004fea0003c3ffff */
        .weak           $__internal_52_$__cuda_sm70_shflsync_up_p
        .type           $__internal_52_$__cuda_sm70_shflsync_up_p,@function
        .size           $__internal_52_$__cuda_sm70_shflsync_up_p,($__internal_53_$__cuda_sm70_votesync_ballot - $__internal_52_$__cuda_sm70_shflsync_up_p)
$__internal_52_$__cuda_sm70_shflsync_up_p:
[----:B------:R-:W-:Y:S02]  /*22840*/  MOV R4, RZ ;  /* 0x000000ff00047202 */ /* 0x000fe40000000f00 */
[----:B------:R-:W-:-:S04]  /*22850*/  MOV R11, 0xffffffff ;  /* 0xffffffff000b7802 */ /* 0x000fc80000000f00 */
[----:B------:R-:W-:Y:S04]  /*22860*/  WARPSYNC R11 ;  /* 0x0000000b00007348 */ /* 0x000fe80003800000 */
[----:B------:R1:W2:Y:S02]  /*22870*/  SHFL.UP PT, R4, R0, R3, R4 ;  /* 0x0400000300047389 */ /* 0x0002a400000e0004 */
[----:B-1----:R-:W-:-:S04]  /*22880*/  MOV R3, 0x0 ;  /* 0x0000000000037802 */ /* 0x002fc80000000f00 */
[----:B--2---:R-:W-:Y:S05]  /*22890*/  RET.REL.NODEC R2 `(_ZN7cutlass13device_kernelIN5flash19enable_sm80_to_sm89INS1_16FlashAttnFwdSm80INS1_25CollectiveMainloopFwdSm80ILi4ELi1ELb0EN4cute5tupleIJNS5_1CILi128EEENS7_ILi48EEENS7_ILi96EEEEEELi96ENS_10bfloat16_tEfNS_4arch4Sm80ELb1ELb0ELb0ELb1ELb1ELb1ELb1ELb1EEENS1_21CollectiveEpilogueFwdINS6_IJS8_SA_S9_EEENS6_IJNS7_ILi1EEESI_SI_EEESC_SE_Li128ELb1ELb1ELb1ELb0EEENS1_36VarlenDynamicPersistentTileSchedulerILi128ELi48ELi128ELi128ELb1ELb1ELb0ELb1ELb1ELb1EEEEEEEEEvNT_6ParamsE) ;  /* 0xfffdd76002007950 */ /* 0x004fea0003c3ffff */
        .weak           $__internal_53_$__cuda_sm70_votesync_ballot
        .type           $__internal_53_$__cuda_sm70_votesync_ballot,@function
        .size           $__internal_53_$__cuda_sm70_votesync_ballot,(.L_x_3695 - $__internal_53_$__cuda_sm70_votesync_ballot)
$__internal_53_$__cuda_sm70_votesync_ballot:
[----:B------:R-:W-:Y:S01]  /*228a0*/  ISETP.NE.U32.AND P0, PT, R0, 0x1, PT ;  /* 0x000000010000780c */ /* 0x000fe20003f05070 */
[----:B------:R-:W-:-:S04]  /*228b0*/  IMAD.MOV.U32 R3, RZ, RZ, -0x1 ;  /* 0xffffffffff037424 */ /* 0x000fc800078e00ff */
[----:B------:R-:W-:Y:S08]  /*228c0*/  WARPSYNC R3 ;  /* 0x0000000300007348 */ /* 0x000ff00003800000 */
[----:B------:R-:W-:-:S04]  /*228d0*/  VOTE.ANY R0, PT, !P0 ;  /* 0x0000000000007806 */ /* 0x000fc800040e0100 */
[----:B------:R-:W-:Y:S01]  /*228e0*/  LOP3.LUT R0, R0, R3, RZ, 0xc0, !PT ;  /* 0x0000000300007212 */ /* 0x000fe200078ec0ff */
[----:B------:R-:W-:-:S04]  /*228f0*/  IMAD.MOV.U32 R3, RZ, RZ, 0x0 ;  /* 0x00000000ff037424 */ /* 0x000fc800078e00ff */
[----:B------:R-:W-:Y:S05]  /*22900*/  RET.REL.NODEC R2 `(_ZN7cutlass13device_kernelIN5flash19enable_sm80_to_sm89INS1_16FlashAttnFwdSm80INS1_25CollectiveMainloopFwdSm80ILi4ELi1ELb0EN4cute5tupleIJNS5_1CILi128EEENS7_ILi48EEENS7_ILi96EEEEEELi96ENS_10bfloat16_tEfNS_4arch4Sm80ELb1ELb0ELb0ELb1ELb1ELb1ELb1ELb1EEENS1_21CollectiveEpilogueFwdINS6_IJS8_SA_S9_EEENS6_IJNS7_ILi1EEESI_SI_EEESC_SE_Li128ELb1ELb1ELb1ELb0EEENS1_36VarlenDynamicPersistentTileSchedulerILi128ELi48ELi128ELi128ELb1ELb1ELb0ELb1ELb1ELb1EEEEEEEEEvNT_6ParamsE) ;  /* 0xfffdd6f002007950 */ /* 0x000fea0003c3ffff */
.L_x_3627:
        /* <DEDUP_REMOVED lines=15> */
.L_x_3695:


//--------------------- .nv.shared._ZN7cutlass13device_kernelIN5flash19enable_sm80_to_sm89INS1_16FlashAttnFwdSm80INS1_25CollectiveMainloopFwdSm80ILi4ELi1ELb0EN4cute5tupleIJNS5_1CILi128EEENS7_ILi64EEENS7_ILi96EEEEEELi96ENS_10bfloat16_tEfNS_4arch4Sm80ELb0ELb0ELb1ELb0ELb1ELb0ELb1ELb1EEENS1_21CollectiveEpilogueFwdINS6_IJS8_SA_S9_EEENS6_IJNS7_ILi1EEESI_SI_EEESC_SE_Li128ELb0ELb1ELb1ELb0EEENS1_19SingleTileSchedulerILb0ELb1ELb1ELi128EEEEEEEEEvNT_6ParamsE --------------------------
	.section	.nv.shared._ZN7cutlass13device_kernelIN5flash19enable_sm80_to_sm89INS1_16FlashAttnFwdSm80INS1_25CollectiveMainloopFwdSm80ILi4ELi1ELb0EN4cute5tupleIJNS5_1CILi128EEENS7_ILi64EEENS7_ILi96EEEEEELi96ENS_10bfloat16_tEfNS_4arch4Sm80ELb0ELb0ELb1ELb0ELb1ELb0ELb1ELb1EEENS1_21CollectiveEpilogueFwdINS6_IJS8_SA_S9_EEENS6_IJNS7_ILi1EEESI_SI_EEESC_SE_Li128ELb0ELb1ELb1ELb0EEENS1_19SingleTileSchedulerILb0ELb1ELb1ELi128EEEEEEEEEvNT_6ParamsE,"aw",@nobits
	.sectionflags	@""
	.align	16


//--------------------- .nv.global                --------------------------
	.section	.nv.global,"aw",@nobits
.nv.global:
	.type		_ZN88_INTERNAL_261a9f89_52_flash_fwd_hdim96_bf16_paged_split_softcapall_sm80_cu_ea41c527_41964cute1_E,@object
	.size		_ZN88_INTERNAL_261a9f89_52_flash_fwd_hdim96_bf16_paged_split_softcapall_sm80_cu_ea41c527_41964cute1_E,(_ZN88_INTERNAL_261a9f89_52_flash_fwd_hdim96_bf16_paged_split_softcapall_sm80_cu_ea41c527_41964cuda3std3__45__cpo6cbeginE - _ZN88_INTERNAL_261a9f89_52_flash_fwd_hdim96_bf16_paged_split_softcapall_sm80_cu_ea41c527_41964cute1_E)
_ZN88_INTERNAL_261a9f89_52_flash_fwd_hdim96_bf16_paged_split_softcapall_sm80_cu_ea41c527_41964cute1_E:
	.zero		1
	.type		_ZN88_INTERNAL_261a9f89_52_flash_fwd_hdim96_bf16_paged_split_softcapall_sm80_cu_ea41c527_41964cuda3std3__45__cpo6cbeginE,@object
	.size		_ZN88_INTERNAL_261a9f89_52_flash_fwd_hdim96_bf16_paged_split_softcapall_sm80_cu_ea41c527_41964cuda3std3__45__cpo6cbeginE,(_ZN88_INTERNAL_261a9f89_52_flash_fwd_hdim96_bf16_paged_split_softcapall_sm80_cu_ea41c527_41964cuda3std3__48in_placeE - _ZN88_INTERNAL_261a9f89_52_flash_fwd_hdim96_bf16_paged_split_softcapall_sm80_cu_ea41c527_41964cuda3std3__45__cpo6cbeginE)
_ZN88_INTERNAL_261a9f89_52_flash_fwd_hdim96_bf16_paged_split_softcapall_sm80_cu_ea41c527_41964cuda3std3__45__cpo6cbeginE:
	.zero		1
	.type		_ZN88_INTERNAL_261a9f89_52_flash_fwd_hdim96_bf16_paged_split_softcapall_sm80_cu_ea41c527_41964cuda3std3__48in_placeE,@object
	.size		_ZN88_INTERNAL_261a9f89_52_flash_fwd_hdim96_bf16_paged_split_softcapall_sm80_cu_ea41c527_41964cuda3std3__48in_placeE,(_ZN88_INTERNAL_261a9f89_52_flash_fwd_hdim96_bf16_paged_split_softcapall_sm80_cu_ea41c527_41964cuda3std6ranges3__45__cpo9iter_moveE - _ZN88_INTERNAL_261a9f89_52_flash_fwd_hdim96_bf16_paged_split_softcapall_sm80_cu_ea41c527_41964cuda3std3__48in_placeE)
_ZN88_INTERNAL_261a9f89_52_flash_fwd_hdim96_bf16_paged_split_softcapall_sm80_cu_ea41c527_41964cuda3std3__48in_placeE:
	.zero		1
	.type		_ZN88_INTERNAL_261a9f89_52_flash_fwd_hdim96_bf16_paged_split_softcapall_sm80_cu_ea41c527_41964cuda3std6ranges3__45__cpo9iter_moveE,@object
	.size		_ZN88_INTERNAL_261a9f89_52_flash_fwd_hdim96_bf16_paged_split_softcapall_sm80_cu_ea41c527_41964cuda3std6ranges3__45__cpo9iter_moveE,(_ZN88_INTERNAL_261a9f89_52_flash_fwd_hdim96_bf16_paged_split_softcapall_sm80_cu_ea41c527_41964cuda3std3__45__cpo5beginE - _ZN88_INTERNAL_261a9f89_52_flash_fwd_hdim96_bf16_paged_split_softcapall_sm80_cu_ea41c527_41964cuda3std6ranges3__45__cpo9iter_moveE)
_ZN88_INTERNAL_261a9f89_52_flash_fwd_hdim96_bf16_paged_split_softcapall_sm80_cu_ea41c527_41964cuda3std6ranges3__45__cpo9iter_moveE:
	.zero		1
	.type		_ZN88_INTERNAL_261a9f89_52_flash_fwd_hdim96_bf16_paged_split_softcapall_sm80_cu_ea41c527_41964cuda3std3__45__cpo5beginE,@object
	.size		_ZN88_INTERNAL_261a9f89_52_flash_fwd_hdim96_bf16_paged_split_softcapall_sm80_cu_ea41c527_41964cuda3std3__45__cpo5beginE,(_ZN88_INTERNAL_261a9f89_52_flash_fwd_hdim96_bf16_paged_split_softcapall_sm80_cu_ea41c527_41964cuda3std3__490_GLOBAL__N__261a9f89_52_flash_fwd_hdim96_bf16_paged_split_softcapall_sm80_cu_ea41c527_41966ignoreE - _ZN88_INTERNAL_261a9f89_52_flash_fwd_hdim96_bf16_paged_split_softcapall_sm80_cu_ea41c527_41964cuda3std3__45__cpo5beginE)
_ZN88_INTERNAL_261a9f89_52_flash_fwd_hdim96_bf16_paged_split_softcapall_sm80_cu_ea41c527_41964cuda3std3__45__cpo5beginE:
	.zero		1
	.type		_ZN88_INTERNAL_261a9f89_52_flash_fwd_hdim96_bf16_paged_split_softcapall_sm80_cu_ea41c527_41964cuda3std3__490_GLOBAL__N__261a9f89_52_flash_fwd_hdim96_bf16_paged_split_softcapall_sm80_cu_ea41c527_41966ignoreE,@object
	.size		_ZN88_INTERNAL_261a9f89_52_flash_fwd_hdim96_bf16_paged_split_softcapall_sm80_cu_ea41c527_41964cuda3std3__490_GLOBAL__N__261a9f89_52_flash_fwd_hdim96_bf16_paged_split_softcapall_sm80_cu_ea41c527_41966ignoreE,(_ZN88_INTERNAL_261a9f89_52_flash_fwd_hdim96_bf16_paged_split_softcapall_sm80_cu_ea41c527_41964cute7productE - _ZN88_INTERNAL_261a9f89_52_flash_fwd_hdim96_bf16_paged_split_softcapall_sm80_cu_ea41c527_41964cuda3std3__490_GLOBAL__N__261a9f89_52_flash_fwd_hdim96_bf16_paged_split_softcapall_sm80_cu_ea41c527_41966ignoreE)
_ZN88_INTERNAL_261a9f89_52_flash_fwd_hdim96_bf16_paged_split_softcapall_sm80_cu_ea41c527_41964cuda3std3__490_GLOBAL__N__261a9f89_52_flash_fwd_hdim96_bf16_paged_split_softcapall_sm80_cu_ea41c527_41966ignoreE:
	.zero		1
	.type		_ZN88_INTERNAL_261a9f89_52_flash_fwd_hdim96_bf16_paged_split_softcapall_sm80_cu_ea41c527_41964cute7productE,@object
	.size		_ZN88_INTERNAL_261a9f89_52_flash_fwd_hdim96_bf16_paged_split_softcapall_sm80_cu_ea41c527_41964cute7productE,(_ZN88_INTERNAL_261a9f89_52_flash_fwd_hdim96_bf16_paged_split_softcapall_sm80_cu_ea41c527_41964cuda3std3__45__cpo3endE - _ZN88_INTERNAL_261a9f89_52_flash_fwd_hdim96_bf16_paged_split_softcapall_sm80_cu_ea41c527_41964cute7productE)
_ZN88_INTERNAL_261a9f89_52_flash_fwd_hdim96_bf16_paged_split_softcapall_sm80_cu_ea41c527_41964cute7productE:
	.zero		1
	.type		_ZN88_INTERNAL_261a9f89_52_flash_fwd_hdim96_bf16_paged_split_softcapall_sm80_cu_ea41c527_41964cuda3std3__45__cpo3endE,@object
	.size		_ZN88_INTERNAL_261a9f89_52_flash_fwd_hdim96_bf16_paged_split_softcapall_sm80_cu_ea41c527_41964cuda3std3__45__cpo3endE,(_ZN88_INTERNAL_261a9f89_52_flash_fwd_hdim96_bf16_paged_split_softcapall_sm80_cu_ea41c527_41964cuda3std3__419piecewise_constructE - _ZN88_INTERNAL_261a9f89_52_flash_fwd_hdim96_bf16_paged_split_softcapall_sm80_cu_ea41c527_41964cuda3std3__45__cpo3endE)
_ZN88_INTERNAL_261a9f89_52_flash_fwd_hdim96_bf16_paged_split_softcapall_sm80_cu_ea41c527_41964cuda3std3__45__cpo3endE:
	.zero		1
	.type		_ZN88_INTERNAL_261a9f89_52_flash_fwd_hdim96_bf16_paged_split_softcapall_sm80_cu_ea41c527_41964cuda3std3__419piecewise_constructE,@object
	.size		_ZN88_INTERNAL_261a9f89_52_flash_fwd_hdim96_bf16_paged_split_softcapall_sm80_cu_ea41c527_41964cuda3std3__419piecewise_constructE,(_ZN88_INTERNAL_261a9f89_52_flash_fwd_hdim96_bf16_paged_split_softcapall_sm80_cu_ea41c527_41964cuda3std3__45__cpo4cendE - _ZN88_INTERNAL_261a9f89_52_flash_fwd_hdim96_bf16_paged_split_softcapall_sm80_cu_ea41c527_41964cuda3std3__419piecewise_constructE)
_ZN88_INTERNAL_261a9f89_52_flash_fwd_hdim96_bf16_paged_split_softcapall_sm80_cu_ea41c527_41964cuda3std3__419piecewise_constructE:
	.zero		1
	.type		_ZN88_INTERNAL_261a9f89_52_flash_fwd_hdim96_bf16_paged_split_softcapall_sm80_cu_ea41c527_41964cuda3std3__45__cpo4cendE,@object
	.size		_ZN88_INTERNAL_261a9f89_52_flash_fwd_hdim96_bf16_paged_split_softcapall_sm80_cu_ea41c527_41964cuda3std3__45__cpo4cendE,(_ZN88_INTERNAL_261a9f89_52_flash_fwd_hdim96_bf16_paged_split_softcapall_sm80_cu_ea41c527_41964cuda3std6ranges3__45__cpo4swapE - _ZN88_INTERNAL_261a9f89_52_flash_fwd_hdim96_bf16_paged_split_softcapall_sm80_cu_ea41c527_41964cuda3std3__45__cpo4cendE)
_ZN88_INTERNAL_261a9f89_52_flash_fwd_hdim96_bf16_paged_split_softcapall_sm80_cu_ea41c527_41964cuda3std3__45__cpo4cendE:
	.zero		1
	.type		_ZN88_INTERNAL_261a9f89_52_flash_fwd_hdim96_bf16_paged_split_softcapall_sm80_cu_ea41c527_41964cuda3std6ranges3__45__cpo4swapE,@object
	.size		_ZN88_INTERNAL_261a9f89_52_flash_fwd_hdim96_bf16_paged_split_softcapall_sm80_cu_ea41c527_41964cuda3std6ranges3__45__cpo4swapE,(.L_7 - _ZN88_INTERNAL_261a9f89_52_flash_fwd_hdim96_bf16_paged_split_softcapall_sm80_cu_ea41c527_41964cuda3std6ranges3__45__cpo4swapE)
_ZN88_INTERNAL_261a9f89_52_flash_fwd_hdim96_bf16_paged_split_softcapall_sm80_cu_ea41c527_41964cuda3std6ranges3__45__cpo4swapE:
	.zero		1
.L_7:


//--------------------- .nv.shared._ZN7cutlass13device_kernelIN5flash19enable_sm80_to_sm89INS1_16FlashAttnFwdSm80INS1_25CollectiveMainloopFwdSm80ILi4ELi1ELb0EN4cute5tupleIJNS5_1CILi128EEENS7_ILi48EEENS7_ILi96EEEEEELi96ENS_10bfloat16_tEfNS_4arch4Sm80ELb0ELb0ELb1ELb1ELb1ELb0ELb1ELb1EEENS1_21CollectiveEpilogueFwdINS6_IJS8_SA_S9_EEENS6_IJNS7_ILi1EEESI_SI_EEESC_SE_Li128ELb1ELb1ELb1ELb0EEENS1_36VarlenDynamicPersistentTileSchedulerILi128ELi48ELi128ELi128ELb1ELb1ELb0ELb0ELb1ELb1EEEEEEEEEvNT_6ParamsE --------------------------
	.section	.nv.shared._ZN7cutlass13device_kernelIN5flash19enable_sm80_to_sm89INS1_16FlashAttnFwdSm80INS1_25CollectiveMainloopFwdSm80ILi4ELi1ELb0EN4cute5tupleIJNS5_1CILi128EEENS7_ILi48EEENS7_ILi96EEEEEELi96ENS_10bfloat16_tEfNS_4arch4Sm80ELb0ELb0ELb1ELb1ELb1ELb0ELb1ELb1EEENS1_21CollectiveEpilogueFwdINS6_IJS8_SA_S9_EEENS6_IJNS7_ILi1EEESI_SI_EEESC_SE_Li128ELb1ELb1ELb1ELb0EEENS1_36VarlenDynamicPersistentTileSchedulerILi128ELi48ELi128ELi128ELb1ELb1ELb0ELb0ELb1ELb1EEEEEEEEEvNT_6ParamsE,"aw",@nobits
	.sectionflags	@""
	.align	16


//--------------------- .nv.shared._ZN7cutlass13device_kernelIN5flash19enable_sm80_to_sm89INS1_16FlashAttnFwdSm80INS1_25CollectiveMainloopFwdSm80ILi4ELi1ELb0EN4cute5tupleIJNS5_1CILi128EEENS7_ILi48EEENS7_ILi96EEEEEELi96ENS_10bfloat16_tEfNS_4arch4Sm80ELb0ELb0ELb1ELb1ELb1ELb1ELb1ELb1EEENS1_21CollectiveEpilogueFwdINS6_IJS8_SA_S9_EEENS6_IJNS7_ILi1EEESI_SI_EEESC_SE_Li128ELb1ELb1ELb1ELb0EEENS1_36VarlenDynamicPersistentTileSchedulerILi128ELi48ELi128ELi128ELb1ELb1ELb0ELb0ELb1ELb1EEEEEEEEEvNT_6ParamsE --------------------------
	.section	.nv.shared._ZN7cutlass13device_kernelIN5flash19enable_sm80_to_sm89INS1_16FlashAttnFwdSm80INS1_25CollectiveMainloopFwdSm80ILi4ELi1ELb0EN4cute5tupleIJNS5_1CILi128EEENS7_ILi48EEENS7_ILi96EEEEEELi96ENS_10bfloat16_tEfNS_4arch4Sm80ELb0ELb0ELb1ELb1ELb1ELb1ELb1ELb1EEENS1_21CollectiveEpilogueFwdINS6_IJS8_SA_S9_EEENS6_IJNS7_ILi1EEESI_SI_EEESC_SE_Li128ELb1ELb1ELb1ELb0EEENS1_36VarlenDynamicPersistentTileSchedulerILi128ELi48ELi128ELi128ELb1ELb1ELb0ELb0ELb1ELb1EEEEEEEEEvNT_6ParamsE,"aw",@nobits
	.sectionflags	@""
	.align	16


//--------------------- .nv.shared._ZN7cutlass13device_kernelIN5flash19enable_sm80_to_sm89INS1_16FlashAttnFwdSm80INS1_25CollectiveMainloopFwdSm80ILi4ELi1ELb0EN4cute5tupleIJNS5_1CILi128EEENS7_ILi48EEENS7_ILi96EEEEEELi96ENS_10bfloat16_tEfNS_4arch4Sm80ELb0ELb1ELb1ELb0ELb1ELb0ELb1ELb1EEENS1_21CollectiveEpilogueFwdINS6_IJS8_SA_S9_EEENS6_IJNS7_ILi1EEESI_SI_EEESC_SE_Li128ELb0ELb1ELb1ELb0EEENS1_19SingleTileSchedulerILb0ELb1ELb1ELi128EEEEEEEEEvNT_6ParamsE --------------------------
	.section	.nv.shared._ZN7cutlass13device_kernelIN5flash19enable_sm80_to_sm89INS1_16FlashAttnFwdSm80INS1_25CollectiveMainloopFwdSm80ILi4ELi1ELb0EN4cute5tupleIJNS5_1CILi128EEENS7_ILi48EEENS7_ILi96EEEEEELi96ENS_10bfloat16_tEfNS_4arch4Sm80ELb0ELb1ELb1ELb0ELb1ELb0ELb1ELb1EEENS1_21CollectiveEpilogueFwdINS6_IJS8_SA_S9_EEENS6_IJNS7_ILi1EEESI_SI_EEESC_SE_Li128ELb0ELb1ELb1ELb0EEENS1_19SingleTileSchedulerILb0ELb1ELb1ELi128EEEEEEEEEvNT_6ParamsE,"aw",@nobits
	.sectionflags	@""
	.align	16


//--------------------- .nv.shared._ZN7cutlass13device_kernelIN5flash19enable_sm80_to_sm89INS1_16FlashAttnFwdSm80INS1_25CollectiveMainloopFwdSm80ILi4ELi1ELb0EN4cute5tupleIJNS5_1CILi128EEENS7_ILi48EEENS7_ILi96EEEEEELi96ENS_10bfloat16_tEfNS_4arch4Sm80ELb0ELb1ELb1ELb1ELb1ELb0ELb1ELb1EEENS1_21CollectiveEpilogueFwdINS6_IJS8_SA_S9_EEENS6_IJNS7_ILi1EEESI_SI_EEESC_SE_Li128ELb1ELb1ELb1ELb0EEENS1_36VarlenDynamicPersistentTileSchedulerILi128ELi48ELi128ELi128ELb1ELb1ELb0ELb1ELb0ELb1EEEEEEEEEvNT_6ParamsE --------------------------
	.section	.nv.shared._ZN7cutlass13device_kernelIN5flash19enable_sm80_to_sm89INS1_16FlashAttnFwdSm80INS1_25CollectiveMainloopFwdSm80ILi4ELi1ELb0EN4cute5tupleIJNS5_1CILi128EEENS7_ILi48EEENS7_ILi96EEEEEELi96ENS_10bfloat16_tEfNS_4arch4Sm80ELb0ELb1ELb1ELb1ELb1ELb0ELb1ELb1EEENS1_21CollectiveEpilogueFwdINS6_IJS8_SA_S9_EEENS6_IJNS7_ILi1EEESI_SI_EEESC_SE_Li128ELb1ELb1ELb1ELb0EEENS1_36VarlenDynamicPersistentTileSchedulerILi128ELi48ELi128ELi128ELb1ELb1ELb0ELb1ELb0ELb1EEEEEEEEEvNT_6ParamsE,"aw",@nobits
	.sectionflags	@""
	.align	16


//--------------------- .nv.shared._ZN7cutlass13device_kernelIN5flash19enable_sm80_to_sm89INS1_16FlashAttnFwdSm80INS1_25CollectiveMainloopFwdSm80ILi4ELi1ELb0EN4cute5tupleIJNS5_1CILi128EEENS7_ILi48EEENS7_ILi96EEEEEELi96ENS_10bfloat16_tEfNS_4arch4Sm80ELb0ELb1ELb1ELb1ELb1ELb1ELb1ELb1EEENS1_21CollectiveEpilogueFwdINS6_IJS8_SA_S9_EEENS6_IJNS7_ILi1EEESI_SI_EEESC_SE_Li128ELb1ELb1ELb1ELb0EEENS1_36VarlenDynamicPersistentTileSchedulerILi128ELi48ELi128ELi128ELb1ELb1ELb0ELb1ELb0ELb1EEEEEEEEEvNT_6ParamsE --------------------------
	.section	.nv.shared._ZN7cutlass13device_kernelIN5flash19enable_sm80_to_sm89INS1_16FlashAttnFwdSm80INS1_25CollectiveMainloopFwdSm80ILi4ELi1ELb0EN4cute5tupleIJNS5_1CILi128EEENS7_ILi48EEENS7_ILi96EEEEEELi96ENS_10bfloat16_tEfNS_4arch4Sm80ELb0ELb1ELb1ELb1ELb1ELb1ELb1ELb1EEENS1_21CollectiveEpilogueFwdINS6_IJS8_SA_S9_EEENS6_IJNS7_ILi1EEESI_SI_EEESC_SE_Li128ELb1ELb1ELb1ELb0EEENS1_36VarlenDynamicPersistentTileSchedulerILi128ELi48ELi128ELi128ELb1ELb1ELb0ELb1ELb0ELb1EEEEEEEEEvNT_6ParamsE,"aw",@nobits
	.sectionflags	@""
	.align	16


//--------------------- .nv.shared._ZN7cutlass13device_kernelIN5flash19enable_sm80_to_sm89INS1_16FlashAttnFwdSm80INS1_25CollectiveMainloopFwdSm80ILi4ELi1ELb0EN4cute5tupleIJNS5_1CILi128EEENS7_ILi64EEENS7_ILi96EEEEEELi96ENS_10bfloat16_tEfNS_4arch4Sm80ELb1ELb0ELb1ELb0ELb1ELb0ELb1ELb1EEENS1_21CollectiveEpilogueFwdINS6_IJS8_SA_S9_EEENS6_IJNS7_ILi1EEESI_SI_EEESC_SE_Li128ELb0ELb1ELb1ELb0EEENS1_30DynamicPersistentTileSchedulerILi128ELi128ELb1ELb1ELb0EEEEEEEEEvNT_6ParamsE --------------------------
	.section	.nv.shared._ZN7cutlass13device_kernelIN5flash19enable_sm80_to_sm89INS1_16FlashAttnFwdSm80INS1_25CollectiveMainloopFwdSm80ILi4ELi1ELb0EN4cute5tupleIJNS5_1CILi128EEENS7_ILi64EEENS7_ILi96EEEEEELi96ENS_10bfloat16_tEfNS_4arch4Sm80ELb1ELb0ELb1ELb0ELb1ELb0ELb1ELb1EEENS1_21CollectiveEpilogueFwdINS6_IJS8_SA_S9_EEENS6_IJNS7_ILi1EEESI_SI_EEESC_SE_Li128ELb0ELb1ELb1ELb0EEENS1_30DynamicPersistentTileSchedulerILi128ELi128ELb1ELb1ELb0EEEEEEEEEvNT_6ParamsE,"aw",@nobits
	.sectionflags	@""
	.align	16


//--------------------- .nv.shared._ZN7cutlass13device_kernelIN5flash19enable_sm80_to_sm89INS1_16FlashAttnFwdSm80INS1_25CollectiveMainloopFwdSm80ILi4ELi1ELb0EN4cute5tupleIJNS5_1CILi128EEENS7_ILi48EEENS7_ILi96EEEEEELi96ENS_10bfloat16_tEfNS_4arch4Sm80ELb1ELb0ELb1ELb1ELb1ELb0ELb1ELb1EEENS1_21CollectiveEpilogueFwdINS6_IJS8_SA_S9_EEENS6_IJNS7_ILi1EEESI_SI_EEESC_SE_Li128ELb1ELb1ELb1ELb0EEENS1_36VarlenDynamicPersistentTileSchedulerILi128ELi48ELi128ELi128ELb1ELb1ELb0ELb1ELb1ELb1EEEEEEEEEvNT_6ParamsE --------------------------
	.section	.nv.shared._ZN7cutlass13device_kernelIN5flash19enable_sm80_to_sm89INS1_16FlashAttnFwdSm80INS1_25CollectiveMainloopFwdSm80ILi4ELi1ELb0EN4cute5tupleIJNS5_1CILi128EEENS7_ILi48EEENS7_ILi96EEEEEELi96ENS_10bfloat16_tEfNS_4arch4Sm80ELb1ELb0ELb1ELb1ELb1ELb0ELb1ELb1EEENS1_21CollectiveEpilogueFwdINS6_IJS8_SA_S9_EEENS6_IJNS7_ILi1EEESI_SI_EEESC_SE_Li128ELb1ELb1ELb1ELb0EEENS1_36VarlenDynamicPersistentTileSchedulerILi128ELi48ELi128ELi128ELb1ELb1ELb0ELb1ELb1ELb1EEEEEEEEEvNT_6ParamsE,"aw",@nobits
	.sectionflags	@""
	.align	16


//--------------------- .nv.shared._ZN7cutlass13device_kernelIN5flash19enable_sm80_to_sm89INS1_16FlashAttnFwdSm80INS1_25CollectiveMainloopFwdSm80ILi4ELi1ELb0EN4cute5tupleIJNS5_1CILi128EEENS7_ILi48EEENS7_ILi96EEEEEELi96ENS_10bfloat16_tEfNS_4arch4Sm80ELb1ELb0ELb1ELb1ELb1ELb1ELb1ELb1EEENS1_21CollectiveEpilogueFwdINS6_IJS8_SA_S9_EEENS6_IJNS7_ILi1EEESI_SI_EEESC_SE_Li128ELb1ELb1ELb1ELb0EEENS1_36VarlenDynamicPersistentTileSchedulerILi128ELi48ELi128ELi128ELb1ELb1ELb0ELb1ELb1ELb1EEEEEEEEEvNT_6ParamsE --------------------------
	.section	.nv.shared._ZN7cutlass13device_kernelIN5flash19enable_sm80_to_sm89INS1_16FlashAttnFwdSm80INS1_25CollectiveMainloopFwdSm80ILi4ELi1ELb0EN4cute5tupleIJNS5_1CILi128EEENS7_ILi48EEENS7_ILi96EEEEEELi96ENS_10bfloat16_tEfNS_4arch4Sm80ELb1ELb0ELb1ELb1ELb1ELb1ELb1ELb1EEENS1_21CollectiveEpilogueFwdINS6_IJS8_SA_S9_EEENS6_IJNS7_ILi1EEESI_SI_EEESC_SE_Li128ELb1ELb1ELb1ELb0EEENS1_36VarlenDynamicPersistentTileSchedulerILi128ELi48ELi128ELi128ELb1ELb1ELb0ELb1ELb1ELb1EEEEEEEEEvNT_6ParamsE,"aw",@nobits
	.sectionflags	@""
	.align	16


//--------------------- .nv.shared._ZN7cutlass13device_kernelIN5flash19enable_sm80_to_sm89INS1_16FlashAttnFwdSm80INS1_25CollectiveMainloopFwdSm80ILi4ELi1ELb0EN4cute5tupleIJNS5_1CILi128EEENS7_ILi64EEENS7_ILi96EEEEEELi96ENS_10bfloat16_tEfNS_4arch4Sm80ELb0ELb0ELb0ELb0ELb1ELb0ELb1ELb1EEENS1_21CollectiveEpilogueFwdINS6_IJS8_SA_S9_EEENS6_IJNS7_ILi1EEESI_SI_EEESC_SE_Li128ELb0ELb1ELb1ELb0EEENS1_19SingleTileSchedulerILb0ELb1ELb1ELi128EEEEEEEEEvNT_6ParamsE --------------------------
	.section	.nv.shared._ZN7cutlass13device_kernelIN5flash19enable_sm80_to_sm89INS1_16FlashAttnFwdSm80INS1_25CollectiveMainloopFwdSm80ILi4ELi1ELb0EN4cute5tupleIJNS5_1CILi128EEENS7_ILi64EEENS7_ILi96EEEEEELi96ENS_10bfloat16_tEfNS_4arch4Sm80ELb0ELb0ELb0ELb0ELb1ELb0ELb1ELb1EEENS1_21CollectiveEpilogueFwdINS6_IJS8_SA_S9_EEENS6_IJNS7_ILi1EEESI_SI_EEESC_SE_Li128ELb0ELb1ELb1ELb0EEENS1_19SingleTileSchedulerILb0ELb1ELb1ELi128EEEEEEEEEvNT_6ParamsE,"aw",@nobits
	.sectionflags	@""
	.align	16


//--------------------- .nv.shared._ZN7cutlass13device_kernelIN5flash19enable_sm80_to_sm89INS1_16FlashAttnFwdSm80INS1_25CollectiveMainloopFwdSm80ILi4ELi1ELb0EN4cute5tupleIJNS5_1CILi128EEENS7_ILi48EEENS7_ILi96EEEEEELi96ENS_10bfloat16_tEfNS_4arch4Sm80ELb0ELb0ELb0ELb1ELb1ELb0ELb1ELb1EEENS1_21CollectiveEpilogueFwdINS6_IJS8_SA_S9_EEENS6_IJNS7_ILi1EEESI_SI_EEESC_SE_Li128ELb1ELb1ELb1ELb0EEENS1_36VarlenDynamicPersistentTileSchedulerILi128ELi48ELi128ELi128ELb1ELb1ELb0ELb0ELb1ELb1EEEEEEEEEvNT_6ParamsE --------------------------
	.section	.nv.shared._ZN7cutlass13device_kernelIN5flash19enable_sm80_to_sm89INS1_16FlashAttnFwdSm80INS1_25CollectiveMainloopFwdSm80ILi4ELi1ELb0EN4cute5tupleIJNS5_1CILi128EEENS7_ILi48EEENS7_ILi96EEEEEELi96ENS_10bfloat16_tEfNS_4arch4Sm80ELb0ELb0ELb0ELb1ELb1ELb0ELb1ELb1EEENS1_21CollectiveEpilogueFwdINS6_IJS8_SA_S9_EEENS6_IJNS7_ILi1EEESI_SI_EEESC_SE_Li128ELb1ELb1ELb1ELb0EEENS1_36VarlenDynamicPersistentTileSchedulerILi128ELi48ELi128ELi128ELb1ELb1ELb0ELb0ELb1ELb1EEEEEEEEEvNT_6ParamsE,"aw",@nobits
	.sectionflags	@""
	.align	16


//--------------------- .nv.shared._ZN7cutlass13device_kernelIN5flash19enable_sm80_to_sm89INS1_16FlashAttnFwdSm80INS1_25CollectiveMainloopFwdSm80ILi4ELi1ELb0EN4cute5tupleIJNS5_1CILi128EEENS7_ILi48EEENS7_ILi96EEEEEELi96ENS_10bfloat16_tEfNS_4arch4Sm80ELb0ELb0ELb0ELb1ELb1ELb1ELb1ELb1EEENS1_21CollectiveEpilogueFwdINS6_IJS8_SA_S9_EEENS6_IJNS7_ILi1EEESI_SI_EEESC_SE_Li128ELb1ELb1ELb1ELb0EEENS1_36VarlenDynamicPersistentTileSchedulerILi128ELi48ELi128ELi128ELb1ELb1ELb0ELb0ELb1ELb1EEEEEEEEEvNT_6ParamsE --------------------------
	.section	.nv.shared._ZN7cutlass13device_kernelIN5flash19enable_sm80_to_sm89INS1_16FlashAttnFwdSm80INS1_25CollectiveMainloopFwdSm80ILi4ELi1ELb0EN4cute5tupleIJNS5_1CILi128EEENS7_ILi48EEENS7_ILi96EEEEEELi96ENS_10bfloat16_tEfNS_4arch4Sm80ELb0ELb0ELb0ELb1ELb1ELb1ELb1ELb1EEENS1_21CollectiveEpilogueFwdINS6_IJS8_SA_S9_EEENS6_IJNS7_ILi1EEESI_SI_EEESC_SE_Li128ELb1ELb1ELb1ELb0EEENS1_36VarlenDynamicPersistentTileSchedulerILi128ELi48ELi128ELi128ELb1ELb1ELb0ELb0ELb1ELb1EEEEEEEEEvNT_6ParamsE,"aw",@nobits
	.sectionflags	@""
	.align	16


//--------------------- .nv.shared._ZN7cutlass13device_kernelIN5flash19enable_sm80_to_sm89INS1_16FlashAttnFwdSm80INS1_25CollectiveMainloopFwdSm80ILi4ELi1ELb0EN4cute5tupleIJNS5_1CILi128EEENS7_ILi48EEENS7_ILi96EEEEEELi96ENS_10bfloat16_tEfNS_4arch4Sm80ELb0ELb1ELb0ELb0ELb1ELb0ELb1ELb1EEENS1_21CollectiveEpilogueFwdINS6_IJS8_SA_S9_EEENS6_IJNS7_ILi1EEESI_SI_EEESC_SE_Li128ELb0ELb1ELb1ELb0EEENS1_19SingleTileSchedulerILb0ELb1ELb1ELi128EEEEEEEEEvNT_6ParamsE --------------------------
	.section	.nv.shared._ZN7cutlass13device_kernelIN5flash19enable_sm80_to_sm89INS1_16FlashAttnFwdSm80INS1_25CollectiveMainloopFwdSm80ILi4ELi1ELb0EN4cute5tupleIJNS5_1CILi128EEENS7_ILi48EEENS7_ILi96EEEEEELi96ENS_10bfloat16_tEfNS_4arch4Sm80ELb0ELb1ELb0ELb0ELb1ELb0ELb1ELb1EEENS1_21CollectiveEpilogueFwdINS6_IJS8_SA_S9_EEENS6_IJNS7_ILi1EEESI_SI_EEESC_SE_Li128ELb0ELb1ELb1ELb0EEENS1_19SingleTileSchedulerILb0ELb1ELb1ELi128EEEEEEEEEvNT_6ParamsE,"aw",@nobits
	.sectionflags	@""
	.align	16


//--------------------- .nv.shared._ZN7cutlass13device_kernelIN5flash19enable_sm80_to_sm89INS1_16FlashAttnFwdSm80INS1_25CollectiveMainloopFwdSm80ILi4ELi1ELb0EN4cute5tupleIJNS5_1CILi128EEENS7_ILi48EEENS7_ILi96EEEEEELi96ENS_10bfloat16_tEfNS_4arch4Sm80ELb0ELb1ELb0ELb1ELb1ELb0ELb1ELb1EEENS1_21CollectiveEpilogueFwdINS6_IJS8_SA_S9_EEENS6_IJNS7_ILi1EEESI_SI_EEESC_SE_Li128ELb1ELb1ELb1ELb0EEENS1_36VarlenDynamicPersistentTileSchedulerILi128ELi48ELi128ELi128ELb1ELb1ELb0ELb1ELb0ELb1EEEEEEEEEvNT_6ParamsE --------------------------
	.section	.nv.shared._ZN7cutlass13device_kernelIN5flash19enable_sm80_to_sm89INS1_16FlashAttnFwdSm80INS1_25CollectiveMainloopFwdSm80ILi4ELi1ELb0EN4cute5tupleIJNS5_1CILi128EEENS7_ILi48EEENS7_ILi96EEEEEELi96ENS_10bfloat16_tEfNS_4arch4Sm80ELb0ELb1ELb0ELb1ELb1ELb0ELb1ELb1EEENS1_21CollectiveEpilogueFwdINS6_IJS8_SA_S9_EEENS6_IJNS7_ILi1EEESI_SI_EEESC_SE_Li128ELb1ELb1ELb1ELb0EEENS1_36VarlenDynamicPersistentTileSchedulerILi128ELi48ELi128ELi128ELb1ELb1ELb0ELb1ELb0ELb1EEEEEEEEEvNT_6ParamsE,"aw",@nobits
	.sectionflags	@""
	.align	16


//--------------------- .nv.shared._ZN7cutlass13device_kernelIN5flash19enable_sm80_to_sm89INS1_16FlashAttnFwdSm80INS1_25CollectiveMainloopFwdSm80ILi4ELi1ELb0EN4cute5tupleIJNS5_1CILi128EEENS7_ILi48EEENS7_ILi96EEEEEELi96ENS_10bfloat16_tEfNS_4arch4Sm80ELb0ELb1ELb0ELb1ELb1ELb1ELb1ELb1EEENS1_21CollectiveEpilogueFwdINS6_IJS8_SA_S9_EEENS6_IJNS7_ILi1EEESI_SI_EEESC_SE_Li128ELb1ELb1ELb1ELb0EEENS1_36VarlenDynamicPersistentTileSchedulerILi128ELi48ELi128ELi128ELb1ELb1ELb0ELb1ELb0ELb1EEEEEEEEEvNT_6ParamsE --------------------------
	.section	.nv.shared._ZN7cutlass13device_kernelIN5flash19enable_sm80_to_sm89INS1_16FlashAttnFwdSm80INS1_25CollectiveMainloopFwdSm80ILi4ELi1ELb0EN4cute5tupleIJNS5_1CILi128EEENS7_ILi48EEENS7_ILi96EEEEEELi96ENS_10bfloat16_tEfNS_4arch4Sm80ELb0ELb1ELb0ELb1ELb1ELb1ELb1ELb1EEENS1_21CollectiveEpilogueFwdINS6_IJS8_SA_S9_EEENS6_IJNS7_ILi1EEESI_SI_EEESC_SE_Li128ELb1ELb1ELb1ELb0EEENS1_36VarlenDynamicPersistentTileSchedulerILi128ELi48ELi128ELi128ELb1ELb1ELb0ELb1ELb0ELb1EEEEEEEEEvNT_6ParamsE,"aw",@nobits
	.sectionflags	@""
	.align	16


//--------------------- .nv.shared._ZN7cutlass13device_kernelIN5flash19enable_sm80_to_sm89INS1_16FlashAttnFwdSm80INS1_25CollectiveMainloopFwdSm80ILi4ELi1ELb0EN4cute5tupleIJNS5_1CILi128EEENS7_ILi64EEENS7_ILi96EEEEEELi96ENS_10bfloat16_tEfNS_4arch4Sm80ELb1ELb0ELb0ELb0ELb1ELb0ELb1ELb1EEENS1_21CollectiveEpilogueFwdINS6_IJS8_SA_S9_EEENS6_IJNS7_ILi1EEESI_SI_EEESC_SE_Li128ELb0ELb1ELb1ELb0EEENS1_30DynamicPersistentTileSchedulerILi128ELi128ELb1ELb1ELb0EEEEEEEEEvNT_6ParamsE --------------------------
	.section	.nv.shared._ZN7cutlass13device_kernelIN5flash19enable_sm80_to_sm89INS1_16FlashAttnFwdSm80INS1_25CollectiveMainloopFwdSm80ILi4ELi1ELb0EN4cute5tupleIJNS5_1CILi128EEENS7_ILi64EEENS7_ILi96EEEEEELi96ENS_10bfloat16_tEfNS_4arch4Sm80ELb1ELb0ELb0ELb0ELb1ELb0ELb1ELb1EEENS1_21CollectiveEpilogueFwdINS6_IJS8_SA_S9_EEENS6_IJNS7_ILi1EEESI_SI_EEESC_SE_Li128ELb0ELb1ELb1ELb0EEENS1_30DynamicPersistentTileSchedulerILi128ELi128ELb1ELb1ELb0EEEEEEEEEvNT_6ParamsE,"aw",@nobits
	.sectionflags	@""
	.align	16


//--------------------- .nv.shared._ZN7cutlass13device_kernelIN5flash19enable_sm80_to_sm89INS1_16FlashAttnFwdSm80INS1_25CollectiveMainloopFwdSm80ILi4ELi1ELb0EN4cute5tupleIJNS5_1CILi128EEENS7_ILi48EEENS7_ILi96EEEEEELi96ENS_10bfloat16_tEfNS_4arch4Sm80ELb1ELb0ELb0ELb1ELb1ELb0ELb1ELb1EEENS1_21CollectiveEpilogueFwdINS6_IJS8_SA_S9_EEENS6_IJNS7_ILi1EEESI_SI_EEESC_SE_Li128ELb1ELb1ELb1ELb0EEENS1_36VarlenDynamicPersistentTileSchedulerILi128ELi48ELi128ELi128ELb1ELb1ELb0ELb1ELb1ELb1EEEEEEEEEvNT_6ParamsE --------------------------
	.section	.nv.shared._ZN7cutlass13device_kernelIN5flash19enable_sm80_to_sm89INS1_16FlashAttnFwdSm80INS1_25CollectiveMainloopFwdSm80ILi4ELi1ELb0EN4cute5tupleIJNS5_1CILi128EEENS7_ILi48EEENS7_ILi96EEEEEELi96ENS_10bfloat16_tEfNS_4arch4Sm80ELb1ELb0ELb0ELb1ELb1ELb0ELb1ELb1EEENS1_21CollectiveEpilogueFwdINS6_IJS8_SA_S9_EEENS6_IJNS7_ILi1EEESI_SI_EEESC_SE_Li128ELb1ELb1ELb1ELb0EEENS1_36VarlenDynamicPersistentTileSchedulerILi128ELi48ELi128ELi128ELb1ELb1ELb0ELb1ELb1ELb1EEEEEEEEEvNT_6ParamsE,"aw",@nobits
	.sectionflags	@""
	.align	16


//--------------------- .nv.shared._ZN7cutlass13device_kernelIN5flash19enable_sm80_to_sm89INS1_16FlashAttnFwdSm80INS1_25CollectiveMainloopFwdSm80ILi4ELi1ELb0EN4cute5tupleIJNS5_1CILi128EEENS7_ILi48EEENS7_ILi96EEEEEELi96ENS_10bfloat16_tEfNS_4arch4Sm80ELb1ELb0ELb0ELb1ELb1ELb1ELb1ELb1EEENS1_21CollectiveEpilogueFwdINS6_IJS8_SA_S9_EEENS6_IJNS7_ILi1EEESI_SI_EEESC_SE_Li128ELb1ELb1ELb1ELb0EEENS1_36VarlenDynamicPersistentTileSchedulerILi128ELi48ELi128ELi128ELb1ELb1ELb0ELb1ELb1ELb1EEEEEEEEEvNT_6ParamsE --------------------------
	.section	.nv.shared._ZN7cutlass13device_kernelIN5flash19enable_sm80_to_sm89INS1_16FlashAttnFwdSm80INS1_25CollectiveMainloopFwdSm80ILi4ELi1ELb0EN4cute5tupleIJNS5_1CILi128EEENS7_ILi48EEENS7_ILi96EEEEEELi96ENS_10bfloat16_tEfNS_4arch4Sm80ELb1ELb0ELb0ELb1ELb1ELb1ELb1ELb1EEENS1_21CollectiveEpilogueFwdINS6_IJS8_SA_S9_EEENS6_IJNS7_ILi1EEESI_SI_EEESC_SE_Li128ELb1ELb1ELb1ELb0EEENS1_36VarlenDynamicPersistentTileSchedulerILi128ELi48ELi128ELi128ELb1ELb1ELb0ELb1ELb1ELb1EEEEEEEEEvNT_6ParamsE,"aw",@nobits
	.sectionflags	@""
	.align	16
